	.target	sm_103a

	.elftype	@"ET_EXEC"


//--------------------- .note.nv.tkinfo           --------------------------
	.section	.note.nv.tkinfo,"",@"SHT_NOTE"
	.sectionflags	@"SHF_NOTE_NV_TKINFO"
	.tkinfo
        /*0018*/ 	.word	0x00000002
        /*0030*/ 	.string	""
        /*0030*/ 	.string	"ptxas"
        /*0030*/ 	.string	"Cuda compilation tools, release 13.0, V13.0.88"
        /*0030*/ 	.string	"Build cuda_13.0.r13.0/compiler.36424714_0"
        /*0030*/ 	.string	"-arch sm_103a -m 64 "



//--------------------- .note.nv.cuinfo           --------------------------
	.section	.note.nv.cuinfo,"",@"SHT_NOTE"
	.sectionflags	@"SHF_NOTE_NV_CUINFO"
        /*0018*/ 	.short	0x0002
        /*001a*/ 	.short	0x0067
        /*001c*/ 	.short	0x0082
	.zero		2


//--------------------- .nv.info                  --------------------------
	.section	.nv.info,"",@"SHT_CUDA_INFO"
	.align	4


	//----- nvinfo : EIATTR_REGCOUNT
	.align		4
        /*0000*/ 	.byte	0x04, 0x2f
        /*0002*/ 	.short	(.L_124 - .L_123)
	.align		4
.L_123:
        /*0004*/ 	.word	index@(_ZN2at6native13reduce_kernelILi128ELi4ENS0_8ReduceOpIN3c104HalfENS0_9ArgMinOpsIfEEjlLi4ELi4EEEEEvT1_)
        /*0008*/ 	.word	0x00000056


	//----- nvinfo : EIATTR_FRAME_SIZE
	.align		4
.L_124:
        /*000c*/ 	.byte	0x04, 0x11
        /*000e*/ 	.short	(.L_126 - .L_125)
	.align		4
.L_125:
        /*0010*/ 	.word	index@($__internal_26_$__cuda_sm20_div_u64)
        /*0014*/ 	.word	0x00000000


	//----- nvinfo : EIATTR_FRAME_SIZE
	.align		4
.L_126:
        /*0018*/ 	.byte	0x04, 0x11
        /*001a*/ 	.short	(.L_128 - .L_127)
	.align		4
.L_127:
        /*001c*/ 	.word	index@(_ZN2at6native13reduce_kernelILi128ELi4ENS0_8ReduceOpIN3c104HalfENS0_9ArgMinOpsIfEEjlLi4ELi4EEEEEvT1_)
        /*0020*/ 	.word	0x00000000


	//----- nvinfo : EIATTR_REGCOUNT
	.align		4
.L_128:
        /*0024*/ 	.byte	0x04, 0x2f
        /*0026*/ 	.short	(.L_130 - .L_129)
	.align		4
.L_129:
        /*0028*/ 	.word	index@(_ZN2at6native13reduce_kernelILi256ELi2ENS0_8ReduceOpIN3c104HalfENS0_9ArgMinOpsIfEEjlLi4ELi4EEEEEvT1_)
        /*002c*/ 	.word	0x00000038


	//----- nvinfo : EIATTR_FRAME_SIZE
	.align		4
.L_130:
        /*0030*/ 	.byte	0x04, 0x11
        /*0032*/ 	.short	(.L_132 - .L_131)
	.align		4
.L_131:
        /*0034*/ 	.word	index@($__internal_25_$__cuda_sm20_div_u64)
        /*0038*/ 	.word	0x00000000


	//----- nvinfo : EIATTR_FRAME_SIZE
	.align		4
.L_132:
        /*003c*/ 	.byte	0x04, 0x11
        /*003e*/ 	.short	(.L_134 - .L_133)
	.align		4
.L_133:
        /*0040*/ 	.word	index@(_ZN2at6native13reduce_kernelILi256ELi2ENS0_8ReduceOpIN3c104HalfENS0_9ArgMinOpsIfEEjlLi4ELi4EEEEEvT1_)
        /*0044*/ 	.word	0x00000000


	//----- nvinfo : EIATTR_REGCOUNT
	.align		4
.L_134:
        /*0048*/ 	.byte	0x04, 0x2f
        /*004a*/ 	.short	(.L_136 - .L_135)
	.align		4
.L_135:
        /*004c*/ 	.word	index@(_ZN2at6native13reduce_kernelILi512ELi1ENS0_8ReduceOpIN3c104HalfENS0_9ArgMinOpsIfEEjlLi4ELi4EEEEEvT1_)
        /*0050*/ 	.word	0x00000020


	//----- nvinfo : EIATTR_FRAME_SIZE
	.align		4
.L_136:
        /*0054*/ 	.byte	0x04, 0x11
        /*0056*/ 	.short	(.L_138 - .L_137)
	.align		4
.L_137:
        /*0058*/ 	.word	index@($__internal_24_$__cuda_sm20_div_u64)
        /*005c*/ 	.word	0x00000010


	//----- nvinfo : EIATTR_FRAME_SIZE
	.align		4
.L_138:
        /*0060*/ 	.byte	0x04, 0x11
        /*0062*/ 	.short	(.L_140 - .L_139)
	.align		4
.L_139:
        /*0064*/ 	.word	index@(_ZN2at6native13reduce_kernelILi512ELi1ENS0_8ReduceOpIN3c104HalfENS0_9ArgMinOpsIfEEjlLi4ELi4EEEEEvT1_)
        /*0068*/ 	.word	0x00000010


	//----- nvinfo : EIATTR_REGCOUNT
	.align		4
.L_140:
        /*006c*/ 	.byte	0x04, 0x2f
        /*006e*/ 	.short	(.L_142 - .L_141)
	.align		4
.L_141:
        /*0070*/ 	.word	index@(_ZN2at6native13reduce_kernelILi128ELi4ENS0_8ReduceOpIN3c108BFloat16ENS0_9ArgMinOpsIfEEjlLi4ELi4EEEEEvT1_)
        /*0074*/ 	.word	0x0000005c


	//----- nvinfo : EIATTR_FRAME_SIZE
	.align		4
.L_142:
        /*0078*/ 	.byte	0x04, 0x11
        /*007a*/ 	.short	(.L_144 - .L_143)
	.align		4
.L_143:
        /*007c*/ 	.word	index@($__internal_23_$__cuda_sm20_div_u64)
        /*0080*/ 	.word	0x00000000


	//----- nvinfo : EIATTR_FRAME_SIZE
	.align		4
.L_144:
        /*0084*/ 	.byte	0x04, 0x11
        /*0086*/ 	.short	(.L_146 - .L_145)
	.align		4
.L_145:
        /*0088*/ 	.word	index@(_ZN2at6native13reduce_kernelILi128ELi4ENS0_8ReduceOpIN3c108BFloat16ENS0_9ArgMinOpsIfEEjlLi4ELi4EEEEEvT1_)
        /*008c*/ 	.word	0x00000000


	//----- nvinfo : EIATTR_REGCOUNT
	.align		4
.L_146:
        /*0090*/ 	.byte	0x04, 0x2f
        /*0092*/ 	.short	(.L_148 - .L_147)
	.align		4
.L_147:
        /*0094*/ 	.word	index@(_ZN2at6native13reduce_kernelILi256ELi2ENS0_8ReduceOpIN3c108BFloat16ENS0_9ArgMinOpsIfEEjlLi4ELi4EEEEEvT1_)
        /*0098*/ 	.word	0x0000003e


	//----- nvinfo : EIATTR_FRAME_SIZE
	.align		4
.L_148:
        /*009c*/ 	.byte	0x04, 0x11
        /*009e*/ 	.short	(.L_150 - .L_149)
	.align		4
.L_149:
        /*00a0*/ 	.word	index@($__internal_22_$__cuda_sm20_div_u64)
        /*00a4*/ 	.word	0x00000000


	//----- nvinfo : EIATTR_FRAME_SIZE
	.align		4
.L_150:
        /*00a8*/ 	.byte	0x04, 0x11
        /*00aa*/ 	.short	(.L_152 - .L_151)
	.align		4
.L_151:
        /*00ac*/ 	.word	index@(_ZN2at6native13reduce_kernelILi256ELi2ENS0_8ReduceOpIN3c108BFloat16ENS0_9ArgMinOpsIfEEjlLi4ELi4EEEEEvT1_)
        /*00b0*/ 	.word	0x00000000


	//----- nvinfo : EIATTR_REGCOUNT
	.align		4
.L_152:
        /*00b4*/ 	.byte	0x04, 0x2f
        /*00b6*/ 	.short	(.L_154 - .L_153)
	.align		4
.L_153:
        /*00b8*/ 	.word	index@(_ZN2at6native13reduce_kernelILi512ELi1ENS0_8ReduceOpIN3c108BFloat16ENS0_9ArgMinOpsIfEEjlLi4ELi4EEEEEvT1_)
        /*00bc*/ 	.word	0x00000020


	//----- nvinfo : EIATTR_FRAME_SIZE
	.align		4
.L_154:
        /*00c0*/ 	.byte	0x04, 0x11
        /*00c2*/ 	.short	(.L_156 - .L_155)
	.align		4
.L_155:
        /*00c4*/ 	.word	index@($__internal_21_$__cuda_sm20_div_u64)
        /*00c8*/ 	.word	0x00000010


	//----- nvinfo : EIATTR_FRAME_SIZE
	.align		4
.L_156:
        /*00cc*/ 	.byte	0x04, 0x11
        /*00ce*/ 	.short	(.L_158 - .L_157)
	.align		4
.L_157:
        /*00d0*/ 	.word	index@(_ZN2at6native13reduce_kernelILi512ELi1ENS0_8ReduceOpIN3c108BFloat16ENS0_9ArgMinOpsIfEEjlLi4ELi4EEEEEvT1_)
        /*00d4*/ 	.word	0x00000010


	//----- nvinfo : EIATTR_REGCOUNT
	.align		4
.L_158:
        /*00d8*/ 	.byte	0x04, 0x2f
        /*00da*/ 	.short	(.L_160 - .L_159)
	.align		4
.L_159:
        /*00dc*/ 	.word	index@(_ZN2at6native13reduce_kernelILi128ELi4ENS0_8ReduceOpIhNS0_9ArgMinOpsIhEEjlLi4ELi4EEEEEvT1_)
        /*00e0*/ 	.word	0x00000065


	//----- nvinfo : EIATTR_FRAME_SIZE
	.align		4
.L_160:
        /*00e4*/ 	.byte	0x04, 0x11
        /*00e6*/ 	.short	(.L_162 - .L_161)
	.align		4
.L_161:
        /*00e8*/ 	.word	index@($__internal_20_$__cuda_sm20_div_u64)
        /*00ec*/ 	.word	0x00000000


	//----- nvinfo : EIATTR_FRAME_SIZE
	.align		4
.L_162:
        /*00f0*/ 	.byte	0x04, 0x11
        /*00f2*/ 	.short	(.L_164 - .L_163)
	.align		4
.L_163:
        /*00f4*/ 	.word	index@(_ZN2at6native13reduce_kernelILi128ELi4ENS0_8ReduceOpIhNS0_9ArgMinOpsIhEEjlLi4ELi4EEEEEvT1_)
        /*00f8*/ 	.word	0x00000000


	//----- nvinfo : EIATTR_REGCOUNT
	.align		4
.L_164:
        /*00fc*/ 	.byte	0x04, 0x2f
        /*00fe*/ 	.short	(.L_166 - .L_165)
	.align		4
.L_165:
        /*0100*/ 	.word	index@(_ZN2at6native13reduce_kernelILi256ELi2ENS0_8ReduceOpIhNS0_9ArgMinOpsIhEEjlLi4ELi4EEEEEvT1_)
        /*0104*/ 	.word	0x0000003c


	//----- nvinfo : EIATTR_FRAME_SIZE
	.align		4
.L_166:
        /*0108*/ 	.byte	0x04, 0x11
        /*010a*/ 	.short	(.L_168 - .L_167)
	.align		4
.L_167:
        /*010c*/ 	.word	index@($__internal_19_$__cuda_sm20_div_u64)
        /*0110*/ 	.word	0x00000000


	//----- nvinfo : EIATTR_FRAME_SIZE
	.align		4
.L_168:
        /*0114*/ 	.byte	0x04, 0x11
        /*0116*/ 	.short	(.L_170 - .L_169)
	.align		4
.L_169:
        /*0118*/ 	.word	index@(_ZN2at6native13reduce_kernelILi256ELi2ENS0_8ReduceOpIhNS0_9ArgMinOpsIhEEjlLi4ELi4EEEEEvT1_)
        /*011c*/ 	.word	0x00000000


	//----- nvinfo : EIATTR_REGCOUNT
	.align		4
.L_170:
        /*0120*/ 	.byte	0x04, 0x2f
        /*0122*/ 	.short	(.L_172 - .L_171)
	.align		4
.L_171:
        /*0124*/ 	.word	index@(_ZN2at6native13reduce_kernelILi512ELi1ENS0_8ReduceOpIhNS0_9ArgMinOpsIhEEjlLi4ELi4EEEEEvT1_)
        /*0128*/ 	.word	0x00000020


	//----- nvinfo : EIATTR_FRAME_SIZE
	.align		4
.L_172:
        /*012c*/ 	.byte	0x04, 0x11
        /*012e*/ 	.short	(.L_174 - .L_173)
	.align		4
.L_173:
        /*0130*/ 	.word	index@($__internal_18_$__cuda_sm20_div_u64)
        /*0134*/ 	.word	0x00000010


	//----- nvinfo : EIATTR_FRAME_SIZE
	.align		4
.L_174:
        /*0138*/ 	.byte	0x04, 0x11
        /*013a*/ 	.short	(.L_176 - .L_175)
	.align		4
.L_175:
        /*013c*/ 	.word	index@(_ZN2at6native13reduce_kernelILi512ELi1ENS0_8ReduceOpIhNS0_9ArgMinOpsIhEEjlLi4ELi4EEEEEvT1_)
        /*0140*/ 	.word	0x00000010


	//----- nvinfo : EIATTR_REGCOUNT
	.align		4
.L_176:
        /*0144*/ 	.byte	0x04, 0x2f
        /*0146*/ 	.short	(.L_178 - .L_177)
	.align		4
.L_177:
        /*0148*/ 	.word	index@(_ZN2at6native13reduce_kernelILi128ELi4ENS0_8ReduceOpIaNS0_9ArgMinOpsIaEEjlLi4ELi4EEEEEvT1_)
        /*014c*/ 	.word	0x00000066


	//----- nvinfo : EIATTR_FRAME_SIZE
	.align		4
.L_178:
        /*0150*/ 	.byte	0x04, 0x11
        /*0152*/ 	.short	(.L_180 - .L_179)
	.align		4
.L_179:
        /*0154*/ 	.word	index@($__internal_17_$__cuda_sm20_div_u64)
        /*0158*/ 	.word	0x00000000


	//----- nvinfo : EIATTR_FRAME_SIZE
	.align		4
.L_180:
        /*015c*/ 	.byte	0x04, 0x11
        /*015e*/ 	.short	(.L_182 - .L_181)
	.align		4
.L_181:
        /*0160*/ 	.word	index@(_ZN2at6native13reduce_kernelILi128ELi4ENS0_8ReduceOpIaNS0_9ArgMinOpsIaEEjlLi4ELi4EEEEEvT1_)
        /*0164*/ 	.word	0x00000000


	//----- nvinfo : EIATTR_REGCOUNT
	.align		4
.L_182:
        /*0168*/ 	.byte	0x04, 0x2f
        /*016a*/ 	.short	(.L_184 - .L_183)
	.align		4
.L_183:
        /*016c*/ 	.word	index@(_ZN2at6native13reduce_kernelILi256ELi2ENS0_8ReduceOpIaNS0_9ArgMinOpsIaEEjlLi4ELi4EEEEEvT1_)
        /*0170*/ 	.word	0x0000003a


	//----- nvinfo : EIATTR_FRAME_SIZE
	.align		4
.L_184:
        /*0174*/ 	.byte	0x04, 0x11
        /*0176*/ 	.short	(.L_186 - .L_185)
	.align		4
.L_185:
        /*0178*/ 	.word	index@($__internal_16_$__cuda_sm20_div_u64)
        /*017c*/ 	.word	0x00000000


	//----- nvinfo : EIATTR_FRAME_SIZE
	.align		4
.L_186:
        /*0180*/ 	.byte	0x04, 0x11
        /*0182*/ 	.short	(.L_188 - .L_187)
	.align		4
.L_187:
        /*0184*/ 	.word	index@(_ZN2at6native13reduce_kernelILi256ELi2ENS0_8ReduceOpIaNS0_9ArgMinOpsIaEEjlLi4ELi4EEEEEvT1_)
        /*0188*/ 	.word	0x00000000


	//----- nvinfo : EIATTR_REGCOUNT
	.align		4
.L_188:
        /*018c*/ 	.byte	0x04, 0x2f
        /*018e*/ 	.short	(.L_190 - .L_189)
	.align		4
.L_189:
        /*0190*/ 	.word	index@(_ZN2at6native13reduce_kernelILi512ELi1ENS0_8ReduceOpIaNS0_9ArgMinOpsIaEEjlLi4ELi4EEEEEvT1_)
        /*0194*/ 	.word	0x00000020


	//----- nvinfo : EIATTR_FRAME_SIZE
	.align		4
.L_190:
        /*0198*/ 	.byte	0x04, 0x11
        /*019a*/ 	.short	(.L_192 - .L_191)
	.align		4
.L_191:
        /*019c*/ 	.word	index@($__internal_15_$__cuda_sm20_div_u64)
        /*01a0*/ 	.word	0x00000010


	//----- nvinfo : EIATTR_FRAME_SIZE
	.align		4
.L_192:
        /*01a4*/ 	.byte	0x04, 0x11
        /*01a6*/ 	.short	(.L_194 - .L_193)
	.align		4
.L_193:
        /*01a8*/ 	.word	index@(_ZN2at6native13reduce_kernelILi512ELi1ENS0_8ReduceOpIaNS0_9ArgMinOpsIaEEjlLi4ELi4EEEEEvT1_)
        /*01ac*/ 	.word	0x00000010


	//----- nvinfo : EIATTR_REGCOUNT
	.align		4
.L_194:
        /*01b0*/ 	.byte	0x04, 0x2f
        /*01b2*/ 	.short	(.L_196 - .L_195)
	.align		4
.L_195:
        /*01b4*/ 	.word	index@(_ZN2at6native13reduce_kernelILi128ELi4ENS0_8ReduceOpIiNS0_9ArgMinOpsIiEEjlLi4ELi4EEEEEvT1_)
        /*01b8*/ 	.word	0x00000062


	//----- nvinfo : EIATTR_FRAME_SIZE
	.align		4
.L_196:
        /*01bc*/ 	.byte	0x04, 0x11
        /*01be*/ 	.short	(.L_198 - .L_197)
	.align		4
.L_197:
        /*01c0*/ 	.word	index@($__internal_14_$__cuda_sm20_div_u64)
        /*01c4*/ 	.word	0x00000000


	//----- nvinfo : EIATTR_FRAME_SIZE
	.align		4
.L_198:
        /*01c8*/ 	.byte	0x04, 0x11
        /*01ca*/ 	.short	(.L_200 - .L_199)
	.align		4
.L_199:
        /*01cc*/ 	.word	index@(_ZN2at6native13reduce_kernelILi128ELi4ENS0_8ReduceOpIiNS0_9ArgMinOpsIiEEjlLi4ELi4EEEEEvT1_)
        /*01d0*/ 	.word	0x00000000


	//----- nvinfo : EIATTR_REGCOUNT
	.align		4
.L_200:
        /*01d4*/ 	.byte	0x04, 0x2f
        /*01d6*/ 	.short	(.L_202 - .L_201)
	.align		4
.L_201:
        /*01d8*/ 	.word	index@(_ZN2at6native13reduce_kernelILi256ELi2ENS0_8ReduceOpIiNS0_9ArgMinOpsIiEEjlLi4ELi4EEEEEvT1_)
        /*01dc*/ 	.word	0x00000038


	//----- nvinfo : EIATTR_FRAME_SIZE
	.align		4
.L_202:
        /*01e0*/ 	.byte	0x04, 0x11
        /*01e2*/ 	.short	(.L_204 - .L_203)
	.align		4
.L_203:
        /*01e4*/ 	.word	index@($__internal_13_$__cuda_sm20_div_u64)
        /*01e8*/ 	.word	0x00000000


	//----- nvinfo : EIATTR_FRAME_SIZE
	.align		4
.L_204:
        /*01ec*/ 	.byte	0x04, 0x11
        /*01ee*/ 	.short	(.L_206 - .L_205)
	.align		4
.L_205:
        /*01f0*/ 	.word	index@(_ZN2at6native13reduce_kernelILi256ELi2ENS0_8ReduceOpIiNS0_9ArgMinOpsIiEEjlLi4ELi4EEEEEvT1_)
        /*01f4*/ 	.word	0x00000000


	//----- nvinfo : EIATTR_REGCOUNT
	.align		4
.L_206:
        /*01f8*/ 	.byte	0x04, 0x2f
        /*01fa*/ 	.short	(.L_208 - .L_207)
	.align		4
.L_207:
        /*01fc*/ 	.word	index@(_ZN2at6native13reduce_kernelILi512ELi1ENS0_8ReduceOpIiNS0_9ArgMinOpsIiEEjlLi4ELi4EEEEEvT1_)
        /*0200*/ 	.word	0x00000020


	//----- nvinfo : EIATTR_FRAME_SIZE
	.align		4
.L_208:
        /*0204*/ 	.byte	0x04, 0x11
        /*0206*/ 	.short	(.L_210 - .L_209)
	.align		4
.L_209:
        /*0208*/ 	.word	index@($__internal_12_$__cuda_sm20_div_u64)
        /*020c*/ 	.word	0x00000010


	//----- nvinfo : EIATTR_FRAME_SIZE
	.align		4
.L_210:
        /*0210*/ 	.byte	0x04, 0x11
        /*0212*/ 	.short	(.L_212 - .L_211)
	.align		4
.L_211:
        /*0214*/ 	.word	index@(_ZN2at6native13reduce_kernelILi512ELi1ENS0_8ReduceOpIiNS0_9ArgMinOpsIiEEjlLi4ELi4EEEEEvT1_)
        /*0218*/ 	.word	0x00000010


	//----- nvinfo : EIATTR_REGCOUNT
	.align		4
.L_212:
        /*021c*/ 	.byte	0x04, 0x2f
        /*021e*/ 	.short	(.L_214 - .L_213)
	.align		4
.L_213:
        /*0220*/ 	.word	index@(_ZN2at6native13reduce_kernelILi128ELi4ENS0_8ReduceOpIlNS0_9ArgMinOpsIlEEjlLi4ELi4EEEEEvT1_)
        /*0224*/ 	.word	0x00000080


	//----- nvinfo : EIATTR_FRAME_SIZE
	.align		4
.L_214:
        /*0228*/ 	.byte	0x04, 0x11
        /*022a*/ 	.short	(.L_216 - .L_215)
	.align		4
.L_215:
        /*022c*/ 	.word	index@($__internal_11_$__cuda_sm20_div_u64)
        /*0230*/ 	.word	0x00000000


	//----- nvinfo : EIATTR_FRAME_SIZE
	.align		4
.L_216:
        /*0234*/ 	.byte	0x04, 0x11
        /*0236*/ 	.short	(.L_218 - .L_217)
	.align		4
.L_217:
        /*0238*/ 	.word	index@(_ZN2at6native13reduce_kernelILi128ELi4ENS0_8ReduceOpIlNS0_9ArgMinOpsIlEEjlLi4ELi4EEEEEvT1_)
        /*023c*/ 	.word	0x00000000


	//----- nvinfo : EIATTR_REGCOUNT
	.align		4
.L_218:
        /*0240*/ 	.byte	0x04, 0x2f
        /*0242*/ 	.short	(.L_220 - .L_219)
	.align		4
.L_219:
        /*0244*/ 	.word	index@(_ZN2at6native13reduce_kernelILi256ELi2ENS0_8ReduceOpIlNS0_9ArgMinOpsIlEEjlLi4ELi4EEEEEvT1_)
        /*0248*/ 	.word	0x00000040


	//----- nvinfo : EIATTR_FRAME_SIZE
	.align		4
.L_220:
        /*024c*/ 	.byte	0x04, 0x11
        /*024e*/ 	.short	(.L_222 - .L_221)
	.align		4
.L_221:
        /*0250*/ 	.word	index@($__internal_10_$__cuda_sm20_div_u64)
        /*0254*/ 	.word	0x00000028


	//----- nvinfo : EIATTR_FRAME_SIZE
	.align		4
.L_222:
        /*0258*/ 	.byte	0x04, 0x11
        /*025a*/ 	.short	(.L_224 - .L_223)
	.align		4
.L_223:
        /*025c*/ 	.word	index@(_ZN2at6native13reduce_kernelILi256ELi2ENS0_8ReduceOpIlNS0_9ArgMinOpsIlEEjlLi4ELi4EEEEEvT1_)
        /*0260*/ 	.word	0x00000028


	//----- nvinfo : EIATTR_REGCOUNT
	.align		4
.L_224:
        /*0264*/ 	.byte	0x04, 0x2f
        /*0266*/ 	.short	(.L_226 - .L_225)
	.align		4
.L_225:
        /*0268*/ 	.word	index@(_ZN2at6native13reduce_kernelILi512ELi1ENS0_8ReduceOpIlNS0_9ArgMinOpsIlEEjlLi4ELi4EEEEEvT1_)
        /*026c*/ 	.word	0x00000020


	//----- nvinfo : EIATTR_FRAME_SIZE
	.align		4
.L_226:
        /*0270*/ 	.byte	0x04, 0x11
        /*0272*/ 	.short	(.L_228 - .L_227)
	.align		4
.L_227:
        /*0274*/ 	.word	index@($__internal_9_$__cuda_sm20_div_u64)
        /*0278*/ 	.word	0x00000040


	//----- nvinfo : EIATTR_FRAME_SIZE
	.align		4
.L_228:
        /*027c*/ 	.byte	0x04, 0x11
        /*027e*/ 	.short	(.L_230 - .L_229)
	.align		4
.L_229:
        /*0280*/ 	.word	index@(_ZN2at6native13reduce_kernelILi512ELi1ENS0_8ReduceOpIlNS0_9ArgMinOpsIlEEjlLi4ELi4EEEEEvT1_)
        /*0284*/ 	.word	0x00000040


	//----- nvinfo : EIATTR_REGCOUNT
	.align		4
.L_230:
        /*0288*/ 	.byte	0x04, 0x2f
        /*028a*/ 	.short	(.L_232 - .L_231)
	.align		4
.L_231:
        /*028c*/ 	.word	index@(_ZN2at6native13reduce_kernelILi128ELi4ENS0_8ReduceOpIsNS0_9ArgMinOpsIsEEjlLi4ELi4EEEEEvT1_)
        /*0290*/ 	.word	0x00000063


	//----- nvinfo : EIATTR_FRAME_SIZE
	.align		4
.L_232:
        /*0294*/ 	.byte	0x04, 0x11
        /*0296*/ 	.short	(.L_234 - .L_233)
	.align		4
.L_233:
        /*0298*/ 	.word	index@($__internal_8_$__cuda_sm20_div_u64)
        /*029c*/ 	.word	0x00000000


	//----- nvinfo : EIATTR_FRAME_SIZE
	.align		4
.L_234:
        /*02a0*/ 	.byte	0x04, 0x11
        /*02a2*/ 	.short	(.L_236 - .L_235)
	.align		4
.L_235:
        /*02a4*/ 	.word	index@(_ZN2at6native13reduce_kernelILi128ELi4ENS0_8ReduceOpIsNS0_9ArgMinOpsIsEEjlLi4ELi4EEEEEvT1_)
        /*02a8*/ 	.word	0x00000000


	//----- nvinfo : EIATTR_REGCOUNT
	.align		4
.L_236:
        /*02ac*/ 	.byte	0x04, 0x2f
        /*02ae*/ 	.short	(.L_238 - .L_237)
	.align		4
.L_237:
        /*02b0*/ 	.word	index@(_ZN2at6native13reduce_kernelILi256ELi2ENS0_8ReduceOpIsNS0_9ArgMinOpsIsEEjlLi4ELi4EEEEEvT1_)
        /*02b4*/ 	.word	0x0000003a


	//----- nvinfo : EIATTR_FRAME_SIZE
	.align		4
.L_238:
        /*02b8*/ 	.byte	0x04, 0x11
        /*02ba*/ 	.short	(.L_240 - .L_239)
	.align		4
.L_239:
        /*02bc*/ 	.word	index@($__internal_7_$__cuda_sm20_div_u64)
        /*02c0*/ 	.word	0x00000000


	//----- nvinfo : EIATTR_FRAME_SIZE
	.align		4
.L_240:
        /*02c4*/ 	.byte	0x04, 0x11
        /*02c6*/ 	.short	(.L_242 - .L_241)
	.align		4
.L_241:
        /*02c8*/ 	.word	index@(_ZN2at6native13reduce_kernelILi256ELi2ENS0_8ReduceOpIsNS0_9ArgMinOpsIsEEjlLi4ELi4EEEEEvT1_)
        /*02cc*/ 	.word	0x00000000


	//----- nvinfo : EIATTR_REGCOUNT
	.align		4
.L_242:
        /*02d0*/ 	.byte	0x04, 0x2f
        /*02d2*/ 	.short	(.L_244 - .L_243)
	.align		4
.L_243:
        /*02d4*/ 	.word	index@(_ZN2at6native13reduce_kernelILi512ELi1ENS0_8ReduceOpIsNS0_9ArgMinOpsIsEEjlLi4ELi4EEEEEvT1_)
        /*02d8*/ 	.word	0x00000020


	//----- nvinfo : EIATTR_FRAME_SIZE
	.align		4
.L_244:
        /*02dc*/ 	.byte	0x04, 0x11
        /*02de*/ 	.short	(.L_246 - .L_245)
	.align		4
.L_245:
        /*02e0*/ 	.word	index@($__internal_6_$__cuda_sm20_div_u64)
        /*02e4*/ 	.word	0x00000010


	//----- nvinfo : EIATTR_FRAME_SIZE
	.align		4
.L_246:
        /*02e8*/ 	.byte	0x04, 0x11
        /*02ea*/ 	.short	(.L_248 - .L_247)
	.align		4
.L_247:
        /*02ec*/ 	.word	index@(_ZN2at6native13reduce_kernelILi512ELi1ENS0_8ReduceOpIsNS0_9ArgMinOpsIsEEjlLi4ELi4EEEEEvT1_)
        /*02f0*/ 	.word	0x00000010


	//----- nvinfo : EIATTR_REGCOUNT
	.align		4
.L_248:
        /*02f4*/ 	.byte	0x04, 0x2f
        /*02f6*/ 	.short	(.L_250 - .L_249)
	.align		4
.L_249:
        /*02f8*/ 	.word	index@(_ZN2at6native13reduce_kernelILi128ELi4ENS0_8ReduceOpIdNS0_9ArgMinOpsIdEEjlLi4ELi4EEEEEvT1_)
        /*02fc*/ 	.word	0x0000007d


	//----- nvinfo : EIATTR_FRAME_SIZE
	.align		4
.L_250:
        /*0300*/ 	.byte	0x04, 0x11
        /*0302*/ 	.short	(.L_252 - .L_251)
	.align		4
.L_251:
        /*0304*/ 	.word	index@($__internal_5_$__cuda_sm20_div_u64)
        /*0308*/ 	.word	0x00000000


	//----- nvinfo : EIATTR_FRAME_SIZE
	.align		4
.L_252:
        /*030c*/ 	.byte	0x04, 0x11
        /*030e*/ 	.short	(.L_254 - .L_253)
	.align		4
.L_253:
        /*0310*/ 	.word	index@(_ZN2at6native13reduce_kernelILi128ELi4ENS0_8ReduceOpIdNS0_9ArgMinOpsIdEEjlLi4ELi4EEEEEvT1_)
        /*0314*/ 	.word	0x00000000


	//----- nvinfo : EIATTR_REGCOUNT
	.align		4
.L_254:
        /*0318*/ 	.byte	0x04, 0x2f
        /*031a*/ 	.short	(.L_256 - .L_255)
	.align		4
.L_255:
        /*031c*/ 	.word	index@(_ZN2at6native13reduce_kernelILi256ELi2ENS0_8ReduceOpIdNS0_9ArgMinOpsIdEEjlLi4ELi4EEEEEvT1_)
        /*0320*/ 	.word	0x00000040


	//----- nvinfo : EIATTR_FRAME_SIZE
	.align		4
.L_256:
        /*0324*/ 	.byte	0x04, 0x11
        /*0326*/ 	.short	(.L_258 - .L_257)
	.align		4
.L_257:
        /*0328*/ 	.word	index@($__internal_4_$__cuda_sm20_div_u64)
        /*032c*/ 	.word	0x00000018


	//----- nvinfo : EIATTR_FRAME_SIZE
	.align		4
.L_258:
        /*0330*/ 	.byte	0x04, 0x11
        /*0332*/ 	.short	(.L_260 - .L_259)
	.align		4
.L_259:
        /*0334*/ 	.word	index@(_ZN2at6native13reduce_kernelILi256ELi2ENS0_8ReduceOpIdNS0_9ArgMinOpsIdEEjlLi4ELi4EEEEEvT1_)
        /*0338*/ 	.word	0x00000018


	//----- nvinfo : EIATTR_REGCOUNT
	.align		4
.L_260:
        /*033c*/ 	.byte	0x04, 0x2f
        /*033e*/ 	.short	(.L_262 - .L_261)
	.align		4
.L_261:
        /*0340*/ 	.word	index@(_ZN2at6native13reduce_kernelILi512ELi1ENS0_8ReduceOpIdNS0_9ArgMinOpsIdEEjlLi4ELi4EEEEEvT1_)
        /*0344*/ 	.word	0x00000020


	//----- nvinfo : EIATTR_FRAME_SIZE
	.align		4
.L_262:
        /*0348*/ 	.byte	0x04, 0x11
        /*034a*/ 	.short	(.L_264 - .L_263)
	.align		4
.L_263:
        /*034c*/ 	.word	index@($__internal_3_$__cuda_sm20_div_u64)
        /*0350*/ 	.word	0x00000038


	//----- nvinfo : EIATTR_FRAME_SIZE
	.align		4
.L_264:
        /*0354*/ 	.byte	0x04, 0x11
        /*0356*/ 	.short	(.L_266 - .L_265)
	.align		4
.L_265:
        /*0358*/ 	.word	index@(_ZN2at6native13reduce_kernelILi512ELi1ENS0_8ReduceOpIdNS0_9ArgMinOpsIdEEjlLi4ELi4EEEEEvT1_)
        /*035c*/ 	.word	0x00000038


	//----- nvinfo : EIATTR_REGCOUNT
	.align		4
.L_266:
        /*0360*/ 	.byte	0x04, 0x2f
        /*0362*/ 	.short	(.L_268 - .L_267)
	.align		4
.L_267:
        /*0364*/ 	.word	index@(_ZN2at6native13reduce_kernelILi128ELi4ENS0_8ReduceOpIfNS0_9ArgMinOpsIfEEjlLi4ELi4EEEEEvT1_)
        /*0368*/ 	.word	0x00000058


	//----- nvinfo : EIATTR_FRAME_SIZE
	.align		4
.L_268:
        /*036c*/ 	.byte	0x04, 0x11
        /*036e*/ 	.short	(.L_270 - .L_269)
	.align		4
.L_269:
        /*0370*/ 	.word	index@($__internal_2_$__cuda_sm20_div_u64)
        /*0374*/ 	.word	0x00000000


	//----- nvinfo : EIATTR_FRAME_SIZE
	.align		4
.L_270:
        /*0378*/ 	.byte	0x04, 0x11
        /*037a*/ 	.short	(.L_272 - .L_271)
	.align		4
.L_271:
        /*037c*/ 	.word	index@(_ZN2at6native13reduce_kernelILi128ELi4ENS0_8ReduceOpIfNS0_9ArgMinOpsIfEEjlLi4ELi4EEEEEvT1_)
        /*0380*/ 	.word	0x00000000


	//----- nvinfo : EIATTR_REGCOUNT
	.align		4
.L_272:
        /*0384*/ 	.byte	0x04, 0x2f
        /*0386*/ 	.short	(.L_274 - .L_273)
	.align		4
.L_273:
        /*0388*/ 	.word	index@(_ZN2at6native13reduce_kernelILi256ELi2ENS0_8ReduceOpIfNS0_9ArgMinOpsIfEEjlLi4ELi4EEEEEvT1_)
        /*038c*/ 	.word	0x00000038


	//----- nvinfo : EIATTR_FRAME_SIZE
	.align		4
.L_274:
        /*0390*/ 	.byte	0x04, 0x11
        /*0392*/ 	.short	(.L_276 - .L_275)
	.align		4
.L_275:
        /*0394*/ 	.word	index@($__internal_1_$__cuda_sm20_div_u64)
        /*0398*/ 	.word	0x00000000


	//----- nvinfo : EIATTR_FRAME_SIZE
	.align		4
.L_276:
        /*039c*/ 	.byte	0x04, 0x11
        /*039e*/ 	.short	(.L_278 - .L_277)
	.align		4
.L_277:
        /*03a0*/ 	.word	index@(_ZN2at6native13reduce_kernelILi256ELi2ENS0_8ReduceOpIfNS0_9ArgMinOpsIfEEjlLi4ELi4EEEEEvT1_)
        /*03a4*/ 	.word	0x00000000


	//----- nvinfo : EIATTR_REGCOUNT
	.align		4
.L_278:
        /*03a8*/ 	.byte	0x04, 0x2f
        /*03aa*/ 	.short	(.L_280 - .L_279)
	.align		4
.L_279:
        /*03ac*/ 	.word	index@(_ZN2at6native13reduce_kernelILi512ELi1ENS0_8ReduceOpIfNS0_9ArgMinOpsIfEEjlLi4ELi4EEEEEvT1_)
        /*03b0*/ 	.word	0x00000020


	//----- nvinfo : EIATTR_FRAME_SIZE
	.align		4
.L_280:
        /*03b4*/ 	.byte	0x04, 0x11
        /*03b6*/ 	.short	(.L_282 - .L_281)
	.align		4
.L_281:
        /*03b8*/ 	.word	index@($__internal_0_$__cuda_sm20_div_u64)
        /*03bc*/ 	.word	0x00000008


	//----- nvinfo : EIATTR_FRAME_SIZE
	.align		4
.L_282:
        /*03c0*/ 	.byte	0x04, 0x11
        /*03c2*/ 	.short	(.L_284 - .L_283)
	.align		4
.L_283:
        /*03c4*/ 	.word	index@(_ZN2at6native13reduce_kernelILi512ELi1ENS0_8ReduceOpIfNS0_9ArgMinOpsIfEEjlLi4ELi4EEEEEvT1_)
        /*03c8*/ 	.word	0x00000008


	//----- nvinfo : EIATTR_MIN_STACK_SIZE
	.align		4
.L_284:
        /*03cc*/ 	.byte	0x04, 0x12
        /*03ce*/ 	.short	(.L_286 - .L_285)
	.align		4
.L_285:
        /*03d0*/ 	.word	index@(_ZN2at6native13reduce_kernelILi512ELi1ENS0_8ReduceOpIfNS0_9ArgMinOpsIfEEjlLi4ELi4EEEEEvT1_)
        /*03d4*/ 	.word	0x00000008


	//----- nvinfo : EIATTR_MIN_STACK_SIZE
	.align		4
.L_286:
        /*03d8*/ 	.byte	0x04, 0x12
        /*03da*/ 	.short	(.L_288 - .L_287)
	.align		4
.L_287:
        /*03dc*/ 	.word	index@(_ZN2at6native13reduce_kernelILi256ELi2ENS0_8ReduceOpIfNS0_9ArgMinOpsIfEEjlLi4ELi4EEEEEvT1_)
        /*03e0*/ 	.word	0x00000000


	//----- nvinfo : EIATTR_MIN_STACK_SIZE
	.align		4
.L_288:
        /*03e4*/ 	.byte	0x04, 0x12
        /*03e6*/ 	.short	(.L_290 - .L_289)
	.align		4
.L_289:
        /*03e8*/ 	.word	index@(_ZN2at6native13reduce_kernelILi128ELi4ENS0_8ReduceOpIfNS0_9ArgMinOpsIfEEjlLi4ELi4EEEEEvT1_)
        /*03ec*/ 	.word	0x00000000


	//----- nvinfo : EIATTR_MIN_STACK_SIZE
	.align		4
.L_290:
        /*03f0*/ 	.byte	0x04, 0x12
        /*03f2*/ 	.short	(.L_292 - .L_291)
	.align		4
.L_291:
        /*03f4*/ 	.word	index@(_ZN2at6native13reduce_kernelILi512ELi1ENS0_8ReduceOpIdNS0_9ArgMinOpsIdEEjlLi4ELi4EEEEEvT1_)
        /*03f8*/ 	.word	0x00000038


	//----- nvinfo : EIATTR_MIN_STACK_SIZE
	.align		4
.L_292:
        /*03fc*/ 	.byte	0x04, 0x12
        /*03fe*/ 	.short	(.L_294 - .L_293)
	.align		4
.L_293:
        /*0400*/ 	.word	index@(_ZN2at6native13reduce_kernelILi256ELi2ENS0_8ReduceOpIdNS0_9ArgMinOpsIdEEjlLi4ELi4EEEEEvT1_)
        /*0404*/ 	.word	0x00000018


	//----- nvinfo : EIATTR_MIN_STACK_SIZE
	.align		4
.L_294:
        /*0408*/ 	.byte	0x04, 0x12
        /*040a*/ 	.short	(.L_296 - .L_295)
	.align		4
.L_295:
        /*040c*/ 	.word	index@(_ZN2at6native13reduce_kernelILi128ELi4ENS0_8ReduceOpIdNS0_9ArgMinOpsIdEEjlLi4ELi4EEEEEvT1_)
        /*0410*/ 	.word	0x00000000


	//----- nvinfo : EIATTR_MIN_STACK_SIZE
	.align		4
.L_296:
        /*0414*/ 	.byte	0x04, 0x12
        /*0416*/ 	.short	(.L_298 - .L_297)
	.align		4
.L_297:
        /*0418*/ 	.word	index@(_ZN2at6native13reduce_kernelILi512ELi1ENS0_8ReduceOpIsNS0_9ArgMinOpsIsEEjlLi4ELi4EEEEEvT1_)
        /*041c*/ 	.word	0x00000010


	//----- nvinfo : EIATTR_MIN_STACK_SIZE
	.align		4
.L_298:
        /*0420*/ 	.byte	0x04, 0x12
        /*0422*/ 	.short	(.L_300 - .L_299)
	.align		4
.L_299:
        /*0424*/ 	.word	index@(_ZN2at6native13reduce_kernelILi256ELi2ENS0_8ReduceOpIsNS0_9ArgMinOpsIsEEjlLi4ELi4EEEEEvT1_)
        /*0428*/ 	.word	0x00000000


	//----- nvinfo : EIATTR_MIN_STACK_SIZE
	.align		4
.L_300:
        /*042c*/ 	.byte	0x04, 0x12
        /*042e*/ 	.short	(.L_302 - .L_301)
	.align		4
.L_301:
        /*0430*/ 	.word	index@(_ZN2at6native13reduce_kernelILi128ELi4ENS0_8ReduceOpIsNS0_9ArgMinOpsIsEEjlLi4ELi4EEEEEvT1_)
        /*0434*/ 	.word	0x00000000


	//----- nvinfo : EIATTR_MIN_STACK_SIZE
	.align		4
.L_302:
        /*0438*/ 	.byte	0x04, 0x12
        /*043a*/ 	.short	(.L_304 - .L_303)
	.align		4
.L_303:
        /*043c*/ 	.word	index@(_ZN2at6native13reduce_kernelILi512ELi1ENS0_8ReduceOpIlNS0_9ArgMinOpsIlEEjlLi4ELi4EEEEEvT1_)
        /*0440*/ 	.word	0x00000040


	//----- nvinfo : EIATTR_MIN_STACK_SIZE
	.align		4
.L_304:
        /*0444*/ 	.byte	0x04, 0x12
        /*0446*/ 	.short	(.L_306 - .L_305)
	.align		4
.L_305:
        /*0448*/ 	.word	index@(_ZN2at6native13reduce_kernelILi256ELi2ENS0_8ReduceOpIlNS0_9ArgMinOpsIlEEjlLi4ELi4EEEEEvT1_)
        /*044c*/ 	.word	0x00000028


	//----- nvinfo : EIATTR_MIN_STACK_SIZE
	.align		4
.L_306:
        /*0450*/ 	.byte	0x04, 0x12
        /*0452*/ 	.short	(.L_308 - .L_307)
	.align		4
.L_307:
        /*0454*/ 	.word	index@(_ZN2at6native13reduce_kernelILi128ELi4ENS0_8ReduceOpIlNS0_9ArgMinOpsIlEEjlLi4ELi4EEEEEvT1_)
        /*0458*/ 	.word	0x00000000


	//----- nvinfo : EIATTR_MIN_STACK_SIZE
	.align		4
.L_308:
        /*045c*/ 	.byte	0x04, 0x12
        /*045e*/ 	.short	(.L_310 - .L_309)
	.align		4
.L_309:
        /*0460*/ 	.word	index@(_ZN2at6native13reduce_kernelILi512ELi1ENS0_8ReduceOpIiNS0_9ArgMinOpsIiEEjlLi4ELi4EEEEEvT1_)
        /*0464*/ 	.word	0x00000010


	//----- nvinfo : EIATTR_MIN_STACK_SIZE
	.align		4
.L_310:
        /*0468*/ 	.byte	0x04, 0x12
        /*046a*/ 	.short	(.L_312 - .L_311)
	.align		4
.L_311:
        /*046c*/ 	.word	index@(_ZN2at6native13reduce_kernelILi256ELi2ENS0_8ReduceOpIiNS0_9ArgMinOpsIiEEjlLi4ELi4EEEEEvT1_)
        /*0470*/ 	.word	0x00000000


	//----- nvinfo : EIATTR_MIN_STACK_SIZE
	.align		4
.L_312:
        /*0474*/ 	.byte	0x04, 0x12
        /*0476*/ 	.short	(.L_314 - .L_313)
	.align		4
.L_313:
        /*0478*/ 	.word	index@(_ZN2at6native13reduce_kernelILi128ELi4ENS0_8ReduceOpIiNS0_9ArgMinOpsIiEEjlLi4ELi4EEEEEvT1_)
        /*047c*/ 	.word	0x00000000


	//----- nvinfo : EIATTR_MIN_STACK_SIZE
	.align		4
.L_314:
        /*0480*/ 	.byte	0x04, 0x12
        /*0482*/ 	.short	(.L_316 - .L_315)
	.align		4
.L_315:
        /*0484*/ 	.word	index@(_ZN2at6native13reduce_kernelILi512ELi1ENS0_8ReduceOpIaNS0_9ArgMinOpsIaEEjlLi4ELi4EEEEEvT1_)
        /*0488*/ 	.word	0x00000010


	//----- nvinfo : EIATTR_MIN_STACK_SIZE
	.align		4
.L_316:
        /*048c*/ 	.byte	0x04, 0x12
        /*048e*/ 	.short	(.L_318 - .L_317)
	.align		4
.L_317:
        /*0490*/ 	.word	index@(_ZN2at6native13reduce_kernelILi256ELi2ENS0_8ReduceOpIaNS0_9ArgMinOpsIaEEjlLi4ELi4EEEEEvT1_)
        /*0494*/ 	.word	0x00000000


	//----- nvinfo : EIATTR_MIN_STACK_SIZE
	.align		4
.L_318:
        /*0498*/ 	.byte	0x04, 0x12
        /*049a*/ 	.short	(.L_320 - .L_319)
	.align		4
.L_319:
        /*049c*/ 	.word	index@(_ZN2at6native13reduce_kernelILi128ELi4ENS0_8ReduceOpIaNS0_9ArgMinOpsIaEEjlLi4ELi4EEEEEvT1_)
        /*04a0*/ 	.word	0x00000000


	//----- nvinfo : EIATTR_MIN_STACK_SIZE
	.align		4
.L_320:
        /*04a4*/ 	.byte	0x04, 0x12
        /*04a6*/ 	.short	(.L_322 - .L_321)
	.align		4
.L_321:
        /*04a8*/ 	.word	index@(_ZN2at6native13reduce_kernelILi512ELi1ENS0_8ReduceOpIhNS0_9ArgMinOpsIhEEjlLi4ELi4EEEEEvT1_)
        /*04ac*/ 	.word	0x00000010


	//----- nvinfo : EIATTR_MIN_STACK_SIZE
	.align		4
.L_322:
        /*04b0*/ 	.byte	0x04, 0x12
        /*04b2*/ 	.short	(.L_324 - .L_323)
	.align		4
.L_323:
        /*04b4*/ 	.word	index@(_ZN2at6native13reduce_kernelILi256ELi2ENS0_8ReduceOpIhNS0_9ArgMinOpsIhEEjlLi4ELi4EEEEEvT1_)
        /*04b8*/ 	.word	0x00000000


	//----- nvinfo : EIATTR_MIN_STACK_SIZE
	.align		4
.L_324:
        /*04bc*/ 	.byte	0x04, 0x12
        /*04be*/ 	.short	(.L_326 - .L_325)
	.align		4
.L_325:
        /*04c0*/ 	.word	index@(_ZN2at6native13reduce_kernelILi128ELi4ENS0_8ReduceOpIhNS0_9ArgMinOpsIhEEjlLi4ELi4EEEEEvT1_)
        /*04c4*/ 	.word	0x00000000


	//----- nvinfo : EIATTR_MIN_STACK_SIZE
	.align		4
.L_326:
        /*04c8*/ 	.byte	0x04, 0x12
        /*04ca*/ 	.short	(.L_328 - .L_327)
	.align		4
.L_327:
        /*04cc*/ 	.word	index@(_ZN2at6native13reduce_kernelILi512ELi1ENS0_8ReduceOpIN3c108BFloat16ENS0_9ArgMinOpsIfEEjlLi4ELi4EEEEEvT1_)
        /*04d0*/ 	.word	0x00000010


	//----- nvinfo : EIATTR_MIN_STACK_SIZE
	.align		4
.L_328:
        /*04d4*/ 	.byte	0x04, 0x12
        /*04d6*/ 	.short	(.L_330 - .L_329)
	.align		4
.L_329:
        /*04d8*/ 	.word	index@(_ZN2at6native13reduce_kernelILi256ELi2ENS0_8ReduceOpIN3c108BFloat16ENS0_9ArgMinOpsIfEEjlLi4ELi4EEEEEvT1_)
        /*04dc*/ 	.word	0x00000000


	//----- nvinfo : EIATTR_MIN_STACK_SIZE
	.align		4
.L_330:
        /*04e0*/ 	.byte	0x04, 0x12
        /*04e2*/ 	.short	(.L_332 - .L_331)
	.align		4
.L_331:
        /*04e4*/ 	.word	index@(_ZN2at6native13reduce_kernelILi128ELi4ENS0_8ReduceOpIN3c108BFloat16ENS0_9ArgMinOpsIfEEjlLi4ELi4EEEEEvT1_)
        /*04e8*/ 	.word	0x00000000


	//----- nvinfo : EIATTR_MIN_STACK_SIZE
	.align		4
.L_332:
        /*04ec*/ 	.byte	0x04, 0x12
        /*04ee*/ 	.short	(.L_334 - .L_333)
	.align		4
.L_333:
        /*04f0*/ 	.word	index@(_ZN2at6native13reduce_kernelILi512ELi1ENS0_8ReduceOpIN3c104HalfENS0_9ArgMinOpsIfEEjlLi4ELi4EEEEEvT1_)
        /*04f4*/ 	.word	0x00000010


	//----- nvinfo : EIATTR_MIN_STACK_SIZE
	.align		4
.L_334:
        /*04f8*/ 	.byte	0x04, 0x12
        /*04fa*/ 	.short	(.L_336 - .L_335)
	.align		4
.L_335:
        /*04fc*/ 	.word	index@(_ZN2at6native13reduce_kernelILi256ELi2ENS0_8ReduceOpIN3c104HalfENS0_9ArgMinOpsIfEEjlLi4ELi4EEEEEvT1_)
        /*0500*/ 	.word	0x00000000


	//----- nvinfo : EIATTR_MIN_STACK_SIZE
	.align		4
.L_336:
        /*0504*/ 	.byte	0x04, 0x12
        /*0506*/ 	.short	(.L_338 - .L_337)
	.align		4
.L_337:
        /*0508*/ 	.word	index@(_ZN2at6native13reduce_kernelILi128ELi4ENS0_8ReduceOpIN3c104HalfENS0_9ArgMinOpsIfEEjlLi4ELi4EEEEEvT1_)
        /*050c*/ 	.word	0x00000000
.L_338:


//--------------------- .nv.compat                --------------------------
	.section	.nv.compat,"",@"SHT_CUDA_COMPAT_INFO"
	.align	4
        /*0000*/ 	.byte	0x02, 0x09, 0x01, 0x00, 0x02, 0x02, 0x01, 0x00, 0x02, 0x05, 0x05, 0x00, 0x03, 0x07, 0x01, 0x01
        /*0010*/ 	.byte	0x02, 0x03, 0x00, 0x00, 0x02, 0x06, 0x01, 0x00, 0x04, 0x0b, 0x08, 0x00, 0x00, 0x00, 0x00, 0x00
        /*0020*/ 	.byte	0x00, 0x00, 0x00, 0x00


//--------------------- .nv.info._ZN2at6native13reduce_kernelILi512ELi1ENS0_8ReduceOpIfNS0_9ArgMinOpsIfEEjlLi4ELi4EEEEEvT1_ --------------------------
	.section	.nv.info._ZN2at6native13reduce_kernelILi512ELi1ENS0_8ReduceOpIfNS0_9ArgMinOpsIfEEjlLi4ELi4EEEEEvT1_,"",@"SHT_CUDA_INFO"
	.sectionflags	@""
	.align	4


	//----- nvinfo : EIATTR_CUDA_API_VERSION
	.align		4
        /*0000*/ 	.byte	0x04, 0x37
        /*0002*/ 	.short	(.L_340 - .L_339)
.L_339:
        /*0004*/ 	.word	0x00000082


	//----- nvinfo : EIATTR_KPARAM_INFO
	.align		4
.L_340:
        /*0008*/ 	.byte	0x04, 0x17
        /*000a*/ 	.short	(.L_342 - .L_341)
.L_341:
        /*000c*/ 	.word	0x00000000
        /*0010*/ 	.short	0x0000
        /*0012*/ 	.short	0x0000
        /*0014*/ 	.byte	0x00, 0xf0, 0xa1, 0x10


	//----- nvinfo : EIATTR_SPARSE_MMA_MASK
	.align		4
.L_342:
        /*0018*/ 	.byte	0x03, 0x50
        /*001a*/ 	.short	0x0000


	//----- nvinfo : EIATTR_MAXREG_COUNT
	.align		4
        /*001c*/ 	.byte	0x03, 0x1b
        /*001e*/ 	.short	0x0020


	//----- nvinfo : EIATTR_NUM_BARRIERS
	.align		4
        /*0020*/ 	.byte	0x02, 0x4c
        /*0022*/ 	.byte	0x01
	.zero		1


	//----- nvinfo : EIATTR_EXTERNS
	.align		4
        /*0024*/ 	.byte	0x04, 0x0f
        /*0026*/ 	.short	(.L_344 - .L_343)


	//   ....[0]....
	.align		4
.L_343:
        /*0028*/ 	.word	index@(__assertfail)


	//----- nvinfo : EIATTR_ANNOTATIONS
	.align		4
.L_344:
        /*002c*/ 	.byte	0x04, 0x55
        /*002e*/ 	.short	(.L_346 - .L_345)


	//   ....[0]....
.L_345:
        /*0030*/ 	.word	0x00000001
        /*0034*/ 	.byte	0x20, 0x01, 0x00, 0x00, 0x01, 0x00, 0x00, 0x00, 0x70, 0x01, 0x00, 0x00, 0x01, 0x00, 0x00, 0x00
        /*0044*/ 	.byte	0xd0, 0xdc, 0x00, 0x00, 0x01, 0x00, 0x00, 0x00, 0x60, 0x1e, 0x01, 0x00


	//----- nvinfo : EIATTR_MERCURY_ISA_VERSION
	.align		4
.L_346:
        /*0050*/ 	.byte	0x03, 0x5f
        /*0052*/ 	.short	0x0101


	//----- nvinfo : EIATTR_INT_WARP_WIDE_INSTR_OFFSETS
	.align		4
        /*0054*/ 	.byte	0x04, 0x31
        /*0056*/ 	.short	(.L_348 - .L_347)


	//   ....[0]....
.L_347:
        /*0058*/ 	.word	0x00010820


	//   ....[1]....
        /*005c*/ 	.word	0x00010910


	//----- nvinfo : EIATTR_COOP_GROUP_MASK_REGIDS
	.align		4
.L_348:
        /*0060*/ 	.byte	0x04, 0x29
        /*0062*/ 	.short	(.L_350 - .L_349)


	//   ....[0]....
.L_349:
        /*0064*/ 	.word	0xffffffff


	//   ....[1]....
        /*0068*/ 	.word	0xffffffff


	//   ....[2]....
        /*006c*/ 	.word	0xffffffff


	//   ....[3]....
        /*0070*/ 	.word	0xffffffff


	//   ....[4]....
        /*0074*/ 	.word	0xffffffff


	//   ....[5]....
        /*0078*/ 	.word	0xffffffff


	//----- nvinfo : EIATTR_COOP_GROUP_INSTR_OFFSETS
	.align		4
.L_350:
        /*007c*/ 	.byte	0x04, 0x28
        /*007e*/ 	.short	(.L_352 - .L_351)


	//   ....[0]....
.L_351:
        /*0080*/ 	.word	0x0000db40


	//   ....[1]....
        /*0084*/ 	.word	0x0000db70


	//   ....[2]....
        /*0088*/ 	.word	0x0000db80


	//   ....[3]....
        /*008c*/ 	.word	0x000115a0


	//   ....[4]....
        /*0090*/ 	.word	0x000115d0


	//   ....[5]....
        /*0094*/ 	.word	0x000115e0


	//----- nvinfo : EIATTR_VRC_CTA_INIT_COUNT
	.align		4
.L_352:
        /*0098*/ 	.byte	0x02, 0x4a
	.zero		1
	.zero		1


	//----- nvinfo : EIATTR_SYSCALL_OFFSETS
	.align		4
        /*009c*/ 	.byte	0x04, 0x46
        /*009e*/ 	.short	(.L_354 - .L_353)


	//   ....[0]....
.L_353:
        /*00a0*/ 	.word	0x00011880


	//   ....[1]....
        /*00a4*/ 	.word	0x000119f0


	//   ....[2]....
        /*00a8*/ 	.word	0x00011b40


	//   ....[3]....
        /*00ac*/ 	.word	0x00011dd0


	//   ....[4]....
        /*00b0*/ 	.word	0x000120a0


	//   ....[5]....
        /*00b4*/ 	.word	0x00012210


	//   ....[6]....
        /*00b8*/ 	.word	0x00012360


	//   ....[7]....
        /*00bc*/ 	.word	0x000125f0


	//----- nvinfo : EIATTR_EXIT_INSTR_OFFSETS
	.align		4
.L_354:
        /*00c0*/ 	.byte	0x04, 0x1c
        /*00c2*/ 	.short	(.L_356 - .L_355)


	//   ....[0]....
.L_355:
        /*00c4*/ 	.word	0x000109d0


	//   ....[1]....
        /*00c8*/ 	.word	0x000116f0


	//   ....[2]....
        /*00cc*/ 	.word	0x00011a40


	//   ....[3]....
        /*00d0*/ 	.word	0x00011b50


	//   ....[4]....
        /*00d4*/ 	.word	0x00011e20


	//   ....[5]....
        /*00d8*/ 	.word	0x00011e50


	//   ....[6]....
        /*00dc*/ 	.word	0x00011e90


	//   ....[7]....
        /*00e0*/ 	.word	0x00011ed0


	//   ....[8]....
        /*00e4*/ 	.word	0x00011f10


	//   ....[9]....
        /*00e8*/ 	.word	0x00012260


	//   ....[10]....
        /*00ec*/ 	.word	0x00012370


	//   ....[11]....
        /*00f0*/ 	.word	0x00012640


	//   ....[12]....
        /*00f4*/ 	.word	0x00012670


	//----- nvinfo : EIATTR_MAX_THREADS
	.align		4
.L_356:
        /*00f8*/ 	.byte	0x04, 0x05
        /*00fa*/ 	.short	(.L_358 - .L_357)
.L_357:
        /*00fc*/ 	.word	0x00000200
        /*0100*/ 	.word	0x00000001
        /*0104*/ 	.word	0x00000001


	//----- nvinfo : EIATTR_CRS_STACK_SIZE
	.align		4
.L_358:
        /*0108*/ 	.byte	0x04, 0x1e
        /*010a*/ 	.short	(.L_360 - .L_359)
.L_359:
        /*010c*/ 	.word	0x00000000


	//----- nvinfo : EIATTR_CBANK_PARAM_SIZE
	.align		4
.L_360:
        /*0110*/ 	.byte	0x03, 0x19
        /*0112*/ 	.short	0x0428


	//----- nvinfo : EIATTR_PARAM_CBANK
	.align		4
        /*0114*/ 	.byte	0x04, 0x0a
        /*0116*/ 	.short	(.L_362 - .L_361)
	.align		4
.L_361:
        /*0118*/ 	.word	index@(.nv.constant0._ZN2at6native13reduce_kernelILi512ELi1ENS0_8ReduceOpIfNS0_9ArgMinOpsIfEEjlLi4ELi4EEEEEvT1_)
        /*011c*/ 	.short	0x0380
        /*011e*/ 	.short	0x0428


	//----- nvinfo : EIATTR_SW_WAR
	.align		4
.L_362:
        /*0120*/ 	.byte	0x04, 0x36
        /*0122*/ 	.short	(.L_364 - .L_363)
.L_363:
        /*0124*/ 	.word	0x00000008
.L_364:


//--------------------- .nv.info._ZN2at6native13reduce_kernelILi256ELi2ENS0_8ReduceOpIfNS0_9ArgMinOpsIfEEjlLi4ELi4EEEEEvT1_ --------------------------
	.section	.nv.info._ZN2at6native13reduce_kernelILi256ELi2ENS0_8ReduceOpIfNS0_9ArgMinOpsIfEEjlLi4ELi4EEEEEvT1_,"",@"SHT_CUDA_INFO"
	.sectionflags	@""
	.align	4


	//----- nvinfo : EIATTR_CUDA_API_VERSION
	.align		4
        /*0000*/ 	.byte	0x04, 0x37
        /*0002*/ 	.short	(.L_366 - .L_365)
.L_365:
        /*0004*/ 	.word	0x00000082


	//----- nvinfo : EIATTR_KPARAM_INFO
	.align		4
.L_366:
        /*0008*/ 	.byte	0x04, 0x17
        /*000a*/ 	.short	(.L_368 - .L_367)
.L_367:
        /*000c*/ 	.word	0x00000000
        /*0010*/ 	.short	0x0000
        /*0012*/ 	.short	0x0000
        /*0014*/ 	.byte	0x00, 0xf0, 0xa1, 0x10


	//----- nvinfo : EIATTR_SPARSE_MMA_MASK
	.align		4
.L_368:
        /*0018*/ 	.byte	0x03, 0x50
        /*001a*/ 	.short	0x0000


	//----- nvinfo : EIATTR_MAXREG_COUNT
	.align		4
        /*001c*/ 	.byte	0x03, 0x1b
        /*001e*/ 	.short	0x0040


	//----- nvinfo : EIATTR_NUM_BARRIERS
	.align		4
        /*0020*/ 	.byte	0x02, 0x4c
        /*0022*/ 	.byte	0x01
	.zero		1


	//----- nvinfo : EIATTR_EXTERNS
	.align		4
        /*0024*/ 	.byte	0x04, 0x0f
        /*0026*/ 	.short	(.L_370 - .L_369)


	//   ....[0]....
	.align		4
.L_369:
        /*0028*/ 	.word	index@(__assertfail)


	//----- nvinfo : EIATTR_MERCURY_ISA_VERSION
	.align		4
.L_370:
        /*002c*/ 	.byte	0x03, 0x5f
        /*002e*/ 	.short	0x0101


	//----- nvinfo : EIATTR_INT_WARP_WIDE_INSTR_OFFSETS
	.align		4
        /*0030*/ 	.byte	0x04, 0x31
        /*0032*/ 	.short	(.L_372 - .L_371)


	//   ....[0]....
.L_371:
        /*0034*/ 	.word	0x00015640


	//   ....[1]....
        /*0038*/ 	.word	0x00015730


	//----- nvinfo : EIATTR_COOP_GROUP_MASK_REGIDS
	.align		4
.L_372:
        /*003c*/ 	.byte	0x04, 0x29
        /*003e*/ 	.short	(.L_374 - .L_373)


	//   ....[0]....
.L_373:
        /*0040*/ 	.word	0xffffffff


	//   ....[1]....
        /*0044*/ 	.word	0xffffffff


	//   ....[2]....
        /*0048*/ 	.word	0xffffffff


	//   ....[3]....
        /*004c*/ 	.word	0xffffffff


	//   ....[4]....
        /*0050*/ 	.word	0xffffffff


	//   ....[5]....
        /*0054*/ 	.word	0xffffffff


	//   ....[6]....
        /*0058*/ 	.word	0xffffffff


	//   ....[7]....
        /*005c*/ 	.word	0xffffffff


	//   ....[8]....
        /*0060*/ 	.word	0xffffffff


	//   ....[9]....
        /*0064*/ 	.word	0xffffffff


	//   ....[10]....
        /*0068*/ 	.word	0xffffffff


	//   ....[11]....
        /*006c*/ 	.word	0xffffffff


	//----- nvinfo : EIATTR_COOP_GROUP_INSTR_OFFSETS
	.align		4
.L_374:
        /*0070*/ 	.byte	0x04, 0x28
        /*0072*/ 	.short	(.L_376 - .L_375)


	//   ....[0]....
.L_375:
        /*0074*/ 	.word	0x000105d0


	//   ....[1]....
        /*0078*/ 	.word	0x00010600


	//   ....[2]....
        /*007c*/ 	.word	0x00010610


	//   ....[3]....
        /*0080*/ 	.word	0x000106c0


	//   ....[4]....
        /*0084*/ 	.word	0x00010700


	//   ....[5]....
        /*0088*/ 	.word	0x00010730


	//   ....[6]....
        /*008c*/ 	.word	0x00016940


	//   ....[7]....
        /*0090*/ 	.word	0x00016970


	//   ....[8]....
        /*0094*/ 	.word	0x00016980


	//   ....[9]....
        /*0098*/ 	.word	0x00016a30


	//   ....[10]....
        /*009c*/ 	.word	0x00016a70


	//   ....[11]....
        /*00a0*/ 	.word	0x00016aa0


	//----- nvinfo : EIATTR_VRC_CTA_INIT_COUNT
	.align		4
.L_376:
        /*00a4*/ 	.byte	0x02, 0x4a
	.zero		1
	.zero		1


	//----- nvinfo : EIATTR_SYSCALL_OFFSETS
	.align		4
        /*00a8*/ 	.byte	0x04, 0x46
        /*00aa*/ 	.short	(.L_378 - .L_377)


	//   ....[0]....
.L_377:
        /*00ac*/ 	.word	0x00001500


	//   ....[1]....
        /*00b0*/ 	.word	0x00016d40


	//   ....[2]....
        /*00b4*/ 	.word	0x00016f20


	//   ....[3]....
        /*00b8*/ 	.word	0x00017050


	//   ....[4]....
        /*00bc*/ 	.word	0x000171f0


	//   ....[5]....
        /*00c0*/ 	.word	0x000172e0


	//   ....[6]....
        /*00c4*/ 	.word	0x000176b0


	//   ....[7]....
        /*00c8*/ 	.word	0x000177e0


	//   ....[8]....
        /*00cc*/ 	.word	0x00017b10


	//   ....[9]....
        /*00d0*/ 	.word	0x00017cf0


	//   ....[10]....
        /*00d4*/ 	.word	0x00017e20


	//   ....[11]....
        /*00d8*/ 	.word	0x00017fc0


	//   ....[12]....
        /*00dc*/ 	.word	0x000180b0


	//   ....[13]....
        /*00e0*/ 	.word	0x00018480


	//   ....[14]....
        /*00e4*/ 	.word	0x000185b0


	//----- nvinfo : EIATTR_EXIT_INSTR_OFFSETS
	.align		4
.L_378:
        /*00e8*/ 	.byte	0x04, 0x1c
        /*00ea*/ 	.short	(.L_380 - .L_379)


	//   ....[0]....
.L_379:
        /*00ec*/ 	.word	0x000157f0


	//   ....[1]....
        /*00f0*/ 	.word	0x00016bb0


	//   ....[2]....
        /*00f4*/ 	.word	0x000170f0


	//   ....[3]....
        /*00f8*/ 	.word	0x000172f0


	//   ....[4]....
        /*00fc*/ 	.word	0x00017880


	//   ....[5]....
        /*0100*/ 	.word	0x000178d0


	//   ....[6]....
        /*0104*/ 	.word	0x00017900


	//   ....[7]....
        /*0108*/ 	.word	0x00017940


	//   ....[8]....
        /*010c*/ 	.word	0x00017980


	//   ....[9]....
        /*0110*/ 	.word	0x00017ec0


	//   ....[10]....
        /*0114*/ 	.word	0x000180c0


	//   ....[11]....
        /*0118*/ 	.word	0x00018650


	//   ....[12]....
        /*011c*/ 	.word	0x000186a0


	//----- nvinfo : EIATTR_MAX_THREADS
	.align		4
.L_380:
        /*0120*/ 	.byte	0x04, 0x05
        /*0122*/ 	.short	(.L_382 - .L_381)
.L_381:
        /*0124*/ 	.word	0x00000100
        /*0128*/ 	.word	0x00000001
        /*012c*/ 	.word	0x00000001


	//----- nvinfo : EIATTR_CRS_STACK_SIZE
	.align		4
.L_382:
        /*0130*/ 	.byte	0x04, 0x1e
        /*0132*/ 	.short	(.L_384 - .L_383)
.L_383:
        /*0134*/ 	.word	0x00000000


	//----- nvinfo : EIATTR_CBANK_PARAM_SIZE
	.align		4
.L_384:
        /*0138*/ 	.byte	0x03, 0x19
        /*013a*/ 	.short	0x0428


	//----- nvinfo : EIATTR_PARAM_CBANK
	.align		4
        /*013c*/ 	.byte	0x04, 0x0a
        /*013e*/ 	.short	(.L_386 - .L_385)
	.align		4
.L_385:
        /*0140*/ 	.word	index@(.nv.constant0._ZN2at6native13reduce_kernelILi256ELi2ENS0_8ReduceOpIfNS0_9ArgMinOpsIfEEjlLi4ELi4EEEEEvT1_)
        /*0144*/ 	.short	0x0380
        /*0146*/ 	.short	0x0428


	//----- nvinfo : EIATTR_SW_WAR
	.align		4
.L_386:
        /*0148*/ 	.byte	0x04, 0x36
        /*014a*/ 	.short	(.L_388 - .L_387)
.L_387:
        /*014c*/ 	.word	0x00000008
.L_388:


//--------------------- .nv.info._ZN2at6native13reduce_kernelILi128ELi4ENS0_8ReduceOpIfNS0_9ArgMinOpsIfEEjlLi4ELi4EEEEEvT1_ --------------------------
	.section	.nv.info._ZN2at6native13reduce_kernelILi128ELi4ENS0_8ReduceOpIfNS0_9ArgMinOpsIfEEjlLi4ELi4EEEEEvT1_,"",@"SHT_CUDA_INFO"
	.sectionflags	@""
	.align	4


	//----- nvinfo : EIATTR_CUDA_API_VERSION
	.align		4
        /*0000*/ 	.byte	0x04, 0x37
        /*0002*/ 	.short	(.L_390 - .L_389)
.L_389:
        /*0004*/ 	.word	0x00000082


	//----- nvinfo : EIATTR_KPARAM_INFO
	.align		4
.L_390:
        /*0008*/ 	.byte	0x04, 0x17
        /*000a*/ 	.short	(.L_392 - .L_391)
.L_391:
        /*000c*/ 	.word	0x00000000
        /*0010*/ 	.short	0x0000
        /*0012*/ 	.short	0x0000
        /*0014*/ 	.byte	0x00, 0xf0, 0xa1, 0x10


	//----- nvinfo : EIATTR_SPARSE_MMA_MASK
	.align		4
.L_392:
        /*0018*/ 	.byte	0x03, 0x50
        /*001a*/ 	.short	0x0000


	//----- nvinfo : EIATTR_MAXREG_COUNT
	.align		4
        /*001c*/ 	.byte	0x03, 0x1b
        /*001e*/ 	.short	0x0080


	//----- nvinfo : EIATTR_NUM_BARRIERS
	.align		4
        /*0020*/ 	.byte	0x02, 0x4c
        /*0022*/ 	.byte	0x01
	.zero		1


	//----- nvinfo : EIATTR_EXTERNS
	.align		4
        /*0024*/ 	.byte	0x04, 0x0f
        /*0026*/ 	.short	(.L_394 - .L_393)


	//   ....[0]....
	.align		4
.L_393:
        /*0028*/ 	.word	index@(__assertfail)


	//----- nvinfo : EIATTR_MERCURY_ISA_VERSION
	.align		4
.L_394:
        /*002c*/ 	.byte	0x03, 0x5f
        /*002e*/ 	.short	0x0101


	//----- nvinfo : EIATTR_INT_WARP_WIDE_INSTR_OFFSETS
	.align		4
        /*0030*/ 	.byte	0x04, 0x31
        /*0032*/ 	.short	(.L_396 - .L_395)


	//   ....[0]....
.L_395:
        /*0034*/ 	.word	0x0001f170


	//   ....[1]....
        /*0038*/ 	.word	0x0001f260


	//----- nvinfo : EIATTR_COOP_GROUP_MASK_REGIDS
	.align		4
.L_396:
        /*003c*/ 	.byte	0x04, 0x29
        /*003e*/ 	.short	(.L_398 - .L_397)


	//   ....[0]....
.L_397:
        /*0040*/ 	.word	0xffffffff


	//   ....[1]....
        /*0044*/ 	.word	0xffffffff


	//   ....[2]....
        /*0048*/ 	.word	0xffffffff


	//   ....[3]....
        /*004c*/ 	.word	0xffffffff


	//   ....[4]....
        /*0050*/ 	.word	0xffffffff


	//   ....[5]....
        /*0054*/ 	.word	0xffffffff


	//   ....[6]....
        /*0058*/ 	.word	0xffffffff


	//   ....[7]....
        /*005c*/ 	.word	0xffffffff


	//   ....[8]....
        /*0060*/ 	.word	0xffffffff


	//   ....[9]....
        /*0064*/ 	.word	0xffffffff


	//   ....[10]....
        /*0068*/ 	.word	0xffffffff


	//   ....[11]....
        /*006c*/ 	.word	0xffffffff


	//   ....[12]....
        /*0070*/ 	.word	0xffffffff


	//   ....[13]....
        /*0074*/ 	.word	0xffffffff


	//   ....[14]....
        /*0078*/ 	.word	0xffffffff


	//   ....[15]....
        /*007c*/ 	.word	0xffffffff


	//   ....[16]....
        /*0080*/ 	.word	0xffffffff


	//   ....[17]....
        /*0084*/ 	.word	0xffffffff


	//   ....[18]....
        /*0088*/ 	.word	0xffffffff


	//   ....[19]....
        /*008c*/ 	.word	0xffffffff


	//   ....[20]....
        /*0090*/ 	.word	0xffffffff


	//   ....[21]....
        /*0094*/ 	.word	0xffffffff


	//   ....[22]....
        /*0098*/ 	.word	0xffffffff


	//   ....[23]....
        /*009c*/ 	.word	0xffffffff


	//----- nvinfo : EIATTR_COOP_GROUP_INSTR_OFFSETS
	.align		4
.L_398:
        /*00a0*/ 	.byte	0x04, 0x28
        /*00a2*/ 	.short	(.L_400 - .L_399)


	//   ....[0]....
.L_399:
        /*00a4*/ 	.word	0x00015960


	//   ....[1]....
        /*00a8*/ 	.word	0x00015990


	//   ....[2]....
        /*00ac*/ 	.word	0x000159a0


	//   ....[3]....
        /*00b0*/ 	.word	0x00015a50


	//   ....[4]....
        /*00b4*/ 	.word	0x00015a80


	//   ....[5]....
        /*00b8*/ 	.word	0x00015a90


	//   ....[6]....
        /*00bc*/ 	.word	0x00015b40


	//   ....[7]....
        /*00c0*/ 	.word	0x00015b70


	//   ....[8]....
        /*00c4*/ 	.word	0x00015b80


	//   ....[9]....
        /*00c8*/ 	.word	0x00015c30


	//   ....[10]....
        /*00cc*/ 	.word	0x00015c70


	//   ....[11]....
        /*00d0*/ 	.word	0x00015ca0


	//   ....[12]....
        /*00d4*/ 	.word	0x00021070


	//   ....[13]....
        /*00d8*/ 	.word	0x000210a0


	//   ....[14]....
        /*00dc*/ 	.word	0x000210b0


	//   ....[15]....
        /*00e0*/ 	.word	0x00021160


	//   ....[16]....
        /*00e4*/ 	.word	0x00021190


	//   ....[17]....
        /*00e8*/ 	.word	0x000211a0


	//   ....[18]....
        /*00ec*/ 	.word	0x00021250


	//   ....[19]....
        /*00f0*/ 	.word	0x00021280


	//   ....[20]....
        /*00f4*/ 	.word	0x00021290


	//   ....[21]....
        /*00f8*/ 	.word	0x00021340


	//   ....[22]....
        /*00fc*/ 	.word	0x00021380


	//   ....[23]....
        /*0100*/ 	.word	0x000213b0


	//----- nvinfo : EIATTR_VRC_CTA_INIT_COUNT
	.align		4
.L_400:
        /*0104*/ 	.byte	0x02, 0x4a
	.zero		1
	.zero		1


	//----- nvinfo : EIATTR_SYSCALL_OFFSETS
	.align		4
        /*0108*/ 	.byte	0x04, 0x46
        /*010a*/ 	.short	(.L_402 - .L_401)


	//   ....[0]....
.L_401:
        /*010c*/ 	.word	0x00001530


	//   ....[1]....
        /*0110*/ 	.word	0x00021700


	//   ....[2]....
        /*0114*/ 	.word	0x00021940


	//   ....[3]....
        /*0118*/ 	.word	0x00021a70


	//   ....[4]....
        /*011c*/ 	.word	0x00021c30


	//   ....[5]....
        /*0120*/ 	.word	0x00021d60


	//   ....[6]....
        /*0124*/ 	.word	0x00021ef0


	//   ....[7]....
        /*0128*/ 	.word	0x00021fe0


	//   ....[8]....
        /*012c*/ 	.word	0x000220d0


	//   ....[9]....
        /*0130*/ 	.word	0x000221c0


	//   ....[10]....
        /*0134*/ 	.word	0x000227f0


	//   ....[11]....
        /*0138*/ 	.word	0x00022920


	//   ....[12]....
        /*013c*/ 	.word	0x00022ae0


	//   ....[13]....
        /*0140*/ 	.word	0x00022c10


	//   ....[14]....
        /*0144*/ 	.word	0x00022fc0


	//   ....[15]....
        /*0148*/ 	.word	0x000231e0


	//   ....[16]....
        /*014c*/ 	.word	0x00023310


	//   ....[17]....
        /*0150*/ 	.word	0x000234d0


	//   ....[18]....
        /*0154*/ 	.word	0x00023600


	//   ....[19]....
        /*0158*/ 	.word	0x00023790


	//   ....[20]....
        /*015c*/ 	.word	0x00023880


	//   ....[21]....
        /*0160*/ 	.word	0x00023970


	//   ....[22]....
        /*0164*/ 	.word	0x00023a60


	//   ....[23]....
        /*0168*/ 	.word	0x00024080


	//   ....[24]....
        /*016c*/ 	.word	0x000241b0


	//   ....[25]....
        /*0170*/ 	.word	0x00024370


	//   ....[26]....
        /*0174*/ 	.word	0x000244a0


	//----- nvinfo : EIATTR_EXIT_INSTR_OFFSETS
	.align		4
.L_402:
        /*0178*/ 	.byte	0x04, 0x1c
        /*017a*/ 	.short	(.L_404 - .L_403)


	//   ....[0]....
.L_403:
        /*017c*/ 	.word	0x0001f320


	//   ....[1]....
        /*0180*/ 	.word	0x00021520


	//   ....[2]....
        /*0184*/ 	.word	0x00021df0


	//   ....[3]....
        /*0188*/ 	.word	0x000221d0


	//   ....[4]....
        /*018c*/ 	.word	0x00022ca0


	//   ....[5]....
        /*0190*/ 	.word	0x00022d30


	//   ....[6]....
        /*0194*/ 	.word	0x00022d60


	//   ....[7]....
        /*0198*/ 	.word	0x00022da0


	//   ....[8]....
        /*019c*/ 	.word	0x00022de0


	//   ....[9]....
        /*01a0*/ 	.word	0x00023690


	//   ....[10]....
        /*01a4*/ 	.word	0x00023a70


	//   ....[11]....
        /*01a8*/ 	.word	0x00024530


	//   ....[12]....
        /*01ac*/ 	.word	0x000245c0


	//----- nvinfo : EIATTR_MAX_THREADS
	.align		4
.L_404:
        /*01b0*/ 	.byte	0x04, 0x05
        /*01b2*/ 	.short	(.L_406 - .L_405)
.L_405:
        /*01b4*/ 	.word	0x00000080
        /*01b8*/ 	.word	0x00000001
        /*01bc*/ 	.word	0x00000001


	//----- nvinfo : EIATTR_CRS_STACK_SIZE
	.align		4
.L_406:
        /*01c0*/ 	.byte	0x04, 0x1e
        /*01c2*/ 	.short	(.L_408 - .L_407)
.L_407:
        /*01c4*/ 	.word	0x00000000


	//----- nvinfo : EIATTR_CBANK_PARAM_SIZE
	.align		4
.L_408:
        /*01c8*/ 	.byte	0x03, 0x19
        /*01ca*/ 	.short	0x0428


	//----- nvinfo : EIATTR_PARAM_CBANK
	.align		4
        /*01cc*/ 	.byte	0x04, 0x0a
        /*01ce*/ 	.short	(.L_410 - .L_409)
	.align		4
.L_409:
        /*01d0*/ 	.word	index@(.nv.constant0._ZN2at6native13reduce_kernelILi128ELi4ENS0_8ReduceOpIfNS0_9ArgMinOpsIfEEjlLi4ELi4EEEEEvT1_)
        /*01d4*/ 	.short	0x0380
        /*01d6*/ 	.short	0x0428


	//----- nvinfo : EIATTR_SW_WAR
	.align		4
.L_410:
        /*01d8*/ 	.byte	0x04, 0x36
        /*01da*/ 	.short	(.L_412 - .L_411)
.L_411:
        /*01dc*/ 	.word	0x00000008
.L_412:


//--------------------- .nv.info._ZN2at6native13reduce_kernelILi512ELi1ENS0_8ReduceOpIdNS0_9ArgMinOpsIdEEjlLi4ELi4EEEEEvT1_ --------------------------
	.section	.nv.info._ZN2at6native13reduce_kernelILi512ELi1ENS0_8ReduceOpIdNS0_9ArgMinOpsIdEEjlLi4ELi4EEEEEvT1_,"",@"SHT_CUDA_INFO"
	.sectionflags	@""
	.align	4


	//----- nvinfo : EIATTR_CUDA_API_VERSION
	.align		4
        /*0000*/ 	.byte	0x04, 0x37
        /*0002*/ 	.short	(.L_414 - .L_413)
.L_413:
        /*0004*/ 	.word	0x00000082


	//----- nvinfo : EIATTR_KPARAM_INFO
	.align		4
.L_414:
        /*0008*/ 	.byte	0x04, 0x17
        /*000a*/ 	.short	(.L_416 - .L_415)
.L_415:
        /*000c*/ 	.word	0x00000000
        /*0010*/ 	.short	0x0000
        /*0012*/ 	.short	0x0000
        /*0014*/ 	.byte	0x00, 0xf0, 0xa1, 0x10


	//----- nvinfo : EIATTR_SPARSE_MMA_MASK
	.align		4
.L_416:
        /*0018*/ 	.byte	0x03, 0x50
        /*001a*/ 	.short	0x0000


	//----- nvinfo : EIATTR_MAXREG_COUNT
	.align		4
        /*001c*/ 	.byte	0x03, 0x1b
        /*001e*/ 	.short	0x0020


	//----- nvinfo : EIATTR_NUM_BARRIERS
	.align		4
        /*0020*/ 	.byte	0x02, 0x4c
        /*0022*/ 	.byte	0x01
	.zero		1


	//----- nvinfo : EIATTR_EXTERNS
	.align		4
        /*0024*/ 	.byte	0x04, 0x0f
        /*0026*/ 	.short	(.L_418 - .L_417)


	//   ....[0]....
	.align		4
.L_417:
        /*0028*/ 	.word	index@(__assertfail)


	//----- nvinfo : EIATTR_ANNOTATIONS
	.align		4
.L_418:
        /*002c*/ 	.byte	0x04, 0x55
        /*002e*/ 	.short	(.L_420 - .L_419)


	//   ....[0]....
.L_419:
        /*0030*/ 	.word	0x00000001
        /*0034*/ 	.byte	0x20, 0x01, 0x00, 0x00, 0x01, 0x00, 0x00, 0x00, 0x40, 0x01, 0x00, 0x00, 0x01, 0x00, 0x00, 0x00
        /* <DEDUP_REMOVED lines=55> */
        /*03b4*/ 	.byte	0x10, 0xfc, 0x00, 0x00, 0x01, 0x00, 0x00, 0x00, 0x00, 0x40, 0x01, 0x00


	//----- nvinfo : EIATTR_MERCURY_ISA_VERSION
	.align		4
.L_420:
        /*03c0*/ 	.byte	0x03, 0x5f
        /*03c2*/ 	.short	0x0101


	//----- nvinfo : EIATTR_INT_WARP_WIDE_INSTR_OFFSETS
	.align		4
        /*03c4*/ 	.byte	0x04, 0x31
        /*03c6*/ 	.short	(.L_422 - .L_421)


	//   ....[0]....
.L_421:
        /*03c8*/ 	.word	0x00012760


	//   ....[1]....
        /*03cc*/ 	.word	0x00012850


	//----- nvinfo : EIATTR_COOP_GROUP_MASK_REGIDS
	.align		4
.L_422:
        /*03d0*/ 	.byte	0x04, 0x29
        /*03d2*/ 	.short	(.L_424 - .L_423)


	//   ....[0]....
.L_423:
        /*03d4*/ 	.word	0xffffffff


	//   ....[1]....
        /*03d8*/ 	.word	0xffffffff


	//   ....[2]....
        /*03dc*/ 	.word	0xffffffff


	//   ....[3]....
        /*03e0*/ 	.word	0xffffffff


	//   ....[4]....
        /*03e4*/ 	.word	0xffffffff


	//   ....[5]....
        /*03e8*/ 	.word	0xffffffff


	//   ....[6]....
        /*03ec*/ 	.word	0xffffffff


	//   ....[7]....
        /*03f0*/ 	.word	0xffffffff


	//----- nvinfo : EIATTR_COOP_GROUP_INSTR_OFFSETS
	.align		4
.L_424:
        /*03f4*/ 	.byte	0x04, 0x28
        /*03f6*/ 	.short	(.L_426 - .L_425)


	//   ....[0]....
.L_425:
        /*03f8*/ 	.word	0x0000fa10


	//   ....[1]....
        /*03fc*/ 	.word	0x0000fa40


	//   ....[2]....
        /*0400*/ 	.word	0x0000fa50


	//   ....[3]....
        /*0404*/ 	.word	0x0000fa60


	//   ....[4]....
        /*0408*/ 	.word	0x00013660


	//   ....[5]....
        /*040c*/ 	.word	0x00013690


	//   ....[6]....
        /*0410*/ 	.word	0x000136a0


	//   ....[7]....
        /*0414*/ 	.word	0x000136b0


	//----- nvinfo : EIATTR_VRC_CTA_INIT_COUNT
	.align		4
.L_426:
        /*0418*/ 	.byte	0x02, 0x4a
	.zero		1
	.zero		1


	//----- nvinfo : EIATTR_SYSCALL_OFFSETS
	.align		4
        /*041c*/ 	.byte	0x04, 0x46
        /*041e*/ 	.short	(.L_428 - .L_427)


	//   ....[0]....
.L_427:
        /*0420*/ 	.word	0x000139b0


	//   ....[1]....
        /*0424*/ 	.word	0x00013b20


	//   ....[2]....
        /*0428*/ 	.word	0x00013c70


	//   ....[3]....
        /*042c*/ 	.word	0x00013f70


	//   ....[4]....
        /*0430*/ 	.word	0x00014240


	//   ....[5]....
        /*0434*/ 	.word	0x000143b0


	//   ....[6]....
        /*0438*/ 	.word	0x00014500


	//   ....[7]....
        /*043c*/ 	.word	0x00014800


	//----- nvinfo : EIATTR_EXIT_INSTR_OFFSETS
	.align		4
.L_428:
        /*0440*/ 	.byte	0x04, 0x1c
        /*0442*/ 	.short	(.L_430 - .L_429)


	//   ....[0]....
.L_429:
        /*0444*/ 	.word	0x00012910


	//   ....[1]....
        /*0448*/ 	.word	0x00013820


	//   ....[2]....
        /*044c*/ 	.word	0x00013b70


	//   ....[3]....
        /*0450*/ 	.word	0x00013c80


	//   ....[4]....
        /*0454*/ 	.word	0x00013fc0


	//   ....[5]....
        /*0458*/ 	.word	0x00013ff0


	//   ....[6]....
        /*045c*/ 	.word	0x00014030


	//   ....[7]....
        /*0460*/ 	.word	0x00014070


	//   ....[8]....
        /*0464*/ 	.word	0x000140b0


	//   ....[9]....
        /*0468*/ 	.word	0x00014400


	//   ....[10]....
        /*046c*/ 	.word	0x00014510


	//   ....[11]....
        /*0470*/ 	.word	0x00014850


	//   ....[12]....
        /*0474*/ 	.word	0x00014880


	//----- nvinfo : EIATTR_MAX_THREADS
	.align		4
.L_430:
        /*0478*/ 	.byte	0x04, 0x05
        /*047a*/ 	.short	(.L_432 - .L_431)
.L_431:
        /*047c*/ 	.word	0x00000200
        /*0480*/ 	.word	0x00000001
        /*0484*/ 	.word	0x00000001


	//----- nvinfo : EIATTR_CRS_STACK_SIZE
	.align		4
.L_432:
        /*0488*/ 	.byte	0x04, 0x1e
        /*048a*/ 	.short	(.L_434 - .L_433)
.L_433:
        /*048c*/ 	.word	0x00000000


	//----- nvinfo : EIATTR_CBANK_PARAM_SIZE
	.align		4
.L_434:
        /*0490*/ 	.byte	0x03, 0x19
        /*0492*/ 	.short	0x0428


	//----- nvinfo : EIATTR_PARAM_CBANK
	.align		4
        /*0494*/ 	.byte	0x04, 0x0a
        /*0496*/ 	.short	(.L_436 - .L_435)
	.align		4
.L_435:
        /*0498*/ 	.word	index@(.nv.constant0._ZN2at6native13reduce_kernelILi512ELi1ENS0_8ReduceOpIdNS0_9ArgMinOpsIdEEjlLi4ELi4EEEEEvT1_)
        /*049c*/ 	.short	0x0380
        /*049e*/ 	.short	0x0428


	//----- nvinfo : EIATTR_SW_WAR
	.align		4
.L_436:
        /*04a0*/ 	.byte	0x04, 0x36
        /*04a2*/ 	.short	(.L_438 - .L_437)
.L_437:
        /*04a4*/ 	.word	0x00000008
.L_438:


//--------------------- .nv.info._ZN2at6native13reduce_kernelILi256ELi2ENS0_8ReduceOpIdNS0_9ArgMinOpsIdEEjlLi4ELi4EEEEEvT1_ --------------------------
	.section	.nv.info._ZN2at6native13reduce_kernelILi256ELi2ENS0_8ReduceOpIdNS0_9ArgMinOpsIdEEjlLi4ELi4EEEEEvT1_,"",@"SHT_CUDA_INFO"
	.sectionflags	@""
	.align	4


	//----- nvinfo : EIATTR_CUDA_API_VERSION
	.align		4
        /*0000*/ 	.byte	0x04, 0x37
        /*0002*/ 	.short	(.L_440 - .L_439)
.L_439:
        /*0004*/ 	.word	0x00000082


	//----- nvinfo : EIATTR_KPARAM_INFO
	.align		4
.L_440:
        /*0008*/ 	.byte	0x04, 0x17
        /*000a*/ 	.short	(.L_442 - .L_441)
.L_441:
        /*000c*/ 	.word	0x00000000
        /*0010*/ 	.short	0x0000
        /*0012*/ 	.short	0x0000
        /*0014*/ 	.byte	0x00, 0xf0, 0xa1, 0x10


	//----- nvinfo : EIATTR_SPARSE_MMA_MASK
	.align		4
.L_442:
        /*0018*/ 	.byte	0x03, 0x50
        /*001a*/ 	.short	0x0000


	//----- nvinfo : EIATTR_MAXREG_COUNT
	.align		4
        /*001c*/ 	.byte	0x03, 0x1b
        /*001e*/ 	.short	0x0040


	//----- nvinfo : EIATTR_NUM_BARRIERS
	.align		4
        /*0020*/ 	.byte	0x02, 0x4c
        /*0022*/ 	.byte	0x01
	.zero		1


	//----- nvinfo : EIATTR_EXTERNS
	.align		4
        /*0024*/ 	.byte	0x04, 0x0f
        /*0026*/ 	.short	(.L_444 - .L_443)


	//   ....[0]....
	.align		4
.L_443:
        /*0028*/ 	.word	index@(__assertfail)


	//----- nvinfo : EIATTR_ANNOTATIONS
	.align		4
.L_444:
        /*002c*/ 	.byte	0x04, 0x55
        /*002e*/ 	.short	(.L_446 - .L_445)


	//   ....[0]....
.L_445:
        /*0030*/ 	.word	0x00000001
        /*0034*/ 	.byte	0x30, 0x01, 0x00, 0x00, 0x01, 0x00, 0x00, 0x00, 0x80, 0x01, 0x00, 0x00, 0x01, 0x00, 0x00, 0x00
        /*0044*/ 	.byte	0xb0, 0x12, 0x00, 0x00, 0x01, 0x00, 0x00, 0x00, 0xf0, 0xc7, 0x00, 0x00, 0x01, 0x00, 0x00, 0x00
        /*0054*/ 	.byte	0x20, 0xc8, 0x00, 0x00, 0x01, 0x00, 0x00, 0x00, 0x60, 0x0f, 0x01, 0x00, 0x01, 0x00, 0x00, 0x00
        /*0064*/ 	.byte	0x70, 0x0f, 0x01, 0x00, 0x01, 0x00, 0x00, 0x00, 0x90, 0x18, 0x01, 0x00, 0x01, 0x00, 0x00, 0x00
        /*0074*/ 	.byte	0x20, 0x1a, 0x01, 0x00, 0x01, 0x00, 0x00, 0x00, 0xb0, 0x32, 0x01, 0x00, 0x01, 0x00, 0x00, 0x00
        /*0084*/ 	.byte	0x00, 0x44, 0x01, 0x00, 0x01, 0x00, 0x00, 0x00, 0xc0, 0xa7, 0x01, 0x00


	//----- nvinfo : EIATTR_MERCURY_ISA_VERSION
	.align		4
.L_446:
        /*0090*/ 	.byte	0x03, 0x5f
        /*0092*/ 	.short	0x0101


	//----- nvinfo : EIATTR_INT_WARP_WIDE_INSTR_OFFSETS
	.align		4
        /*0094*/ 	.byte	0x04, 0x31
        /*0096*/ 	.short	(.L_448 - .L_447)


	//   ....[0]....
.L_447:
        /*0098*/ 	.word	0x00018060


	//   ....[1]....
        /*009c*/ 	.word	0x00018150


	//----- nvinfo : EIATTR_COOP_GROUP_MASK_REGIDS
	.align		4
.L_448:
        /*00a0*/ 	.byte	0x04, 0x29
        /*00a2*/ 	.short	(.L_450 - .L_449)


	//   ....[0]....
.L_449:
        /*00a4*/ 	.word	0xffffffff


	//   ....[1]....
        /*00a8*/ 	.word	0xffffffff


	//   ....[2]....
        /*00ac*/ 	.word	0xffffffff


	//   ....[3]....
        /*00b0*/ 	.word	0xffffffff


	//   ....[4]....
        /*00b4*/ 	.word	0xffffffff


	//   ....[5]....
        /*00b8*/ 	.word	0xffffffff


	//   ....[6]....
        /*00bc*/ 	.word	0xffffffff


	//   ....[7]....
        /*00c0*/ 	.word	0xffffffff


	//   ....[8]....
        /*00c4*/ 	.word	0xffffffff


	//   ....[9]....
        /*00c8*/ 	.word	0xffffffff


	//   ....[10]....
        /*00cc*/ 	.word	0xffffffff


	//   ....[11]....
        /*00d0*/ 	.word	0xffffffff


	//   ....[12]....
        /*00d4*/ 	.word	0xffffffff


	//   ....[13]....
        /*00d8*/ 	.word	0xffffffff


	//   ....[14]....
        /*00dc*/ 	.word	0xffffffff


	//   ....[15]....
        /*00e0*/ 	.word	0xffffffff


	//----- nvinfo : EIATTR_COOP_GROUP_INSTR_OFFSETS
	.align		4
.L_450:
        /*00e4*/ 	.byte	0x04, 0x28
        /*00e6*/ 	.short	(.L_452 - .L_451)


	//   ....[0]....
.L_451:
        /*00e8*/ 	.word	0x00012ec0


	//   ....[1]....
        /*00ec*/ 	.word	0x00012ef0


	//   ....[2]....
        /*00f0*/ 	.word	0x00012f00


	//   ....[3]....
        /*00f4*/ 	.word	0x00012f10


	//   ....[4]....
        /*00f8*/ 	.word	0x00013070


	//   ....[5]....
        /*00fc*/ 	.word	0x000130b0


	//   ....[6]....
        /*0100*/ 	.word	0x000130e0


	//   ....[7]....
        /*0104*/ 	.word	0x000130f0


	//   ....[8]....
        /*0108*/ 	.word	0x00019680


	//   ....[9]....
        /*010c*/ 	.word	0x000196b0


	//   ....[10]....
        /*0110*/ 	.word	0x000196c0


	//   ....[11]....
        /*0114*/ 	.word	0x000196d0


	//   ....[12]....
        /*0118*/ 	.word	0x00019830


	//   ....[13]....
        /*011c*/ 	.word	0x00019870


	//   ....[14]....
        /*0120*/ 	.word	0x000198a0


	//   ....[15]....
        /*0124*/ 	.word	0x000198b0


	//----- nvinfo : EIATTR_VRC_CTA_INIT_COUNT
	.align		4
.L_452:
        /*0128*/ 	.byte	0x02, 0x4a
	.zero		1
	.zero		1


	//----- nvinfo : EIATTR_SYSCALL_OFFSETS
	.align		4
        /*012c*/ 	.byte	0x04, 0x46
        /*012e*/ 	.short	(.L_454 - .L_453)


	//   ....[0]....
.L_453:
        /*0130*/ 	.word	0x00001520


	//   ....[1]....
        /*0134*/ 	.word	0x00019b90


	//   ....[2]....
        /*0138*/ 	.word	0x00019d30


	//   ....[3]....
        /*013c*/ 	.word	0x00019e60


	//   ....[4]....
        /*0140*/ 	.word	0x0001a000


	//   ....[5]....
        /*0144*/ 	.word	0x0001a0f0


	//   ....[6]....
        /*0148*/ 	.word	0x0001a590


	//   ....[7]....
        /*014c*/ 	.word	0x0001a6c0


	//   ....[8]....
        /*0150*/ 	.word	0x0001aa00


	//   ....[9]....
        /*0154*/ 	.word	0x0001ab80


	//   ....[10]....
        /*0158*/ 	.word	0x0001acb0


	//   ....[11]....
        /*015c*/ 	.word	0x0001ae50


	//   ....[12]....
        /*0160*/ 	.word	0x0001af40


	//   ....[13]....
        /*0164*/ 	.word	0x0001b3c0


	//   ....[14]....
        /*0168*/ 	.word	0x0001b4f0


	//----- nvinfo : EIATTR_EXIT_INSTR_OFFSETS
	.align		4
.L_454:
        /*016c*/ 	.byte	0x04, 0x1c
        /*016e*/ 	.short	(.L_456 - .L_455)


	//   ....[0]....
.L_455:
        /*0170*/ 	.word	0x00018210


	//   ....[1]....
        /*0174*/ 	.word	0x00019a00


	//   ....[2]....
        /*0178*/ 	.word	0x00019f00


	//   ....[3]....
        /*017c*/ 	.word	0x0001a100


	//   ....[4]....
        /*0180*/ 	.word	0x0001a760


	//   ....[5]....
        /*0184*/ 	.word	0x0001a7b0


	//   ....[6]....
        /*0188*/ 	.word	0x0001a7f0


	//   ....[7]....
        /*018c*/ 	.word	0x0001a830


	//   ....[8]....
        /*0190*/ 	.word	0x0001a870


	//   ....[9]....
        /*0194*/ 	.word	0x0001ad50


	//   ....[10]....
        /*0198*/ 	.word	0x0001af50


	//   ....[11]....
        /*019c*/ 	.word	0x0001b590


	//   ....[12]....
        /*01a0*/ 	.word	0x0001b5e0


	//----- nvinfo : EIATTR_MAX_THREADS
	.align		4
.L_456:
        /*01a4*/ 	.byte	0x04, 0x05
        /*01a6*/ 	.short	(.L_458 - .L_457)
.L_457:
        /*01a8*/ 	.word	0x00000100
        /*01ac*/ 	.word	0x00000001
        /*01b0*/ 	.word	0x00000001


	//----- nvinfo : EIATTR_CRS_STACK_SIZE
	.align		4
.L_458:
        /*01b4*/ 	.byte	0x04, 0x1e
        /*01b6*/ 	.short	(.L_460 - .L_459)
.L_459:
        /*01b8*/ 	.word	0x00000000


	//----- nvinfo : EIATTR_CBANK_PARAM_SIZE
	.align		4
.L_460:
        /*01bc*/ 	.byte	0x03, 0x19
        /*01be*/ 	.short	0x0428


	//----- nvinfo : EIATTR_PARAM_CBANK
	.align		4
        /*01c0*/ 	.byte	0x04, 0x0a
        /*01c2*/ 	.short	(.L_462 - .L_461)
	.align		4
.L_461:
        /*01c4*/ 	.word	index@(.nv.constant0._ZN2at6native13reduce_kernelILi256ELi2ENS0_8ReduceOpIdNS0_9ArgMinOpsIdEEjlLi4ELi4EEEEEvT1_)
        /*01c8*/ 	.short	0x0380
        /*01ca*/ 	.short	0x0428


	//----- nvinfo : EIATTR_SW_WAR
	.align		4
.L_462:
        /*01cc*/ 	.byte	0x04, 0x36
        /*01ce*/ 	.short	(.L_464 - .L_463)
.L_463:
        /*01d0*/ 	.word	0x00000008
.L_464:


//--------------------- .nv.info._ZN2at6native13reduce_kernelILi128ELi4ENS0_8ReduceOpIdNS0_9ArgMinOpsIdEEjlLi4ELi4EEEEEvT1_ --------------------------
	.section	.nv.info._ZN2at6native13reduce_kernelILi128ELi4ENS0_8ReduceOpIdNS0_9ArgMinOpsIdEEjlLi4ELi4EEEEEvT1_,"",@"SHT_CUDA_INFO"
	.sectionflags	@""
	.align	4


	//----- nvinfo : EIATTR_CUDA_API_VERSION
	.align		4
        /*0000*/ 	.byte	0x04, 0x37
        /*0002*/ 	.short	(.L_466 - .L_465)
.L_465:
        /*0004*/ 	.word	0x00000082


	//----- nvinfo : EIATTR_KPARAM_INFO
	.align		4
.L_466:
        /*0008*/ 	.byte	0x04, 0x17
        /*000a*/ 	.short	(.L_468 - .L_467)
.L_467:
        /*000c*/ 	.word	0x00000000
        /*0010*/ 	.short	0x0000
        /*0012*/ 	.short	0x0000
        /*0014*/ 	.byte	0x00, 0xf0, 0xa1, 0x10


	//----- nvinfo : EIATTR_SPARSE_MMA_MASK
	.align		4
.L_468:
        /*0018*/ 	.byte	0x03, 0x50
        /*001a*/ 	.short	0x0000


	//----- nvinfo : EIATTR_MAXREG_COUNT
	.align		4
        /*001c*/ 	.byte	0x03, 0x1b
        /*001e*/ 	.short	0x0080


	//----- nvinfo : EIATTR_NUM_BARRIERS
	.align		4
        /*0020*/ 	.byte	0x02, 0x4c
        /*0022*/ 	.byte	0x01
	.zero		1


	//----- nvinfo : EIATTR_EXTERNS
	.align		4
        /*0024*/ 	.byte	0x04, 0x0f
        /*0026*/ 	.short	(.L_470 - .L_469)


	//   ....[0]....
	.align		4
.L_469:
        /*0028*/ 	.word	index@(__assertfail)


	//----- nvinfo : EIATTR_MERCURY_ISA_VERSION
	.align		4
.L_470:
        /*002c*/ 	.byte	0x03, 0x5f
        /*002e*/ 	.short	0x0101


	//----- nvinfo : EIATTR_INT_WARP_WIDE_INSTR_OFFSETS
	.align		4
        /*0030*/ 	.byte	0x04, 0x31
        /*0032*/ 	.short	(.L_472 - .L_471)


	//   ....[0]....
.L_471:
        /*0034*/ 	.word	0x00024240


	//   ....[1]....
        /*0038*/ 	.word	0x00024330


	//----- nvinfo : EIATTR_COOP_GROUP_MASK_REGIDS
	.align		4
.L_472:
        /*003c*/ 	.byte	0x04, 0x29
        /*003e*/ 	.short	(.L_474 - .L_473)


	//   ....[0]....
.L_473:
        /*0040*/ 	.word	0xffffffff


	//   ....[1]....
        /*0044*/ 	.word	0xffffffff


	//   ....[2]....
        /*0048*/ 	.word	0xffffffff


	//   ....[3]....
        /*004c*/ 	.word	0xffffffff


	//   ....[4]....
        /*0050*/ 	.word	0xffffffff


	//   ....[5]....
        /*0054*/ 	.word	0xffffffff


	//   ....[6]....
        /*0058*/ 	.word	0xffffffff


	//   ....[7]....
        /*005c*/ 	.word	0xffffffff


	//   ....[8]....
        /*0060*/ 	.word	0xffffffff


	//   ....[9]....
        /*0064*/ 	.word	0xffffffff


	//   ....[10]....
        /*0068*/ 	.word	0xffffffff


	//   ....[11]....
        /*006c*/ 	.word	0xffffffff


	//   ....[12]....
        /*0070*/ 	.word	0xffffffff


	//   ....[13]....
        /*0074*/ 	.word	0xffffffff


	//   ....[14]....
        /*0078*/ 	.word	0xffffffff


	//   ....[15]....
        /*007c*/ 	.word	0xffffffff


	//   ....[16]....
        /*0080*/ 	.word	0xffffffff


	//   ....[17]....
        /*0084*/ 	.word	0xffffffff


	//   ....[18]....
        /*0088*/ 	.word	0xffffffff


	//   ....[19]....
        /*008c*/ 	.word	0xffffffff


	//   ....[20]....
        /*0090*/ 	.word	0xffffffff


	//   ....[21]....
        /*0094*/ 	.word	0xffffffff


	//   ....[22]....
        /*0098*/ 	.word	0xffffffff


	//   ....[23]....
        /*009c*/ 	.word	0xffffffff


	//   ....[24]....
        /*00a0*/ 	.word	0xffffffff


	//   ....[25]....
        /*00a4*/ 	.word	0xffffffff


	//   ....[26]....
        /*00a8*/ 	.word	0xffffffff


	//   ....[27]....
        /*00ac*/ 	.word	0xffffffff


	//   ....[28]....
        /*00b0*/ 	.word	0xffffffff


	//   ....[29]....
        /*00b4*/ 	.word	0xffffffff


	//   ....[30]....
        /*00b8*/ 	.word	0xffffffff


	//   ....[31]....
        /*00bc*/ 	.word	0xffffffff


	//----- nvinfo : EIATTR_COOP_GROUP_INSTR_OFFSETS
	.align		4
.L_474:
        /*00c0*/ 	.byte	0x04, 0x28
        /*00c2*/ 	.short	(.L_476 - .L_475)


	//   ....[0]....
.L_475:
        /*00c4*/ 	.word	0x0001a820


	//   ....[1]....
        /*00c8*/ 	.word	0x0001a850


	//   ....[2]....
        /*00cc*/ 	.word	0x0001a860


	//   ....[3]....
        /*00d0*/ 	.word	0x0001a870


	//   ....[4]....
        /*00d4*/ 	.word	0x0001aa70


	//   ....[5]....
        /*00d8*/ 	.word	0x0001aa90


	//   ....[6]....
        /*00dc*/ 	.word	0x0001aaa0


	//   ....[7]....
        /*00e0*/ 	.word	0x0001aab0


	//   ....[8]....
        /*00e4*/ 	.word	0x0001ab90


	//   ....[9]....
        /*00e8*/ 	.word	0x0001abb0


	//   ....[10]....
        /*00ec*/ 	.word	0x0001abc0


	//   ....[11]....
        /*00f0*/ 	.word	0x0001abd0


	//   ....[12]....
        /*00f4*/ 	.word	0x0001acb0


	//   ....[13]....
        /*00f8*/ 	.word	0x0001acf0


	//   ....[14]....
        /*00fc*/ 	.word	0x0001ad20


	//   ....[15]....
        /*0100*/ 	.word	0x0001ad50


	//   ....[16]....
        /*0104*/ 	.word	0x00026830


	//   ....[17]....
        /*0108*/ 	.word	0x00026860


	//   ....[18]....
        /*010c*/ 	.word	0x00026870


	//   ....[19]....
        /*0110*/ 	.word	0x00026880


	//   ....[20]....
        /*0114*/ 	.word	0x00026a30


	//   ....[21]....
        /*0118*/ 	.word	0x00026a50


	//   ....[22]....
        /*011c*/ 	.word	0x00026a60


	//   ....[23]....
        /*0120*/ 	.word	0x00026a70


	//   ....[24]....
        /*0124*/ 	.word	0x00026b50


	//   ....[25]....
        /*0128*/ 	.word	0x00026b70


	//   ....[26]....
        /*012c*/ 	.word	0x00026b80


	//   ....[27]....
        /*0130*/ 	.word	0x00026b90


	//   ....[28]....
        /*0134*/ 	.word	0x00026c70


	//   ....[29]....
        /*0138*/ 	.word	0x00026cb0


	//   ....[30]....
        /*013c*/ 	.word	0x00026ce0


	//   ....[31]....
        /*0140*/ 	.word	0x00026d10


	//----- nvinfo : EIATTR_VRC_CTA_INIT_COUNT
	.align		4
.L_476:
        /*0144*/ 	.byte	0x02, 0x4a
	.zero		1
	.zero		1


	//----- nvinfo : EIATTR_SYSCALL_OFFSETS
	.align		4
        /*0148*/ 	.byte	0x04, 0x46
        /*014a*/ 	.short	(.L_478 - .L_477)


	//   ....[0]....
.L_477:
        /*014c*/ 	.word	0x00001520


	//   ....[1]....
        /*0150*/ 	.word	0x000270d0


	//   ....[2]....
        /*0154*/ 	.word	0x000272b0


	//   ....[3]....
        /*0158*/ 	.word	0x000273e0


	//   ....[4]....
        /*015c*/ 	.word	0x000275a0


	//   ....[5]....
        /*0160*/ 	.word	0x000276d0


	//   ....[6]....
        /*0164*/ 	.word	0x00027860


	//   ....[7]....
        /*0168*/ 	.word	0x00027950


	//   ....[8]....
        /*016c*/ 	.word	0x00027a40


	//   ....[9]....
        /*0170*/ 	.word	0x00027b30


	//   ....[10]....
        /*0174*/ 	.word	0x00028380


	//   ....[11]....
        /*0178*/ 	.word	0x000284b0


	//   ....[12]....
        /*017c*/ 	.word	0x00028670


	//   ....[13]....
        /*0180*/ 	.word	0x000287a0


	//   ....[14]....
        /*0184*/ 	.word	0x00028b50


	//   ....[15]....
        /*0188*/ 	.word	0x00028d50


	//   ....[16]....
        /*018c*/ 	.word	0x00028e80


	//   ....[17]....
        /*0190*/ 	.word	0x00029040


	//   ....[18]....
        /*0194*/ 	.word	0x00029170


	//   ....[19]....
        /*0198*/ 	.word	0x00029300


	//   ....[20]....
        /*019c*/ 	.word	0x000293f0


	//   ....[21]....
        /*01a0*/ 	.word	0x000294e0


	//   ....[22]....
        /*01a4*/ 	.word	0x000295d0


	//   ....[23]....
        /*01a8*/ 	.word	0x00029e20


	//   ....[24]....
        /*01ac*/ 	.word	0x00029f50


	//   ....[25]....
        /*01b0*/ 	.word	0x0002a110


	//   ....[26]....
        /*01b4*/ 	.word	0x0002a240


	//----- nvinfo : EIATTR_EXIT_INSTR_OFFSETS
	.align		4
.L_478:
        /*01b8*/ 	.byte	0x04, 0x1c
        /*01ba*/ 	.short	(.L_480 - .L_479)


	//   ....[0]....
.L_479:
        /*01bc*/ 	.word	0x000243f0


	//   ....[1]....
        /*01c0*/ 	.word	0x00026ef0


	//   ....[2]....
        /*01c4*/ 	.word	0x00027760


	//   ....[3]....
        /*01c8*/ 	.word	0x00027b40


	//   ....[4]....
        /*01cc*/ 	.word	0x00028830


	//   ....[5]....
        /*01d0*/ 	.word	0x000288c0


	//   ....[6]....
        /*01d4*/ 	.word	0x000288f0


	//   ....[7]....
        /*01d8*/ 	.word	0x00028930


	//   ....[8]....
        /*01dc*/ 	.word	0x00028970


	//   ....[9]....
        /*01e0*/ 	.word	0x00029200


	//   ....[10]....
        /*01e4*/ 	.word	0x000295e0


	//   ....[11]....
        /*01e8*/ 	.word	0x0002a2d0


	//   ....[12]....
        /*01ec*/ 	.word	0x0002a360


	//----- nvinfo : EIATTR_MAX_THREADS
	.align		4
.L_480:
        /*01f0*/ 	.byte	0x04, 0x05
        /*01f2*/ 	.short	(.L_482 - .L_481)
.L_481:
        /*01f4*/ 	.word	0x00000080
        /*01f8*/ 	.word	0x00000001
        /*01fc*/ 	.word	0x00000001


	//----- nvinfo : EIATTR_CRS_STACK_SIZE
	.align		4
.L_482:
        /*0200*/ 	.byte	0x04, 0x1e
        /*0202*/ 	.short	(.L_484 - .L_483)
.L_483:
        /*0204*/ 	.word	0x00000000


	//----- nvinfo : EIATTR_CBANK_PARAM_SIZE
	.align		4
.L_484:
        /*0208*/ 	.byte	0x03, 0x19
        /*020a*/ 	.short	0x0428


	//----- nvinfo : EIATTR_PARAM_CBANK
	.align		4
        /*020c*/ 	.byte	0x04, 0x0a
        /*020e*/ 	.short	(.L_486 - .L_485)
	.align		4
.L_485:
        /*0210*/ 	.word	index@(.nv.constant0._ZN2at6native13reduce_kernelILi128ELi4ENS0_8ReduceOpIdNS0_9ArgMinOpsIdEEjlLi4ELi4EEEEEvT1_)
        /*0214*/ 	.short	0x0380
        /*0216*/ 	.short	0x0428


	//----- nvinfo : EIATTR_SW_WAR
	.align		4
.L_486:
        /*0218*/ 	.byte	0x04, 0x36
        /*021a*/ 	.short	(.L_488 - .L_487)
.L_487:
        /*021c*/ 	.word	0x00000008
.L_488:


//--------------------- .nv.info._ZN2at6native13reduce_kernelILi512ELi1ENS0_8ReduceOpIsNS0_9ArgMinOpsIsEEjlLi4ELi4EEEEEvT1_ --------------------------
	.section	.nv.info._ZN2at6native13reduce_kernelILi512ELi1ENS0_8ReduceOpIsNS0_9ArgMinOpsIsEEjlLi4ELi4EEEEEvT1_,"",@"SHT_CUDA_INFO"
	.sectionflags	@""
	.align	4


	//----- nvinfo : EIATTR_CUDA_API_VERSION
	.align		4
        /*0000*/ 	.byte	0x04, 0x37
        /*0002*/ 	.short	(.L_490 - .L_489)
.L_489:
        /*0004*/ 	.word	0x00000082


	//----- nvinfo : EIATTR_KPARAM_INFO
	.align		4
.L_490:
        /*0008*/ 	.byte	0x04, 0x17
        /*000a*/ 	.short	(.L_492 - .L_491)
.L_491:
        /*000c*/ 	.word	0x00000000
        /*0010*/ 	.short	0x0000
        /*0012*/ 	.short	0x0000
        /*0014*/ 	.byte	0x00, 0xf0, 0xa1, 0x10


	//----- nvinfo : EIATTR_SPARSE_MMA_MASK
	.align		4
.L_492:
        /*0018*/ 	.byte	0x03, 0x50
        /*001a*/ 	.short	0x0000


	//----- nvinfo : EIATTR_MAXREG_COUNT
	.align		4
        /*001c*/ 	.byte	0x03, 0x1b
        /*001e*/ 	.short	0x0020


	//----- nvinfo : EIATTR_NUM_BARRIERS
	.align		4
        /*0020*/ 	.byte	0x02, 0x4c
        /*0022*/ 	.byte	0x01
	.zero		1


	//----- nvinfo : EIATTR_EXTERNS
	.align		4
        /*0024*/ 	.byte	0x04, 0x0f
        /*0026*/ 	.short	(.L_494 - .L_493)


	//   ....[0]....
	.align		4
.L_493:
        /*0028*/ 	.word	index@(__assertfail)


	//----- nvinfo : EIATTR_ANNOTATIONS
	.align		4
.L_494:
        /*002c*/ 	.byte	0x04, 0x55
        /*002e*/ 	.short	(.L_496 - .L_495)


	//   ....[0]....
.L_495:
        /*0030*/ 	.word	0x00000001
        /*0034*/ 	.byte	0x60, 0x81, 0x00, 0x00, 0x01, 0x00, 0x00, 0x00, 0xa0, 0x81, 0x00, 0x00, 0x01, 0x00, 0x00, 0x00
        /*0044*/ 	.byte	0xc0, 0x81, 0x00, 0x00, 0x01, 0x00, 0x00, 0x00, 0x10, 0x94, 0x00, 0x00, 0x01, 0x00, 0x00, 0x00
        /*0054*/ 	.byte	0xf0, 0xa5, 0x00, 0x00, 0x01, 0x00, 0x00, 0x00, 0x80, 0xc9, 0x00, 0x00, 0x01, 0x00, 0x00, 0x00
        /*0064*/ 	.byte	0xd0, 0xc9, 0x00, 0x00, 0x01, 0x00, 0x00, 0x00, 0xe0, 0xca, 0x00, 0x00, 0x01, 0x00, 0x00, 0x00
        /*0074*/ 	.byte	0xf0, 0xcc, 0x00, 0x00


	//----- nvinfo : EIATTR_MERCURY_ISA_VERSION
	.align		4
.L_496:
        /*0078*/ 	.byte	0x03, 0x5f
        /*007a*/ 	.short	0x0101


	//----- nvinfo : EIATTR_INT_WARP_WIDE_INSTR_OFFSETS
	.align		4
        /*007c*/ 	.byte	0x04, 0x31
        /*007e*/ 	.short	(.L_498 - .L_497)


	//   ....[0]....
.L_497:
        /*0080*/ 	.word	0x000103a0


	//   ....[1]....
        /*0084*/ 	.word	0x00010490


	//----- nvinfo : EIATTR_COOP_GROUP_MASK_REGIDS
	.align		4
.L_498:
        /*0088*/ 	.byte	0x04, 0x29
        /*008a*/ 	.short	(.L_500 - .L_499)


	//   ....[0]....
.L_499:
        /*008c*/ 	.word	0xffffffff


	//   ....[1]....
        /*0090*/ 	.word	0xffffffff


	//   ....[2]....
        /*0094*/ 	.word	0xffffffff


	//   ....[3]....
        /*0098*/ 	.word	0xffffffff


	//   ....[4]....
        /*009c*/ 	.word	0xffffffff


	//   ....[5]....
        /*00a0*/ 	.word	0xffffffff


	//----- nvinfo : EIATTR_COOP_GROUP_INSTR_OFFSETS
	.align		4
.L_500:
        /*00a4*/ 	.byte	0x04, 0x28
        /*00a6*/ 	.short	(.L_502 - .L_501)


	//   ....[0]....
.L_501:
        /*00a8*/ 	.word	0x0000d6e0


	//   ....[1]....
        /*00ac*/ 	.word	0x0000d6f0


	//   ....[2]....
        /*00b0*/ 	.word	0x0000d700


	//   ....[3]....
        /*00b4*/ 	.word	0x00011030


	//   ....[4]....
        /*00b8*/ 	.word	0x00011040


	//   ....[5]....
        /*00bc*/ 	.word	0x00011050


	//----- nvinfo : EIATTR_VRC_CTA_INIT_COUNT
	.align		4
.L_502:
        /*00c0*/ 	.byte	0x02, 0x4a
	.zero		1
	.zero		1


	//----- nvinfo : EIATTR_SYSCALL_OFFSETS
	.align		4
        /*00c4*/ 	.byte	0x04, 0x46
        /*00c6*/ 	.short	(.L_504 - .L_503)


	//   ....[0]....
.L_503:
        /*00c8*/ 	.word	0x000112e0


	//   ....[1]....
        /*00cc*/ 	.word	0x00011450


	//   ....[2]....
        /*00d0*/ 	.word	0x000115a0


	//   ....[3]....
        /*00d4*/ 	.word	0x00011810


	//   ....[4]....
        /*00d8*/ 	.word	0x00011ad0


	//   ....[5]....
        /*00dc*/ 	.word	0x00011c40


	//   ....[6]....
        /*00e0*/ 	.word	0x00011d90


	//   ....[7]....
        /*00e4*/ 	.word	0x00012000


	//----- nvinfo : EIATTR_EXIT_INSTR_OFFSETS
	.align		4
.L_504:
        /*00e8*/ 	.byte	0x04, 0x1c
        /*00ea*/ 	.short	(.L_506 - .L_505)


	//   ....[0]....
.L_505:
        /*00ec*/ 	.word	0x00010530


	//   ....[1]....
        /*00f0*/ 	.word	0x00011150


	//   ....[2]....
        /*00f4*/ 	.word	0x000114a0


	//   ....[3]....
        /*00f8*/ 	.word	0x000115b0


	//   ....[4]....
        /*00fc*/ 	.word	0x00011860


	//   ....[5]....
        /*0100*/ 	.word	0x00011890


	//   ....[6]....
        /*0104*/ 	.word	0x000118c0


	//   ....[7]....
        /*0108*/ 	.word	0x00011900


	//   ....[8]....
        /*010c*/ 	.word	0x00011940


	//   ....[9]....
        /*0110*/ 	.word	0x00011c90


	//   ....[10]....
        /*0114*/ 	.word	0x00011da0


	//   ....[11]....
        /*0118*/ 	.word	0x00012050


	//   ....[12]....
        /*011c*/ 	.word	0x00012080


	//----- nvinfo : EIATTR_MAX_THREADS
	.align		4
.L_506:
        /*0120*/ 	.byte	0x04, 0x05
        /*0122*/ 	.short	(.L_508 - .L_507)
.L_507:
        /*0124*/ 	.word	0x00000200
        /*0128*/ 	.word	0x00000001
        /*012c*/ 	.word	0x00000001


	//----- nvinfo : EIATTR_CRS_STACK_SIZE
	.align		4
.L_508:
        /*0130*/ 	.byte	0x04, 0x1e
        /*0132*/ 	.short	(.L_510 - .L_509)
.L_509:
        /*0134*/ 	.word	0x00000000


	//----- nvinfo : EIATTR_CBANK_PARAM_SIZE
	.align		4
.L_510:
        /*0138*/ 	.byte	0x03, 0x19
        /*013a*/ 	.short	0x0428


	//----- nvinfo : EIATTR_PARAM_CBANK
	.align		4
        /*013c*/ 	.byte	0x04, 0x0a
        /*013e*/ 	.short	(.L_512 - .L_511)
	.align		4
.L_511:
        /*0140*/ 	.word	index@(.nv.constant0._ZN2at6native13reduce_kernelILi512ELi1ENS0_8ReduceOpIsNS0_9ArgMinOpsIsEEjlLi4ELi4EEEEEvT1_)
        /*0144*/ 	.short	0x0380
        /*0146*/ 	.short	0x0428


	//----- nvinfo : EIATTR_SW_WAR
	.align		4
.L_512:
        /*0148*/ 	.byte	0x04, 0x36
        /*014a*/ 	.short	(.L_514 - .L_513)
.L_513:
        /*014c*/ 	.word	0x00000008
.L_514:


//--------------------- .nv.info._ZN2at6native13reduce_kernelILi256ELi2ENS0_8ReduceOpIsNS0_9ArgMinOpsIsEEjlLi4ELi4EEEEEvT1_ --------------------------
	.section	.nv.info._ZN2at6native13reduce_kernelILi256ELi2ENS0_8ReduceOpIsNS0_9ArgMinOpsIsEEjlLi4ELi4EEEEEvT1_,"",@"SHT_CUDA_INFO"
	.sectionflags	@""
	.align	4


	//----- nvinfo : EIATTR_CUDA_API_VERSION
	.align		4
        /*0000*/ 	.byte	0x04, 0x37
        /*0002*/ 	.short	(.L_516 - .L_515)
.L_515:
        /*0004*/ 	.word	0x00000082


	//----- nvinfo : EIATTR_KPARAM_INFO
	.align		4
.L_516:
        /*0008*/ 	.byte	0x04, 0x17
        /*000a*/ 	.short	(.L_518 - .L_517)
.L_517:
        /*000c*/ 	.word	0x00000000
        /*0010*/ 	.short	0x0000
        /*0012*/ 	.short	0x0000
        /*0014*/ 	.byte	0x00, 0xf0, 0xa1, 0x10


	//----- nvinfo : EIATTR_SPARSE_MMA_MASK
	.align		4
.L_518:
        /*0018*/ 	.byte	0x03, 0x50
        /*001a*/ 	.short	0x0000


	//----- nvinfo : EIATTR_MAXREG_COUNT
	.align		4
        /*001c*/ 	.byte	0x03, 0x1b
        /*001e*/ 	.short	0x0040


	//----- nvinfo : EIATTR_NUM_BARRIERS
	.align		4
        /*0020*/ 	.byte	0x02, 0x4c
        /*0022*/ 	.byte	0x01
	.zero		1


	//----- nvinfo : EIATTR_EXTERNS
	.align		4
        /*0024*/ 	.byte	0x04, 0x0f
        /*0026*/ 	.short	(.L_520 - .L_519)


	//   ....[0]....
	.align		4
.L_519:
        /*0028*/ 	.word	index@(__assertfail)


	//----- nvinfo : EIATTR_MERCURY_ISA_VERSION
	.align		4
.L_520:
        /*002c*/ 	.byte	0x03, 0x5f
        /*002e*/ 	.short	0x0101


	//----- nvinfo : EIATTR_INT_WARP_WIDE_INSTR_OFFSETS
	.align		4
        /*0030*/ 	.byte	0x04, 0x31
        /*0032*/ 	.short	(.L_522 - .L_521)


	//   ....[0]....
.L_521:
        /*0034*/ 	.word	0x00014e60


	//   ....[1]....
        /*0038*/ 	.word	0x00014f50


	//----- nvinfo : EIATTR_COOP_GROUP_MASK_REGIDS
	.align		4
.L_522:
        /*003c*/ 	.byte	0x04, 0x29
        /*003e*/ 	.short	(.L_524 - .L_523)


	//   ....[0]....
.L_523:
        /*0040*/ 	.word	0xffffffff


	//   ....[1]....
        /*0044*/ 	.word	0xffffffff


	//   ....[2]....
        /*0048*/ 	.word	0xffffffff


	//   ....[3]....
        /*004c*/ 	.word	0xffffffff


	//   ....[4]....
        /*0050*/ 	.word	0xffffffff


	//   ....[5]....
        /*0054*/ 	.word	0xffffffff


	//   ....[6]....
        /*0058*/ 	.word	0xffffffff


	//   ....[7]....
        /*005c*/ 	.word	0xffffffff


	//   ....[8]....
        /*0060*/ 	.word	0xffffffff


	//   ....[9]....
        /*0064*/ 	.word	0xffffffff


	//   ....[10]....
        /*0068*/ 	.word	0xffffffff


	//   ....[11]....
        /*006c*/ 	.word	0xffffffff


	//----- nvinfo : EIATTR_COOP_GROUP_INSTR_OFFSETS
	.align		4
.L_524:
        /*0070*/ 	.byte	0x04, 0x28
        /*0072*/ 	.short	(.L_526 - .L_525)


	//   ....[0]....
.L_525:
        /*0074*/ 	.word	0x0000fe40


	//   ....[1]....
        /*0078*/ 	.word	0x0000fe60


	//   ....[2]....
        /*007c*/ 	.word	0x0000fe70


	//   ....[3]....
        /*0080*/ 	.word	0x0000fe80


	//   ....[4]....
        /*0084*/ 	.word	0x0000fe90


	//   ....[5]....
        /*0088*/ 	.word	0x0000fea0


	//   ....[6]....
        /*008c*/ 	.word	0x00016050


	//   ....[7]....
        /*0090*/ 	.word	0x00016070


	//   ....[8]....
        /*0094*/ 	.word	0x00016080


	//   ....[9]....
        /*0098*/ 	.word	0x00016090


	//   ....[10]....
        /*009c*/ 	.word	0x000160a0


	//   ....[11]....
        /*00a0*/ 	.word	0x000160b0


	//----- nvinfo : EIATTR_VRC_CTA_INIT_COUNT
	.align		4
.L_526:
        /*00a4*/ 	.byte	0x02, 0x4a
	.zero		1
	.zero		1


	//----- nvinfo : EIATTR_SYSCALL_OFFSETS
	.align		4
        /*00a8*/ 	.byte	0x04, 0x46
        /*00aa*/ 	.short	(.L_528 - .L_527)


	//   ....[0]....
.L_527:
        /*00ac*/ 	.word	0x000014b0


	//   ....[1]....
        /*00b0*/ 	.word	0x00016400


	//   ....[2]....
        /*00b4*/ 	.word	0x000165d0


	//   ....[3]....
        /*00b8*/ 	.word	0x00016700


	//   ....[4]....
        /*00bc*/ 	.word	0x000168a0


	//   ....[5]....
        /*00c0*/ 	.word	0x00016990


	//   ....[6]....
        /*00c4*/ 	.word	0x00016d30


	//   ....[7]....
        /*00c8*/ 	.word	0x00016e60


	//   ....[8]....
        /*00cc*/ 	.word	0x00017190


	//   ....[9]....
        /*00d0*/ 	.word	0x00017330


	//   ....[10]....
        /*00d4*/ 	.word	0x00017460


	//   ....[11]....
        /*00d8*/ 	.word	0x00017600


	//   ....[12]....
        /*00dc*/ 	.word	0x000176f0


	//   ....[13]....
        /*00e0*/ 	.word	0x00017a70


	//   ....[14]....
        /*00e4*/ 	.word	0x00017ba0


	//----- nvinfo : EIATTR_EXIT_INSTR_OFFSETS
	.align		4
.L_528:
        /*00e8*/ 	.byte	0x04, 0x1c
        /*00ea*/ 	.short	(.L_530 - .L_529)


	//   ....[0]....
.L_529:
        /*00ec*/ 	.word	0x00015010


	//   ....[1]....
        /*00f0*/ 	.word	0x00016270


	//   ....[2]....
        /*00f4*/ 	.word	0x000167a0


	//   ....[3]....
        /*00f8*/ 	.word	0x000169a0


	//   ....[4]....
        /*00fc*/ 	.word	0x00016f00


	//   ....[5]....
        /*0100*/ 	.word	0x00016f50


	//   ....[6]....
        /*0104*/ 	.word	0x00016f80


	//   ....[7]....
        /*0108*/ 	.word	0x00016fc0


	//   ....[8]....
        /*010c*/ 	.word	0x00017000


	//   ....[9]....
        /*0110*/ 	.word	0x00017500


	//   ....[10]....
        /*0114*/ 	.word	0x00017700


	//   ....[11]....
        /*0118*/ 	.word	0x00017c40


	//   ....[12]....
        /*011c*/ 	.word	0x00017c90


	//----- nvinfo : EIATTR_MAX_THREADS
	.align		4
.L_530:
        /*0120*/ 	.byte	0x04, 0x05
        /*0122*/ 	.short	(.L_532 - .L_531)
.L_531:
        /*0124*/ 	.word	0x00000100
        /*0128*/ 	.word	0x00000001
        /*012c*/ 	.word	0x00000001


	//----- nvinfo : EIATTR_CRS_STACK_SIZE
	.align		4
.L_532:
        /*0130*/ 	.byte	0x04, 0x1e
        /*0132*/ 	.short	(.L_534 - .L_533)
.L_533:
        /*0134*/ 	.word	0x00000000


	//----- nvinfo : EIATTR_CBANK_PARAM_SIZE
	.align		4
.L_534:
        /*0138*/ 	.byte	0x03, 0x19
        /*013a*/ 	.short	0x0428


	//----- nvinfo : EIATTR_PARAM_CBANK
	.align		4
        /*013c*/ 	.byte	0x04, 0x0a
        /*013e*/ 	.short	(.L_536 - .L_535)
	.align		4
.L_535:
        /*0140*/ 	.word	index@(.nv.constant0._ZN2at6native13reduce_kernelILi256ELi2ENS0_8ReduceOpIsNS0_9ArgMinOpsIsEEjlLi4ELi4EEEEEvT1_)
        /*0144*/ 	.short	0x0380
        /*0146*/ 	.short	0x0428


	//----- nvinfo : EIATTR_SW_WAR
	.align		4
.L_536:
        /*0148*/ 	.byte	0x04, 0x36
        /*014a*/ 	.short	(.L_538 - .L_537)
.L_537:
        /*014c*/ 	.word	0x00000008
.L_538:


//--------------------- .nv.info._ZN2at6native13reduce_kernelILi128ELi4ENS0_8ReduceOpIsNS0_9ArgMinOpsIsEEjlLi4ELi4EEEEEvT1_ --------------------------
	.section	.nv.info._ZN2at6native13reduce_kernelILi128ELi4ENS0_8ReduceOpIsNS0_9ArgMinOpsIsEEjlLi4ELi4EEEEEvT1_,"",@"SHT_CUDA_INFO"
	.sectionflags	@""
	.align	4


	//----- nvinfo : EIATTR_CUDA_API_VERSION
	.align		4
        /*0000*/ 	.byte	0x04, 0x37
        /*0002*/ 	.short	(.L_540 - .L_539)
.L_539:
        /*0004*/ 	.word	0x00000082


	//----- nvinfo : EIATTR_KPARAM_INFO
	.align		4
.L_540:
        /*0008*/ 	.byte	0x04, 0x17
        /*000a*/ 	.short	(.L_542 - .L_541)
.L_541:
        /*000c*/ 	.word	0x00000000
        /*0010*/ 	.short	0x0000
        /*0012*/ 	.short	0x0000
        /*0014*/ 	.byte	0x00, 0xf0, 0xa1, 0x10


	//----- nvinfo : EIATTR_SPARSE_MMA_MASK
	.align		4
.L_542:
        /*0018*/ 	.byte	0x03, 0x50
        /*001a*/ 	.short	0x0000


	//----- nvinfo : EIATTR_MAXREG_COUNT
	.align		4
        /*001c*/ 	.byte	0x03, 0x1b
        /*001e*/ 	.short	0x0080


	//----- nvinfo : EIATTR_NUM_BARRIERS
	.align		4
        /*0020*/ 	.byte	0x02, 0x4c
        /*0022*/ 	.byte	0x01
	.zero		1


	//----- nvinfo : EIATTR_EXTERNS
	.align		4
        /*0024*/ 	.byte	0x04, 0x0f
        /*0026*/ 	.short	(.L_544 - .L_543)


	//   ....[0]....
	.align		4
.L_543:
        /*0028*/ 	.word	index@(__assertfail)


	//----- nvinfo : EIATTR_MERCURY_ISA_VERSION
	.align		4
.L_544:
        /*002c*/ 	.byte	0x03, 0x5f
        /*002e*/ 	.short	0x0101


	//----- nvinfo : EIATTR_INT_WARP_WIDE_INSTR_OFFSETS
	.align		4
        /*0030*/ 	.byte	0x04, 0x31
        /*0032*/ 	.short	(.L_546 - .L_545)


	//   ....[0]....
.L_545:
        /*0034*/ 	.word	0x0001e020


	//   ....[1]....
        /*0038*/ 	.word	0x0001e110


	//----- nvinfo : EIATTR_COOP_GROUP_MASK_REGIDS
	.align		4
.L_546:
        /*003c*/ 	.byte	0x04, 0x29
        /*003e*/ 	.short	(.L_548 - .L_547)


	//   ....[0]....
.L_547:
        /*0040*/ 	.word	0xffffffff


	//   ....[1]....
        /*0044*/ 	.word	0xffffffff


	//   ....[2]....
        /*0048*/ 	.word	0xffffffff


	//   ....[3]....
        /*004c*/ 	.word	0xffffffff


	//   ....[4]....
        /*0050*/ 	.word	0xffffffff


	//   ....[5]....
        /*0054*/ 	.word	0xffffffff


	//   ....[6]....
        /*0058*/ 	.word	0xffffffff


	//   ....[7]....
        /*005c*/ 	.word	0xffffffff


	//   ....[8]....
        /*0060*/ 	.word	0xffffffff


	//   ....[9]....
        /*0064*/ 	.word	0xffffffff


	//   ....[10]....
        /*0068*/ 	.word	0xffffffff


	//   ....[11]....
        /*006c*/ 	.word	0xffffffff


	//   ....[12]....
        /*0070*/ 	.word	0xffffffff


	//   ....[13]....
        /*0074*/ 	.word	0xffffffff


	//   ....[14]....
        /*0078*/ 	.word	0xffffffff


	//   ....[15]....
        /*007c*/ 	.word	0xffffffff


	//   ....[16]....
        /*0080*/ 	.word	0xffffffff


	//   ....[17]....
        /*0084*/ 	.word	0xffffffff


	//   ....[18]....
        /*0088*/ 	.word	0xffffffff


	//   ....[19]....
        /*008c*/ 	.word	0xffffffff


	//   ....[20]....
        /*0090*/ 	.word	0xffffffff


	//   ....[21]....
        /*0094*/ 	.word	0xffffffff


	//   ....[22]....
        /*0098*/ 	.word	0xffffffff


	//   ....[23]....
        /*009c*/ 	.word	0xffffffff


	//----- nvinfo : EIATTR_COOP_GROUP_INSTR_OFFSETS
	.align		4
.L_548:
        /*00a0*/ 	.byte	0x04, 0x28
        /*00a2*/ 	.short	(.L_550 - .L_549)


	//   ....[0]....
.L_549:
        /*00a4*/ 	.word	0x00014880


	//   ....[1]....
        /*00a8*/ 	.word	0x000148b0


	//   ....[2]....
        /*00ac*/ 	.word	0x000148d0


	//   ....[3]....
        /*00b0*/ 	.word	0x000148e0


	//   ....[4]....
        /*00b4*/ 	.word	0x000148f0


	//   ....[5]....
        /*00b8*/ 	.word	0x00014900


	//   ....[6]....
        /*00bc*/ 	.word	0x00014910


	//   ....[7]....
        /*00c0*/ 	.word	0x00014930


	//   ....[8]....
        /*00c4*/ 	.word	0x00014950


	//   ....[9]....
        /*00c8*/ 	.word	0x00014980


	//   ....[10]....
        /*00cc*/ 	.word	0x000149b0


	//   ....[11]....
        /*00d0*/ 	.word	0x000149e0


	//   ....[12]....
        /*00d4*/ 	.word	0x0001fc70


	//   ....[13]....
        /*00d8*/ 	.word	0x0001fca0


	//   ....[14]....
        /*00dc*/ 	.word	0x0001fcc0


	//   ....[15]....
        /*00e0*/ 	.word	0x0001fcd0


	//   ....[16]....
        /*00e4*/ 	.word	0x0001fce0


	//   ....[17]....
        /*00e8*/ 	.word	0x0001fcf0


	//   ....[18]....
        /*00ec*/ 	.word	0x0001fd00


	//   ....[19]....
        /*00f0*/ 	.word	0x0001fd20


	//   ....[20]....
        /*00f4*/ 	.word	0x0001fd40


	//   ....[21]....
        /*00f8*/ 	.word	0x0001fd70


	//   ....[22]....
        /*00fc*/ 	.word	0x0001fda0


	//   ....[23]....
        /*0100*/ 	.word	0x0001fdd0


	//----- nvinfo : EIATTR_VRC_CTA_INIT_COUNT
	.align		4
.L_550:
        /*0104*/ 	.byte	0x02, 0x4a
	.zero		1
	.zero		1


	//----- nvinfo : EIATTR_SYSCALL_OFFSETS
	.align		4
        /*0108*/ 	.byte	0x04, 0x46
        /*010a*/ 	.short	(.L_552 - .L_551)


	//   ....[0]....
.L_551:
        /*010c*/ 	.word	0x00001530


	//   ....[1]....
        /*0110*/ 	.word	0x00020280


	//   ....[2]....
        /*0114*/ 	.word	0x00020490


	//   ....[3]....
        /*0118*/ 	.word	0x000205c0


	//   ....[4]....
        /*011c*/ 	.word	0x00020780


	//   ....[5]....
        /*0120*/ 	.word	0x000208b0


	//   ....[6]....
        /*0124*/ 	.word	0x00020a40


	//   ....[7]....
        /*0128*/ 	.word	0x00020b30


	//   ....[8]....
        /*012c*/ 	.word	0x00020c20


	//   ....[9]....
        /*0130*/ 	.word	0x00020d10


	//   ....[10]....
        /*0134*/ 	.word	0x000212b0


	//   ....[11]....
        /*0138*/ 	.word	0x000213e0


	//   ....[12]....
        /*013c*/ 	.word	0x000215a0


	//   ....[13]....
        /*0140*/ 	.word	0x000216d0


	//   ....[14]....
        /*0144*/ 	.word	0x00021a80


	//   ....[15]....
        /*0148*/ 	.word	0x00021cb0


	//   ....[16]....
        /*014c*/ 	.word	0x00021de0


	//   ....[17]....
        /*0150*/ 	.word	0x00021fa0


	//   ....[18]....
        /*0154*/ 	.word	0x000220d0


	//   ....[19]....
        /*0158*/ 	.word	0x00022260


	//   ....[20]....
        /*015c*/ 	.word	0x00022350


	//   ....[21]....
        /*0160*/ 	.word	0x00022440


	//   ....[22]....
        /*0164*/ 	.word	0x00022530


	//   ....[23]....
        /*0168*/ 	.word	0x00022af0


	//   ....[24]....
        /*016c*/ 	.word	0x00022c20


	//   ....[25]....
        /*0170*/ 	.word	0x00022de0


	//   ....[26]....
        /*0174*/ 	.word	0x00022f10


	//----- nvinfo : EIATTR_EXIT_INSTR_OFFSETS
	.align		4
.L_552:
        /*0178*/ 	.byte	0x04, 0x1c
        /*017a*/ 	.short	(.L_554 - .L_553)


	//   ....[0]....
.L_553:
        /*017c*/ 	.word	0x0001e1d0


	//   ....[1]....
        /*0180*/ 	.word	0x000200a0


	//   ....[2]....
        /*0184*/ 	.word	0x00020940


	//   ....[3]....
        /*0188*/ 	.word	0x00020d20


	//   ....[4]....
        /*018c*/ 	.word	0x00021760


	//   ....[5]....
        /*0190*/ 	.word	0x000217f0


	//   ....[6]....
        /*0194*/ 	.word	0x00021820


	//   ....[7]....
        /*0198*/ 	.word	0x00021860


	//   ....[8]....
        /*019c*/ 	.word	0x000218a0


	//   ....[9]....
        /*01a0*/ 	.word	0x00022160


	//   ....[10]....
        /*01a4*/ 	.word	0x00022540


	//   ....[11]....
        /*01a8*/ 	.word	0x00022fa0


	//   ....[12]....
        /*01ac*/ 	.word	0x00023030


	//----- nvinfo : EIATTR_MAX_THREADS
	.align		4
.L_554:
        /*01b0*/ 	.byte	0x04, 0x05
        /*01b2*/ 	.short	(.L_556 - .L_555)
.L_555:
        /*01b4*/ 	.word	0x00000080
        /*01b8*/ 	.word	0x00000001
        /*01bc*/ 	.word	0x00000001


	//----- nvinfo : EIATTR_CRS_STACK_SIZE
	.align		4
.L_556:
        /*01c0*/ 	.byte	0x04, 0x1e
        /*01c2*/ 	.short	(.L_558 - .L_557)
.L_557:
        /*01c4*/ 	.word	0x00000000


	//----- nvinfo : EIATTR_CBANK_PARAM_SIZE
	.align		4
.L_558:
        /*01c8*/ 	.byte	0x03, 0x19
        /*01ca*/ 	.short	0x0428


	//----- nvinfo : EIATTR_PARAM_CBANK
	.align		4
        /*01cc*/ 	.byte	0x04, 0x0a
        /*01ce*/ 	.short	(.L_560 - .L_559)
	.align		4
.L_559:
        /*01d0*/ 	.word	index@(.nv.constant0._ZN2at6native13reduce_kernelILi128ELi4ENS0_8ReduceOpIsNS0_9ArgMinOpsIsEEjlLi4ELi4EEEEEvT1_)
        /*01d4*/ 	.short	0x0380
        /*01d6*/ 	.short	0x0428


	//----- nvinfo : EIATTR_SW_WAR
	.align		4
.L_560:
        /*01d8*/ 	.byte	0x04, 0x36
        /*01da*/ 	.short	(.L_562 - .L_561)
.L_561:
        /*01dc*/ 	.word	0x00000008
.L_562:


//--------------------- .nv.info._ZN2at6native13reduce_kernelILi512ELi1ENS0_8ReduceOpIlNS0_9ArgMinOpsIlEEjlLi4ELi4EEEEEvT1_ --------------------------
	.section	.nv.info._ZN2at6native13reduce_kernelILi512ELi1ENS0_8ReduceOpIlNS0_9ArgMinOpsIlEEjlLi4ELi4EEEEEvT1_,"",@"SHT_CUDA_INFO"
	.sectionflags	@""
	.align	4


	//----- nvinfo : EIATTR_CUDA_API_VERSION
	.align		4
        /*0000*/ 	.byte	0x04, 0x37
        /*0002*/ 	.short	(.L_564 - .L_563)
.L_563:
        /*0004*/ 	.word	0x00000082


	//----- nvinfo : EIATTR_KPARAM_INFO
	.align		4
.L_564:
        /*0008*/ 	.byte	0x04, 0x17
        /*000a*/ 	.short	(.L_566 - .L_565)
.L_565:
        /*000c*/ 	.word	0x00000000
        /*0010*/ 	.short	0x0000
        /*0012*/ 	.short	0x0000
        /*0014*/ 	.byte	0x00, 0xf0, 0xa1, 0x10


	//----- nvinfo : EIATTR_SPARSE_MMA_MASK
	.align		4
.L_566:
        /*0018*/ 	.byte	0x03, 0x50
        /*001a*/ 	.short	0x0000


	//----- nvinfo : EIATTR_MAXREG_COUNT
	.align		4
        /*001c*/ 	.byte	0x03, 0x1b
        /*001e*/ 	.short	0x0020


	//----- nvinfo : EIATTR_NUM_BARRIERS
	.align		4
        /*0020*/ 	.byte	0x02, 0x4c
        /*0022*/ 	.byte	0x01
	.zero		1


	//----- nvinfo : EIATTR_EXTERNS
	.align		4
        /*0024*/ 	.byte	0x04, 0x0f
        /*0026*/ 	.short	(.L_568 - .L_567)


	//   ....[0]....
	.align		4
.L_567:
        /*0028*/ 	.word	index@(__assertfail)


	//----- nvinfo : EIATTR_ANNOTATIONS
	.align		4
.L_568:
        /*002c*/ 	.byte	0x04, 0x55
        /*002e*/ 	.short	(.L_570 - .L_569)


	//   ....[0]....
.L_569:
        /* <DEDUP_REMOVED lines=44> */


	//----- nvinfo : EIATTR_MERCURY_ISA_VERSION
	.align		4
.L_570:
        /*02e0*/ 	.byte	0x03, 0x5f
        /*02e2*/ 	.short	0x0101


	//----- nvinfo : EIATTR_INT_WARP_WIDE_INSTR_OFFSETS
	.align		4
        /*02e4*/ 	.byte	0x04, 0x31
        /*02e6*/ 	.short	(.L_572 - .L_571)


	//   ....[0]....
.L_571:
        /*02e8*/ 	.word	0x00010eb0


	//   ....[1]....
        /*02ec*/ 	.word	0x00010fa0


	//----- nvinfo : EIATTR_COOP_GROUP_MASK_REGIDS
	.align		4
.L_572:
        /*02f0*/ 	.byte	0x04, 0x29
        /*02f2*/ 	.short	(.L_574 - .L_573)


	//   ....[0]....
.L_573:
        /*02f4*/ 	.word	0xffffffff


	//   ....[1]....
        /*02f8*/ 	.word	0xffffffff


	//   ....[2]....
        /*02fc*/ 	.word	0xffffffff


	//   ....[3]....
        /*0300*/ 	.word	0xffffffff


	//   ....[4]....
        /*0304*/ 	.word	0xffffffff


	//   ....[5]....
        /*0308*/ 	.word	0xffffffff


	//   ....[6]....
        /*030c*/ 	.word	0xffffffff


	//   ....[7]....
        /*0310*/ 	.word	0xffffffff


	//----- nvinfo : EIATTR_COOP_GROUP_INSTR_OFFSETS
	.align		4
.L_574:
        /*0314*/ 	.byte	0x04, 0x28
        /*0316*/ 	.short	(.L_576 - .L_575)


	//   ....[0]....
.L_575:
        /*0318*/ 	.word	0x0000e180


	//   ....[1]....
        /*031c*/ 	.word	0x0000e190


	//   ....[2]....
        /*0320*/ 	.word	0x0000e1a0


	//   ....[3]....
        /*0324*/ 	.word	0x0000e1b0


	//   ....[4]....
        /*0328*/ 	.word	0x00011bd0


	//   ....[5]....
        /*032c*/ 	.word	0x00011be0


	//   ....[6]....
        /*0330*/ 	.word	0x00011bf0


	//   ....[7]....
        /*0334*/ 	.word	0x00011c00


	//----- nvinfo : EIATTR_VRC_CTA_INIT_COUNT
	.align		4
.L_576:
        /*0338*/ 	.byte	0x02, 0x4a
	.zero		1
	.zero		1


	//----- nvinfo : EIATTR_SYSCALL_OFFSETS
	.align		4
        /*033c*/ 	.byte	0x04, 0x46
        /*033e*/ 	.short	(.L_578 - .L_577)


	//   ....[0]....
.L_577:
        /*0340*/ 	.word	0x00011eb0


	//   ....[1]....
        /*0344*/ 	.word	0x00012020


	//   ....[2]....
        /*0348*/ 	.word	0x00012170


	//   ....[3]....
        /*034c*/ 	.word	0x000123f0


	//   ....[4]....
        /*0350*/ 	.word	0x000126c0


	//   ....[5]....
        /*0354*/ 	.word	0x00012830


	//   ....[6]....
        /*0358*/ 	.word	0x00012980


	//   ....[7]....
        /*035c*/ 	.word	0x00012c10


	//----- nvinfo : EIATTR_EXIT_INSTR_OFFSETS
	.align		4
.L_578:
        /*0360*/ 	.byte	0x04, 0x1c
        /*0362*/ 	.short	(.L_580 - .L_579)


	//   ....[0]....
.L_579:
        /*0364*/ 	.word	0x00011040


	//   ....[1]....
        /*0368*/ 	.word	0x00011d20


	//   ....[2]....
        /*036c*/ 	.word	0x00012070


	//   ....[3]....
        /*0370*/ 	.word	0x00012180


	//   ....[4]....
        /*0374*/ 	.word	0x00012440


	//   ....[5]....
        /*0378*/ 	.word	0x00012470


	//   ....[6]....
        /*037c*/ 	.word	0x000124b0


	//   ....[7]....
        /*0380*/ 	.word	0x000124f0


	//   ....[8]....
        /*0384*/ 	.word	0x00012530


	//   ....[9]....
        /*0388*/ 	.word	0x00012880


	//   ....[10]....
        /*038c*/ 	.word	0x00012990


	//   ....[11]....
        /*0390*/ 	.word	0x00012c60


	//   ....[12]....
        /*0394*/ 	.word	0x00012c90


	//----- nvinfo : EIATTR_MAX_THREADS
	.align		4
.L_580:
        /*0398*/ 	.byte	0x04, 0x05
        /*039a*/ 	.short	(.L_582 - .L_581)
.L_581:
        /*039c*/ 	.word	0x00000200
        /*03a0*/ 	.word	0x00000001
        /*03a4*/ 	.word	0x00000001


	//----- nvinfo : EIATTR_CRS_STACK_SIZE
	.align		4
.L_582:
        /*03a8*/ 	.byte	0x04, 0x1e
        /*03aa*/ 	.short	(.L_584 - .L_583)
.L_583:
        /*03ac*/ 	.word	0x00000000


	//----- nvinfo : EIATTR_CBANK_PARAM_SIZE
	.align		4
.L_584:
        /*03b0*/ 	.byte	0x03, 0x19
        /*03b2*/ 	.short	0x0428


	//----- nvinfo : EIATTR_PARAM_CBANK
	.align		4
        /*03b4*/ 	.byte	0x04, 0x0a
        /*03b6*/ 	.short	(.L_586 - .L_585)
	.align		4
.L_585:
        /*03b8*/ 	.word	index@(.nv.constant0._ZN2at6native13reduce_kernelILi512ELi1ENS0_8ReduceOpIlNS0_9ArgMinOpsIlEEjlLi4ELi4EEEEEvT1_)
        /*03bc*/ 	.short	0x0380
        /*03be*/ 	.short	0x0428


	//----- nvinfo : EIATTR_SW_WAR
	.align		4
.L_586:
        /*03c0*/ 	.byte	0x04, 0x36
        /*03c2*/ 	.short	(.L_588 - .L_587)
.L_587:
        /*03c4*/ 	.word	0x00000008
.L_588:


//--------------------- .nv.info._ZN2at6native13reduce_kernelILi256ELi2ENS0_8ReduceOpIlNS0_9ArgMinOpsIlEEjlLi4ELi4EEEEEvT1_ --------------------------
	.section	.nv.info._ZN2at6native13reduce_kernelILi256ELi2ENS0_8ReduceOpIlNS0_9ArgMinOpsIlEEjlLi4ELi4EEEEEvT1_,"",@"SHT_CUDA_INFO"
	.sectionflags	@""
	.align	4


	//----- nvinfo : EIATTR_CUDA_API_VERSION
	.align		4
        /*0000*/ 	.byte	0x04, 0x37
        /*0002*/ 	.short	(.L_590 - .L_589)
.L_589:
        /*0004*/ 	.word	0x00000082


	//----- nvinfo : EIATTR_KPARAM_INFO
	.align		4
.L_590:
        /*0008*/ 	.byte	0x04, 0x17
        /*000a*/ 	.short	(.L_592 - .L_591)
.L_591:
        /*000c*/ 	.word	0x00000000
        /*0010*/ 	.short	0x0000
        /*0012*/ 	.short	0x0000
        /*0014*/ 	.byte	0x00, 0xf0, 0xa1, 0x10


	//----- nvinfo : EIATTR_SPARSE_MMA_MASK
	.align		4
.L_592:
        /*0018*/ 	.byte	0x03, 0x50
        /*001a*/ 	.short	0x0000


	//----- nvinfo : EIATTR_MAXREG_COUNT
	.align		4
        /*001c*/ 	.byte	0x03, 0x1b
        /*001e*/ 	.short	0x0040


	//----- nvinfo : EIATTR_NUM_BARRIERS
	.align		4
        /*0020*/ 	.byte	0x02, 0x4c
        /*0022*/ 	.byte	0x01
	.zero		1


	//----- nvinfo : EIATTR_EXTERNS
	.align		4
        /*0024*/ 	.byte	0x04, 0x0f
        /*0026*/ 	.short	(.L_594 - .L_593)


	//   ....[0]....
	.align		4
.L_593:
        /*0028*/ 	.word	index@(__assertfail)


	//----- nvinfo : EIATTR_ANNOTATIONS
	.align		4
.L_594:
        /*002c*/ 	.byte	0x04, 0x55
        /*002e*/ 	.short	(.L_596 - .L_595)


	//   ....[0]....
.L_595:
        /* <DEDUP_REMOVED lines=14> */


	//----- nvinfo : EIATTR_MERCURY_ISA_VERSION
	.align		4
.L_596:
        /*0100*/ 	.byte	0x03, 0x5f
        /*0102*/ 	.short	0x0101


	//----- nvinfo : EIATTR_INT_WARP_WIDE_INSTR_OFFSETS
	.align		4
        /*0104*/ 	.byte	0x04, 0x31
        /*0106*/ 	.short	(.L_598 - .L_597)


	//   ....[0]....
.L_597:
        /*0108*/ 	.word	0x00015900


	//   ....[1]....
        /*010c*/ 	.word	0x000159f0


	//----- nvinfo : EIATTR_COOP_GROUP_MASK_REGIDS
	.align		4
.L_598:
        /*0110*/ 	.byte	0x04, 0x29
        /*0112*/ 	.short	(.L_600 - .L_599)


	//   ....[0]....
.L_599:
        /*0114*/ 	.word	0xffffffff


	//   ....[1]....
        /*0118*/ 	.word	0xffffffff


	//   ....[2]....
        /*011c*/ 	.word	0xffffffff


	//   ....[3]....
        /*0120*/ 	.word	0xffffffff


	//   ....[4]....
        /*0124*/ 	.word	0xffffffff


	//   ....[5]....
        /*0128*/ 	.word	0xffffffff


	//   ....[6]....
        /*012c*/ 	.word	0xffffffff


	//   ....[7]....
        /*0130*/ 	.word	0xffffffff


	//   ....[8]....
        /*0134*/ 	.word	0xffffffff


	//   ....[9]....
        /*0138*/ 	.word	0xffffffff


	//   ....[10]....
        /*013c*/ 	.word	0xffffffff


	//   ....[11]....
        /*0140*/ 	.word	0xffffffff


	//   ....[12]....
        /*0144*/ 	.word	0xffffffff


	//   ....[13]....
        /*0148*/ 	.word	0xffffffff


	//   ....[14]....
        /*014c*/ 	.word	0xffffffff


	//   ....[15]....
        /*0150*/ 	.word	0xffffffff


	//----- nvinfo : EIATTR_COOP_GROUP_INSTR_OFFSETS
	.align		4
.L_600:
        /*0154*/ 	.byte	0x04, 0x28
        /*0156*/ 	.short	(.L_602 - .L_601)


	//   ....[0]....
.L_601:
        /*0158*/ 	.word	0x00010820


	//   ....[1]....
        /*015c*/ 	.word	0x00010830


	//   ....[2]....
        /*0160*/ 	.word	0x00010840


	//   ....[3]....
        /*0164*/ 	.word	0x00010850


	//   ....[4]....
        /*0168*/ 	.word	0x00010860


	//   ....[5]....
        /*016c*/ 	.word	0x00010870


	//   ....[6]....
        /*0170*/ 	.word	0x00010880


	//   ....[7]....
        /*0174*/ 	.word	0x000108b0


	//   ....[8]....
        /*0178*/ 	.word	0x00016c50


	//   ....[9]....
        /*017c*/ 	.word	0x00016c60


	//   ....[10]....
        /*0180*/ 	.word	0x00016c70


	//   ....[11]....
        /*0184*/ 	.word	0x00016c80


	//   ....[12]....
        /*0188*/ 	.word	0x00016c90


	//   ....[13]....
        /*018c*/ 	.word	0x00016ca0


	//   ....[14]....
        /*0190*/ 	.word	0x00016cb0


	//   ....[15]....
        /*0194*/ 	.word	0x00016ce0


	//----- nvinfo : EIATTR_VRC_CTA_INIT_COUNT
	.align		4
.L_602:
        /*0198*/ 	.byte	0x02, 0x4a
	.zero		1
	.zero		1


	//----- nvinfo : EIATTR_SYSCALL_OFFSETS
	.align		4
        /*019c*/ 	.byte	0x04, 0x46
        /*019e*/ 	.short	(.L_604 - .L_603)


	//   ....[0]....
.L_603:
        /*01a0*/ 	.word	0x00001520


	//   ....[1]....
        /*01a4*/ 	.word	0x00017050


	//   ....[2]....
        /*01a8*/ 	.word	0x00017220


	//   ....[3]....
        /*01ac*/ 	.word	0x00017350


	//   ....[4]....
        /*01b0*/ 	.word	0x000174f0


	//   ....[5]....
        /*01b4*/ 	.word	0x000175e0


	//   ....[6]....
        /*01b8*/ 	.word	0x000179a0


	//   ....[7]....
        /*01bc*/ 	.word	0x00017ad0


	//   ....[8]....
        /*01c0*/ 	.word	0x00017e10


	//   ....[9]....
        /*01c4*/ 	.word	0x00017fe0


	//   ....[10]....
        /*01c8*/ 	.word	0x00018110


	//   ....[11]....
        /*01cc*/ 	.word	0x000182b0


	//   ....[12]....
        /*01d0*/ 	.word	0x000183a0


	//   ....[13]....
        /*01d4*/ 	.word	0x00018760


	//   ....[14]....
        /*01d8*/ 	.word	0x00018890


	//----- nvinfo : EIATTR_EXIT_INSTR_OFFSETS
	.align		4
.L_604:
        /*01dc*/ 	.byte	0x04, 0x1c
        /*01de*/ 	.short	(.L_606 - .L_605)


	//   ....[0]....
.L_605:
        /*01e0*/ 	.word	0x00015ab0


	//   ....[1]....
        /*01e4*/ 	.word	0x00016ec0


	//   ....[2]....
        /*01e8*/ 	.word	0x000173f0


	//   ....[3]....
        /*01ec*/ 	.word	0x000175f0


	//   ....[4]....
        /*01f0*/ 	.word	0x00017b70


	//   ....[5]....
        /*01f4*/ 	.word	0x00017bc0


	//   ....[6]....
        /*01f8*/ 	.word	0x00017c00


	//   ....[7]....
        /*01fc*/ 	.word	0x00017c40


	//   ....[8]....
        /*0200*/ 	.word	0x00017c80


	//   ....[9]....
        /*0204*/ 	.word	0x000181b0


	//   ....[10]....
        /*0208*/ 	.word	0x000183b0


	//   ....[11]....
        /*020c*/ 	.word	0x00018930


	//   ....[12]....
        /*0210*/ 	.word	0x00018980


	//----- nvinfo : EIATTR_MAX_THREADS
	.align		4
.L_606:
        /*0214*/ 	.byte	0x04, 0x05
        /*0216*/ 	.short	(.L_608 - .L_607)
.L_607:
        /*0218*/ 	.word	0x00000100
        /*021c*/ 	.word	0x00000001
        /*0220*/ 	.word	0x00000001


	//----- nvinfo : EIATTR_CRS_STACK_SIZE
	.align		4
.L_608:
        /*0224*/ 	.byte	0x04, 0x1e
        /*0226*/ 	.short	(.L_610 - .L_609)
.L_609:
        /*0228*/ 	.word	0x00000000


	//----- nvinfo : EIATTR_CBANK_PARAM_SIZE
	.align		4
.L_610:
        /*022c*/ 	.byte	0x03, 0x19
        /*022e*/ 	.short	0x0428


	//----- nvinfo : EIATTR_PARAM_CBANK
	.align		4
        /*0230*/ 	.byte	0x04, 0x0a
        /*0232*/ 	.short	(.L_612 - .L_611)
	.align		4
.L_611:
        /*0234*/ 	.word	index@(.nv.constant0._ZN2at6native13reduce_kernelILi256ELi2ENS0_8ReduceOpIlNS0_9ArgMinOpsIlEEjlLi4ELi4EEEEEvT1_)
        /*0238*/ 	.short	0x0380
        /*023a*/ 	.short	0x0428


	//----- nvinfo : EIATTR_SW_WAR
	.align		4
.L_612:
        /*023c*/ 	.byte	0x04, 0x36
        /*023e*/ 	.short	(.L_614 - .L_613)
.L_613:
        /*0240*/ 	.word	0x00000008
.L_614:


//--------------------- .nv.info._ZN2at6native13reduce_kernelILi128ELi4ENS0_8ReduceOpIlNS0_9ArgMinOpsIlEEjlLi4ELi4EEEEEvT1_ --------------------------
	.section	.nv.info._ZN2at6native13reduce_kernelILi128ELi4ENS0_8ReduceOpIlNS0_9ArgMinOpsIlEEjlLi4ELi4EEEEEvT1_,"",@"SHT_CUDA_INFO"
	.sectionflags	@""
	.align	4


	//----- nvinfo : EIATTR_CUDA_API_VERSION
	.align		4
        /*0000*/ 	.byte	0x04, 0x37
        /*0002*/ 	.short	(.L_616 - .L_615)
.L_615:
        /*0004*/ 	.word	0x00000082


	//----- nvinfo : EIATTR_KPARAM_INFO
	.align		4
.L_616:
        /*0008*/ 	.byte	0x04, 0x17
        /*000a*/ 	.short	(.L_618 - .L_617)
.L_617:
        /*000c*/ 	.word	0x00000000
        /*0010*/ 	.short	0x0000
        /*0012*/ 	.short	0x0000
        /*0014*/ 	.byte	0x00, 0xf0, 0xa1, 0x10


	//----- nvinfo : EIATTR_SPARSE_MMA_MASK
	.align		4
.L_618:
        /*0018*/ 	.byte	0x03, 0x50
        /*001a*/ 	.short	0x0000


	//----- nvinfo : EIATTR_MAXREG_COUNT
	.align		4
        /*001c*/ 	.byte	0x03, 0x1b
        /*001e*/ 	.short	0x0080


	//----- nvinfo : EIATTR_NUM_BARRIERS
	.align		4
        /*0020*/ 	.byte	0x02, 0x4c
        /*0022*/ 	.byte	0x01
	.zero		1


	//----- nvinfo : EIATTR_EXTERNS
	.align		4
        /*0024*/ 	.byte	0x04, 0x0f
        /*0026*/ 	.short	(.L_620 - .L_619)


	//   ....[0]....
	.align		4
.L_619:
        /*0028*/ 	.word	index@(__assertfail)


	//----- nvinfo : EIATTR_MERCURY_ISA_VERSION
	.align		4
.L_620:
        /*002c*/ 	.byte	0x03, 0x5f
        /*002e*/ 	.short	0x0101


	//----- nvinfo : EIATTR_INT_WARP_WIDE_INSTR_OFFSETS
	.align		4
        /*0030*/ 	.byte	0x04, 0x31
        /*0032*/ 	.short	(.L_622 - .L_621)


	//   ....[0]....
.L_621:
        /*0034*/ 	.word	0x0001ec30


	//   ....[1]....
        /*0038*/ 	.word	0x0001ed20


	//----- nvinfo : EIATTR_COOP_GROUP_MASK_REGIDS
	.align		4
.L_622:
        /*003c*/ 	.byte	0x04, 0x29
        /*003e*/ 	.short	(.L_624 - .L_623)


	//   ....[0]....
.L_623:
        /*0040*/ 	.word	0xffffffff


	//   ....[1]....
        /*0044*/ 	.word	0xffffffff


	//   ....[2]....
        /*0048*/ 	.word	0xffffffff


	//   ....[3]....
        /*004c*/ 	.word	0xffffffff


	//   ....[4]....
        /*0050*/ 	.word	0xffffffff


	//   ....[5]....
        /*0054*/ 	.word	0xffffffff


	//   ....[6]....
        /*0058*/ 	.word	0xffffffff


	//   ....[7]....
        /*005c*/ 	.word	0xffffffff


	//   ....[8]....
        /*0060*/ 	.word	0xffffffff


	//   ....[9]....
        /*0064*/ 	.word	0xffffffff


	//   ....[10]....
        /*0068*/ 	.word	0xffffffff


	//   ....[11]....
        /*006c*/ 	.word	0xffffffff


	//   ....[12]....
        /*0070*/ 	.word	0xffffffff


	//   ....[13]....
        /*0074*/ 	.word	0xffffffff


	//   ....[14]....
        /*0078*/ 	.word	0xffffffff


	//   ....[15]....
        /*007c*/ 	.word	0xffffffff


	//   ....[16]....
        /*0080*/ 	.word	0xffffffff


	//   ....[17]....
        /*0084*/ 	.word	0xffffffff


	//   ....[18]....
        /*0088*/ 	.word	0xffffffff


	//   ....[19]....
        /*008c*/ 	.word	0xffffffff


	//   ....[20]....
        /*0090*/ 	.word	0xffffffff


	//   ....[21]....
        /*0094*/ 	.word	0xffffffff


	//   ....[22]....
        /*0098*/ 	.word	0xffffffff


	//   ....[23]....
        /*009c*/ 	.word	0xffffffff


	//   ....[24]....
        /*00a0*/ 	.word	0xffffffff


	//   ....[25]....
        /*00a4*/ 	.word	0xffffffff


	//   ....[26]....
        /*00a8*/ 	.word	0xffffffff


	//   ....[27]....
        /*00ac*/ 	.word	0xffffffff


	//   ....[28]....
        /*00b0*/ 	.word	0xffffffff


	//   ....[29]....
        /*00b4*/ 	.word	0xffffffff


	//   ....[30]....
        /*00b8*/ 	.word	0xffffffff


	//   ....[31]....
        /*00bc*/ 	.word	0xffffffff


	//----- nvinfo : EIATTR_COOP_GROUP_INSTR_OFFSETS
	.align		4
.L_624:
        /*00c0*/ 	.byte	0x04, 0x28
        /*00c2*/ 	.short	(.L_626 - .L_625)


	//   ....[0]....
.L_625:
        /*00c4*/ 	.word	0x000153d0


	//   ....[1]....
        /*00c8*/ 	.word	0x000153e0


	//   ....[2]....
        /*00cc*/ 	.word	0x000153f0


	//   ....[3]....
        /*00d0*/ 	.word	0x00015400


	//   ....[4]....
        /*00d4*/ 	.word	0x00015410


	//   ....[5]....
        /*00d8*/ 	.word	0x00015420


	//   ....[6]....
        /*00dc*/ 	.word	0x00015430


	//   ....[7]....
        /*00e0*/ 	.word	0x00015460


	//   ....[8]....
        /*00e4*/ 	.word	0x00015490


	//   ....[9]....
        /*00e8*/ 	.word	0x000154c0


	//   ....[10]....
        /*00ec*/ 	.word	0x000154f0


	//   ....[11]....
        /*00f0*/ 	.word	0x00015510


	//   ....[12]....
        /*00f4*/ 	.word	0x00015540


	//   ....[13]....
        /*00f8*/ 	.word	0x00015570


	//   ....[14]....
        /*00fc*/ 	.word	0x000155a0


	//   ....[15]....
        /*0100*/ 	.word	0x000155d0


	//   ....[16]....
        /*0104*/ 	.word	0x00020bc0


	//   ....[17]....
        /*0108*/ 	.word	0x00020bd0


	//   ....[18]....
        /*010c*/ 	.word	0x00020be0


	//   ....[19]....
        /*0110*/ 	.word	0x00020bf0


	//   ....[20]....
        /*0114*/ 	.word	0x00020c00


	//   ....[21]....
        /*0118*/ 	.word	0x00020c10


	//   ....[22]....
        /*011c*/ 	.word	0x00020c20


	//   ....[23]....
        /*0120*/ 	.word	0x00020c50


	//   ....[24]....
        /*0124*/ 	.word	0x00020c80


	//   ....[25]....
        /*0128*/ 	.word	0x00020cb0


	//   ....[26]....
        /*012c*/ 	.word	0x00020ce0


	//   ....[27]....
        /*0130*/ 	.word	0x00020d10


	//   ....[28]....
        /*0134*/ 	.word	0x00020d40


	//   ....[29]....
        /*0138*/ 	.word	0x00020d70


	//   ....[30]....
        /*013c*/ 	.word	0x00020da0


	//   ....[31]....
        /*0140*/ 	.word	0x00020dd0


	//----- nvinfo : EIATTR_VRC_CTA_INIT_COUNT
	.align		4
.L_626:
        /*0144*/ 	.byte	0x02, 0x4a
	.zero		1
	.zero		1


	//----- nvinfo : EIATTR_SYSCALL_OFFSETS
	.align		4
        /*0148*/ 	.byte	0x04, 0x46
        /*014a*/ 	.short	(.L_628 - .L_627)


	//   ....[0]....
.L_627:
        /*014c*/ 	.word	0x00001540


	//   ....[1]....
        /*0150*/ 	.word	0x00021250


	//   ....[2]....
        /*0154*/ 	.word	0x00021460


	//   ....[3]....
        /*0158*/ 	.word	0x00021590


	//   ....[4]....
        /*015c*/ 	.word	0x00021750


	//   ....[5]....
        /*0160*/ 	.word	0x00021880


	//   ....[6]....
        /*0164*/ 	.word	0x00021a10


	//   ....[7]....
        /*0168*/ 	.word	0x00021b00


	//   ....[8]....
        /*016c*/ 	.word	0x00021bf0


	//   ....[9]....
        /*0170*/ 	.word	0x00021ce0


	//   ....[10]....
        /*0174*/ 	.word	0x00022300


	//   ....[11]....
        /*0178*/ 	.word	0x00022430


	//   ....[12]....
        /*017c*/ 	.word	0x000225f0


	//   ....[13]....
        /*0180*/ 	.word	0x00022720


	//   ....[14]....
        /*0184*/ 	.word	0x00022ad0


	//   ....[15]....
        /*0188*/ 	.word	0x00022c90


	//   ....[16]....
        /*018c*/ 	.word	0x00022dc0


	//   ....[17]....
        /*0190*/ 	.word	0x00022f80


	//   ....[18]....
        /*0194*/ 	.word	0x000230b0


	//   ....[19]....
        /*0198*/ 	.word	0x00023240


	//   ....[20]....
        /*019c*/ 	.word	0x00023330


	//   ....[21]....
        /*01a0*/ 	.word	0x00023420


	//   ....[22]....
        /*01a4*/ 	.word	0x00023510


	//   ....[23]....
        /*01a8*/ 	.word	0x00023ad0


	//   ....[24]....
        /*01ac*/ 	.word	0x00023c00


	//   ....[25]....
        /*01b0*/ 	.word	0x00023dc0


	//   ....[26]....
        /*01b4*/ 	.word	0x00023ef0


	//----- nvinfo : EIATTR_EXIT_INSTR_OFFSETS
	.align		4
.L_628:
        /*01b8*/ 	.byte	0x04, 0x1c
        /*01ba*/ 	.short	(.L_630 - .L_629)


	//   ....[0]....
.L_629:
        /*01bc*/ 	.word	0x0001ede0


	//   ....[1]....
        /*01c0*/ 	.word	0x00021070


	//   ....[2]....
        /*01c4*/ 	.word	0x00021910


	//   ....[3]....
        /*01c8*/ 	.word	0x00021cf0


	//   ....[4]....
        /*01cc*/ 	.word	0x000227b0


	//   ....[5]....
        /*01d0*/ 	.word	0x00022840


	//   ....[6]....
        /*01d4*/ 	.word	0x00022870


	//   ....[7]....
        /*01d8*/ 	.word	0x000228b0


	//   ....[8]....
        /*01dc*/ 	.word	0x000228f0


	//   ....[9]....
        /*01e0*/ 	.word	0x00023140


	//   ....[10]....
        /*01e4*/ 	.word	0x00023520


	//   ....[11]....
        /*01e8*/ 	.word	0x00023f80


	//   ....[12]....
        /*01ec*/ 	.word	0x00024010


	//----- nvinfo : EIATTR_MAX_THREADS
	.align		4
.L_630:
        /*01f0*/ 	.byte	0x04, 0x05
        /*01f2*/ 	.short	(.L_632 - .L_631)
.L_631:
        /*01f4*/ 	.word	0x00000080
        /*01f8*/ 	.word	0x00000001
        /*01fc*/ 	.word	0x00000001


	//----- nvinfo : EIATTR_CRS_STACK_SIZE
	.align		4
.L_632:
        /*0200*/ 	.byte	0x04, 0x1e
        /*0202*/ 	.short	(.L_634 - .L_633)
.L_633:
        /*0204*/ 	.word	0x00000000


	//----- nvinfo : EIATTR_CBANK_PARAM_SIZE
	.align		4
.L_634:
        /*0208*/ 	.byte	0x03, 0x19
        /*020a*/ 	.short	0x0428


	//----- nvinfo : EIATTR_PARAM_CBANK
	.align		4
        /*020c*/ 	.byte	0x04, 0x0a
        /*020e*/ 	.short	(.L_636 - .L_635)
	.align		4
.L_635:
        /*0210*/ 	.word	index@(.nv.constant0._ZN2at6native13reduce_kernelILi128ELi4ENS0_8ReduceOpIlNS0_9ArgMinOpsIlEEjlLi4ELi4EEEEEvT1_)
        /*0214*/ 	.short	0x0380
        /*0216*/ 	.short	0x0428


	//----- nvinfo : EIATTR_SW_WAR
	.align		4
.L_636:
        /*0218*/ 	.byte	0x04, 0x36
        /*021a*/ 	.short	(.L_638 - .L_637)
.L_637:
        /*021c*/ 	.word	0x00000008
.L_638:


//--------------------- .nv.info._ZN2at6native13reduce_kernelILi512ELi1ENS0_8ReduceOpIiNS0_9ArgMinOpsIiEEjlLi4ELi4EEEEEvT1_ --------------------------
	.section	.nv.info._ZN2at6native13reduce_kernelILi512ELi1ENS0_8ReduceOpIiNS0_9ArgMinOpsIiEEjlLi4ELi4EEEEEvT1_,"",@"SHT_CUDA_INFO"
	.sectionflags	@""
	.align	4


	//----- nvinfo : EIATTR_CUDA_API_VERSION
	.align		4
        /*0000*/ 	.byte	0x04, 0x37
        /*0002*/ 	.short	(.L_640 - .L_639)
.L_639:
        /*0004*/ 	.word	0x00000082


	//----- nvinfo : EIATTR_KPARAM_INFO
	.align		4
.L_640:
        /*0008*/ 	.byte	0x04, 0x17
        /*000a*/ 	.short	(.L_642 - .L_641)
.L_641:
        /*000c*/ 	.word	0x00000000
        /*0010*/ 	.short	0x0000
        /*0012*/ 	.short	0x0000
        /*0014*/ 	.byte	0x00, 0xf0, 0xa1, 0x10


	//----- nvinfo : EIATTR_SPARSE_MMA_MASK
	.align		4
.L_642:
        /*0018*/ 	.byte	0x03, 0x50
        /*001a*/ 	.short	0x0000


	//----- nvinfo : EIATTR_MAXREG_COUNT
	.align		4
        /*001c*/ 	.byte	0x03, 0x1b
        /*001e*/ 	.short	0x0020


	//----- nvinfo : EIATTR_NUM_BARRIERS
	.align		4
        /*0020*/ 	.byte	0x02, 0x4c
        /*0022*/ 	.byte	0x01
	.zero		1


	//----- nvinfo : EIATTR_EXTERNS
	.align		4
        /*0024*/ 	.byte	0x04, 0x0f
        /*0026*/ 	.short	(.L_644 - .L_643)


	//   ....[0]....
	.align		4
.L_643:
        /*0028*/ 	.word	index@(__assertfail)


	//----- nvinfo : EIATTR_ANNOTATIONS
	.align		4
.L_644:
        /*002c*/ 	.byte	0x04, 0x55
        /*002e*/ 	.short	(.L_646 - .L_645)


	//   ....[0]....
.L_645:
        /*0030*/ 	.word	0x00000001
        /*0034*/ 	.byte	0x70, 0x7c, 0x00, 0x00, 0x01, 0x00, 0x00, 0x00, 0xb0, 0x7c, 0x00, 0x00, 0x01, 0x00, 0x00, 0x00
        /*0044*/ 	.byte	0xd0, 0x8e, 0x00, 0x00, 0x01, 0x00, 0x00, 0x00, 0xa0, 0xa0, 0x00, 0x00, 0x01, 0x00, 0x00, 0x00
        /*0054*/ 	.byte	0x00, 0xa1, 0x00, 0x00, 0x01, 0x00, 0x00, 0x00, 0x90, 0xb2, 0x00, 0x00, 0x01, 0x00, 0x00, 0x00
        /*0064*/ 	.byte	0xa0, 0xc4, 0x00, 0x00, 0x01, 0x00, 0x00, 0x00, 0xd0, 0xc5, 0x00, 0x00, 0x01, 0x00, 0x00, 0x00
        /*0074*/ 	.byte	0xa0, 0xc7, 0x00, 0x00


	//----- nvinfo : EIATTR_MERCURY_ISA_VERSION
	.align		4
.L_646:
        /*0078*/ 	.byte	0x03, 0x5f
        /*007a*/ 	.short	0x0101


	//----- nvinfo : EIATTR_INT_WARP_WIDE_INSTR_OFFSETS
	.align		4
        /*007c*/ 	.byte	0x04, 0x31
        /*007e*/ 	.short	(.L_648 - .L_647)


	//   ....[0]....
.L_647:
        /*0080*/ 	.word	0x0000fd30


	//   ....[1]....
        /*0084*/ 	.word	0x0000fe20


	//----- nvinfo : EIATTR_COOP_GROUP_MASK_REGIDS
	.align		4
.L_648:
        /*0088*/ 	.byte	0x04, 0x29
        /*008a*/ 	.short	(.L_650 - .L_649)


	//   ....[0]....
.L_649:
        /*008c*/ 	.word	0xffffffff


	//   ....[1]....
        /*0090*/ 	.word	0xffffffff


	//   ....[2]....
        /*0094*/ 	.word	0xffffffff


	//   ....[3]....
        /*0098*/ 	.word	0xffffffff


	//   ....[4]....
        /*009c*/ 	.word	0xffffffff


	//   ....[5]....
        /*00a0*/ 	.word	0xffffffff


	//----- nvinfo : EIATTR_COOP_GROUP_INSTR_OFFSETS
	.align		4
.L_650:
        /*00a4*/ 	.byte	0x04, 0x28
        /*00a6*/ 	.short	(.L_652 - .L_651)


	//   ....[0]....
.L_651:
        /*00a8*/ 	.word	0x0000d090


	//   ....[1]....
        /*00ac*/ 	.word	0x0000d0a0


	//   ....[2]....
        /*00b0*/ 	.word	0x0000d0b0


	//   ....[3]....
        /*00b4*/ 	.word	0x00010910


	//   ....[4]....
        /*00b8*/ 	.word	0x00010920


	//   ....[5]....
        /*00bc*/ 	.word	0x00010930


	//----- nvinfo : EIATTR_VRC_CTA_INIT_COUNT
	.align		4
.L_652:
        /*00c0*/ 	.byte	0x02, 0x4a
	.zero		1
	.zero		1


	//----- nvinfo : EIATTR_SYSCALL_OFFSETS
	.align		4
        /*00c4*/ 	.byte	0x04, 0x46
        /*00c6*/ 	.short	(.L_654 - .L_653)


	//   ....[0]....
.L_653:
        /*00c8*/ 	.word	0x00010bb0


	//   ....[1]....
        /*00cc*/ 	.word	0x00010d20


	//   ....[2]....
        /*00d0*/ 	.word	0x00010e70


	//   ....[3]....
        /*00d4*/ 	.word	0x000110c0


	//   ....[4]....
        /*00d8*/ 	.word	0x00011380


	//   ....[5]....
        /*00dc*/ 	.word	0x000114f0


	//   ....[6]....
        /*00e0*/ 	.word	0x00011640


	//   ....[7]....
        /*00e4*/ 	.word	0x00011890


	//----- nvinfo : EIATTR_EXIT_INSTR_OFFSETS
	.align		4
.L_654:
        /*00e8*/ 	.byte	0x04, 0x1c
        /*00ea*/ 	.short	(.L_656 - .L_655)


	//   ....[0]....
.L_655:
        /*00ec*/ 	.word	0x0000fec0


	//   ....[1]....
        /*00f0*/ 	.word	0x00010a20


	//   ....[2]....
        /*00f4*/ 	.word	0x00010d70


	//   ....[3]....
        /*00f8*/ 	.word	0x00010e80


	//   ....[4]....
        /*00fc*/ 	.word	0x00011110


	//   ....[5]....
        /*0100*/ 	.word	0x00011140


	//   ....[6]....
        /*0104*/ 	.word	0x00011170


	//   ....[7]....
        /*0108*/ 	.word	0x000111b0


	//   ....[8]....
        /*010c*/ 	.word	0x000111f0


	//   ....[9]....
        /*0110*/ 	.word	0x00011540


	//   ....[10]....
        /*0114*/ 	.word	0x00011650


	//   ....[11]....
        /*0118*/ 	.word	0x000118e0


	//   ....[12]....
        /*011c*/ 	.word	0x00011910


	//----- nvinfo : EIATTR_MAX_THREADS
	.align		4
.L_656:
        /*0120*/ 	.byte	0x04, 0x05
        /*0122*/ 	.short	(.L_658 - .L_657)
.L_657:
        /*0124*/ 	.word	0x00000200
        /*0128*/ 	.word	0x00000001
        /*012c*/ 	.word	0x00000001


	//----- nvinfo : EIATTR_CRS_STACK_SIZE
	.align		4
.L_658:
        /*0130*/ 	.byte	0x04, 0x1e
        /*0132*/ 	.short	(.L_660 - .L_659)
.L_659:
        /*0134*/ 	.word	0x00000000


	//----- nvinfo : EIATTR_CBANK_PARAM_SIZE
	.align		4
.L_660:
        /*0138*/ 	.byte	0x03, 0x19
        /*013a*/ 	.short	0x0428


	//----- nvinfo : EIATTR_PARAM_CBANK
	.align		4
        /*013c*/ 	.byte	0x04, 0x0a
        /*013e*/ 	.short	(.L_662 - .L_661)
	.align		4
.L_661:
        /*0140*/ 	.word	index@(.nv.constant0._ZN2at6native13reduce_kernelILi512ELi1ENS0_8ReduceOpIiNS0_9ArgMinOpsIiEEjlLi4ELi4EEEEEvT1_)
        /*0144*/ 	.short	0x0380
        /*0146*/ 	.short	0x0428


	//----- nvinfo : EIATTR_SW_WAR
	.align		4
.L_662:
        /*0148*/ 	.byte	0x04, 0x36
        /*014a*/ 	.short	(.L_664 - .L_663)
.L_663:
        /*014c*/ 	.word	0x00000008
.L_664:


//--------------------- .nv.info._ZN2at6native13reduce_kernelILi256ELi2ENS0_8ReduceOpIiNS0_9ArgMinOpsIiEEjlLi4ELi4EEEEEvT1_ --------------------------
	.section	.nv.info._ZN2at6native13reduce_kernelILi256ELi2ENS0_8ReduceOpIiNS0_9ArgMinOpsIiEEjlLi4ELi4EEEEEvT1_,"",@"SHT_CUDA_INFO"
	.sectionflags	@""
	.align	4


	//----- nvinfo : EIATTR_CUDA_API_VERSION
	.align		4
        /*0000*/ 	.byte	0x04, 0x37
        /*0002*/ 	.short	(.L_666 - .L_665)
.L_665:
        /*0004*/ 	.word	0x00000082


	//----- nvinfo : EIATTR_KPARAM_INFO
	.align		4
.L_666:
        /*0008*/ 	.byte	0x04, 0x17
        /*000a*/ 	.short	(.L_668 - .L_667)
.L_667:
        /*000c*/ 	.word	0x00000000
        /*0010*/ 	.short	0x0000
        /*0012*/ 	.short	0x0000
        /*0014*/ 	.byte	0x00, 0xf0, 0xa1, 0x10


	//----- nvinfo : EIATTR_SPARSE_MMA_MASK
	.align		4
.L_668:
        /*0018*/ 	.byte	0x03, 0x50
        /*001a*/ 	.short	0x0000


	//----- nvinfo : EIATTR_MAXREG_COUNT
	.align		4
        /*001c*/ 	.byte	0x03, 0x1b
        /*001e*/ 	.short	0x0040


	//----- nvinfo : EIATTR_NUM_BARRIERS
	.align		4
        /*0020*/ 	.byte	0x02, 0x4c
        /*0022*/ 	.byte	0x01
	.zero		1


	//----- nvinfo : EIATTR_EXTERNS
	.align		4
        /*0024*/ 	.byte	0x04, 0x0f
        /*0026*/ 	.short	(.L_670 - .L_669)


	//   ....[0]....
	.align		4
.L_669:
        /*0028*/ 	.word	index@(__assertfail)


	//----- nvinfo : EIATTR_MERCURY_ISA_VERSION
	.align		4
.L_670:
        /*002c*/ 	.byte	0x03, 0x5f
        /*002e*/ 	.short	0x0101


	//----- nvinfo : EIATTR_INT_WARP_WIDE_INSTR_OFFSETS
	.align		4
        /*0030*/ 	.byte	0x04, 0x31
        /*0032*/ 	.short	(.L_672 - .L_671)


	//   ....[0]....
.L_671:
        /*0034*/ 	.word	0x000142a0


	//   ....[1]....
        /*0038*/ 	.word	0x00014390


	//----- nvinfo : EIATTR_COOP_GROUP_MASK_REGIDS
	.align		4
.L_672:
        /*003c*/ 	.byte	0x04, 0x29
        /*003e*/ 	.short	(.L_674 - .L_673)


	//   ....[0]....
.L_673:
        /*0040*/ 	.word	0xffffffff


	//   ....[1]....
        /*0044*/ 	.word	0xffffffff


	//   ....[2]....
        /*0048*/ 	.word	0xffffffff


	//   ....[3]....
        /*004c*/ 	.word	0xffffffff


	//   ....[4]....
        /*0050*/ 	.word	0xffffffff


	//   ....[5]....
        /*0054*/ 	.word	0xffffffff


	//   ....[6]....
        /*0058*/ 	.word	0xffffffff


	//   ....[7]....
        /*005c*/ 	.word	0xffffffff


	//   ....[8]....
        /*0060*/ 	.word	0xffffffff


	//   ....[9]....
        /*0064*/ 	.word	0xffffffff


	//   ....[10]....
        /*0068*/ 	.word	0xffffffff


	//   ....[11]....
        /*006c*/ 	.word	0xffffffff


	//----- nvinfo : EIATTR_COOP_GROUP_INSTR_OFFSETS
	.align		4
.L_674:
        /*0070*/ 	.byte	0x04, 0x28
        /*0072*/ 	.short	(.L_676 - .L_675)


	//   ....[0]....
.L_675:
        /*0074*/ 	.word	0x0000f2a0


	//   ....[1]....
        /*0078*/ 	.word	0x0000f2b0


	//   ....[2]....
        /*007c*/ 	.word	0x0000f2c0


	//   ....[3]....
        /*0080*/ 	.word	0x0000f2d0


	//   ....[4]....
        /*0084*/ 	.word	0x0000f2e0


	//   ....[5]....
        /*0088*/ 	.word	0x0000f2f0


	//   ....[6]....
        /*008c*/ 	.word	0x00015320


	//   ....[7]....
        /*0090*/ 	.word	0x00015330


	//   ....[8]....
        /*0094*/ 	.word	0x00015340


	//   ....[9]....
        /*0098*/ 	.word	0x00015350


	//   ....[10]....
        /*009c*/ 	.word	0x00015360


	//   ....[11]....
        /*00a0*/ 	.word	0x00015370


	//----- nvinfo : EIATTR_VRC_CTA_INIT_COUNT
	.align		4
.L_676:
        /*00a4*/ 	.byte	0x02, 0x4a
	.zero		1
	.zero		1


	//----- nvinfo : EIATTR_SYSCALL_OFFSETS
	.align		4
        /*00a8*/ 	.byte	0x04, 0x46
        /*00aa*/ 	.short	(.L_678 - .L_677)


	//   ....[0]....
.L_677:
        /*00ac*/ 	.word	0x000014e0


	//   ....[1]....
        /*00b0*/ 	.word	0x000156a0


	//   ....[2]....
        /*00b4*/ 	.word	0x00015860


	//   ....[3]....
        /*00b8*/ 	.word	0x00015990


	//   ....[4]....
        /*00bc*/ 	.word	0x00015b30


	//   ....[5]....
        /*00c0*/ 	.word	0x00015c20


	//   ....[6]....
        /*00c4*/ 	.word	0x00015f50


	//   ....[7]....
        /*00c8*/ 	.word	0x00016080


	//   ....[8]....
        /*00cc*/ 	.word	0x000163b0


	//   ....[9]....
        /*00d0*/ 	.word	0x00016560


	//   ....[10]....
        /*00d4*/ 	.word	0x00016690


	//   ....[11]....
        /*00d8*/ 	.word	0x00016830


	//   ....[12]....
        /*00dc*/ 	.word	0x00016920


	//   ....[13]....
        /*00e0*/ 	.word	0x00016c80


	//   ....[14]....
        /*00e4*/ 	.word	0x00016db0


	//----- nvinfo : EIATTR_EXIT_INSTR_OFFSETS
	.align		4
.L_678:
        /*00e8*/ 	.byte	0x04, 0x1c
        /*00ea*/ 	.short	(.L_680 - .L_679)


	//   ....[0]....
.L_679:
        /*00ec*/ 	.word	0x00014450


	//   ....[1]....
        /*00f0*/ 	.word	0x00015510


	//   ....[2]....
        /*00f4*/ 	.word	0x00015a30


	//   ....[3]....
        /*00f8*/ 	.word	0x00015c30


	//   ....[4]....
        /*00fc*/ 	.word	0x00016120


	//   ....[5]....
        /*0100*/ 	.word	0x00016170


	//   ....[6]....
        /*0104*/ 	.word	0x000161a0


	//   ....[7]....
        /*0108*/ 	.word	0x000161e0


	//   ....[8]....
        /*010c*/ 	.word	0x00016220


	//   ....[9]....
        /*0110*/ 	.word	0x00016730


	//   ....[10]....
        /*0114*/ 	.word	0x00016930


	//   ....[11]....
        /*0118*/ 	.word	0x00016e50


	//   ....[12]....
        /*011c*/ 	.word	0x00016ea0


	//----- nvinfo : EIATTR_MAX_THREADS
	.align		4
.L_680:
        /*0120*/ 	.byte	0x04, 0x05
        /*0122*/ 	.short	(.L_682 - .L_681)
.L_681:
        /*0124*/ 	.word	0x00000100
        /*0128*/ 	.word	0x00000001
        /*012c*/ 	.word	0x00000001


	//----- nvinfo : EIATTR_CRS_STACK_SIZE
	.align		4
.L_682:
        /*0130*/ 	.byte	0x04, 0x1e
        /*0132*/ 	.short	(.L_684 - .L_683)
.L_683:
        /*0134*/ 	.word	0x00000000


	//----- nvinfo : EIATTR_CBANK_PARAM_SIZE
	.align		4
.L_684:
        /*0138*/ 	.byte	0x03, 0x19
        /*013a*/ 	.short	0x0428


	//----- nvinfo : EIATTR_PARAM_CBANK
	.align		4
        /*013c*/ 	.byte	0x04, 0x0a
        /*013e*/ 	.short	(.L_686 - .L_685)
	.align		4
.L_685:
        /*0140*/ 	.word	index@(.nv.constant0._ZN2at6native13reduce_kernelILi256ELi2ENS0_8ReduceOpIiNS0_9ArgMinOpsIiEEjlLi4ELi4EEEEEvT1_)
        /*0144*/ 	.short	0x0380
        /*0146*/ 	.short	0x0428


	//----- nvinfo : EIATTR_SW_WAR
	.align		4
.L_686:
        /*0148*/ 	.byte	0x04, 0x36
        /*014a*/ 	.short	(.L_688 - .L_687)
.L_687:
        /*014c*/ 	.word	0x00000008
.L_688:


//--------------------- .nv.info._ZN2at6native13reduce_kernelILi128ELi4ENS0_8ReduceOpIiNS0_9ArgMinOpsIiEEjlLi4ELi4EEEEEvT1_ --------------------------
	.section	.nv.info._ZN2at6native13reduce_kernelILi128ELi4ENS0_8ReduceOpIiNS0_9ArgMinOpsIiEEjlLi4ELi4EEEEEvT1_,"",@"SHT_CUDA_INFO"
	.sectionflags	@""
	.align	4


	//----- nvinfo : EIATTR_CUDA_API_VERSION
	.align		4
        /*0000*/ 	.byte	0x04, 0x37
        /*0002*/ 	.short	(.L_690 - .L_689)
.L_689:
        /*0004*/ 	.word	0x00000082


	//----- nvinfo : EIATTR_KPARAM_INFO
	.align		4
.L_690:
        /*0008*/ 	.byte	0x04, 0x17
        /*000a*/ 	.short	(.L_692 - .L_691)
.L_691:
        /*000c*/ 	.word	0x00000000
        /*0010*/ 	.short	0x0000
        /*0012*/ 	.short	0x0000
        /*0014*/ 	.byte	0x00, 0xf0, 0xa1, 0x10


	//----- nvinfo : EIATTR_SPARSE_MMA_MASK
	.align		4
.L_692:
        /*0018*/ 	.byte	0x03, 0x50
        /*001a*/ 	.short	0x0000


	//----- nvinfo : EIATTR_MAXREG_COUNT
	.align		4
        /*001c*/ 	.byte	0x03, 0x1b
        /*001e*/ 	.short	0x0080


	//----- nvinfo : EIATTR_NUM_BARRIERS
	.align		4
        /*0020*/ 	.byte	0x02, 0x4c
        /*0022*/ 	.byte	0x01
	.zero		1


	//----- nvinfo : EIATTR_EXTERNS
	.align		4
        /*0024*/ 	.byte	0x04, 0x0f
        /*0026*/ 	.short	(.L_694 - .L_693)


	//   ....[0]....
	.align		4
.L_693:
        /*0028*/ 	.word	index@(__assertfail)


	//----- nvinfo : EIATTR_MERCURY_ISA_VERSION
	.align		4
.L_694:
        /*002c*/ 	.byte	0x03, 0x5f
        /*002e*/ 	.short	0x0101


	//----- nvinfo : EIATTR_INT_WARP_WIDE_INSTR_OFFSETS
	.align		4
        /*0030*/ 	.byte	0x04, 0x31
        /*0032*/ 	.short	(.L_696 - .L_695)


	//   ....[0]....
.L_695:
        /*0034*/ 	.word	0x0001c500


	//   ....[1]....
        /*0038*/ 	.word	0x0001c5f0


	//----- nvinfo : EIATTR_COOP_GROUP_MASK_REGIDS
	.align		4
.L_696:
        /*003c*/ 	.byte	0x04, 0x29
        /*003e*/ 	.short	(.L_698 - .L_697)


	//   ....[0]....
.L_697:
        /*0040*/ 	.word	0xffffffff


	//   ....[1]....
        /*0044*/ 	.word	0xffffffff


	//   ....[2]....
        /*0048*/ 	.word	0xffffffff


	//   ....[3]....
        /*004c*/ 	.word	0xffffffff


	//   ....[4]....
        /*0050*/ 	.word	0xffffffff


	//   ....[5]....
        /*0054*/ 	.word	0xffffffff


	//   ....[6]....
        /*0058*/ 	.word	0xffffffff


	//   ....[7]....
        /*005c*/ 	.word	0xffffffff


	//   ....[8]....
        /*0060*/ 	.word	0xffffffff


	//   ....[9]....
        /*0064*/ 	.word	0xffffffff


	//   ....[10]....
        /*0068*/ 	.word	0xffffffff


	//   ....[11]....
        /*006c*/ 	.word	0xffffffff


	//   ....[12]....
        /*0070*/ 	.word	0xffffffff


	//   ....[13]....
        /*0074*/ 	.word	0xffffffff


	//   ....[14]....
        /*0078*/ 	.word	0xffffffff


	//   ....[15]....
        /*007c*/ 	.word	0xffffffff


	//   ....[16]....
        /*0080*/ 	.word	0xffffffff


	//   ....[17]....
        /*0084*/ 	.word	0xffffffff


	//   ....[18]....
        /*0088*/ 	.word	0xffffffff


	//   ....[19]....
        /*008c*/ 	.word	0xffffffff


	//   ....[20]....
        /*0090*/ 	.word	0xffffffff


	//   ....[21]....
        /*0094*/ 	.word	0xffffffff


	//   ....[22]....
        /*0098*/ 	.word	0xffffffff


	//   ....[23]....
        /*009c*/ 	.word	0xffffffff


	//----- nvinfo : EIATTR_COOP_GROUP_INSTR_OFFSETS
	.align		4
.L_698:
        /*00a0*/ 	.byte	0x04, 0x28
        /*00a2*/ 	.short	(.L_700 - .L_699)


	//   ....[0]....
.L_699:
        /*00a4*/ 	.word	0x00012dd0


	//   ....[1]....
        /*00a8*/ 	.word	0x00012de0


	//   ....[2]....
        /*00ac*/ 	.word	0x00012df0


	//   ....[3]....
        /*00b0*/ 	.word	0x00012e00


	//   ....[4]....
        /*00b4*/ 	.word	0x00012e10


	//   ....[5]....
        /*00b8*/ 	.word	0x00012e20


	//   ....[6]....
        /*00bc*/ 	.word	0x00012e30


	//   ....[7]....
        /*00c0*/ 	.word	0x00012e60


	//   ....[8]....
        /*00c4*/ 	.word	0x00012e80


	//   ....[9]....
        /*00c8*/ 	.word	0x00012ea0


	//   ....[10]....
        /*00cc*/ 	.word	0x00012ec0


	//   ....[11]....
        /*00d0*/ 	.word	0x00012ee0


	//   ....[12]....
        /*00d4*/ 	.word	0x0001dee0


	//   ....[13]....
        /*00d8*/ 	.word	0x0001def0


	//   ....[14]....
        /*00dc*/ 	.word	0x0001df00


	//   ....[15]....
        /*00e0*/ 	.word	0x0001df10


	//   ....[16]....
        /*00e4*/ 	.word	0x0001df20


	//   ....[17]....
        /*00e8*/ 	.word	0x0001df30


	//   ....[18]....
        /*00ec*/ 	.word	0x0001df40


	//   ....[19]....
        /*00f0*/ 	.word	0x0001df70


	//   ....[20]....
        /*00f4*/ 	.word	0x0001df90


	//   ....[21]....
        /*00f8*/ 	.word	0x0001dfb0


	//   ....[22]....
        /*00fc*/ 	.word	0x0001dfd0


	//   ....[23]....
        /*0100*/ 	.word	0x0001dff0


	//----- nvinfo : EIATTR_VRC_CTA_INIT_COUNT
	.align		4
.L_700:
        /*0104*/ 	.byte	0x02, 0x4a
	.zero		1
	.zero		1


	//----- nvinfo : EIATTR_SYSCALL_OFFSETS
	.align		4
        /*0108*/ 	.byte	0x04, 0x46
        /*010a*/ 	.short	(.L_702 - .L_701)


	//   ....[0]....
.L_701:
        /*010c*/ 	.word	0x00001530


	//   ....[1]....
        /*0110*/ 	.word	0x0001e470


	//   ....[2]....
        /*0114*/ 	.word	0x0001e690


	//   ....[3]....
        /*0118*/ 	.word	0x0001e7c0


	//   ....[4]....
        /*011c*/ 	.word	0x0001e980


	//   ....[5]....
        /*0120*/ 	.word	0x0001eab0


	//   ....[6]....
        /*0124*/ 	.word	0x0001ec40


	//   ....[7]....
        /*0128*/ 	.word	0x0001ed30


	//   ....[8]....
        /*012c*/ 	.word	0x0001ee20


	//   ....[9]....
        /*0130*/ 	.word	0x0001ef10


	//   ....[10]....
        /*0134*/ 	.word	0x0001f430


	//   ....[11]....
        /*0138*/ 	.word	0x0001f560


	//   ....[12]....
        /*013c*/ 	.word	0x0001f720


	//   ....[13]....
        /*0140*/ 	.word	0x0001f850


	//   ....[14]....
        /*0144*/ 	.word	0x0001fc00


	//   ....[15]....
        /*0148*/ 	.word	0x0001fe30


	//   ....[16]....
        /*014c*/ 	.word	0x0001ff60


	//   ....[17]....
        /*0150*/ 	.word	0x00020120


	//   ....[18]....
        /*0154*/ 	.word	0x00020250


	//   ....[19]....
        /*0158*/ 	.word	0x000203e0


	//   ....[20]....
        /*015c*/ 	.word	0x000204d0


	//   ....[21]....
        /*0160*/ 	.word	0x000205c0


	//   ....[22]....
        /*0164*/ 	.word	0x000206b0


	//   ....[23]....
        /*0168*/ 	.word	0x00020bd0


	//   ....[24]....
        /*016c*/ 	.word	0x00020d00


	//   ....[25]....
        /*0170*/ 	.word	0x00020ec0


	//   ....[26]....
        /*0174*/ 	.word	0x00020ff0


	//----- nvinfo : EIATTR_EXIT_INSTR_OFFSETS
	.align		4
.L_702:
        /*0178*/ 	.byte	0x04, 0x1c
        /*017a*/ 	.short	(.L_704 - .L_703)


	//   ....[0]....
.L_703:
        /*017c*/ 	.word	0x0001c6b0


	//   ....[1]....
        /*0180*/ 	.word	0x0001e290


	//   ....[2]....
        /*0184*/ 	.word	0x0001eb40


	//   ....[3]....
        /*0188*/ 	.word	0x0001ef20


	//   ....[4]....
        /*018c*/ 	.word	0x0001f8e0


	//   ....[5]....
        /*0190*/ 	.word	0x0001f970


	//   ....[6]....
        /*0194*/ 	.word	0x0001f9a0


	//   ....[7]....
        /*0198*/ 	.word	0x0001f9e0


	//   ....[8]....
        /*019c*/ 	.word	0x0001fa20


	//   ....[9]....
        /*01a0*/ 	.word	0x000202e0


	//   ....[10]....
        /*01a4*/ 	.word	0x000206c0


	//   ....[11]....
        /*01a8*/ 	.word	0x00021080


	//   ....[12]....
        /*01ac*/ 	.word	0x00021110


	//----- nvinfo : EIATTR_MAX_THREADS
	.align		4
.L_704:
        /*01b0*/ 	.byte	0x04, 0x05
        /*01b2*/ 	.short	(.L_706 - .L_705)
.L_705:
        /*01b4*/ 	.word	0x00000080
        /*01b8*/ 	.word	0x00000001
        /*01bc*/ 	.word	0x00000001


	//----- nvinfo : EIATTR_CRS_STACK_SIZE
	.align		4
.L_706:
        /*01c0*/ 	.byte	0x04, 0x1e
        /*01c2*/ 	.short	(.L_708 - .L_707)
.L_707:
        /*01c4*/ 	.word	0x00000000


	//----- nvinfo : EIATTR_CBANK_PARAM_SIZE
	.align		4
.L_708:
        /*01c8*/ 	.byte	0x03, 0x19
        /*01ca*/ 	.short	0x0428


	//----- nvinfo : EIATTR_PARAM_CBANK
	.align		4
        /*01cc*/ 	.byte	0x04, 0x0a
        /*01ce*/ 	.short	(.L_710 - .L_709)
	.align		4
.L_709:
        /*01d0*/ 	.word	index@(.nv.constant0._ZN2at6native13reduce_kernelILi128ELi4ENS0_8ReduceOpIiNS0_9ArgMinOpsIiEEjlLi4ELi4EEEEEvT1_)
        /*01d4*/ 	.short	0x0380
        /*01d6*/ 	.short	0x0428


	//----- nvinfo : EIATTR_SW_WAR
	.align		4
.L_710:
        /*01d8*/ 	.byte	0x04, 0x36
        /*01da*/ 	.short	(.L_712 - .L_711)
.L_711:
        /*01dc*/ 	.word	0x00000008
.L_712:


//--------------------- .nv.info._ZN2at6native13reduce_kernelILi512ELi1ENS0_8ReduceOpIaNS0_9ArgMinOpsIaEEjlLi4ELi4EEEEEvT1_ --------------------------
	.section	.nv.info._ZN2at6native13reduce_kernelILi512ELi1ENS0_8ReduceOpIaNS0_9ArgMinOpsIaEEjlLi4ELi4EEEEEvT1_,"",@"SHT_CUDA_INFO"
	.sectionflags	@""
	.align	4


	//----- nvinfo : EIATTR_CUDA_API_VERSION
	.align		4
        /*0000*/ 	.byte	0x04, 0x37
        /*0002*/ 	.short	(.L_714 - .L_713)
.L_713:
        /*0004*/ 	.word	0x00000082


	//----- nvinfo : EIATTR_KPARAM_INFO
	.align		4
.L_714:
        /*0008*/ 	.byte	0x04, 0x17
        /*000a*/ 	.short	(.L_716 - .L_715)
.L_715:
        /*000c*/ 	.word	0x00000000
        /*0010*/ 	.short	0x0000
        /*0012*/ 	.short	0x0000
        /*0014*/ 	.byte	0x00, 0xf0, 0xa1, 0x10


	//----- nvinfo : EIATTR_SPARSE_MMA_MASK
	.align		4
.L_716:
        /*0018*/ 	.byte	0x03, 0x50
        /*001a*/ 	.short	0x0000


	//----- nvinfo : EIATTR_MAXREG_COUNT
	.align		4
        /*001c*/ 	.byte	0x03, 0x1b
        /*001e*/ 	.short	0x0020


	//----- nvinfo : EIATTR_NUM_BARRIERS
	.align		4
        /*0020*/ 	.byte	0x02, 0x4c
        /*0022*/ 	.byte	0x01
	.zero		1


	//----- nvinfo : EIATTR_EXTERNS
	.align		4
        /*0024*/ 	.byte	0x04, 0x0f
        /*0026*/ 	.short	(.L_718 - .L_717)


	//   ....[0]....
	.align		4
.L_717:
        /*0028*/ 	.word	index@(__assertfail)


	//----- nvinfo : EIATTR_ANNOTATIONS
	.align		4
.L_718:
        /*002c*/ 	.byte	0x04, 0x55
        /*002e*/ 	.short	(.L_720 - .L_719)


	//   ....[0]....
.L_719:
        /*0030*/ 	.word	0x00000001
        /*0034*/ 	.byte	0x10, 0x89, 0x00, 0x00, 0x01, 0x00, 0x00, 0x00, 0x40, 0x89, 0x00, 0x00, 0x01, 0x00, 0x00, 0x00
        /*0044*/ 	.byte	0x40, 0x9b, 0x00, 0x00, 0x01, 0x00, 0x00, 0x00, 0x00, 0xad, 0x00, 0x00, 0x01, 0x00, 0x00, 0x00
        /*0054*/ 	.byte	0x60, 0xad, 0x00, 0x00, 0x01, 0x00, 0x00, 0x00, 0xe0, 0xbe, 0x00, 0x00, 0x01, 0x00, 0x00, 0x00
        /*0064*/ 	.byte	0xe0, 0xd0, 0x00, 0x00, 0x01, 0x00, 0x00, 0x00, 0x70, 0xd2, 0x00, 0x00, 0x01, 0x00, 0x00, 0x00
        /*0074*/ 	.byte	0x00, 0xd5, 0x00, 0x00


	//----- nvinfo : EIATTR_MERCURY_ISA_VERSION
	.align		4
.L_720:
        /*0078*/ 	.byte	0x03, 0x5f
        /*007a*/ 	.short	0x0101


	//----- nvinfo : EIATTR_INT_WARP_WIDE_INSTR_OFFSETS
	.align		4
        /*007c*/ 	.byte	0x04, 0x31
        /*007e*/ 	.short	(.L_722 - .L_721)


	//   ....[0]....
.L_721:
        /*0080*/ 	.word	0x00010d10


	//   ....[1]....
        /*0084*/ 	.word	0x00010e00


	//----- nvinfo : EIATTR_COOP_GROUP_MASK_REGIDS
	.align		4
.L_722:
        /*0088*/ 	.byte	0x04, 0x29
        /*008a*/ 	.short	(.L_724 - .L_723)


	//   ....[0]....
.L_723:
        /*008c*/ 	.word	0xffffffff


	//   ....[1]....
        /*0090*/ 	.word	0xffffffff


	//   ....[2]....
        /*0094*/ 	.word	0xffffffff


	//   ....[3]....
        /*0098*/ 	.word	0xffffffff


	//   ....[4]....
        /*009c*/ 	.word	0xffffffff


	//   ....[5]....
        /*00a0*/ 	.word	0xffffffff


	//----- nvinfo : EIATTR_COOP_GROUP_INSTR_OFFSETS
	.align		4
.L_724:
        /*00a4*/ 	.byte	0x04, 0x28
        /*00a6*/ 	.short	(.L_726 - .L_725)


	//   ....[0]....
.L_725:
        /*00a8*/ 	.word	0x0000e010


	//   ....[1]....
        /*00ac*/ 	.word	0x0000e040


	//   ....[2]....
        /*00b0*/ 	.word	0x0000e060


	//   ....[3]....
        /*00b4*/ 	.word	0x000119e0


	//   ....[4]....
        /*00b8*/ 	.word	0x00011a10


	//   ....[5]....
        /*00bc*/ 	.word	0x00011a20


	//----- nvinfo : EIATTR_VRC_CTA_INIT_COUNT
	.align		4
.L_726:
        /*00c0*/ 	.byte	0x02, 0x4a
	.zero		1
	.zero		1


	//----- nvinfo : EIATTR_SYSCALL_OFFSETS
	.align		4
        /*00c4*/ 	.byte	0x04, 0x46
        /*00c6*/ 	.short	(.L_728 - .L_727)


	//   ....[0]....
.L_727:
        /*00c8*/ 	.word	0x00011cd0


	//   ....[1]....
        /*00cc*/ 	.word	0x00011e40


	//   ....[2]....
        /*00d0*/ 	.word	0x00011f90


	//   ....[3]....
        /*00d4*/ 	.word	0x00012220


	//   ....[4]....
        /*00d8*/ 	.word	0x000124e0


	//   ....[5]....
        /*00dc*/ 	.word	0x00012650


	//   ....[6]....
        /*00e0*/ 	.word	0x000127a0


	//   ....[7]....
        /*00e4*/ 	.word	0x00012a30


	//----- nvinfo : EIATTR_EXIT_INSTR_OFFSETS
	.align		4
.L_728:
        /*00e8*/ 	.byte	0x04, 0x1c
        /*00ea*/ 	.short	(.L_730 - .L_729)


	//   ....[0]....
.L_729:
        /*00ec*/ 	.word	0x00010ea0


	//   ....[1]....
        /*00f0*/ 	.word	0x00011b40


	//   ....[2]....
        /*00f4*/ 	.word	0x00011e90


	//   ....[3]....
        /*00f8*/ 	.word	0x00011fa0


	//   ....[4]....
        /*00fc*/ 	.word	0x00012270


	//   ....[5]....
        /*0100*/ 	.word	0x000122a0


	//   ....[6]....
        /*0104*/ 	.word	0x000122d0


	//   ....[7]....
        /*0108*/ 	.word	0x00012310


	//   ....[8]....
        /*010c*/ 	.word	0x00012350


	//   ....[9]....
        /*0110*/ 	.word	0x000126a0


	//   ....[10]....
        /*0114*/ 	.word	0x000127b0


	//   ....[11]....
        /*0118*/ 	.word	0x00012a80


	//   ....[12]....
        /*011c*/ 	.word	0x00012ab0


	//----- nvinfo : EIATTR_MAX_THREADS
	.align		4
.L_730:
        /*0120*/ 	.byte	0x04, 0x05
        /*0122*/ 	.short	(.L_732 - .L_731)
.L_731:
        /*0124*/ 	.word	0x00000200
        /*0128*/ 	.word	0x00000001
        /*012c*/ 	.word	0x00000001


	//----- nvinfo : EIATTR_CRS_STACK_SIZE
	.align		4
.L_732:
        /*0130*/ 	.byte	0x04, 0x1e
        /*0132*/ 	.short	(.L_734 - .L_733)
.L_733:
        /*0134*/ 	.word	0x00000000


	//----- nvinfo : EIATTR_CBANK_PARAM_SIZE
	.align		4
.L_734:
        /*0138*/ 	.byte	0x03, 0x19
        /*013a*/ 	.short	0x0428


	//----- nvinfo : EIATTR_PARAM_CBANK
	.align		4
        /*013c*/ 	.byte	0x04, 0x0a
        /*013e*/ 	.short	(.L_736 - .L_735)
	.align		4
.L_735:
        /*0140*/ 	.word	index@(.nv.constant0._ZN2at6native13reduce_kernelILi512ELi1ENS0_8ReduceOpIaNS0_9ArgMinOpsIaEEjlLi4ELi4EEEEEvT1_)
        /*0144*/ 	.short	0x0380
        /*0146*/ 	.short	0x0428


	//----- nvinfo : EIATTR_SW_WAR
	.align		4
.L_736:
        /*0148*/ 	.byte	0x04, 0x36
        /*014a*/ 	.short	(.L_738 - .L_737)
.L_737:
        /*014c*/ 	.word	0x00000008
.L_738:


//--------------------- .nv.info._ZN2at6native13reduce_kernelILi256ELi2ENS0_8ReduceOpIaNS0_9ArgMinOpsIaEEjlLi4ELi4EEEEEvT1_ --------------------------
	.section	.nv.info._ZN2at6native13reduce_kernelILi256ELi2ENS0_8ReduceOpIaNS0_9ArgMinOpsIaEEjlLi4ELi4EEEEEvT1_,"",@"SHT_CUDA_INFO"
	.sectionflags	@""
	.align	4


	//----- nvinfo : EIATTR_CUDA_API_VERSION
	.align		4
        /*0000*/ 	.byte	0x04, 0x37
        /*0002*/ 	.short	(.L_740 - .L_739)
.L_739:
        /*0004*/ 	.word	0x00000082


	//----- nvinfo : EIATTR_KPARAM_INFO
	.align		4
.L_740:
        /*0008*/ 	.byte	0x04, 0x17
        /*000a*/ 	.short	(.L_742 - .L_741)
.L_741:
        /*000c*/ 	.word	0x00000000
        /*0010*/ 	.short	0x0000
        /*0012*/ 	.short	0x0000
        /*0014*/ 	.byte	0x00, 0xf0, 0xa1, 0x10


	//----- nvinfo : EIATTR_SPARSE_MMA_MASK
	.align		4
.L_742:
        /*0018*/ 	.byte	0x03, 0x50
        /*001a*/ 	.short	0x0000


	//----- nvinfo : EIATTR_MAXREG_COUNT
	.align		4
        /*001c*/ 	.byte	0x03, 0x1b
        /*001e*/ 	.short	0x0040


	//----- nvinfo : EIATTR_NUM_BARRIERS
	.align		4
        /*0020*/ 	.byte	0x02, 0x4c
        /*0022*/ 	.byte	0x01
	.zero		1


	//----- nvinfo : EIATTR_EXTERNS
	.align		4
        /*0024*/ 	.byte	0x04, 0x0f
        /*0026*/ 	.short	(.L_744 - .L_743)


	//   ....[0]....
	.align		4
.L_743:
        /*0028*/ 	.word	index@(__assertfail)


	//----- nvinfo : EIATTR_MERCURY_ISA_VERSION
	.align		4
.L_744:
        /*002c*/ 	.byte	0x03, 0x5f
        /*002e*/ 	.short	0x0101


	//----- nvinfo : EIATTR_INT_WARP_WIDE_INSTR_OFFSETS
	.align		4
        /*0030*/ 	.byte	0x04, 0x31
        /*0032*/ 	.short	(.L_746 - .L_745)


	//   ....[0]....
.L_745:
        /*0034*/ 	.word	0x00015cb0


	//   ....[1]....
        /*0038*/ 	.word	0x00015da0


	//----- nvinfo : EIATTR_COOP_GROUP_MASK_REGIDS
	.align		4
.L_746:
        /*003c*/ 	.byte	0x04, 0x29
        /*003e*/ 	.short	(.L_748 - .L_747)


	//   ....[0]....
.L_747:
        /*0040*/ 	.word	0xffffffff


	//   ....[1]....
        /*0044*/ 	.word	0xffffffff


	//   ....[2]....
        /*0048*/ 	.word	0xffffffff


	//   ....[3]....
        /*004c*/ 	.word	0xffffffff


	//   ....[4]....
        /*0050*/ 	.word	0xffffffff


	//   ....[5]....
        /*0054*/ 	.word	0xffffffff


	//   ....[6]....
        /*0058*/ 	.word	0xffffffff


	//   ....[7]....
        /*005c*/ 	.word	0xffffffff


	//   ....[8]....
        /*0060*/ 	.word	0xffffffff


	//   ....[9]....
        /*0064*/ 	.word	0xffffffff


	//   ....[10]....
        /*0068*/ 	.word	0xffffffff


	//   ....[11]....
        /*006c*/ 	.word	0xffffffff


	//----- nvinfo : EIATTR_COOP_GROUP_INSTR_OFFSETS
	.align		4
.L_748:
        /*0070*/ 	.byte	0x04, 0x28
        /*0072*/ 	.short	(.L_750 - .L_749)


	//   ....[0]....
.L_749:
        /*0074*/ 	.word	0x00010bc0


	//   ....[1]....
        /*0078*/ 	.word	0x00010bf0


	//   ....[2]....
        /*007c*/ 	.word	0x00010c30


	//   ....[3]....
        /*0080*/ 	.word	0x00010c60


	//   ....[4]....
        /*0084*/ 	.word	0x00010c70


	//   ....[5]....
        /*0088*/ 	.word	0x00010c80


	//   ....[6]....
        /*008c*/ 	.word	0x00016fd0


	//   ....[7]....
        /*0090*/ 	.word	0x00017000


	//   ....[8]....
        /*0094*/ 	.word	0x00017030


	//   ....[9]....
        /*0098*/ 	.word	0x00017060


	//   ....[10]....
        /*009c*/ 	.word	0x00017070


	//   ....[11]....
        /*00a0*/ 	.word	0x00017080


	//----- nvinfo : EIATTR_VRC_CTA_INIT_COUNT
	.align		4
.L_750:
        /*00a4*/ 	.byte	0x02, 0x4a
	.zero		1
	.zero		1


	//----- nvinfo : EIATTR_SYSCALL_OFFSETS
	.align		4
        /*00a8*/ 	.byte	0x04, 0x46
        /*00aa*/ 	.short	(.L_752 - .L_751)


	//   ....[0]....
.L_751:
        /*00ac*/ 	.word	0x000014e0


	//   ....[1]....
        /*00b0*/ 	.word	0x00017410


	//   ....[2]....
        /*00b4*/ 	.word	0x000175e0


	//   ....[3]....
        /*00b8*/ 	.word	0x00017710


	//   ....[4]....
        /*00bc*/ 	.word	0x000178b0


	//   ....[5]....
        /*00c0*/ 	.word	0x000179a0


	//   ....[6]....
        /*00c4*/ 	.word	0x00017d60


	//   ....[7]....
        /*00c8*/ 	.word	0x00017e90


	//   ....[8]....
        /*00cc*/ 	.word	0x000181c0


	//   ....[9]....
        /*00d0*/ 	.word	0x00018370


	//   ....[10]....
        /*00d4*/ 	.word	0x000184a0


	//   ....[11]....
        /*00d8*/ 	.word	0x00018640


	//   ....[12]....
        /*00dc*/ 	.word	0x00018730


	//   ....[13]....
        /*00e0*/ 	.word	0x00018af0


	//   ....[14]....
        /*00e4*/ 	.word	0x00018c20


	//----- nvinfo : EIATTR_EXIT_INSTR_OFFSETS
	.align		4
.L_752:
        /*00e8*/ 	.byte	0x04, 0x1c
        /*00ea*/ 	.short	(.L_754 - .L_753)


	//   ....[0]....
.L_753:
        /*00ec*/ 	.word	0x00015e60


	//   ....[1]....
        /*00f0*/ 	.word	0x00017280


	//   ....[2]....
        /*00f4*/ 	.word	0x000177b0


	//   ....[3]....
        /*00f8*/ 	.word	0x000179b0


	//   ....[4]....
        /*00fc*/ 	.word	0x00017f30


	//   ....[5]....
        /*0100*/ 	.word	0x00017f80


	//   ....[6]....
        /*0104*/ 	.word	0x00017fb0


	//   ....[7]....
        /*0108*/ 	.word	0x00017ff0


	//   ....[8]....
        /*010c*/ 	.word	0x00018030


	//   ....[9]....
        /*0110*/ 	.word	0x00018540


	//   ....[10]....
        /*0114*/ 	.word	0x00018740


	//   ....[11]....
        /*0118*/ 	.word	0x00018cc0


	//   ....[12]....
        /*011c*/ 	.word	0x00018d10


	//----- nvinfo : EIATTR_MAX_THREADS
	.align		4
.L_754:
        /*0120*/ 	.byte	0x04, 0x05
        /*0122*/ 	.short	(.L_756 - .L_755)
.L_755:
        /*0124*/ 	.word	0x00000100
        /*0128*/ 	.word	0x00000001
        /*012c*/ 	.word	0x00000001


	//----- nvinfo : EIATTR_CRS_STACK_SIZE
	.align		4
.L_756:
        /*0130*/ 	.byte	0x04, 0x1e
        /*0132*/ 	.short	(.L_758 - .L_757)
.L_757:
        /*0134*/ 	.word	0x00000000


	//----- nvinfo : EIATTR_CBANK_PARAM_SIZE
	.align		4
.L_758:
        /*0138*/ 	.byte	0x03, 0x19
        /*013a*/ 	.short	0x0428


	//----- nvinfo : EIATTR_PARAM_CBANK
	.align		4
        /*013c*/ 	.byte	0x04, 0x0a
        /*013e*/ 	.short	(.L_760 - .L_759)
	.align		4
.L_759:
        /*0140*/ 	.word	index@(.nv.constant0._ZN2at6native13reduce_kernelILi256ELi2ENS0_8ReduceOpIaNS0_9ArgMinOpsIaEEjlLi4ELi4EEEEEvT1_)
        /*0144*/ 	.short	0x0380
        /*0146*/ 	.short	0x0428


	//----- nvinfo : EIATTR_SW_WAR
	.align		4
.L_760:
        /*0148*/ 	.byte	0x04, 0x36
        /*014a*/ 	.short	(.L_762 - .L_761)
.L_761:
        /*014c*/ 	.word	0x00000008
.L_762:


//--------------------- .nv.info._ZN2at6native13reduce_kernelILi128ELi4ENS0_8ReduceOpIaNS0_9ArgMinOpsIaEEjlLi4ELi4EEEEEvT1_ --------------------------
	.section	.nv.info._ZN2at6native13reduce_kernelILi128ELi4ENS0_8ReduceOpIaNS0_9ArgMinOpsIaEEjlLi4ELi4EEEEEvT1_,"",@"SHT_CUDA_INFO"
	.sectionflags	@""
	.align	4


	//----- nvinfo : EIATTR_CUDA_API_VERSION
	.align		4
        /*0000*/ 	.byte	0x04, 0x37
        /*0002*/ 	.short	(.L_764 - .L_763)
.L_763:
        /*0004*/ 	.word	0x00000082


	//----- nvinfo : EIATTR_KPARAM_INFO
	.align		4
.L_764:
        /*0008*/ 	.byte	0x04, 0x17
        /*000a*/ 	.short	(.L_766 - .L_765)
.L_765:
        /*000c*/ 	.word	0x00000000
        /*0010*/ 	.short	0x0000
        /*0012*/ 	.short	0x0000
        /*0014*/ 	.byte	0x00, 0xf0, 0xa1, 0x10


	//----- nvinfo : EIATTR_SPARSE_MMA_MASK
	.align		4
.L_766:
        /*0018*/ 	.byte	0x03, 0x50
        /*001a*/ 	.short	0x0000


	//----- nvinfo : EIATTR_MAXREG_COUNT
	.align		4
        /*001c*/ 	.byte	0x03, 0x1b
        /*001e*/ 	.short	0x0080


	//----- nvinfo : EIATTR_NUM_BARRIERS
	.align		4
        /*0020*/ 	.byte	0x02, 0x4c
        /*0022*/ 	.byte	0x01
	.zero		1


	//----- nvinfo : EIATTR_EXTERNS
	.align		4
        /*0024*/ 	.byte	0x04, 0x0f
        /*0026*/ 	.short	(.L_768 - .L_767)


	//   ....[0]....
	.align		4
.L_767:
        /*0028*/ 	.word	index@(__assertfail)


	//----- nvinfo : EIATTR_MERCURY_ISA_VERSION
	.align		4
.L_768:
        /*002c*/ 	.byte	0x03, 0x5f
        /*002e*/ 	.short	0x0101


	//----- nvinfo : EIATTR_INT_WARP_WIDE_INSTR_OFFSETS
	.align		4
        /*0030*/ 	.byte	0x04, 0x31
        /*0032*/ 	.short	(.L_770 - .L_769)


	//   ....[0]....
.L_769:
        /*0034*/ 	.word	0x0001fa90


	//   ....[1]....
        /*0038*/ 	.word	0x0001fb80


	//----- nvinfo : EIATTR_COOP_GROUP_MASK_REGIDS
	.align		4
.L_770:
        /*003c*/ 	.byte	0x04, 0x29
        /*003e*/ 	.short	(.L_772 - .L_771)


	//   ....[0]....
.L_771:
        /*0040*/ 	.word	0xffffffff


	//   ....[1]....
        /*0044*/ 	.word	0xffffffff


	//   ....[2]....
        /*0048*/ 	.word	0xffffffff


	//   ....[3]....
        /*004c*/ 	.word	0xffffffff


	//   ....[4]....
        /*0050*/ 	.word	0xffffffff


	//   ....[5]....
        /*0054*/ 	.word	0xffffffff


	//   ....[6]....
        /*0058*/ 	.word	0xffffffff


	//   ....[7]....
        /*005c*/ 	.word	0xffffffff


	//   ....[8]....
        /*0060*/ 	.word	0xffffffff


	//   ....[9]....
        /*0064*/ 	.word	0xffffffff


	//   ....[10]....
        /*0068*/ 	.word	0xffffffff


	//   ....[11]....
        /*006c*/ 	.word	0xffffffff


	//   ....[12]....
        /*0070*/ 	.word	0xffffffff


	//   ....[13]....
        /*0074*/ 	.word	0xffffffff


	//   ....[14]....
        /*0078*/ 	.word	0xffffffff


	//   ....[15]....
        /*007c*/ 	.word	0xffffffff


	//   ....[16]....
        /*0080*/ 	.word	0xffffffff


	//   ....[17]....
        /*0084*/ 	.word	0xffffffff


	//   ....[18]....
        /*0088*/ 	.word	0xffffffff


	//   ....[19]....
        /*008c*/ 	.word	0xffffffff


	//   ....[20]....
        /*0090*/ 	.word	0xffffffff


	//   ....[21]....
        /*0094*/ 	.word	0xffffffff


	//   ....[22]....
        /*0098*/ 	.word	0xffffffff


	//   ....[23]....
        /*009c*/ 	.word	0xffffffff


	//----- nvinfo : EIATTR_COOP_GROUP_INSTR_OFFSETS
	.align		4
.L_772:
        /*00a0*/ 	.byte	0x04, 0x28
        /*00a2*/ 	.short	(.L_774 - .L_773)


	//   ....[0]....
.L_773:
        /*00a4*/ 	.word	0x00016200


	//   ....[1]....
        /*00a8*/ 	.word	0x00016230


	//   ....[2]....
        /*00ac*/ 	.word	0x00016280


	//   ....[3]....
        /*00b0*/ 	.word	0x000162b0


	//   ....[4]....
        /*00b4*/ 	.word	0x000162e0


	//   ....[5]....
        /*00b8*/ 	.word	0x00016310


	//   ....[6]....
        /*00bc*/ 	.word	0x00016340


	//   ....[7]....
        /*00c0*/ 	.word	0x00016370


	//   ....[8]....
        /*00c4*/ 	.word	0x00016380


	//   ....[9]....
        /*00c8*/ 	.word	0x000163c0


	//   ....[10]....
        /*00cc*/ 	.word	0x000163f0


	//   ....[11]....
        /*00d0*/ 	.word	0x00016420


	//   ....[12]....
        /*00d4*/ 	.word	0x00021830


	//   ....[13]....
        /*00d8*/ 	.word	0x00021860


	//   ....[14]....
        /*00dc*/ 	.word	0x00021890


	//   ....[15]....
        /*00e0*/ 	.word	0x000218c0


	//   ....[16]....
        /*00e4*/ 	.word	0x000218f0


	//   ....[17]....
        /*00e8*/ 	.word	0x00021920


	//   ....[18]....
        /*00ec*/ 	.word	0x00021950


	//   ....[19]....
        /*00f0*/ 	.word	0x00021970


	//   ....[20]....
        /*00f4*/ 	.word	0x00021990


	//   ....[21]....
        /*00f8*/ 	.word	0x000219c0


	//   ....[22]....
        /*00fc*/ 	.word	0x000219f0


	//   ....[23]....
        /*0100*/ 	.word	0x00021a20


	//----- nvinfo : EIATTR_VRC_CTA_INIT_COUNT
	.align		4
.L_774:
        /*0104*/ 	.byte	0x02, 0x4a
	.zero		1
	.zero		1


	//----- nvinfo : EIATTR_SYSCALL_OFFSETS
	.align		4
        /*0108*/ 	.byte	0x04, 0x46
        /*010a*/ 	.short	(.L_776 - .L_775)


	//   ....[0]....
.L_775:
        /*010c*/ 	.word	0x00001520


	//   ....[1]....
        /*0110*/ 	.word	0x00021f30


	//   ....[2]....
        /*0114*/ 	.word	0x00022140


	//   ....[3]....
        /*0118*/ 	.word	0x00022270


	//   ....[4]....
        /*011c*/ 	.word	0x00022430


	//   ....[5]....
        /*0120*/ 	.word	0x00022560


	//   ....[6]....
        /*0124*/ 	.word	0x000226f0


	//   ....[7]....
        /*0128*/ 	.word	0x000227e0


	//   ....[8]....
        /*012c*/ 	.word	0x000228d0


	//   ....[9]....
        /*0130*/ 	.word	0x000229c0


	//   ....[10]....
        /*0134*/ 	.word	0x00022fa0


	//   ....[11]....
        /*0138*/ 	.word	0x000230d0


	//   ....[12]....
        /*013c*/ 	.word	0x00023290


	//   ....[13]....
        /*0140*/ 	.word	0x000233c0


	//   ....[14]....
        /*0144*/ 	.word	0x00023770


	//   ....[15]....
        /*0148*/ 	.word	0x00023990


	//   ....[16]....
        /*014c*/ 	.word	0x00023ac0


	//   ....[17]....
        /*0150*/ 	.word	0x00023c80


	//   ....[18]....
        /*0154*/ 	.word	0x00023db0


	//   ....[19]....
        /*0158*/ 	.word	0x00023f40


	//   ....[20]....
        /*015c*/ 	.word	0x00024030


	//   ....[21]....
        /*0160*/ 	.word	0x00024120


	//   ....[22]....
        /*0164*/ 	.word	0x00024210


	//   ....[23]....
        /*0168*/ 	.word	0x00024810


	//   ....[24]....
        /*016c*/ 	.word	0x00024940


	//   ....[25]....
        /*0170*/ 	.word	0x00024b00


	//   ....[26]....
        /*0174*/ 	.word	0x00024c30


	//----- nvinfo : EIATTR_EXIT_INSTR_OFFSETS
	.align		4
.L_776:
        /*0178*/ 	.byte	0x04, 0x1c
        /*017a*/ 	.short	(.L_778 - .L_777)


	//   ....[0]....
.L_777:
        /*017c*/ 	.word	0x0001fc40


	//   ....[1]....
        /*0180*/ 	.word	0x00021d50


	//   ....[2]....
        /*0184*/ 	.word	0x000225f0


	//   ....[3]....
        /*0188*/ 	.word	0x000229d0


	//   ....[4]....
        /*018c*/ 	.word	0x00023450


	//   ....[5]....
        /*0190*/ 	.word	0x000234e0


	//   ....[6]....
        /*0194*/ 	.word	0x00023510


	//   ....[7]....
        /*0198*/ 	.word	0x00023550


	//   ....[8]....
        /*019c*/ 	.word	0x00023590


	//   ....[9]....
        /*01a0*/ 	.word	0x00023e40


	//   ....[10]....
        /*01a4*/ 	.word	0x00024220


	//   ....[11]....
        /*01a8*/ 	.word	0x00024cc0


	//   ....[12]....
        /*01ac*/ 	.word	0x00024d50


	//----- nvinfo : EIATTR_MAX_THREADS
	.align		4
.L_778:
        /*01b0*/ 	.byte	0x04, 0x05
        /*01b2*/ 	.short	(.L_780 - .L_779)
.L_779:
        /*01b4*/ 	.word	0x00000080
        /*01b8*/ 	.word	0x00000001
        /*01bc*/ 	.word	0x00000001


	//----- nvinfo : EIATTR_CRS_STACK_SIZE
	.align		4
.L_780:
        /*01c0*/ 	.byte	0x04, 0x1e
        /*01c2*/ 	.short	(.L_782 - .L_781)
.L_781:
        /*01c4*/ 	.word	0x00000000


	//----- nvinfo : EIATTR_CBANK_PARAM_SIZE
	.align		4
.L_782:
        /*01c8*/ 	.byte	0x03, 0x19
        /*01ca*/ 	.short	0x0428


	//----- nvinfo : EIATTR_PARAM_CBANK
	.align		4
        /*01cc*/ 	.byte	0x04, 0x0a
        /*01ce*/ 	.short	(.L_784 - .L_783)
	.align		4
.L_783:
        /*01d0*/ 	.word	index@(.nv.constant0._ZN2at6native13reduce_kernelILi128ELi4ENS0_8ReduceOpIaNS0_9ArgMinOpsIaEEjlLi4ELi4EEEEEvT1_)
        /*01d4*/ 	.short	0x0380
        /*01d6*/ 	.short	0x0428


	//----- nvinfo : EIATTR_SW_WAR
	.align		4
.L_784:
        /*01d8*/ 	.byte	0x04, 0x36
        /*01da*/ 	.short	(.L_786 - .L_785)
.L_785:
        /*01dc*/ 	.word	0x00000008
.L_786:


//--------------------- .nv.info._ZN2at6native13reduce_kernelILi512ELi1ENS0_8ReduceOpIhNS0_9ArgMinOpsIhEEjlLi4ELi4EEEEEvT1_ --------------------------
	.section	.nv.info._ZN2at6native13reduce_kernelILi512ELi1ENS0_8ReduceOpIhNS0_9ArgMinOpsIhEEjlLi4ELi4EEEEEvT1_,"",@"SHT_CUDA_INFO"
	.sectionflags	@""
	.align	4


	//----- nvinfo : EIATTR_CUDA_API_VERSION
	.align		4
        /*0000*/ 	.byte	0x04, 0x37
        /*0002*/ 	.short	(.L_788 - .L_787)
.L_787:
        /*0004*/ 	.word	0x00000082


	//----- nvinfo : EIATTR_KPARAM_INFO
	.align		4
.L_788:
        /*0008*/ 	.byte	0x04, 0x17
        /*000a*/ 	.short	(.L_790 - .L_789)
.L_789:
        /*000c*/ 	.word	0x00000000
        /*0010*/ 	.short	0x0000
        /*0012*/ 	.short	0x0000
        /*0014*/ 	.byte	0x00, 0xf0, 0xa1, 0x10


	//----- nvinfo : EIATTR_SPARSE_MMA_MASK
	.align		4
.L_790:
        /*0018*/ 	.byte	0x03, 0x50
        /*001a*/ 	.short	0x0000


	//----- nvinfo : EIATTR_MAXREG_COUNT
	.align		4
        /*001c*/ 	.byte	0x03, 0x1b
        /*001e*/ 	.short	0x0020


	//----- nvinfo : EIATTR_NUM_BARRIERS
	.align		4
        /*0020*/ 	.byte	0x02, 0x4c
        /*0022*/ 	.byte	0x01
	.zero		1


	//----- nvinfo : EIATTR_EXTERNS
	.align		4
        /*0024*/ 	.byte	0x04, 0x0f
        /*0026*/ 	.short	(.L_792 - .L_791)


	//   ....[0]....
	.align		4
.L_791:
        /*0028*/ 	.word	index@(__assertfail)


	//----- nvinfo : EIATTR_ANNOTATIONS
	.align		4
.L_792:
        /*002c*/ 	.byte	0x04, 0x55
        /*002e*/ 	.short	(.L_794 - .L_793)


	//   ....[0]....
.L_793:
        /*0030*/ 	.word	0x00000001
        /*0034*/ 	.byte	0x80, 0x82, 0x00, 0x00, 0x01, 0x00, 0x00, 0x00, 0xc0, 0x82, 0x00, 0x00, 0x01, 0x00, 0x00, 0x00
        /*0044*/ 	.byte	0xe0, 0x82, 0x00, 0x00, 0x01, 0x00, 0x00, 0x00, 0x20, 0x95, 0x00, 0x00, 0x01, 0x00, 0x00, 0x00
        /*0054*/ 	.byte	0xf0, 0xa6, 0x00, 0x00, 0x01, 0x00, 0x00, 0x00, 0x60, 0xca, 0x00, 0x00, 0x01, 0x00, 0x00, 0x00
        /*0064*/ 	.byte	0xb0, 0xca, 0x00, 0x00, 0x01, 0x00, 0x00, 0x00, 0xc0, 0xcb, 0x00, 0x00, 0x01, 0x00, 0x00, 0x00
        /*0074*/ 	.byte	0xd0, 0xcd, 0x00, 0x00


	//----- nvinfo : EIATTR_MERCURY_ISA_VERSION
	.align		4
.L_794:
        /*0078*/ 	.byte	0x03, 0x5f
        /*007a*/ 	.short	0x0101


	//----- nvinfo : EIATTR_INT_WARP_WIDE_INSTR_OFFSETS
	.align		4
        /*007c*/ 	.byte	0x04, 0x31
        /*007e*/ 	.short	(.L_796 - .L_795)


	//   ....[0]....
.L_795:
        /*0080*/ 	.word	0x000104c0


	//   ....[1]....
        /*0084*/ 	.word	0x000105b0


	//----- nvinfo : EIATTR_COOP_GROUP_MASK_REGIDS
	.align		4
.L_796:
        /*0088*/ 	.byte	0x04, 0x29
        /*008a*/ 	.short	(.L_798 - .L_797)


	//   ....[0]....
.L_797:
        /*008c*/ 	.word	0xffffffff


	//   ....[1]....
        /*0090*/ 	.word	0xffffffff


	//   ....[2]....
        /*0094*/ 	.word	0xffffffff


	//   ....[3]....
        /*0098*/ 	.word	0xffffffff


	//   ....[4]....
        /*009c*/ 	.word	0xffffffff


	//   ....[5]....
        /*00a0*/ 	.word	0xffffffff


	//----- nvinfo : EIATTR_COOP_GROUP_INSTR_OFFSETS
	.align		4
.L_798:
        /*00a4*/ 	.byte	0x04, 0x28
        /*00a6*/ 	.short	(.L_800 - .L_799)


	//   ....[0]....
.L_799:
        /*00a8*/ 	.word	0x0000d7e0


	//   ....[1]....
        /*00ac*/ 	.word	0x0000d800


	//   ....[2]....
        /*00b0*/ 	.word	0x0000d810


	//   ....[3]....
        /*00b4*/ 	.word	0x00011110


	//   ....[4]....
        /*00b8*/ 	.word	0x00011130


	//   ....[5]....
        /*00bc*/ 	.word	0x00011140


	//----- nvinfo : EIATTR_VRC_CTA_INIT_COUNT
	.align		4
.L_800:
        /*00c0*/ 	.byte	0x02, 0x4a
	.zero		1
	.zero		1


	//----- nvinfo : EIATTR_SYSCALL_OFFSETS
	.align		4
        /*00c4*/ 	.byte	0x04, 0x46
        /*00c6*/ 	.short	(.L_802 - .L_801)


	//   ....[0]....
.L_801:
        /*00c8*/ 	.word	0x000113d0


	//   ....[1]....
        /*00cc*/ 	.word	0x00011540


	//   ....[2]....
        /*00d0*/ 	.word	0x00011690


	//   ....[3]....
        /*00d4*/ 	.word	0x000118f0


	//   ....[4]....
        /*00d8*/ 	.word	0x00011bb0


	//   ....[5]....
        /*00dc*/ 	.word	0x00011d20


	//   ....[6]....
        /*00e0*/ 	.word	0x00011e70


	//   ....[7]....
        /*00e4*/ 	.word	0x000120d0


	//----- nvinfo : EIATTR_EXIT_INSTR_OFFSETS
	.align		4
.L_802:
        /*00e8*/ 	.byte	0x04, 0x1c
        /*00ea*/ 	.short	(.L_804 - .L_803)


	//   ....[0]....
.L_803:
        /*00ec*/ 	.word	0x00010650


	//   ....[1]....
        /*00f0*/ 	.word	0x00011240


	//   ....[2]....
        /*00f4*/ 	.word	0x00011590


	//   ....[3]....
        /*00f8*/ 	.word	0x000116a0


	//   ....[4]....
        /*00fc*/ 	.word	0x00011940


	//   ....[5]....
        /*0100*/ 	.word	0x00011970


	//   ....[6]....
        /*0104*/ 	.word	0x000119a0


	//   ....[7]....
        /*0108*/ 	.word	0x000119e0


	//   ....[8]....
        /*010c*/ 	.word	0x00011a20


	//   ....[9]....
        /*0110*/ 	.word	0x00011d70


	//   ....[10]....
        /*0114*/ 	.word	0x00011e80


	//   ....[11]....
        /*0118*/ 	.word	0x00012120


	//   ....[12]....
        /*011c*/ 	.word	0x00012150


	//----- nvinfo : EIATTR_MAX_THREADS
	.align		4
.L_804:
        /*0120*/ 	.byte	0x04, 0x05
        /*0122*/ 	.short	(.L_806 - .L_805)
.L_805:
        /*0124*/ 	.word	0x00000200
        /*0128*/ 	.word	0x00000001
        /*012c*/ 	.word	0x00000001


	//----- nvinfo : EIATTR_CRS_STACK_SIZE
	.align		4
.L_806:
        /*0130*/ 	.byte	0x04, 0x1e
        /*0132*/ 	.short	(.L_808 - .L_807)
.L_807:
        /*0134*/ 	.word	0x00000000


	//----- nvinfo : EIATTR_CBANK_PARAM_SIZE
	.align		4
.L_808:
        /*0138*/ 	.byte	0x03, 0x19
        /*013a*/ 	.short	0x0428


	//----- nvinfo : EIATTR_PARAM_CBANK
	.align		4
        /*013c*/ 	.byte	0x04, 0x0a
        /*013e*/ 	.short	(.L_810 - .L_809)
	.align		4
.L_809:
        /*0140*/ 	.word	index@(.nv.constant0._ZN2at6native13reduce_kernelILi512ELi1ENS0_8ReduceOpIhNS0_9ArgMinOpsIhEEjlLi4ELi4EEEEEvT1_)
        /*0144*/ 	.short	0x0380
        /*0146*/ 	.short	0x0428


	//----- nvinfo : EIATTR_SW_WAR
	.align		4
.L_810:
        /*0148*/ 	.byte	0x04, 0x36
        /*014a*/ 	.short	(.L_812 - .L_811)
.L_811:
        /*014c*/ 	.word	0x00000008
.L_812:


//--------------------- .nv.info._ZN2at6native13reduce_kernelILi256ELi2ENS0_8ReduceOpIhNS0_9ArgMinOpsIhEEjlLi4ELi4EEEEEvT1_ --------------------------
	.section	.nv.info._ZN2at6native13reduce_kernelILi256ELi2ENS0_8ReduceOpIhNS0_9ArgMinOpsIhEEjlLi4ELi4EEEEEvT1_,"",@"SHT_CUDA_INFO"
	.sectionflags	@""
	.align	4


	//----- nvinfo : EIATTR_CUDA_API_VERSION
	.align		4
        /*0000*/ 	.byte	0x04, 0x37
        /*0002*/ 	.short	(.L_814 - .L_813)
.L_813:
        /*0004*/ 	.word	0x00000082


	//----- nvinfo : EIATTR_KPARAM_INFO
	.align		4
.L_814:
        /*0008*/ 	.byte	0x04, 0x17
        /*000a*/ 	.short	(.L_816 - .L_815)
.L_815:
        /*000c*/ 	.word	0x00000000
        /*0010*/ 	.short	0x0000
        /*0012*/ 	.short	0x0000
        /*0014*/ 	.byte	0x00, 0xf0, 0xa1, 0x10


	//----- nvinfo : EIATTR_SPARSE_MMA_MASK
	.align		4
.L_816:
        /*0018*/ 	.byte	0x03, 0x50
        /*001a*/ 	.short	0x0000


	//----- nvinfo : EIATTR_MAXREG_COUNT
	.align		4
        /*001c*/ 	.byte	0x03, 0x1b
        /*001e*/ 	.short	0x0040


	//----- nvinfo : EIATTR_NUM_BARRIERS
	.align		4
        /*0020*/ 	.byte	0x02, 0x4c
        /*0022*/ 	.byte	0x01
	.zero		1


	//----- nvinfo : EIATTR_EXTERNS
	.align		4
        /*0024*/ 	.byte	0x04, 0x0f
        /*0026*/ 	.short	(.L_818 - .L_817)


	//   ....[0]....
	.align		4
.L_817:
        /*0028*/ 	.word	index@(__assertfail)


	//----- nvinfo : EIATTR_MERCURY_ISA_VERSION
	.align		4
.L_818:
        /*002c*/ 	.byte	0x03, 0x5f
        /*002e*/ 	.short	0x0101


	//----- nvinfo : EIATTR_INT_WARP_WIDE_INSTR_OFFSETS
	.align		4
        /*0030*/ 	.byte	0x04, 0x31
        /*0032*/ 	.short	(.L_820 - .L_819)


	//   ....[0]....
.L_819:
        /*0034*/ 	.word	0x00014f80


	//   ....[1]....
        /*0038*/ 	.word	0x00015070


	//----- nvinfo : EIATTR_COOP_GROUP_MASK_REGIDS
	.align		4
.L_820:
        /*003c*/ 	.byte	0x04, 0x29
        /*003e*/ 	.short	(.L_822 - .L_821)


	//   ....[0]....
.L_821:
        /*0040*/ 	.word	0xffffffff


	//   ....[1]....
        /*0044*/ 	.word	0xffffffff


	//   ....[2]....
        /*0048*/ 	.word	0xffffffff


	//   ....[3]....
        /*004c*/ 	.word	0xffffffff


	//   ....[4]....
        /*0050*/ 	.word	0xffffffff


	//   ....[5]....
        /*0054*/ 	.word	0xffffffff


	//   ....[6]....
        /*0058*/ 	.word	0xffffffff


	//   ....[7]....
        /*005c*/ 	.word	0xffffffff


	//   ....[8]....
        /*0060*/ 	.word	0xffffffff


	//   ....[9]....
        /*0064*/ 	.word	0xffffffff


	//   ....[10]....
        /*0068*/ 	.word	0xffffffff


	//   ....[11]....
        /*006c*/ 	.word	0xffffffff


	//----- nvinfo : EIATTR_COOP_GROUP_INSTR_OFFSETS
	.align		4
.L_822:
        /*0070*/ 	.byte	0x04, 0x28
        /*0072*/ 	.short	(.L_824 - .L_823)


	//   ....[0]....
.L_823:
        /*0074*/ 	.word	0x0000ff30


	//   ....[1]....
        /*0078*/ 	.word	0x0000ff60


	//   ....[2]....
        /*007c*/ 	.word	0x0000ff80


	//   ....[3]....
        /*0080*/ 	.word	0x0000ff90


	//   ....[4]....
        /*0084*/ 	.word	0x0000ffa0


	//   ....[5]....
        /*0088*/ 	.word	0x0000ffb0


	//   ....[6]....
        /*008c*/ 	.word	0x00016170


	//   ....[7]....
        /*0090*/ 	.word	0x000161a0


	//   ....[8]....
        /*0094*/ 	.word	0x000161c0


	//   ....[9]....
        /*0098*/ 	.word	0x000161d0


	//   ....[10]....
        /*009c*/ 	.word	0x000161e0


	//   ....[11]....
        /*00a0*/ 	.word	0x000161f0


	//----- nvinfo : EIATTR_VRC_CTA_INIT_COUNT
	.align		4
.L_824:
        /*00a4*/ 	.byte	0x02, 0x4a
	.zero		1
	.zero		1


	//----- nvinfo : EIATTR_SYSCALL_OFFSETS
	.align		4
        /*00a8*/ 	.byte	0x04, 0x46
        /*00aa*/ 	.short	(.L_826 - .L_825)


	//   ....[0]....
.L_825:
        /*00ac*/ 	.word	0x000014e0


	//   ....[1]....
        /*00b0*/ 	.word	0x00016540


	//   ....[2]....
        /*00b4*/ 	.word	0x00016710


	//   ....[3]....
        /*00b8*/ 	.word	0x00016840


	//   ....[4]....
        /*00bc*/ 	.word	0x000169e0


	//   ....[5]....
        /*00c0*/ 	.word	0x00016ad0


	//   ....[6]....
        /*00c4*/ 	.word	0x00016e40


	//   ....[7]....
        /*00c8*/ 	.word	0x00016f70


	//   ....[8]....
        /*00cc*/ 	.word	0x000172a0


	//   ....[9]....
        /*00d0*/ 	.word	0x00017450


	//   ....[10]....
        /*00d4*/ 	.word	0x00017580


	//   ....[11]....
        /*00d8*/ 	.word	0x00017720


	//   ....[12]....
        /*00dc*/ 	.word	0x00017810


	//   ....[13]....
        /*00e0*/ 	.word	0x00017b70


	//   ....[14]....
        /*00e4*/ 	.word	0x00017ca0


	//----- nvinfo : EIATTR_EXIT_INSTR_OFFSETS
	.align		4
.L_826:
        /*00e8*/ 	.byte	0x04, 0x1c
        /*00ea*/ 	.short	(.L_828 - .L_827)


	//   ....[0]....
.L_827:
        /*00ec*/ 	.word	0x00015130


	//   ....[1]....
        /*00f0*/ 	.word	0x000163b0


	//   ....[2]....
        /*00f4*/ 	.word	0x000168e0


	//   ....[3]....
        /*00f8*/ 	.word	0x00016ae0


	//   ....[4]....
        /*00fc*/ 	.word	0x00017010


	//   ....[5]....
        /*0100*/ 	.word	0x00017060


	//   ....[6]....
        /*0104*/ 	.word	0x00017090


	//   ....[7]....
        /*0108*/ 	.word	0x000170d0


	//   ....[8]....
        /*010c*/ 	.word	0x00017110


	//   ....[9]....
        /*0110*/ 	.word	0x00017620


	//   ....[10]....
        /*0114*/ 	.word	0x00017820


	//   ....[11]....
        /*0118*/ 	.word	0x00017d40


	//   ....[12]....
        /*011c*/ 	.word	0x00017d90


	//----- nvinfo : EIATTR_MAX_THREADS
	.align		4
.L_828:
        /*0120*/ 	.byte	0x04, 0x05
        /*0122*/ 	.short	(.L_830 - .L_829)
.L_829:
        /*0124*/ 	.word	0x00000100
        /*0128*/ 	.word	0x00000001
        /*012c*/ 	.word	0x00000001


	//----- nvinfo : EIATTR_CRS_STACK_SIZE
	.align		4
.L_830:
        /*0130*/ 	.byte	0x04, 0x1e
        /*0132*/ 	.short	(.L_832 - .L_831)
.L_831:
        /*0134*/ 	.word	0x00000000


	//----- nvinfo : EIATTR_CBANK_PARAM_SIZE
	.align		4
.L_832:
        /*0138*/ 	.byte	0x03, 0x19
        /*013a*/ 	.short	0x0428


	//----- nvinfo : EIATTR_PARAM_CBANK
	.align		4
        /*013c*/ 	.byte	0x04, 0x0a
        /*013e*/ 	.short	(.L_834 - .L_833)
	.align		4
.L_833:
        /*0140*/ 	.word	index@(.nv.constant0._ZN2at6native13reduce_kernelILi256ELi2ENS0_8ReduceOpIhNS0_9ArgMinOpsIhEEjlLi4ELi4EEEEEvT1_)
        /*0144*/ 	.short	0x0380
        /*0146*/ 	.short	0x0428


	//----- nvinfo : EIATTR_SW_WAR
	.align		4
.L_834:
        /*0148*/ 	.byte	0x04, 0x36
        /*014a*/ 	.short	(.L_836 - .L_835)
.L_835:
        /*014c*/ 	.word	0x00000008
.L_836:


//--------------------- .nv.info._ZN2at6native13reduce_kernelILi128ELi4ENS0_8ReduceOpIhNS0_9ArgMinOpsIhEEjlLi4ELi4EEEEEvT1_ --------------------------
	.section	.nv.info._ZN2at6native13reduce_kernelILi128ELi4ENS0_8ReduceOpIhNS0_9ArgMinOpsIhEEjlLi4ELi4EEEEEvT1_,"",@"SHT_CUDA_INFO"
	.sectionflags	@""
	.align	4


	//----- nvinfo : EIATTR_CUDA_API_VERSION
	.align		4
        /*0000*/ 	.byte	0x04, 0x37
        /*0002*/ 	.short	(.L_838 - .L_837)
.L_837:
        /*0004*/ 	.word	0x00000082


	//----- nvinfo : EIATTR_KPARAM_INFO
	.align		4
.L_838:
        /*0008*/ 	.byte	0x04, 0x17
        /*000a*/ 	.short	(.L_840 - .L_839)
.L_839:
        /*000c*/ 	.word	0x00000000
        /*0010*/ 	.short	0x0000
        /*0012*/ 	.short	0x0000
        /*0014*/ 	.byte	0x00, 0xf0, 0xa1, 0x10


	//----- nvinfo : EIATTR_SPARSE_MMA_MASK
	.align		4
.L_840:
        /*0018*/ 	.byte	0x03, 0x50
        /*001a*/ 	.short	0x0000


	//----- nvinfo : EIATTR_MAXREG_COUNT
	.align		4
        /*001c*/ 	.byte	0x03, 0x1b
        /*001e*/ 	.short	0x0080


	//----- nvinfo : EIATTR_NUM_BARRIERS
	.align		4
        /*0020*/ 	.byte	0x02, 0x4c
        /*0022*/ 	.byte	0x01
	.zero		1


	//----- nvinfo : EIATTR_EXTERNS
	.align		4
        /*0024*/ 	.byte	0x04, 0x0f
        /*0026*/ 	.short	(.L_842 - .L_841)


	//   ....[0]....
	.align		4
.L_841:
        /*0028*/ 	.word	index@(__assertfail)


	//----- nvinfo : EIATTR_MERCURY_ISA_VERSION
	.align		4
.L_842:
        /*002c*/ 	.byte	0x03, 0x5f
        /*002e*/ 	.short	0x0101


	//----- nvinfo : EIATTR_INT_WARP_WIDE_INSTR_OFFSETS
	.align		4
        /*0030*/ 	.byte	0x04, 0x31
        /*0032*/ 	.short	(.L_844 - .L_843)


	//   ....[0]....
.L_843:
        /*0034*/ 	.word	0x0001e270


	//   ....[1]....
        /*0038*/ 	.word	0x0001e360


	//----- nvinfo : EIATTR_COOP_GROUP_MASK_REGIDS
	.align		4
.L_844:
        /*003c*/ 	.byte	0x04, 0x29
        /*003e*/ 	.short	(.L_846 - .L_845)


	//   ....[0]....
.L_845:
        /*0040*/ 	.word	0xffffffff


	//   ....[1]....
        /*0044*/ 	.word	0xffffffff


	//   ....[2]....
        /*0048*/ 	.word	0xffffffff


	//   ....[3]....
        /*004c*/ 	.word	0xffffffff


	//   ....[4]....
        /*0050*/ 	.word	0xffffffff


	//   ....[5]....
        /*0054*/ 	.word	0xffffffff


	//   ....[6]....
        /*0058*/ 	.word	0xffffffff


	//   ....[7]....
        /*005c*/ 	.word	0xffffffff


	//   ....[8]....
        /*0060*/ 	.word	0xffffffff


	//   ....[9]....
        /*0064*/ 	.word	0xffffffff


	//   ....[10]....
        /*0068*/ 	.word	0xffffffff


	//   ....[11]....
        /*006c*/ 	.word	0xffffffff


	//   ....[12]....
        /*0070*/ 	.word	0xffffffff


	//   ....[13]....
        /*0074*/ 	.word	0xffffffff


	//   ....[14]....
        /*0078*/ 	.word	0xffffffff


	//   ....[15]....
        /*007c*/ 	.word	0xffffffff


	//   ....[16]....
        /*0080*/ 	.word	0xffffffff


	//   ....[17]....
        /*0084*/ 	.word	0xffffffff


	//   ....[18]....
        /*0088*/ 	.word	0xffffffff


	//   ....[19]....
        /*008c*/ 	.word	0xffffffff


	//   ....[20]....
        /*0090*/ 	.word	0xffffffff


	//   ....[21]....
        /*0094*/ 	.word	0xffffffff


	//   ....[22]....
        /*0098*/ 	.word	0xffffffff


	//   ....[23]....
        /*009c*/ 	.word	0xffffffff


	//----- nvinfo : EIATTR_COOP_GROUP_INSTR_OFFSETS
	.align		4
.L_846:
        /*00a0*/ 	.byte	0x04, 0x28
        /*00a2*/ 	.short	(.L_848 - .L_847)


	//   ....[0]....
.L_847:
        /*00a4*/ 	.word	0x00014a90


	//   ....[1]....
        /*00a8*/ 	.word	0x00014ac0


	//   ....[2]....
        /*00ac*/ 	.word	0x00014af0


	//   ....[3]....
        /*00b0*/ 	.word	0x00014b10


	//   ....[4]....
        /*00b4*/ 	.word	0x00014b20


	//   ....[5]....
        /*00b8*/ 	.word	0x00014b30


	//   ....[6]....
        /*00bc*/ 	.word	0x00014b40


	//   ....[7]....
        /*00c0*/ 	.word	0x00014b60


	//   ....[8]....
        /*00c4*/ 	.word	0x00014b80


	//   ....[9]....
        /*00c8*/ 	.word	0x00014bb0


	//   ....[10]....
        /*00cc*/ 	.word	0x00014be0


	//   ....[11]....
        /*00d0*/ 	.word	0x00014c10


	//   ....[12]....
        /*00d4*/ 	.word	0x0001fde0


	//   ....[13]....
        /*00d8*/ 	.word	0x0001fe10


	//   ....[14]....
        /*00dc*/ 	.word	0x0001fe40


	//   ....[15]....
        /*00e0*/ 	.word	0x0001fe70


	//   ....[16]....
        /*00e4*/ 	.word	0x0001fe80


	//   ....[17]....
        /*00e8*/ 	.word	0x0001fe90


	//   ....[18]....
        /*00ec*/ 	.word	0x0001fea0


	//   ....[19]....
        /*00f0*/ 	.word	0x0001fec0


	//   ....[20]....
        /*00f4*/ 	.word	0x0001fee0


	//   ....[21]....
        /*00f8*/ 	.word	0x0001ff10


	//   ....[22]....
        /*00fc*/ 	.word	0x0001ff40


	//   ....[23]....
        /*0100*/ 	.word	0x0001ff70


	//----- nvinfo : EIATTR_VRC_CTA_INIT_COUNT
	.align		4
.L_848:
        /*0104*/ 	.byte	0x02, 0x4a
	.zero		1
	.zero		1


	//----- nvinfo : EIATTR_SYSCALL_OFFSETS
	.align		4
        /*0108*/ 	.byte	0x04, 0x46
        /*010a*/ 	.short	(.L_850 - .L_849)


	//   ....[0]....
.L_849:
        /*010c*/ 	.word	0x00001530


	//   ....[1]....
        /*0110*/ 	.word	0x00020410


	//   ....[2]....
        /*0114*/ 	.word	0x00020620


	//   ....[3]....
        /*0118*/ 	.word	0x00020750


	//   ....[4]....
        /*011c*/ 	.word	0x00020910


	//   ....[5]....
        /*0120*/ 	.word	0x00020a40


	//   ....[6]....
        /*0124*/ 	.word	0x00020bd0


	//   ....[7]....
        /*0128*/ 	.word	0x00020cc0


	//   ....[8]....
        /*012c*/ 	.word	0x00020db0


	//   ....[9]....
        /*0130*/ 	.word	0x00020ea0


	//   ....[10]....
        /*0134*/ 	.word	0x000213f0


	//   ....[11]....
        /*0138*/ 	.word	0x00021520


	//   ....[12]....
        /*013c*/ 	.word	0x000216e0


	//   ....[13]....
        /*0140*/ 	.word	0x00021810


	//   ....[14]....
        /*0144*/ 	.word	0x00021bc0


	//   ....[15]....
        /*0148*/ 	.word	0x00021df0


	//   ....[16]....
        /*014c*/ 	.word	0x00021f20


	//   ....[17]....
        /*0150*/ 	.word	0x000220e0


	//   ....[18]....
        /*0154*/ 	.word	0x00022210


	//   ....[19]....
        /*0158*/ 	.word	0x000223a0


	//   ....[20]....
        /*015c*/ 	.word	0x00022490


	//   ....[21]....
        /*0160*/ 	.word	0x00022580


	//   ....[22]....
        /*0164*/ 	.word	0x00022670


	//   ....[23]....
        /*0168*/ 	.word	0x00022be0


	//   ....[24]....
        /*016c*/ 	.word	0x00022d10


	//   ....[25]....
        /*0170*/ 	.word	0x00022ed0


	//   ....[26]....
        /*0174*/ 	.word	0x00023000


	//----- nvinfo : EIATTR_EXIT_INSTR_OFFSETS
	.align		4
.L_850:
        /*0178*/ 	.byte	0x04, 0x1c
        /*017a*/ 	.short	(.L_852 - .L_851)


	//   ....[0]....
.L_851:
        /*017c*/ 	.word	0x0001e420


	//   ....[1]....
        /*0180*/ 	.word	0x00020230


	//   ....[2]....
        /*0184*/ 	.word	0x00020ad0


	//   ....[3]....
        /*0188*/ 	.word	0x00020eb0


	//   ....[4]....
        /*018c*/ 	.word	0x000218a0


	//   ....[5]....
        /*0190*/ 	.word	0x00021930


	//   ....[6]....
        /*0194*/ 	.word	0x00021960


	//   ....[7]....
        /*0198*/ 	.word	0x000219a0


	//   ....[8]....
        /*019c*/ 	.word	0x000219e0


	//   ....[9]....
        /*01a0*/ 	.word	0x000222a0


	//   ....[10]....
        /*01a4*/ 	.word	0x00022680


	//   ....[11]....
        /*01a8*/ 	.word	0x00023090


	//   ....[12]....
        /*01ac*/ 	.word	0x00023120


	//----- nvinfo : EIATTR_MAX_THREADS
	.align		4
.L_852:
        /*01b0*/ 	.byte	0x04, 0x05
        /*01b2*/ 	.short	(.L_854 - .L_853)
.L_853:
        /*01b4*/ 	.word	0x00000080
        /*01b8*/ 	.word	0x00000001
        /*01bc*/ 	.word	0x00000001


	//----- nvinfo : EIATTR_CRS_STACK_SIZE
	.align		4
.L_854:
        /*01c0*/ 	.byte	0x04, 0x1e
        /*01c2*/ 	.short	(.L_856 - .L_855)
.L_855:
        /*01c4*/ 	.word	0x00000000


	//----- nvinfo : EIATTR_CBANK_PARAM_SIZE
	.align		4
.L_856:
        /*01c8*/ 	.byte	0x03, 0x19
        /*01ca*/ 	.short	0x0428


	//----- nvinfo : EIATTR_PARAM_CBANK
	.align		4
        /*01cc*/ 	.byte	0x04, 0x0a
        /*01ce*/ 	.short	(.L_858 - .L_857)
	.align		4
.L_857:
        /*01d0*/ 	.word	index@(.nv.constant0._ZN2at6native13reduce_kernelILi128ELi4ENS0_8ReduceOpIhNS0_9ArgMinOpsIhEEjlLi4ELi4EEEEEvT1_)
        /*01d4*/ 	.short	0x0380
        /*01d6*/ 	.short	0x0428


	//----- nvinfo : EIATTR_SW_WAR
	.align		4
.L_858:
        /*01d8*/ 	.byte	0x04, 0x36
        /*01da*/ 	.short	(.L_860 - .L_859)
.L_859:
        /*01dc*/ 	.word	0x00000008
.L_860:


//--------------------- .nv.info._ZN2at6native13reduce_kernelILi512ELi1ENS0_8ReduceOpIN3c108BFloat16ENS0_9ArgMinOpsIfEEjlLi4ELi4EEEEEvT1_ --------------------------
	.section	.nv.info._ZN2at6native13reduce_kernelILi512ELi1ENS0_8ReduceOpIN3c108BFloat16ENS0_9ArgMinOpsIfEEjlLi4ELi4EEEEEvT1_,"",@"SHT_CUDA_INFO"
	.sectionflags	@""
	.align	4


	//----- nvinfo : EIATTR_CUDA_API_VERSION
	.align		4
        /*0000*/ 	.byte	0x04, 0x37
        /*0002*/ 	.short	(.L_862 - .L_861)
.L_861:
        /*0004*/ 	.word	0x00000082


	//----- nvinfo : EIATTR_KPARAM_INFO
	.align		4
.L_862:
        /*0008*/ 	.byte	0x04, 0x17
        /*000a*/ 	.short	(.L_864 - .L_863)
.L_863:
        /*000c*/ 	.word	0x00000000
        /*0010*/ 	.short	0x0000
        /*0012*/ 	.short	0x0000
        /*0014*/ 	.byte	0x00, 0xf0, 0xa1, 0x10


	//----- nvinfo : EIATTR_SPARSE_MMA_MASK
	.align		4
.L_864:
        /*0018*/ 	.byte	0x03, 0x50
        /*001a*/ 	.short	0x0000


	//----- nvinfo : EIATTR_MAXREG_COUNT
	.align		4
        /*001c*/ 	.byte	0x03, 0x1b
        /*001e*/ 	.short	0x0020


	//----- nvinfo : EIATTR_NUM_BARRIERS
	.align		4
        /*0020*/ 	.byte	0x02, 0x4c
        /*0022*/ 	.byte	0x01
	.zero		1


	//----- nvinfo : EIATTR_EXTERNS
	.align		4
        /*0024*/ 	.byte	0x04, 0x0f
        /*0026*/ 	.short	(.L_866 - .L_865)


	//   ....[0]....
	.align		4
.L_865:
        /*0028*/ 	.word	index@(__assertfail)


	//----- nvinfo : EIATTR_ANNOTATIONS
	.align		4
.L_866:
        /*002c*/ 	.byte	0x04, 0x55
        /*002e*/ 	.short	(.L_868 - .L_867)


	//   ....[0]....
.L_867:
        /*0030*/ 	.word	0x00000001
        /*0034*/ 	.byte	0x50, 0x87, 0x00, 0x00, 0x01, 0x00, 0x00, 0x00, 0x80, 0x87, 0x00, 0x00, 0x01, 0x00, 0x00, 0x00
        /*0044*/ 	.byte	0x90, 0x87, 0x00, 0x00, 0x01, 0x00, 0x00, 0x00, 0xe0, 0x99, 0x00, 0x00, 0x01, 0x00, 0x00, 0x00
        /*0054*/ 	.byte	0xc0, 0xab, 0x00, 0x00, 0x01, 0x00, 0x00, 0x00, 0x50, 0xcf, 0x00, 0x00, 0x01, 0x00, 0x00, 0x00
        /*0064*/ 	.byte	0xa0, 0xcf, 0x00, 0x00, 0x01, 0x00, 0x00, 0x00, 0xe0, 0xd0, 0x00, 0x00, 0x01, 0x00, 0x00, 0x00
        /*0074*/ 	.byte	0x50, 0xd3, 0x00, 0x00


	//----- nvinfo : EIATTR_MERCURY_ISA_VERSION
	.align		4
.L_868:
        /*0078*/ 	.byte	0x03, 0x5f
        /*007a*/ 	.short	0x0101


	//----- nvinfo : EIATTR_INT_WARP_WIDE_INSTR_OFFSETS
	.align		4
        /*007c*/ 	.byte	0x04, 0x31
        /*007e*/ 	.short	(.L_870 - .L_869)


	//   ....[0]....
.L_869:
        /*0080*/ 	.word	0x00010aa0


	//   ....[1]....
        /*0084*/ 	.word	0x00010b90


	//----- nvinfo : EIATTR_COOP_GROUP_MASK_REGIDS
	.align		4
.L_870:
        /*0088*/ 	.byte	0x04, 0x29
        /*008a*/ 	.short	(.L_872 - .L_871)


	//   ....[0]....
.L_871:
        /*008c*/ 	.word	0xffffffff


	//   ....[1]....
        /*0090*/ 	.word	0xffffffff


	//   ....[2]....
        /*0094*/ 	.word	0xffffffff


	//   ....[3]....
        /*0098*/ 	.word	0xffffffff


	//   ....[4]....
        /*009c*/ 	.word	0xffffffff


	//   ....[5]....
        /*00a0*/ 	.word	0xffffffff


	//----- nvinfo : EIATTR_COOP_GROUP_INSTR_OFFSETS
	.align		4
.L_872:
        /*00a4*/ 	.byte	0x04, 0x28
        /*00a6*/ 	.short	(.L_874 - .L_873)


	//   ....[0]....
.L_873:
        /*00a8*/ 	.word	0x0000ddd0


	//   ....[1]....
        /*00ac*/ 	.word	0x0000de00


	//   ....[2]....
        /*00b0*/ 	.word	0x0000de10


	//   ....[3]....
        /*00b4*/ 	.word	0x000117a0


	//   ....[4]....
        /*00b8*/ 	.word	0x000117d0


	//   ....[5]....
        /*00bc*/ 	.word	0x000117e0


	//----- nvinfo : EIATTR_VRC_CTA_INIT_COUNT
	.align		4
.L_874:
        /*00c0*/ 	.byte	0x02, 0x4a
	.zero		1
	.zero		1


	//----- nvinfo : EIATTR_SYSCALL_OFFSETS
	.align		4
        /*00c4*/ 	.byte	0x04, 0x46
        /*00c6*/ 	.short	(.L_876 - .L_875)


	//   ....[0]....
.L_875:
        /*00c8*/ 	.word	0x00011a80


	//   ....[1]....
        /*00cc*/ 	.word	0x00011bf0


	//   ....[2]....
        /*00d0*/ 	.word	0x00011d40


	//   ....[3]....
        /*00d4*/ 	.word	0x00011fd0


	//   ....[4]....
        /*00d8*/ 	.word	0x00012290


	//   ....[5]....
        /*00dc*/ 	.word	0x00012400


	//   ....[6]....
        /*00e0*/ 	.word	0x00012550


	//   ....[7]....
        /*00e4*/ 	.word	0x000127e0


	//----- nvinfo : EIATTR_EXIT_INSTR_OFFSETS
	.align		4
.L_876:
        /*00e8*/ 	.byte	0x04, 0x1c
        /*00ea*/ 	.short	(.L_878 - .L_877)


	//   ....[0]....
.L_877:
        /*00ec*/ 	.word	0x00010c50


	//   ....[1]....
        /*00f0*/ 	.word	0x000118f0


	//   ....[2]....
        /*00f4*/ 	.word	0x00011c40


	//   ....[3]....
        /*00f8*/ 	.word	0x00011d50


	//   ....[4]....
        /*00fc*/ 	.word	0x00012020


	//   ....[5]....
        /*0100*/ 	.word	0x00012050


	//   ....[6]....
        /*0104*/ 	.word	0x00012080


	//   ....[7]....
        /*0108*/ 	.word	0x000120c0


	//   ....[8]....
        /*010c*/ 	.word	0x00012100


	//   ....[9]....
        /*0110*/ 	.word	0x00012450


	//   ....[10]....
        /*0114*/ 	.word	0x00012560


	//   ....[11]....
        /*0118*/ 	.word	0x00012830


	//   ....[12]....
        /*011c*/ 	.word	0x00012860


	//----- nvinfo : EIATTR_MAX_THREADS
	.align		4
.L_878:
        /*0120*/ 	.byte	0x04, 0x05
        /*0122*/ 	.short	(.L_880 - .L_879)
.L_879:
        /*0124*/ 	.word	0x00000200
        /*0128*/ 	.word	0x00000001
        /*012c*/ 	.word	0x00000001


	//----- nvinfo : EIATTR_CRS_STACK_SIZE
	.align		4
.L_880:
        /*0130*/ 	.byte	0x04, 0x1e
        /*0132*/ 	.short	(.L_882 - .L_881)
.L_881:
        /*0134*/ 	.word	0x00000000


	//----- nvinfo : EIATTR_CBANK_PARAM_SIZE
	.align		4
.L_882:
        /*0138*/ 	.byte	0x03, 0x19
        /*013a*/ 	.short	0x0428


	//----- nvinfo : EIATTR_PARAM_CBANK
	.align		4
        /*013c*/ 	.byte	0x04, 0x0a
        /*013e*/ 	.short	(.L_884 - .L_883)
	.align		4
.L_883:
        /*0140*/ 	.word	index@(.nv.constant0._ZN2at6native13reduce_kernelILi512ELi1ENS0_8ReduceOpIN3c108BFloat16ENS0_9ArgMinOpsIfEEjlLi4ELi4EEEEEvT1_)
        /*0144*/ 	.short	0x0380
        /*0146*/ 	.short	0x0428


	//----- nvinfo : EIATTR_SW_WAR
	.align		4
.L_884:
        /*0148*/ 	.byte	0x04, 0x36
        /*014a*/ 	.short	(.L_886 - .L_885)
.L_885:
        /*014c*/ 	.word	0x00000008
.L_886:


//--------------------- .nv.info._ZN2at6native13reduce_kernelILi256ELi2ENS0_8ReduceOpIN3c108BFloat16ENS0_9ArgMinOpsIfEEjlLi4ELi4EEEEEvT1_ --------------------------
	.section	.nv.info._ZN2at6native13reduce_kernelILi256ELi2ENS0_8ReduceOpIN3c108BFloat16ENS0_9ArgMinOpsIfEEjlLi4ELi4EEEEEvT1_,"",@"SHT_CUDA_INFO"
	.sectionflags	@""
	.align	4


	//----- nvinfo : EIATTR_CUDA_API_VERSION
	.align		4
        /*0000*/ 	.byte	0x04, 0x37
        /*0002*/ 	.short	(.L_888 - .L_887)
.L_887:
        /*0004*/ 	.word	0x00000082


	//----- nvinfo : EIATTR_KPARAM_INFO
	.align		4
.L_888:
        /*0008*/ 	.byte	0x04, 0x17
        /*000a*/ 	.short	(.L_890 - .L_889)
.L_889:
        /*000c*/ 	.word	0x00000000
        /*0010*/ 	.short	0x0000
        /*0012*/ 	.short	0x0000
        /*0014*/ 	.byte	0x00, 0xf0, 0xa1, 0x10


	//----- nvinfo : EIATTR_SPARSE_MMA_MASK
	.align		4
.L_890:
        /*0018*/ 	.byte	0x03, 0x50
        /*001a*/ 	.short	0x0000


	//----- nvinfo : EIATTR_MAXREG_COUNT
	.align		4
        /*001c*/ 	.byte	0x03, 0x1b
        /*001e*/ 	.short	0x0040


	//----- nvinfo : EIATTR_NUM_BARRIERS
	.align		4
        /*0020*/ 	.byte	0x02, 0x4c
        /*0022*/ 	.byte	0x01
	.zero		1


	//----- nvinfo : EIATTR_EXTERNS
	.align		4
        /*0024*/ 	.byte	0x04, 0x0f
        /*0026*/ 	.short	(.L_892 - .L_891)


	//   ....[0]....
	.align		4
.L_891:
        /*0028*/ 	.word	index@(__assertfail)


	//----- nvinfo : EIATTR_MERCURY_ISA_VERSION
	.align		4
.L_892:
        /*002c*/ 	.byte	0x03, 0x5f
        /*002e*/ 	.short	0x0101


	//----- nvinfo : EIATTR_INT_WARP_WIDE_INSTR_OFFSETS
	.align		4
        /*0030*/ 	.byte	0x04, 0x31
        /*0032*/ 	.short	(.L_894 - .L_893)


	//   ....[0]....
.L_893:
        /*0034*/ 	.word	0x00015e40


	//   ....[1]....
        /*0038*/ 	.word	0x00015f30


	//----- nvinfo : EIATTR_COOP_GROUP_MASK_REGIDS
	.align		4
.L_894:
        /*003c*/ 	.byte	0x04, 0x29
        /*003e*/ 	.short	(.L_896 - .L_895)


	//   ....[0]....
.L_895:
        /*0040*/ 	.word	0xffffffff


	//   ....[1]....
        /*0044*/ 	.word	0xffffffff


	//   ....[2]....
        /*0048*/ 	.word	0xffffffff


	//   ....[3]....
        /*004c*/ 	.word	0xffffffff


	//   ....[4]....
        /*0050*/ 	.word	0xffffffff


	//   ....[5]....
        /*0054*/ 	.word	0xffffffff


	//   ....[6]....
        /*0058*/ 	.word	0xffffffff


	//   ....[7]....
        /*005c*/ 	.word	0xffffffff


	//   ....[8]....
        /*0060*/ 	.word	0xffffffff


	//   ....[9]....
        /*0064*/ 	.word	0xffffffff


	//   ....[10]....
        /*0068*/ 	.word	0xffffffff


	//   ....[11]....
        /*006c*/ 	.word	0xffffffff


	//----- nvinfo : EIATTR_COOP_GROUP_INSTR_OFFSETS
	.align		4
.L_896:
        /*0070*/ 	.byte	0x04, 0x28
        /*0072*/ 	.short	(.L_898 - .L_897)


	//   ....[0]....
.L_897:
        /*0074*/ 	.word	0x00010df0


	//   ....[1]....
        /*0078*/ 	.word	0x00010e20


	//   ....[2]....
        /*007c*/ 	.word	0x00010e30


	//   ....[3]....
        /*0080*/ 	.word	0x00010ee0


	//   ....[4]....
        /*0084*/ 	.word	0x00010f20


	//   ....[5]....
        /*0088*/ 	.word	0x00010f50


	//   ....[6]....
        /*008c*/ 	.word	0x00017140


	//   ....[7]....
        /*0090*/ 	.word	0x00017170


	//   ....[8]....
        /*0094*/ 	.word	0x00017180


	//   ....[9]....
        /*0098*/ 	.word	0x00017230


	//   ....[10]....
        /*009c*/ 	.word	0x00017270


	//   ....[11]....
        /*00a0*/ 	.word	0x000172a0


	//----- nvinfo : EIATTR_VRC_CTA_INIT_COUNT
	.align		4
.L_898:
        /*00a4*/ 	.byte	0x02, 0x4a
	.zero		1
	.zero		1


	//----- nvinfo : EIATTR_SYSCALL_OFFSETS
	.align		4
        /*00a8*/ 	.byte	0x04, 0x46
        /*00aa*/ 	.short	(.L_900 - .L_899)


	//   ....[0]....
.L_899:
        /*00ac*/ 	.word	0x000014c0


	//   ....[1]....
        /*00b0*/ 	.word	0x00017540


	//   ....[2]....
        /*00b4*/ 	.word	0x00017720


	//   ....[3]....
        /*00b8*/ 	.word	0x00017850


	//   ....[4]....
        /*00bc*/ 	.word	0x000179f0


	//   ....[5]....
        /*00c0*/ 	.word	0x00017ae0


	//   ....[6]....
        /*00c4*/ 	.word	0x00017ec0


	//   ....[7]....
        /*00c8*/ 	.word	0x00017ff0


	//   ....[8]....
        /*00cc*/ 	.word	0x00018320


	//   ....[9]....
        /*00d0*/ 	.word	0x000184c0


	//   ....[10]....
        /*00d4*/ 	.word	0x000185f0


	//   ....[11]....
        /*00d8*/ 	.word	0x00018790


	//   ....[12]....
        /*00dc*/ 	.word	0x00018880


	//   ....[13]....
        /*00e0*/ 	.word	0x00018c40


	//   ....[14]....
        /*00e4*/ 	.word	0x00018d70


	//----- nvinfo : EIATTR_EXIT_INSTR_OFFSETS
	.align		4
.L_900:
        /*00e8*/ 	.byte	0x04, 0x1c
        /*00ea*/ 	.short	(.L_902 - .L_901)


	//   ....[0]....
.L_901:
        /*00ec*/ 	.word	0x00015ff0


	//   ....[1]....
        /*00f0*/ 	.word	0x000173b0


	//   ....[2]....
        /*00f4*/ 	.word	0x000178f0


	//   ....[3]....
        /*00f8*/ 	.word	0x00017af0


	//   ....[4]....
        /*00fc*/ 	.word	0x00018090


	//   ....[5]....
        /*0100*/ 	.word	0x000180e0


	//   ....[6]....
        /*0104*/ 	.word	0x00018110


	//   ....[7]....
        /*0108*/ 	.word	0x00018150


	//   ....[8]....
        /*010c*/ 	.word	0x00018190


	//   ....[9]....
        /*0110*/ 	.word	0x00018690


	//   ....[10]....
        /*0114*/ 	.word	0x00018890


	//   ....[11]....
        /*0118*/ 	.word	0x00018e10


	//   ....[12]....
        /*011c*/ 	.word	0x00018e60


	//----- nvinfo : EIATTR_MAX_THREADS
	.align		4
.L_902:
        /*0120*/ 	.byte	0x04, 0x05
        /*0122*/ 	.short	(.L_904 - .L_903)
.L_903:
        /*0124*/ 	.word	0x00000100
        /*0128*/ 	.word	0x00000001
        /*012c*/ 	.word	0x00000001


	//----- nvinfo : EIATTR_CRS_STACK_SIZE
	.align		4
.L_904:
        /*0130*/ 	.byte	0x04, 0x1e
        /*0132*/ 	.short	(.L_906 - .L_905)
.L_905:
        /*0134*/ 	.word	0x00000000


	//----- nvinfo : EIATTR_CBANK_PARAM_SIZE
	.align		4
.L_906:
        /*0138*/ 	.byte	0x03, 0x19
        /*013a*/ 	.short	0x0428


	//----- nvinfo : EIATTR_PARAM_CBANK
	.align		4
        /*013c*/ 	.byte	0x04, 0x0a
        /*013e*/ 	.short	(.L_908 - .L_907)
	.align		4
.L_907:
        /*0140*/ 	.word	index@(.nv.constant0._ZN2at6native13reduce_kernelILi256ELi2ENS0_8ReduceOpIN3c108BFloat16ENS0_9ArgMinOpsIfEEjlLi4ELi4EEEEEvT1_)
        /*0144*/ 	.short	0x0380
        /*0146*/ 	.short	0x0428


	//----- nvinfo : EIATTR_SW_WAR
	.align		4
.L_908:
        /*0148*/ 	.byte	0x04, 0x36
        /*014a*/ 	.short	(.L_910 - .L_909)
.L_909:
        /*014c*/ 	.word	0x00000008
.L_910:


//--------------------- .nv.info._ZN2at6native13reduce_kernelILi128ELi4ENS0_8ReduceOpIN3c108BFloat16ENS0_9ArgMinOpsIfEEjlLi4ELi4EEEEEvT1_ --------------------------
	.section	.nv.info._ZN2at6native13reduce_kernelILi128ELi4ENS0_8ReduceOpIN3c108BFloat16ENS0_9ArgMinOpsIfEEjlLi4ELi4EEEEEvT1_,"",@"SHT_CUDA_INFO"
	.sectionflags	@""
	.align	4


	//----- nvinfo : EIATTR_CUDA_API_VERSION
	.align		4
        /*0000*/ 	.byte	0x04, 0x37
        /*0002*/ 	.short	(.L_912 - .L_911)
.L_911:
        /*0004*/ 	.word	0x00000082


	//----- nvinfo : EIATTR_KPARAM_INFO
	.align		4
.L_912:
        /*0008*/ 	.byte	0x04, 0x17
        /*000a*/ 	.short	(.L_914 - .L_913)
.L_913:
        /*000c*/ 	.word	0x00000000
        /*0010*/ 	.short	0x0000
        /*0012*/ 	.short	0x0000
        /*0014*/ 	.byte	0x00, 0xf0, 0xa1, 0x10


	//----- nvinfo : EIATTR_SPARSE_MMA_MASK
	.align		4
.L_914:
        /*0018*/ 	.byte	0x03, 0x50
        /*001a*/ 	.short	0x0000


	//----- nvinfo : EIATTR_MAXREG_COUNT
	.align		4
        /*001c*/ 	.byte	0x03, 0x1b
        /*001e*/ 	.short	0x0080


	//----- nvinfo : EIATTR_NUM_BARRIERS
	.align		4
        /*0020*/ 	.byte	0x02, 0x4c
        /*0022*/ 	.byte	0x01
	.zero		1


	//----- nvinfo : EIATTR_EXTERNS
	.align		4
        /*0024*/ 	.byte	0x04, 0x0f
        /*0026*/ 	.short	(.L_916 - .L_915)


	//   ....[0]....
	.align		4
.L_915:
        /*0028*/ 	.word	index@(__assertfail)


	//----- nvinfo : EIATTR_MERCURY_ISA_VERSION
	.align		4
.L_916:
        /*002c*/ 	.byte	0x03, 0x5f
        /*002e*/ 	.short	0x0101


	//----- nvinfo : EIATTR_INT_WARP_WIDE_INSTR_OFFSETS
	.align		4
        /*0030*/ 	.byte	0x04, 0x31
        /*0032*/ 	.short	(.L_918 - .L_917)


	//   ....[0]....
.L_917:
        /*0034*/ 	.word	0x0001fd50


	//   ....[1]....
        /*0038*/ 	.word	0x0001fe40


	//----- nvinfo : EIATTR_COOP_GROUP_MASK_REGIDS
	.align		4
.L_918:
        /*003c*/ 	.byte	0x04, 0x29
        /*003e*/ 	.short	(.L_920 - .L_919)


	//   ....[0]....
.L_919:
        /*0040*/ 	.word	0xffffffff


	//   ....[1]....
        /*0044*/ 	.word	0xffffffff


	//   ....[2]....
        /*0048*/ 	.word	0xffffffff


	//   ....[3]....
        /*004c*/ 	.word	0xffffffff


	//   ....[4]....
        /*0050*/ 	.word	0xffffffff


	//   ....[5]....
        /*0054*/ 	.word	0xffffffff


	//   ....[6]....
        /*0058*/ 	.word	0xffffffff


	//   ....[7]....
        /*005c*/ 	.word	0xffffffff


	//   ....[8]....
        /*0060*/ 	.word	0xffffffff


	//   ....[9]....
        /*0064*/ 	.word	0xffffffff


	//   ....[10]....
        /*0068*/ 	.word	0xffffffff


	//   ....[11]....
        /*006c*/ 	.word	0xffffffff


	//   ....[12]....
        /*0070*/ 	.word	0xffffffff


	//   ....[13]....
        /*0074*/ 	.word	0xffffffff


	//   ....[14]....
        /*0078*/ 	.word	0xffffffff


	//   ....[15]....
        /*007c*/ 	.word	0xffffffff


	//   ....[16]....
        /*0080*/ 	.word	0xffffffff


	//   ....[17]....
        /*0084*/ 	.word	0xffffffff


	//   ....[18]....
        /*0088*/ 	.word	0xffffffff


	//   ....[19]....
        /*008c*/ 	.word	0xffffffff


	//   ....[20]....
        /*0090*/ 	.word	0xffffffff


	//   ....[21]....
        /*0094*/ 	.word	0xffffffff


	//   ....[22]....
        /*0098*/ 	.word	0xffffffff


	//   ....[23]....
        /*009c*/ 	.word	0xffffffff


	//----- nvinfo : EIATTR_COOP_GROUP_INSTR_OFFSETS
	.align		4
.L_920:
        /*00a0*/ 	.byte	0x04, 0x28
        /*00a2*/ 	.short	(.L_922 - .L_921)


	//   ....[0]....
.L_921:
        /*00a4*/ 	.word	0x00016530


	//   ....[1]....
        /*00a8*/ 	.word	0x00016560


	//   ....[2]....
        /*00ac*/ 	.word	0x00016570


	//   ....[3]....
        /*00b0*/ 	.word	0x00016620


	//   ....[4]....
        /*00b4*/ 	.word	0x00016650


	//   ....[5]....
        /*00b8*/ 	.word	0x00016660


	//   ....[6]....
        /*00bc*/ 	.word	0x00016710


	//   ....[7]....
        /*00c0*/ 	.word	0x00016740


	//   ....[8]....
        /*00c4*/ 	.word	0x00016750


	//   ....[9]....
        /*00c8*/ 	.word	0x00016800


	//   ....[10]....
        /*00cc*/ 	.word	0x00016840


	//   ....[11]....
        /*00d0*/ 	.word	0x00016870


	//   ....[12]....
        /*00d4*/ 	.word	0x00021bd0


	//   ....[13]....
        /*00d8*/ 	.word	0x00021c00


	//   ....[14]....
        /*00dc*/ 	.word	0x00021c10


	//   ....[15]....
        /*00e0*/ 	.word	0x00021cc0


	//   ....[16]....
        /*00e4*/ 	.word	0x00021cf0


	//   ....[17]....
        /*00e8*/ 	.word	0x00021d00


	//   ....[18]....
        /*00ec*/ 	.word	0x00021db0


	//   ....[19]....
        /*00f0*/ 	.word	0x00021de0


	//   ....[20]....
        /*00f4*/ 	.word	0x00021df0


	//   ....[21]....
        /*00f8*/ 	.word	0x00021ea0


	//   ....[22]....
        /*00fc*/ 	.word	0x00021ee0


	//   ....[23]....
        /*0100*/ 	.word	0x00021f10


	//----- nvinfo : EIATTR_VRC_CTA_INIT_COUNT
	.align		4
.L_922:
        /*0104*/ 	.byte	0x02, 0x4a
	.zero		1
	.zero		1


	//----- nvinfo : EIATTR_SYSCALL_OFFSETS
	.align		4
        /*0108*/ 	.byte	0x04, 0x46
        /*010a*/ 	.short	(.L_924 - .L_923)


	//   ....[0]....
.L_923:
        /*010c*/ 	.word	0x00001510


	//   ....[1]....
        /*0110*/ 	.word	0x00022260


	//   ....[2]....
        /*0114*/ 	.word	0x00022490


	//   ....[3]....
        /*0118*/ 	.word	0x000225c0


	//   ....[4]....
        /*011c*/ 	.word	0x00022780


	//   ....[5]....
        /*0120*/ 	.word	0x000228b0


	//   ....[6]....
        /*0124*/ 	.word	0x00022a40


	//   ....[7]....
        /*0128*/ 	.word	0x00022b30


	//   ....[8]....
        /*012c*/ 	.word	0x00022c20


	//   ....[9]....
        /*0130*/ 	.word	0x00022d10


	//   ....[10]....
        /*0134*/ 	.word	0x00023330


	//   ....[11]....
        /*0138*/ 	.word	0x00023460


	//   ....[12]....
        /*013c*/ 	.word	0x00023620


	//   ....[13]....
        /*0140*/ 	.word	0x00023750


	//   ....[14]....
        /*0144*/ 	.word	0x00023b00


	//   ....[15]....
        /*0148*/ 	.word	0x00023d10


	//   ....[16]....
        /*014c*/ 	.word	0x00023e40


	//   ....[17]....
        /*0150*/ 	.word	0x00024000


	//   ....[18]....
        /*0154*/ 	.word	0x00024130


	//   ....[19]....
        /*0158*/ 	.word	0x000242c0


	//   ....[20]....
        /*015c*/ 	.word	0x000243b0


	//   ....[21]....
        /*0160*/ 	.word	0x000244a0


	//   ....[22]....
        /*0164*/ 	.word	0x00024590


	//   ....[23]....
        /*0168*/ 	.word	0x00024ba0


	//   ....[24]....
        /*016c*/ 	.word	0x00024cd0


	//   ....[25]....
        /*0170*/ 	.word	0x00024e90


	//   ....[26]....
        /*0174*/ 	.word	0x00024fc0


	//----- nvinfo : EIATTR_EXIT_INSTR_OFFSETS
	.align		4
.L_924:
        /*0178*/ 	.byte	0x04, 0x1c
        /*017a*/ 	.short	(.L_926 - .L_925)


	//   ....[0]....
.L_925:
        /*017c*/ 	.word	0x0001ff00


	//   ....[1]....
        /*0180*/ 	.word	0x00022080


	//   ....[2]....
        /*0184*/ 	.word	0x00022940


	//   ....[3]....
        /*0188*/ 	.word	0x00022d20


	//   ....[4]....
        /*018c*/ 	.word	0x000237e0


	//   ....[5]....
        /*0190*/ 	.word	0x00023870


	//   ....[6]....
        /*0194*/ 	.word	0x000238a0


	//   ....[7]....
        /*0198*/ 	.word	0x000238e0


	//   ....[8]....
        /*019c*/ 	.word	0x00023920


	//   ....[9]....
        /*01a0*/ 	.word	0x000241c0


	//   ....[10]....
        /*01a4*/ 	.word	0x000245a0


	//   ....[11]....
        /*01a8*/ 	.word	0x00025050


	//   ....[12]....
        /*01ac*/ 	.word	0x000250e0


	//----- nvinfo : EIATTR_MAX_THREADS
	.align		4
.L_926:
        /*01b0*/ 	.byte	0x04, 0x05
        /*01b2*/ 	.short	(.L_928 - .L_927)
.L_927:
        /*01b4*/ 	.word	0x00000080
        /*01b8*/ 	.word	0x00000001
        /*01bc*/ 	.word	0x00000001


	//----- nvinfo : EIATTR_CRS_STACK_SIZE
	.align		4
.L_928:
        /*01c0*/ 	.byte	0x04, 0x1e
        /*01c2*/ 	.short	(.L_930 - .L_929)
.L_929:
        /*01c4*/ 	.word	0x00000000


	//----- nvinfo : EIATTR_CBANK_PARAM_SIZE
	.align		4
.L_930:
        /*01c8*/ 	.byte	0x03, 0x19
        /*01ca*/ 	.short	0x0428


	//----- nvinfo : EIATTR_PARAM_CBANK
	.align		4
        /*01cc*/ 	.byte	0x04, 0x0a
        /*01ce*/ 	.short	(.L_932 - .L_931)
	.align		4
.L_931:
        /*01d0*/ 	.word	index@(.nv.constant0._ZN2at6native13reduce_kernelILi128ELi4ENS0_8ReduceOpIN3c108BFloat16ENS0_9ArgMinOpsIfEEjlLi4ELi4EEEEEvT1_)
        /*01d4*/ 	.short	0x0380
        /*01d6*/ 	.short	0x0428


	//----- nvinfo : EIATTR_SW_WAR
	.align		4
.L_932:
        /*01d8*/ 	.byte	0x04, 0x36
        /*01da*/ 	.short	(.L_934 - .L_933)
.L_933:
        /*01dc*/ 	.word	0x00000008
.L_934:


//--------------------- .nv.info._ZN2at6native13reduce_kernelILi512ELi1ENS0_8ReduceOpIN3c104HalfENS0_9ArgMinOpsIfEEjlLi4ELi4EEEEEvT1_ --------------------------
	.section	.nv.info._ZN2at6native13reduce_kernelILi512ELi1ENS0_8ReduceOpIN3c104HalfENS0_9ArgMinOpsIfEEjlLi4ELi4EEEEEvT1_,"",@"SHT_CUDA_INFO"
	.sectionflags	@""
	.align	4


	//----- nvinfo : EIATTR_CUDA_API_VERSION
	.align		4
        /*0000*/ 	.byte	0x04, 0x37
        /*0002*/ 	.short	(.L_936 - .L_935)
.L_935:
        /*0004*/ 	.word	0x00000082


	//----- nvinfo : EIATTR_KPARAM_INFO
	.align		4
.L_936:
        /*0008*/ 	.byte	0x04, 0x17
        /*000a*/ 	.short	(.L_938 - .L_937)
.L_937:
        /*000c*/ 	.word	0x00000000
        /*0010*/ 	.short	0x0000
        /*0012*/ 	.short	0x0000
        /*0014*/ 	.byte	0x00, 0xf0, 0xa1, 0x10


	//----- nvinfo : EIATTR_SPARSE_MMA_MASK
	.align		4
.L_938:
        /*0018*/ 	.byte	0x03, 0x50
        /*001a*/ 	.short	0x0000


	//----- nvinfo : EIATTR_MAXREG_COUNT
	.align		4
        /*001c*/ 	.byte	0x03, 0x1b
        /*001e*/ 	.short	0x0020


	//----- nvinfo : EIATTR_NUM_BARRIERS
	.align		4
        /*0020*/ 	.byte	0x02, 0x4c
        /*0022*/ 	.byte	0x01
	.zero		1


	//----- nvinfo : EIATTR_EXTERNS
	.align		4
        /*0024*/ 	.byte	0x04, 0x0f
        /*0026*/ 	.short	(.L_940 - .L_939)


	//   ....[0]....
	.align		4
.L_939:
        /*0028*/ 	.word	index@(__assertfail)


	//----- nvinfo : EIATTR_ANNOTATIONS
	.align		4
.L_940:
        /*002c*/ 	.byte	0x04, 0x55
        /*002e*/ 	.short	(.L_942 - .L_941)


	//   ....[0]....
.L_941:
        /*0030*/ 	.word	0x00000001
        /*0034*/ 	.byte	0x30, 0x87, 0x00, 0x00, 0x01, 0x00, 0x00, 0x00, 0x60, 0x87, 0x00, 0x00, 0x01, 0x00, 0x00, 0x00
        /*0044*/ 	.byte	0x70, 0x87, 0x00, 0x00, 0x01, 0x00, 0x00, 0x00, 0xc0, 0x99, 0x00, 0x00, 0x01, 0x00, 0x00, 0x00
        /*0054*/ 	.byte	0xa0, 0xab, 0x00, 0x00, 0x01, 0x00, 0x00, 0x00, 0x30, 0xcf, 0x00, 0x00, 0x01, 0x00, 0x00, 0x00
        /*0064*/ 	.byte	0x80, 0xcf, 0x00, 0x00, 0x01, 0x00, 0x00, 0x00, 0xc0, 0xd0, 0x00, 0x00, 0x01, 0x00, 0x00, 0x00
        /*0074*/ 	.byte	0x30, 0xd3, 0x00, 0x00


	//----- nvinfo : EIATTR_MERCURY_ISA_VERSION
	.align		4
.L_942:
        /*0078*/ 	.byte	0x03, 0x5f
        /*007a*/ 	.short	0x0101


	//----- nvinfo : EIATTR_INT_WARP_WIDE_INSTR_OFFSETS
	.align		4
        /*007c*/ 	.byte	0x04, 0x31
        /*007e*/ 	.short	(.L_944 - .L_943)


	//   ....[0]....
.L_943:
        /*0080*/ 	.word	0x00010a80


	//   ....[1]....
        /*0084*/ 	.word	0x00010b70


	//----- nvinfo : EIATTR_COOP_GROUP_MASK_REGIDS
	.align		4
.L_944:
        /*0088*/ 	.byte	0x04, 0x29
        /*008a*/ 	.short	(.L_946 - .L_945)


	//   ....[0]....
.L_945:
        /*008c*/ 	.word	0xffffffff


	//   ....[1]....
        /*0090*/ 	.word	0xffffffff


	//   ....[2]....
        /*0094*/ 	.word	0xffffffff


	//   ....[3]....
        /*0098*/ 	.word	0xffffffff


	//   ....[4]....
        /*009c*/ 	.word	0xffffffff


	//   ....[5]....
        /*00a0*/ 	.word	0xffffffff


	//----- nvinfo : EIATTR_COOP_GROUP_INSTR_OFFSETS
	.align		4
.L_946:
        /*00a4*/ 	.byte	0x04, 0x28
        /*00a6*/ 	.short	(.L_948 - .L_947)


	//   ....[0]....
.L_947:
        /*00a8*/ 	.word	0x0000ddb0


	//   ....[1]....
        /*00ac*/ 	.word	0x0000dde0


	//   ....[2]....
        /*00b0*/ 	.word	0x0000ddf0


	//   ....[3]....
        /*00b4*/ 	.word	0x00011780


	//   ....[4]....
        /*00b8*/ 	.word	0x000117b0


	//   ....[5]....
        /*00bc*/ 	.word	0x000117c0


	//----- nvinfo : EIATTR_VRC_CTA_INIT_COUNT
	.align		4
.L_948:
        /*00c0*/ 	.byte	0x02, 0x4a
	.zero		1
	.zero		1


	//----- nvinfo : EIATTR_SYSCALL_OFFSETS
	.align		4
        /*00c4*/ 	.byte	0x04, 0x46
        /*00c6*/ 	.short	(.L_950 - .L_949)


	//   ....[0]....
.L_949:
        /*00c8*/ 	.word	0x00011a60


	//   ....[1]....
        /*00cc*/ 	.word	0x00011bd0


	//   ....[2]....
        /*00d0*/ 	.word	0x00011d20


	//   ....[3]....
        /*00d4*/ 	.word	0x00011fb0


	//   ....[4]....
        /*00d8*/ 	.word	0x00012270


	//   ....[5]....
        /*00dc*/ 	.word	0x000123e0


	//   ....[6]....
        /*00e0*/ 	.word	0x00012530


	//   ....[7]....
        /*00e4*/ 	.word	0x000127c0


	//----- nvinfo : EIATTR_EXIT_INSTR_OFFSETS
	.align		4
.L_950:
        /*00e8*/ 	.byte	0x04, 0x1c
        /*00ea*/ 	.short	(.L_952 - .L_951)


	//   ....[0]....
.L_951:
        /*00ec*/ 	.word	0x00010c30


	//   ....[1]....
        /*00f0*/ 	.word	0x000118d0


	//   ....[2]....
        /*00f4*/ 	.word	0x00011c20


	//   ....[3]....
        /*00f8*/ 	.word	0x00011d30


	//   ....[4]....
        /*00fc*/ 	.word	0x00012000


	//   ....[5]....
        /*0100*/ 	.word	0x00012030


	//   ....[6]....
        /*0104*/ 	.word	0x00012060


	//   ....[7]....
        /*0108*/ 	.word	0x000120a0


	//   ....[8]....
        /*010c*/ 	.word	0x000120e0


	//   ....[9]....
        /*0110*/ 	.word	0x00012430


	//   ....[10]....
        /*0114*/ 	.word	0x00012540


	//   ....[11]....
        /*0118*/ 	.word	0x00012810


	//   ....[12]....
        /*011c*/ 	.word	0x00012840


	//----- nvinfo : EIATTR_MAX_THREADS
	.align		4
.L_952:
        /*0120*/ 	.byte	0x04, 0x05
        /*0122*/ 	.short	(.L_954 - .L_953)
.L_953:
        /*0124*/ 	.word	0x00000200
        /*0128*/ 	.word	0x00000001
        /*012c*/ 	.word	0x00000001


	//----- nvinfo : EIATTR_CRS_STACK_SIZE
	.align		4
.L_954:
        /*0130*/ 	.byte	0x04, 0x1e
        /*0132*/ 	.short	(.L_956 - .L_955)
.L_955:
        /*0134*/ 	.word	0x00000000


	//----- nvinfo : EIATTR_CBANK_PARAM_SIZE
	.align		4
.L_956:
        /*0138*/ 	.byte	0x03, 0x19
        /*013a*/ 	.short	0x0428


	//----- nvinfo : EIATTR_PARAM_CBANK
	.align		4
        /*013c*/ 	.byte	0x04, 0x0a
        /*013e*/ 	.short	(.L_958 - .L_957)
	.align		4
.L_957:
        /*0140*/ 	.word	index@(.nv.constant0._ZN2at6native13reduce_kernelILi512ELi1ENS0_8ReduceOpIN3c104HalfENS0_9ArgMinOpsIfEEjlLi4ELi4EEEEEvT1_)
        /*0144*/ 	.short	0x0380
        /*0146*/ 	.short	0x0428


	//----- nvinfo : EIATTR_SW_WAR
	.align		4
.L_958:
        /*0148*/ 	.byte	0x04, 0x36
        /*014a*/ 	.short	(.L_960 - .L_959)
.L_959:
        /*014c*/ 	.word	0x00000008
.L_960:


//--------------------- .nv.info._ZN2at6native13reduce_kernelILi256ELi2ENS0_8ReduceOpIN3c104HalfENS0_9ArgMinOpsIfEEjlLi4ELi4EEEEEvT1_ --------------------------
	.section	.nv.info._ZN2at6native13reduce_kernelILi256ELi2ENS0_8ReduceOpIN3c104HalfENS0_9ArgMinOpsIfEEjlLi4ELi4EEEEEvT1_,"",@"SHT_CUDA_INFO"
	.sectionflags	@""
	.align	4


	//----- nvinfo : EIATTR_CUDA_API_VERSION
	.align		4
        /*0000*/ 	.byte	0x04, 0x37
        /*0002*/ 	.short	(.L_962 - .L_961)
.L_961:
        /*0004*/ 	.word	0x00000082


	//----- nvinfo : EIATTR_KPARAM_INFO
	.align		4
.L_962:
        /*0008*/ 	.byte	0x04, 0x17
        /*000a*/ 	.short	(.L_964 - .L_963)
.L_963:
        /*000c*/ 	.word	0x00000000
        /*0010*/ 	.short	0x0000
        /*0012*/ 	.short	0x0000
        /*0014*/ 	.byte	0x00, 0xf0, 0xa1, 0x10


	//----- nvinfo : EIATTR_SPARSE_MMA_MASK
	.align		4
.L_964:
        /*0018*/ 	.byte	0x03, 0x50
        /*001a*/ 	.short	0x0000


	//----- nvinfo : EIATTR_MAXREG_COUNT
	.align		4
        /*001c*/ 	.byte	0x03, 0x1b
        /*001e*/ 	.short	0x0040


	//----- nvinfo : EIATTR_NUM_BARRIERS
	.align		4
        /*0020*/ 	.byte	0x02, 0x4c
        /*0022*/ 	.byte	0x01
	.zero		1


	//----- nvinfo : EIATTR_EXTERNS
	.align		4
        /*0024*/ 	.byte	0x04, 0x0f
        /*0026*/ 	.short	(.L_966 - .L_965)


	//   ....[0]....
	.align		4
.L_965:
        /*0028*/ 	.word	index@(__assertfail)


	//----- nvinfo : EIATTR_MERCURY_ISA_VERSION
	.align		4
.L_966:
        /*002c*/ 	.byte	0x03, 0x5f
        /*002e*/ 	.short	0x0101


	//----- nvinfo : EIATTR_INT_WARP_WIDE_INSTR_OFFSETS
	.align		4
        /*0030*/ 	.byte	0x04, 0x31
        /*0032*/ 	.short	(.L_968 - .L_967)


	//   ....[0]....
.L_967:
        /*0034*/ 	.word	0x00015d80


	//   ....[1]....
        /*0038*/ 	.word	0x00015e70


	//----- nvinfo : EIATTR_COOP_GROUP_MASK_REGIDS
	.align		4
.L_968:
        /*003c*/ 	.byte	0x04, 0x29
        /*003e*/ 	.short	(.L_970 - .L_969)


	//   ....[0]....
.L_969:
        /*0040*/ 	.word	0xffffffff


	//   ....[1]....
        /*0044*/ 	.word	0xffffffff


	//   ....[2]....
        /*0048*/ 	.word	0xffffffff


	//   ....[3]....
        /*004c*/ 	.word	0xffffffff


	//   ....[4]....
        /*0050*/ 	.word	0xffffffff


	//   ....[5]....
        /*0054*/ 	.word	0xffffffff


	//   ....[6]....
        /*0058*/ 	.word	0xffffffff


	//   ....[7]....
        /*005c*/ 	.word	0xffffffff


	//   ....[8]....
        /*0060*/ 	.word	0xffffffff


	//   ....[9]....
        /*0064*/ 	.word	0xffffffff


	//   ....[10]....
        /*0068*/ 	.word	0xffffffff


	//   ....[11]....
        /*006c*/ 	.word	0xffffffff


	//----- nvinfo : EIATTR_COOP_GROUP_INSTR_OFFSETS
	.align		4
.L_970:
        /*0070*/ 	.byte	0x04, 0x28
        /*0072*/ 	.short	(.L_972 - .L_971)


	//   ....[0]....
.L_971:
        /*0074*/ 	.word	0x00010d20


	//   ....[1]....
        /*0078*/ 	.word	0x00010d50


	//   ....[2]....
        /*007c*/ 	.word	0x00010d60


	//   ....[3]....
        /*0080*/ 	.word	0x00010e10


	//   ....[4]....
        /*0084*/ 	.word	0x00010e50


	//   ....[5]....
        /*0088*/ 	.word	0x00010e80


	//   ....[6]....
        /*008c*/ 	.word	0x00017080


	//   ....[7]....
        /*0090*/ 	.word	0x000170b0


	//   ....[8]....
        /*0094*/ 	.word	0x000170c0


	//   ....[9]....
        /*0098*/ 	.word	0x00017170


	//   ....[10]....
        /*009c*/ 	.word	0x000171b0


	//   ....[11]....
        /*00a0*/ 	.word	0x000171e0


	//----- nvinfo : EIATTR_VRC_CTA_INIT_COUNT
	.align		4
.L_972:
        /*00a4*/ 	.byte	0x02, 0x4a
	.zero		1
	.zero		1


	//----- nvinfo : EIATTR_SYSCALL_OFFSETS
	.align		4
        /*00a8*/ 	.byte	0x04, 0x46
        /*00aa*/ 	.short	(.L_974 - .L_973)


	//   ....[0]....
.L_973:
        /*00ac*/ 	.word	0x000014d0


	//   ....[1]....
        /*00b0*/ 	.word	0x00017480


	//   ....[2]....
        /*00b4*/ 	.word	0x00017660


	//   ....[3]....
        /*00b8*/ 	.word	0x00017790


	//   ....[4]....
        /*00bc*/ 	.word	0x00017930


	//   ....[5]....
        /*00c0*/ 	.word	0x00017a20


	//   ....[6]....
        /*00c4*/ 	.word	0x00017df0


	//   ....[7]....
        /*00c8*/ 	.word	0x00017f20


	//   ....[8]....
        /*00cc*/ 	.word	0x00018250


	//   ....[9]....
        /*00d0*/ 	.word	0x00018420


	//   ....[10]....
        /*00d4*/ 	.word	0x00018550


	//   ....[11]....
        /*00d8*/ 	.word	0x000186f0


	//   ....[12]....
        /*00dc*/ 	.word	0x000187e0


	//   ....[13]....
        /*00e0*/ 	.word	0x00018bb0


	//   ....[14]....
        /*00e4*/ 	.word	0x00018ce0


	//----- nvinfo : EIATTR_EXIT_INSTR_OFFSETS
	.align		4
.L_974:
        /*00e8*/ 	.byte	0x04, 0x1c
        /*00ea*/ 	.short	(.L_976 - .L_975)


	//   ....[0]....
.L_975:
        /*00ec*/ 	.word	0x00015f30


	//   ....[1]....
        /*00f0*/ 	.word	0x000172f0


	//   ....[2]....
        /*00f4*/ 	.word	0x00017830


	//   ....[3]....
        /*00f8*/ 	.word	0x00017a30


	//   ....[4]....
        /*00fc*/ 	.word	0x00017fc0


	//   ....[5]....
        /*0100*/ 	.word	0x00018010


	//   ....[6]....
        /*0104*/ 	.word	0x00018040


	//   ....[7]....
        /*0108*/ 	.word	0x00018080


	//   ....[8]....
        /*010c*/ 	.word	0x000180c0


	//   ....[9]....
        /*0110*/ 	.word	0x000185f0


	//   ....[10]....
        /*0114*/ 	.word	0x000187f0


	//   ....[11]....
        /*0118*/ 	.word	0x00018d80


	//   ....[12]....
        /*011c*/ 	.word	0x00018dd0


	//----- nvinfo : EIATTR_MAX_THREADS
	.align		4
.L_976:
        /*0120*/ 	.byte	0x04, 0x05
        /*0122*/ 	.short	(.L_978 - .L_977)
.L_977:
        /*0124*/ 	.word	0x00000100
        /*0128*/ 	.word	0x00000001
        /*012c*/ 	.word	0x00000001


	//----- nvinfo : EIATTR_CRS_STACK_SIZE
	.align		4
.L_978:
        /*0130*/ 	.byte	0x04, 0x1e
        /*0132*/ 	.short	(.L_980 - .L_979)
.L_979:
        /*0134*/ 	.word	0x00000000


	//----- nvinfo : EIATTR_CBANK_PARAM_SIZE
	.align		4
.L_980:
        /*0138*/ 	.byte	0x03, 0x19
        /*013a*/ 	.short	0x0428


	//----- nvinfo : EIATTR_PARAM_CBANK
	.align		4
        /*013c*/ 	.byte	0x04, 0x0a
        /*013e*/ 	.short	(.L_982 - .L_981)
	.align		4
.L_981:
        /*0140*/ 	.word	index@(.nv.constant0._ZN2at6native13reduce_kernelILi256ELi2ENS0_8ReduceOpIN3c104HalfENS0_9ArgMinOpsIfEEjlLi4ELi4EEEEEvT1_)
        /*0144*/ 	.short	0x0380
        /*0146*/ 	.short	0x0428


	//----- nvinfo : EIATTR_SW_WAR
	.align		4
.L_982:
        /*0148*/ 	.byte	0x04, 0x36
        /*014a*/ 	.short	(.L_984 - .L_983)
.L_983:
        /*014c*/ 	.word	0x00000008
.L_984:


//--------------------- .nv.info._ZN2at6native13reduce_kernelILi128ELi4ENS0_8ReduceOpIN3c104HalfENS0_9ArgMinOpsIfEEjlLi4ELi4EEEEEvT1_ --------------------------
	.section	.nv.info._ZN2at6native13reduce_kernelILi128ELi4ENS0_8ReduceOpIN3c104HalfENS0_9ArgMinOpsIfEEjlLi4ELi4EEEEEvT1_,"",@"SHT_CUDA_INFO"
	.sectionflags	@""
	.align	4


	//----- nvinfo : EIATTR_CUDA_API_VERSION
	.align		4
        /*0000*/ 	.byte	0x04, 0x37
        /*0002*/ 	.short	(.L_986 - .L_985)
.L_985:
        /*0004*/ 	.word	0x00000082


	//----- nvinfo : EIATTR_KPARAM_INFO
	.align		4
.L_986:
        /*0008*/ 	.byte	0x04, 0x17
        /*000a*/ 	.short	(.L_988 - .L_987)
.L_987:
        /*000c*/ 	.word	0x00000000
        /*0010*/ 	.short	0x0000
        /*0012*/ 	.short	0x0000
        /*0014*/ 	.byte	0x00, 0xf0, 0xa1, 0x10


	//----- nvinfo : EIATTR_SPARSE_MMA_MASK
	.align		4
.L_988:
        /*0018*/ 	.byte	0x03, 0x50
        /*001a*/ 	.short	0x0000


	//----- nvinfo : EIATTR_MAXREG_COUNT
	.align		4
        /*001c*/ 	.byte	0x03, 0x1b
        /*001e*/ 	.short	0x0080


	//----- nvinfo : EIATTR_NUM_BARRIERS
	.align		4
        /*0020*/ 	.byte	0x02, 0x4c
        /*0022*/ 	.byte	0x01
	.zero		1


	//----- nvinfo : EIATTR_EXTERNS
	.align		4
        /*0024*/ 	.byte	0x04, 0x0f
        /*0026*/ 	.short	(.L_990 - .L_989)


	//   ....[0]....
	.align		4
.L_989:
        /*0028*/ 	.word	index@(__assertfail)


	//----- nvinfo : EIATTR_MERCURY_ISA_VERSION
	.align		4
.L_990:
        /*002c*/ 	.byte	0x03, 0x5f
        /*002e*/ 	.short	0x0101


	//----- nvinfo : EIATTR_INT_WARP_WIDE_INSTR_OFFSETS
	.align		4
        /*0030*/ 	.byte	0x04, 0x31
        /*0032*/ 	.short	(.L_992 - .L_991)


	//   ....[0]....
.L_991:
        /*0034*/ 	.word	0x0001fc20


	//   ....[1]....
        /*0038*/ 	.word	0x0001fd10


	//----- nvinfo : EIATTR_COOP_GROUP_MASK_REGIDS
	.align		4
.L_992:
        /*003c*/ 	.byte	0x04, 0x29
        /*003e*/ 	.short	(.L_994 - .L_993)


	//   ....[0]....
.L_993:
        /*0040*/ 	.word	0xffffffff


	//   ....[1]....
        /*0044*/ 	.word	0xffffffff


	//   ....[2]....
        /*0048*/ 	.word	0xffffffff


	//   ....[3]....
        /*004c*/ 	.word	0xffffffff


	//   ....[4]....
        /*0050*/ 	.word	0xffffffff


	//   ....[5]....
        /*0054*/ 	.word	0xffffffff


	//   ....[6]....
        /*0058*/ 	.word	0xffffffff


	//   ....[7]....
        /*005c*/ 	.word	0xffffffff


	//   ....[8]....
        /*0060*/ 	.word	0xffffffff


	//   ....[9]....
        /*0064*/ 	.word	0xffffffff


	//   ....[10]....
        /*0068*/ 	.word	0xffffffff


	//   ....[11]....
        /*006c*/ 	.word	0xffffffff


	//   ....[12]....
        /*0070*/ 	.word	0xffffffff


	//   ....[13]....
        /*0074*/ 	.word	0xffffffff


	//   ....[14]....
        /*0078*/ 	.word	0xffffffff


	//   ....[15]....
        /*007c*/ 	.word	0xffffffff


	//   ....[16]....
        /*0080*/ 	.word	0xffffffff


	//   ....[17]....
        /*0084*/ 	.word	0xffffffff


	//   ....[18]....
        /*0088*/ 	.word	0xffffffff


	//   ....[19]....
        /*008c*/ 	.word	0xffffffff


	//   ....[20]....
        /*0090*/ 	.word	0xffffffff


	//   ....[21]....
        /*0094*/ 	.word	0xffffffff


	//   ....[22]....
        /*0098*/ 	.word	0xffffffff


	//   ....[23]....
        /*009c*/ 	.word	0xffffffff


	//----- nvinfo : EIATTR_COOP_GROUP_INSTR_OFFSETS
	.align		4
.L_994:
        /*00a0*/ 	.byte	0x04, 0x28
        /*00a2*/ 	.short	(.L_996 - .L_995)


	//   ....[0]....
.L_995:
        /*00a4*/ 	.word	0x00016400


	//   ....[1]....
        /*00a8*/ 	.word	0x00016430


	//   ....[2]....
        /*00ac*/ 	.word	0x00016440


	//   ....[3]....
        /*00b0*/ 	.word	0x000164f0


	//   ....[4]....
        /*00b4*/ 	.word	0x00016520


	//   ....[5]....
        /*00b8*/ 	.word	0x00016530


	//   ....[6]....
        /*00bc*/ 	.word	0x000165e0


	//   ....[7]....
        /*00c0*/ 	.word	0x00016610


	//   ....[8]....
        /*00c4*/ 	.word	0x00016620


	//   ....[9]....
        /*00c8*/ 	.word	0x000166d0


	//   ....[10]....
        /*00cc*/ 	.word	0x00016710


	//   ....[11]....
        /*00d0*/ 	.word	0x00016740


	//   ....[12]....
        /*00d4*/ 	.word	0x00021aa0


	//   ....[13]....
        /*00d8*/ 	.word	0x00021ad0


	//   ....[14]....
        /*00dc*/ 	.word	0x00021ae0


	//   ....[15]....
        /*00e0*/ 	.word	0x00021b90


	//   ....[16]....
        /*00e4*/ 	.word	0x00021bc0


	//   ....[17]....
        /*00e8*/ 	.word	0x00021bd0


	//   ....[18]....
        /*00ec*/ 	.word	0x00021c80


	//   ....[19]....
        /*00f0*/ 	.word	0x00021cb0


	//   ....[20]....
        /*00f4*/ 	.word	0x00021cc0


	//   ....[21]....
        /*00f8*/ 	.word	0x00021d70


	//   ....[22]....
        /*00fc*/ 	.word	0x00021db0


	//   ....[23]....
        /*0100*/ 	.word	0x00021de0


	//----- nvinfo : EIATTR_VRC_CTA_INIT_COUNT
	.align		4
.L_996:
        /*0104*/ 	.byte	0x02, 0x4a
	.zero		1
	.zero		1


	//----- nvinfo : EIATTR_SYSCALL_OFFSETS
	.align		4
        /*0108*/ 	.byte	0x04, 0x46
        /*010a*/ 	.short	(.L_998 - .L_997)


	//   ....[0]....
.L_997:
        /*010c*/ 	.word	0x00001510


	//   ....[1]....
        /*0110*/ 	.word	0x00022130


	//   ....[2]....
        /*0114*/ 	.word	0x00022360


	//   ....[3]....
        /*0118*/ 	.word	0x00022490


	//   ....[4]....
        /*011c*/ 	.word	0x00022650


	//   ....[5]....
        /*0120*/ 	.word	0x00022780


	//   ....[6]....
        /*0124*/ 	.word	0x00022910


	//   ....[7]....
        /*0128*/ 	.word	0x00022a00


	//   ....[8]....
        /*012c*/ 	.word	0x00022af0


	//   ....[9]....
        /*0130*/ 	.word	0x00022be0


	//   ....[10]....
        /*0134*/ 	.word	0x00023200


	//   ....[11]....
        /*0138*/ 	.word	0x00023330


	//   ....[12]....
        /*013c*/ 	.word	0x000234f0


	//   ....[13]....
        /*0140*/ 	.word	0x00023620


	//   ....[14]....
        /*0144*/ 	.word	0x000239d0


	//   ....[15]....
        /*0148*/ 	.word	0x00023be0


	//   ....[16]....
        /*014c*/ 	.word	0x00023d10


	//   ....[17]....
        /*0150*/ 	.word	0x00023ed0


	//   ....[18]....
        /*0154*/ 	.word	0x00024000


	//   ....[19]....
        /*0158*/ 	.word	0x00024190


	//   ....[20]....
        /*015c*/ 	.word	0x00024280


	//   ....[21]....
        /*0160*/ 	.word	0x00024370


	//   ....[22]....
        /*0164*/ 	.word	0x00024460


	//   ....[23]....
        /*0168*/ 	.word	0x00024a70


	//   ....[24]....
        /*016c*/ 	.word	0x00024ba0


	//   ....[25]....
        /*0170*/ 	.word	0x00024d60


	//   ....[26]....
        /*0174*/ 	.word	0x00024e90


	//----- nvinfo : EIATTR_EXIT_INSTR_OFFSETS
	.align		4
.L_998:
        /*0178*/ 	.byte	0x04, 0x1c
        /*017a*/ 	.short	(.L_1000 - .L_999)


	//   ....[0]....
.L_999:
        /*017c*/ 	.word	0x0001fdd0


	//   ....[1]....
        /*0180*/ 	.word	0x00021f50


	//   ....[2]....
        /*0184*/ 	.word	0x00022810


	//   ....[3]....
        /*0188*/ 	.word	0x00022bf0


	//   ....[4]....
        /*018c*/ 	.word	0x000236b0


	//   ....[5]....
        /*0190*/ 	.word	0x00023740


	//   ....[6]....
        /*0194*/ 	.word	0x00023770


	//   ....[7]....
        /*0198*/ 	.word	0x000237b0


	//   ....[8]....
        /*019c*/ 	.word	0x000237f0


	//   ....[9]....
        /*01a0*/ 	.word	0x00024090


	//   ....[10]....
        /*01a4*/ 	.word	0x00024470


	//   ....[11]....
        /*01a8*/ 	.word	0x00024f20


	//   ....[12]....
        /*01ac*/ 	.word	0x00024fb0


	//----- nvinfo : EIATTR_MAX_THREADS
	.align		4
.L_1000:
        /*01b0*/ 	.byte	0x04, 0x05
        /*01b2*/ 	.short	(.L_1002 - .L_1001)
.L_1001:
        /*01b4*/ 	.word	0x00000080
        /*01b8*/ 	.word	0x00000001
        /*01bc*/ 	.word	0x00000001


	//----- nvinfo : EIATTR_CRS_STACK_SIZE
	.align		4
.L_1002:
        /*01c0*/ 	.byte	0x04, 0x1e
        /*01c2*/ 	.short	(.L_1004 - .L_1003)
.L_1003:
        /*01c4*/ 	.word	0x00000000


	//----- nvinfo : EIATTR_CBANK_PARAM_SIZE
	.align		4
.L_1004:
        /*01c8*/ 	.byte	0x03, 0x19
        /*01ca*/ 	.short	0x0428


	//----- nvinfo : EIATTR_PARAM_CBANK
	.align		4
        /*01cc*/ 	.byte	0x04, 0x0a
        /*01ce*/ 	.short	(.L_1006 - .L_1005)
	.align		4
.L_1005:
        /*01d0*/ 	.word	index@(.nv.constant0._ZN2at6native13reduce_kernelILi128ELi4ENS0_8ReduceOpIN3c104HalfENS0_9ArgMinOpsIfEEjlLi4ELi4EEEEEvT1_)
        /*01d4*/ 	.short	0x0380
        /*01d6*/ 	.short	0x0428


	//----- nvinfo : EIATTR_SW_WAR
	.align		4
.L_1006:
        /*01d8*/ 	.byte	0x04, 0x36
        /*01da*/ 	.short	(.L_1008 - .L_1007)
.L_1007:
        /*01dc*/ 	.word	0x00000008
.L_1008:


//--------------------- .nv.callgraph             --------------------------
	.section	.nv.callgraph,"",@"SHT_CUDA_CALLGRAPH"
	.align	4
	.sectionentsize	8
	.align		4
        /*0000*/ 	.word	0x00000000
	.align		4
        /*0004*/ 	.word	0xffffffff
	.align		4
        /*0008*/ 	.word	index@(_ZN2at6native13reduce_kernelILi512ELi1ENS0_8ReduceOpIfNS0_9ArgMinOpsIfEEjlLi4ELi4EEEEEvT1_)
	.align		4
        /*000c*/ 	.word	index@(__assertfail)
	.align		4
        /*0010*/ 	.word	index@(_ZN2at6native13reduce_kernelILi256ELi2ENS0_8ReduceOpIfNS0_9ArgMinOpsIfEEjlLi4ELi4EEEEEvT1_)
	.align		4
        /*0014*/ 	.word	index@(__assertfail)
	.align		4
        /*0018*/ 	.word	index@(_ZN2at6native13reduce_kernelILi128ELi4ENS0_8ReduceOpIfNS0_9ArgMinOpsIfEEjlLi4ELi4EEEEEvT1_)
	.align		4
        /*001c*/ 	.word	index@(__assertfail)
	.align		4
        /*0020*/ 	.word	index@(_ZN2at6native13reduce_kernelILi512ELi1ENS0_8ReduceOpIdNS0_9ArgMinOpsIdEEjlLi4ELi4EEEEEvT1_)
	.align		4
        /*0024*/ 	.word	index@(__assertfail)
	.align		4
        /*0028*/ 	.word	index@(_ZN2at6native13reduce_kernelILi256ELi2ENS0_8ReduceOpIdNS0_9ArgMinOpsIdEEjlLi4ELi4EEEEEvT1_)
	.align		4
        /*002c*/ 	.word	index@(__assertfail)
	.align		4
        /*0030*/ 	.word	index@(_ZN2at6native13reduce_kernelILi128ELi4ENS0_8ReduceOpIdNS0_9ArgMinOpsIdEEjlLi4ELi4EEEEEvT1_)
	.align		4
        /*0034*/ 	.word	index@(__assertfail)
	.align		4
        /*0038*/ 	.word	index@(_ZN2at6native13reduce_kernelILi512ELi1ENS0_8ReduceOpIsNS0_9ArgMinOpsIsEEjlLi4ELi4EEEEEvT1_)
	.align		4
        /*003c*/ 	.word	index@(__assertfail)
	.align		4
        /*0040*/ 	.word	index@(_ZN2at6native13reduce_kernelILi256ELi2ENS0_8ReduceOpIsNS0_9ArgMinOpsIsEEjlLi4ELi4EEEEEvT1_)
	.align		4
        /*0044*/ 	.word	index@(__assertfail)
	.align		4
        /*0048*/ 	.word	index@(_ZN2at6native13reduce_kernelILi128ELi4ENS0_8ReduceOpIsNS0_9ArgMinOpsIsEEjlLi4ELi4EEEEEvT1_)
	.align		4
        /*004c*/ 	.word	index@(__assertfail)
	.align		4
        /*0050*/ 	.word	index@(_ZN2at6native13reduce_kernelILi512ELi1ENS0_8ReduceOpIlNS0_9ArgMinOpsIlEEjlLi4ELi4EEEEEvT1_)
	.align		4
        /*0054*/ 	.word	index@(__assertfail)
	.align		4
        /*0058*/ 	.word	index@(_ZN2at6native13reduce_kernelILi256ELi2ENS0_8ReduceOpIlNS0_9ArgMinOpsIlEEjlLi4ELi4EEEEEvT1_)
	.align		4
        /*005c*/ 	.word	index@(__assertfail)
	.align		4
        /*0060*/ 	.word	index@(_ZN2at6native13reduce_kernelILi128ELi4ENS0_8ReduceOpIlNS0_9ArgMinOpsIlEEjlLi4ELi4EEEEEvT1_)
	.align		4
        /*0064*/ 	.word	index@(__assertfail)
	.align		4
        /*0068*/ 	.word	index@(_ZN2at6native13reduce_kernelILi512ELi1ENS0_8ReduceOpIiNS0_9ArgMinOpsIiEEjlLi4ELi4EEEEEvT1_)
	.align		4
        /*006c*/ 	.word	index@(__assertfail)
	.align		4
        /*0070*/ 	.word	index@(_ZN2at6native13reduce_kernelILi256ELi2ENS0_8ReduceOpIiNS0_9ArgMinOpsIiEEjlLi4ELi4EEEEEvT1_)
	.align		4
        /*0074*/ 	.word	index@(__assertfail)
	.align		4
        /*0078*/ 	.word	index@(_ZN2at6native13reduce_kernelILi128ELi4ENS0_8ReduceOpIiNS0_9ArgMinOpsIiEEjlLi4ELi4EEEEEvT1_)
	.align		4
        /*007c*/ 	.word	index@(__assertfail)
	.align		4
        /*0080*/ 	.word	index@(_ZN2at6native13reduce_kernelILi512ELi1ENS0_8ReduceOpIaNS0_9ArgMinOpsIaEEjlLi4ELi4EEEEEvT1_)
	.align		4
        /*0084*/ 	.word	index@(__assertfail)
	.align		4
        /*0088*/ 	.word	index@(_ZN2at6native13reduce_kernelILi256ELi2ENS0_8ReduceOpIaNS0_9ArgMinOpsIaEEjlLi4ELi4EEEEEvT1_)
	.align		4
        /*008c*/ 	.word	index@(__assertfail)
	.align		4
        /*0090*/ 	.word	index@(_ZN2at6native13reduce_kernelILi128ELi4ENS0_8ReduceOpIaNS0_9ArgMinOpsIaEEjlLi4ELi4EEEEEvT1_)
	.align		4
        /*0094*/ 	.word	index@(__assertfail)
	.align		4
        /*0098*/ 	.word	index@(_ZN2at6native13reduce_kernelILi512ELi1ENS0_8ReduceOpIhNS0_9ArgMinOpsIhEEjlLi4ELi4EEEEEvT1_)
	.align		4
        /*009c*/ 	.word	index@(__assertfail)
	.align		4
        /*00a0*/ 	.word	index@(_ZN2at6native13reduce_kernelILi256ELi2ENS0_8ReduceOpIhNS0_9ArgMinOpsIhEEjlLi4ELi4EEEEEvT1_)
	.align		4
        /*00a4*/ 	.word	index@(__assertfail)
	.align		4
        /*00a8*/ 	.word	index@(_ZN2at6native13reduce_kernelILi128ELi4ENS0_8ReduceOpIhNS0_9ArgMinOpsIhEEjlLi4ELi4EEEEEvT1_)
	.align		4
        /*00ac*/ 	.word	index@(__assertfail)
	.align		4
        /*00b0*/ 	.word	index@(_ZN2at6native13reduce_kernelILi512ELi1ENS0_8ReduceOpIN3c108BFloat16ENS0_9ArgMinOpsIfEEjlLi4ELi4EEEEEvT1_)
	.align		4
        /*00b4*/ 	.word	index@(__assertfail)
	.align		4
        /*00b8*/ 	.word	index@(_ZN2at6native13reduce_kernelILi256ELi2ENS0_8ReduceOpIN3c108BFloat16ENS0_9ArgMinOpsIfEEjlLi4ELi4EEEEEvT1_)
	.align		4
        /*00bc*/ 	.word	index@(__assertfail)
	.align		4
        /*00c0*/ 	.word	index@(_ZN2at6native13reduce_kernelILi128ELi4ENS0_8ReduceOpIN3c108BFloat16ENS0_9ArgMinOpsIfEEjlLi4ELi4EEEEEvT1_)
	.align		4
        /*00c4*/ 	.word	index@(__assertfail)
	.align		4
        /*00c8*/ 	.word	index@(_ZN2at6native13reduce_kernelILi512ELi1ENS0_8ReduceOpIN3c104HalfENS0_9ArgMinOpsIfEEjlLi4ELi4EEEEEvT1_)
	.align		4
        /*00cc*/ 	.word	index@(__assertfail)
	.align		4
        /*00d0*/ 	.word	index@(_ZN2at6native13reduce_kernelILi256ELi2ENS0_8ReduceOpIN3c104HalfENS0_9ArgMinOpsIfEEjlLi4ELi4EEEEEvT1_)
	.align		4
        /*00d4*/ 	.word	index@(__assertfail)
	.align		4
        /*00d8*/ 	.word	index@(_ZN2at6native13reduce_kernelILi128ELi4ENS0_8ReduceOpIN3c104HalfENS0_9ArgMinOpsIfEEjlLi4ELi4EEEEEvT1_)
	.align		4
        /*00dc*/ 	.word	index@(__assertfail)
	.align		4
        /*00e0*/ 	.word	0x00000000
	.align		4
        /*00e4*/ 	.word	0xfffffffe
	.align		4
        /*00e8*/ 	.word	0x00000000
	.align		4
        /*00ec*/ 	.word	0xfffffffd
	.align		4
        /*00f0*/ 	.word	0x00000000
	.align		4
        /*00f4*/ 	.word	0xfffffffc


//--------------------- .nv.constant4             --------------------------
	.section	.nv.constant4,"a",@progbits
	.align	8
	.align		8
.nv.constant4:
        /*0000*/ 	.dword	__assertfail
	.align		8
        /*0008*/ 	.dword	__unnamed_1
	.align		8
        /*0010*/ 	.dword	__unnamed_2
	.align		8
        /*0018*/ 	.dword	__unnamed_3
	.align		8
        /*0020*/ 	.dword	__unnamed_4
	.align		8
        /*0028*/ 	.dword	__unnamed_5
	.align		8
        /*0030*/ 	.dword	__unnamed_6
	.align		8
        /*0038*/ 	.dword	__unnamed_7
	.align		8
        /*0040*/ 	.dword	__unnamed_8
	.align		8
        /*0048*/ 	.dword	__unnamed_9
	.align		8
        /*0050*/ 	.dword	__unnamed_10
	.align		8
        /*0058*/ 	.dword	__unnamed_11
	.align		8
        /*0060*/ 	.dword	__unnamed_12
	.align		8
        /*0068*/ 	.dword	__unnamed_13
	.align		8
        /*0070*/ 	.dword	__unnamed_14
	.align		8
        /*0078*/ 	.dword	__unnamed_15
	.align		8
        /*0080*/ 	.dword	__unnamed_16
	.align		8
        /*0088*/ 	.dword	__unnamed_17
	.align		8
        /*0090*/ 	.dword	__unnamed_18
	.align		8
        /*0098*/ 	.dword	__unnamed_19
	.align		8
        /*00a0*/ 	.dword	__unnamed_20
	.align		8
        /*00a8*/ 	.dword	__unnamed_21
	.align		8
        /*00b0*/ 	.dword	__unnamed_22
	.align		8
        /*00b8*/ 	.dword	__unnamed_23
	.align		8
        /*00c0*/ 	.dword	__unnamed_24
	.align		8
        /*00c8*/ 	.dword	__unnamed_25
	.align		8
        /*00d0*/ 	.dword	__unnamed_26
	.align		8
        /*00d8*/ 	.dword	__unnamed_27
	.align		8
        /*00e0*/ 	.dword	__unnamed_28
	.align		8
        /*00e8*/ 	.dword	__unnamed_29
	.align		8
        /*00f0*/ 	.dword	__unnamed_30
	.align		8
        /*00f8*/ 	.dword	__unnamed_31
	.align		8
        /*0100*/ 	.dword	__unnamed_32
	.align		8
        /*0108*/ 	.dword	__unnamed_33
	.align		8
        /*0110*/ 	.dword	__unnamed_34
	.align		8
        /*0118*/ 	.dword	__unnamed_35
	.align		8
        /*0120*/ 	.dword	__unnamed_36
	.align		8
        /*0128*/ 	.dword	__unnamed_37
	.align		8
        /*0130*/ 	.dword	__unnamed_38
	.align		8
        /*0138*/ 	.dword	__unnamed_39
	.align		8
        /*0140*/ 	.dword	__unnamed_40
	.align		8
        /*0148*/ 	.dword	__unnamed_41
	.align		8
        /*0150*/ 	.dword	__unnamed_42
	.align		8
        /*0158*/ 	.dword	__unnamed_43
	.align		8
        /*0160*/ 	.dword	__unnamed_44
	.align		8
        /*0168*/ 	.dword	__unnamed_45
	.align		8
        /*0170*/ 	.dword	__unnamed_46
	.align		8
        /*0178*/ 	.dword	__unnamed_47
	.align		8
        /*0180*/ 	.dword	__unnamed_48
	.align		8
        /*0188*/ 	.dword	__unnamed_49
	.align		8
        /*0190*/ 	.dword	__unnamed_50
	.align		8
        /*0198*/ 	.dword	__unnamed_51
	.align		8
        /*01a0*/ 	.dword	__unnamed_52
	.align		8
        /*01a8*/ 	.dword	__unnamed_53
	.align		8
        /*01b0*/ 	.dword	__unnamed_54
	.align		8
        /*01b8*/ 	.dword	__unnamed_55
	.align		8
        /*01c0*/ 	.dword	__unnamed_56
	.align		8
        /*01c8*/ 	.dword	__unnamed_57
	.align		8
        /*01d0*/ 	.dword	__unnamed_58
	.align		8
        /*01d8*/ 	.dword	__unnamed_59
	.align		8
        /*01e0*/ 	.dword	__unnamed_60
	.align		8
        /*01e8*/ 	.dword	__unnamed_61
	.align		8
        /*01f0*/ 	.dword	__unnamed_62
	.align		8
        /*01f8*/ 	.dword	__unnamed_63
	.align		8
        /*0200*/ 	.dword	__unnamed_64
	.align		8
        /*0208*/ 	.dword	__unnamed_65
	.align		8
        /*0210*/ 	.dword	__unnamed_66
	.align		8
        /*0218*/ 	.dword	__unnamed_67
	.align		8
        /*0220*/ 	.dword	__unnamed_68
	.align		8
        /*0228*/ 	.dword	__unnamed_69
	.align		8
        /*0230*/ 	.dword	__unnamed_70
	.align		8
        /*0238*/ 	.dword	__unnamed_71
	.align		8
        /*0240*/ 	.dword	__unnamed_72
	.align		8
        /*0248*/ 	.dword	__unnamed_73
	.align		8
        /*0250*/ 	.dword	__unnamed_74
	.align		8
        /*0258*/ 	.dword	__unnamed_75
	.align		8
        /*0260*/ 	.dword	__unnamed_76
	.align		8
        /*0268*/ 	.dword	__unnamed_77
	.align		8
        /*0270*/ 	.dword	__unnamed_78
	.align		8
        /*0278*/ 	.dword	__unnamed_79
	.align		8
        /*0280*/ 	.dword	__unnamed_80
	.align		8
        /*0288*/ 	.dword	__unnamed_81
	.align		8
        /*0290*/ 	.dword	__unnamed_82
	.align		8
        /*0298*/ 	.dword	__unnamed_83
	.align		8
        /*02a0*/ 	.dword	__unnamed_84
	.align		8
        /*02a8*/ 	.dword	__unnamed_85
	.align		8
        /*02b0*/ 	.dword	__unnamed_86
	.align		8
        /*02b8*/ 	.dword	__unnamed_87
	.align		8
        /*02c0*/ 	.dword	__unnamed_88
	.align		8
        /*02c8*/ 	.dword	__unnamed_89
	.align		8
        /*02d0*/ 	.dword	__unnamed_90
	.align		8
        /*02d8*/ 	.dword	_ZN52_INTERNAL_7b022142_21_ReduceArgMinKernel_cu_6f9147e94cuda3std3__45__cpo5beginE
	.align		8
        /*02e0*/ 	.dword	_ZN52_INTERNAL_7b022142_21_ReduceArgMinKernel_cu_6f9147e94cuda3std3__45__cpo3endE
	.align		8
        /*02e8*/ 	.dword	_ZN52_INTERNAL_7b022142_21_ReduceArgMinKernel_cu_6f9147e94cuda3std3__45__cpo6cbeginE
	.align		8
        /*02f0*/ 	.dword	_ZN52_INTERNAL_7b022142_21_ReduceArgMinKernel_cu_6f9147e94cuda3std3__45__cpo4cendE
	.align		8
        /*02f8*/ 	.dword	_ZN52_INTERNAL_7b022142_21_ReduceArgMinKernel_cu_6f9147e94cuda3std3__45__cpo6rbeginE
	.align		8
        /*0300*/ 	.dword	_ZN52_INTERNAL_7b022142_21_ReduceArgMinKernel_cu_6f9147e94cuda3std3__45__cpo4rendE
	.align		8
        /*0308*/ 	.dword	_ZN52_INTERNAL_7b022142_21_ReduceArgMinKernel_cu_6f9147e94cuda3std3__45__cpo7crbeginE
	.align		8
        /*0310*/ 	.dword	_ZN52_INTERNAL_7b022142_21_ReduceArgMinKernel_cu_6f9147e94cuda3std3__45__cpo5crendE
	.align		8
        /*0318*/ 	.dword	_ZN52_INTERNAL_7b022142_21_ReduceArgMinKernel_cu_6f9147e94cuda3std3__454_GLOBAL__N__7b022142_21_ReduceArgMinKernel_cu_6f9147e96ignoreE
	.align		8
        /*0320*/ 	.dword	_ZN52_INTERNAL_7b022142_21_ReduceArgMinKernel_cu_6f9147e94cuda3std3__419piecewise_constructE
	.align		8
        /*0328*/ 	.dword	_ZN52_INTERNAL_7b022142_21_ReduceArgMinKernel_cu_6f9147e94cuda3std3__48in_placeE
	.align		8
        /*0330*/ 	.dword	_ZN52_INTERNAL_7b022142_21_ReduceArgMinKernel_cu_6f9147e94cuda3std3__420unreachable_sentinelE
	.align		8
        /*0338*/ 	.dword	_ZN52_INTERNAL_7b022142_21_ReduceArgMinKernel_cu_6f9147e94cuda3std6ranges3__45__cpo4swapE
	.align		8
        /*0340*/ 	.dword	_ZN52_INTERNAL_7b022142_21_ReduceArgMinKernel_cu_6f9147e94cuda3std6ranges3__45__cpo9iter_moveE
	.align		8
        /*0348*/ 	.dword	_ZN52_INTERNAL_7b022142_21_ReduceArgMinKernel_cu_6f9147e94cuda3std6ranges3__45__cpo5beginE
	.align		8
        /*0350*/ 	.dword	_ZN52_INTERNAL_7b022142_21_ReduceArgMinKernel_cu_6f9147e94cuda3std6ranges3__45__cpo3endE
	.align		8
        /*0358*/ 	.dword	_ZN52_INTERNAL_7b022142_21_ReduceArgMinKernel_cu_6f9147e94cuda3std6ranges3__45__cpo6cbeginE
	.align		8
        /*0360*/ 	.dword	_ZN52_INTERNAL_7b022142_21_ReduceArgMinKernel_cu_6f9147e94cuda3std6ranges3__45__cpo4cendE
	.align		8
        /*0368*/ 	.dword	_ZN52_INTERNAL_7b022142_21_ReduceArgMinKernel_cu_6f9147e94cuda3std6ranges3__45__cpo7advanceE
	.align		8
        /*0370*/ 	.dword	_ZN52_INTERNAL_7b022142_21_ReduceArgMinKernel_cu_6f9147e94cuda3std6ranges3__45__cpo9iter_swapE
	.align		8
        /*0378*/ 	.dword	_ZN52_INTERNAL_7b022142_21_ReduceArgMinKernel_cu_6f9147e94cuda3std6ranges3__45__cpo4nextE
	.align		8
        /*0380*/ 	.dword	_ZN52_INTERNAL_7b022142_21_ReduceArgMinKernel_cu_6f9147e94cuda3std6ranges3__45__cpo4prevE
	.align		8
        /*0388*/ 	.dword	_ZN52_INTERNAL_7b022142_21_ReduceArgMinKernel_cu_6f9147e94cuda3std6ranges3__45__cpo4dataE
	.align		8
        /*0390*/ 	.dword	_ZN52_INTERNAL_7b022142_21_ReduceArgMinKernel_cu_6f9147e94cuda3std6ranges3__45__cpo5cdataE
	.align		8
        /*0398*/ 	.dword	_ZN52_INTERNAL_7b022142_21_ReduceArgMinKernel_cu_6f9147e94cuda3std6ranges3__45__cpo4sizeE
	.align		8
        /*03a0*/ 	.dword	_ZN52_INTERNAL_7b022142_21_ReduceArgMinKernel_cu_6f9147e94cuda3std6ranges3__45__cpo5ssizeE
	.align		8
        /*03a8*/ 	.dword	_ZN52_INTERNAL_7b022142_21_ReduceArgMinKernel_cu_6f9147e94cuda3std6ranges3__45__cpo8distanceE
	.align		8
        /*03b0*/ 	.dword	_ZN52_INTERNAL_7b022142_21_ReduceArgMinKernel_cu_6f9147e96thrust24THRUST_300001_SM_1030_NS6system6detail10sequential3seqE
	.align		8
        /*03b8*/ 	.dword	$str$5
	.align		8
        /*03c0*/ 	.dword	$str$6
	.align		8
        /*03c8*/ 	.dword	$str$7
	.align		8
        /*03d0*/ 	.dword	$str$8
	.align		8
        /*03d8*/ 	.dword	$str$9


//--------------------- .text._ZN2at6native13reduce_kernelILi512ELi1ENS0_8ReduceOpIfNS0_9ArgMinOpsIfEEjlLi4ELi4EEEEEvT1_ --------------------------
	.section	.text._ZN2at6native13reduce_kernelILi512ELi1ENS0_8ReduceOpIfNS0_9ArgMinOpsIfEEjlLi4ELi4EEEEEvT1_,"ax",@progbits
	.align	128
        .global         _ZN2at6native13reduce_kernelILi512ELi1ENS0_8ReduceOpIfNS0_9ArgMinOpsIfEEjlLi4ELi4EEEEEvT1_
        .type           _ZN2at6native13reduce_kernelILi512ELi1ENS0_8ReduceOpIfNS0_9ArgMinOpsIfEEjlLi4ELi4EEEEEvT1_,@function
        .size           _ZN2at6native13reduce_kernelILi512ELi1ENS0_8ReduceOpIfNS0_9ArgMinOpsIfEEjlLi4ELi4EEEEEvT1_,(.L_x_6052 - _ZN2at6native13reduce_kernelILi512ELi1ENS0_8ReduceOpIfNS0_9ArgMinOpsIfEEjlLi4ELi4EEEEEvT1_)
        .other          _ZN2at6native13reduce_kernelILi512ELi1ENS0_8ReduceOpIfNS0_9ArgMinOpsIfEEjlLi4ELi4EEEEEvT1_,@"STO_CUDA_ENTRY STV_DEFAULT"
_ZN2at6native13reduce_kernelILi512ELi1ENS0_8ReduceOpIfNS0_9ArgMinOpsIfEEjlLi4ELi4EEEEEvT1_:
.text._ZN2at6native13reduce_kernelILi512ELi1ENS0_8ReduceOpIfNS0_9ArgMinOpsIfEEjlLi4ELi4EEEEEvT1_:
[----:B------:R-:W0:Y:S01]  /*0000*/  LDC R1, c[0x0][0x37c] ;  /* 0x0000df00ff017b82 */ /* 0x000e220000000800 */
[----:B------:R-:W1:Y:S01]  /*0010*/  S2R R5, SR_TID.X ;  /* 0x0000000000057919 */ /* 0x000e620000002100 */
[----:B------:R-:W1:Y:S06]  /*0020*/  LDCU.128 UR20, c[0x0][0x3b0] ;  /* 0x00007600ff1477ac */ /* 0x000e6c0008000c00 */
[----:B------:R-:W2:Y:S01]  /*0030*/  S2UR UR5, SR_CTAID.X ;  /* 0x00000000000579c3 */ /* 0x000ea20000002500 */
[----:B0-----:R-:W-:Y:S01]  /*0040*/  VIADD R1, R1, 0xfffffff8 ;  /* 0xfffffff801017836 */ /* 0x001fe20000000000 */
[----:B------:R-:W0:Y:S01]  /*0050*/  S2R R0, SR_TID.Y ;  /* 0x0000000000007919 */ /* 0x000e220000002200 */
[----:B------:R-:W0:Y:S01]  /*0060*/  LDCU UR6, c[0x0][0x3c0] ;  /* 0x00007800ff0677ac */ /* 0x000e220008000800 */
[----:B------:R-:W-:Y:S01]  /*0070*/  IMAD.MOV.U32 R22, RZ, RZ, RZ ;  /* 0x000000ffff167224 */ /* 0x000fe200078e00ff */
[----:B------:R-:W3:Y:S01]  /*0080*/  S2R R24, SR_CTAID.Y ;  /* 0x0000000000187919 */ /* 0x000ee20000002600 */
[----:B------:R-:W4:Y:S02]  /*0090*/  LDCU UR4, c[0x0][0x56c] ;  /* 0x0000ad80ff0477ac */ /* 0x000f240008000800 */
[----:B------:R-:W2:Y:S01]  /*00a0*/  LDC R2, c[0x0][0x3a8] ;  /* 0x0000ea00ff027b82 */ /* 0x000ea20000000800 */
[----:B----4-:R-:W-:Y:S01]  /*00b0*/  UISETP.NE.AND UP0, UPT, UR4, URZ, UPT ;  /* 0x000000ff0400728c */ /* 0x010fe2000bf05270 */
[----:B-1----:R-:W-:-:S02]  /*00c0*/  IMAD R3, R5, UR23, RZ ;  /* 0x0000001705037c24 */ /* 0x002fc4000f8e02ff */
[----:B------:R-:W-:Y:S02]  /*00d0*/  IMAD R7, R5, UR20, RZ ;  /* 0x0000001405077c24 */ /* 0x000fe4000f8e02ff */
[C---:B0-----:R-:W-:Y:S02]  /*00e0*/  IMAD R3, R0.reuse, UR6, R3 ;  /* 0x0000000600037c24 */ /* 0x041fe4000f8e0203 */
[----:B------:R-:W-:Y:S02]  /*00f0*/  IMAD R7, R0, UR21, R7 ;  /* 0x0000001500077c24 */ /* 0x000fe4000f8e0207 */
[----:B--2---:R-:W-:Y:S02]  /*0100*/  IMAD R9, R2, UR5, R3 ;  /* 0x0000000502097c24 */ /* 0x004fe4000f8e0203 */
[----:B---3--:R-:W-:-:S03]  /*0110*/  IMAD R4, R24, UR22, R7 ;  /* 0x0000001618047c24 */ /* 0x008fc6000f8e0207 */
[----:B------:R0:W-:Y:S01]  /*0120*/  STL [R1+0x4], R9 ;  /* 0x0000040901007387 */ /* 0x0001e20000100800 */
[----:B------:R-:W-:Y:S05]  /*0130*/  BRA.U !UP0, `(.L_x_0) ;  /* 0x0000001108587547 */ /* 0x000fea000b800000 */
[----:B------:R-:W1:Y:S01]  /*0140*/  LDCU.64 UR6, c[0x0][0x570] ;  /* 0x0000ae00ff0677ac */ /* 0x000e620008000a00 */
[----:B------:R-:W-:Y:S01]  /*0150*/  IMAD.MOV.U32 R8, RZ, RZ, RZ ;  /* 0x000000ffff087224 */ /* 0x000fe200078e00ff */
[----:B------:R-:W2:Y:S04]  /*0160*/  LDCU UR5, c[0x0][0x578] ;  /* 0x0000af00ff0577ac */ /* 0x000ea80008000800 */
[----:B------:R3:W-:Y:S01]  /*0170*/  STL.64 [R1], R8 ;  /* 0x0000000801007387 */ /* 0x0007e20000100a00 */
[----:B------:R-:W4:Y:S01]  /*0180*/  LDCU UR8, c[0x0][0x6a0] ;  /* 0x0000d400ff0877ac */ /* 0x000f220008000800 */
[----:B------:R-:W-:-:S04]  /*0190*/  UIADD3 UR4, UPT, UPT, UR4, -0x1, URZ ;  /* 0xffffffff04047890 */ /* 0x000fc8000fffe0ff */
[----:B------:R-:W-:Y:S01]  /*01a0*/  UISETP.NE.AND UP0, UPT, UR4, URZ, UPT ;  /* 0x000000ff0400728c */ /* 0x000fe2000bf05270 */
[----:B-1----:R-:W-:-:S05]  /*01b0*/  IMAD.HI.U32 R2, R9, UR7, R8 ;  /* 0x0000000709027c27 */ /* 0x002fca000f8e0008 */
[----:B--2---:R-:W-:-:S04]  /*01c0*/  SHF.R.U32.HI R3, RZ, UR5, R2 ;  /* 0x00000005ff037c19 */ /* 0x004fc80008011602 */
[----:B------:R-:W-:-:S05]  /*01d0*/  IADD3 R22, PT, PT, -R3, RZ, RZ ;  /* 0x000000ff03167210 */ /* 0x000fca0007ffe1ff */
[----:B------:R-:W-:-:S04]  /*01e0*/  IMAD R22, R22, UR6, R9 ;  /* 0x0000000616167c24 */ /* 0x000fc8000f8e0209 */
[----:B----4-:R-:W-:Y:S01]  /*01f0*/  IMAD R22, R22, UR8, RZ ;  /* 0x0000000816167c24 */ /* 0x010fe2000f8e02ff */
[----:B---3--:R-:W-:Y:S06]  /*0200*/  BRA.U !UP0, `(.L_x_0) ;  /* 0x0000001108247547 */ /* 0x008fec000b800000 */
[----:B------:R-:W1:Y:S01]  /*0210*/  LDCU.64 UR6, c[0x0][0x580] ;  /* 0x0000b000ff0677ac */ /* 0x000e620008000a00 */
[----:B------:R-:W-:Y:S01]  /*0220*/  IMAD.MOV.U32 R2, RZ, RZ, RZ ;  /* 0x000000ffff027224 */ /* 0x000fe200078e00ff */
[----:B------:R-:W-:Y:S01]  /*0230*/  UISETP.LT.U32.AND UP0, UPT, UR4, 0x18, UPT ;  /* 0x000000180400788c */ /* 0x000fe2000bf01070 */
[----:B------:R-:W2:Y:S03]  /*0240*/  LDCU UR5, c[0x0][0x57c] ;  /* 0x0000af80ff0577ac */ /* 0x000ea60008000800 */
[----:B------:R-:W-:-:S04]  /*0250*/  USEL UR4, UR4, 0x18, UP0 ;  /* 0x0000001804047887 */ /* 0x000fc80008000000 */
[----:B------:R-:W-:Y:S01]  /*0260*/  UIADD3 UR4, UPT, UPT, UR4, 0x1, URZ ;  /* 0x0000000104047890 */ /* 0x000fe2000fffe0ff */
[----:B-1----:R-:W-:Y:S01]  /*0270*/  IMAD.HI.U32 R6, R3, UR6, R2 ;  /* 0x0000000603067c27 */ /* 0x002fe2000f8e0002 */
[----:B------:R-:W1:Y:S04]  /*0280*/  LDCU UR6, c[0x0][0x6a8] ;  /* 0x0000d500ff0677ac */ /* 0x000e680008000800 */
[----:B------:R-:W-:Y:S01]  /*0290*/  SHF.R.U32.HI R7, RZ, UR7, R6 ;  /* 0x00000007ff077c19 */ /* 0x000fe20008011606 */
[----:B------:R-:W-:-:S04]  /*02a0*/  UISETP.NE.AND UP0, UPT, UR4, 0x2, UPT ;  /* 0x000000020400788c */ /* 0x000fc8000bf05270 */
[----:B------:R-:W-:-:S04]  /*02b0*/  IMAD.MOV R2, RZ, RZ, -R7 ;  /* 0x000000ffff027224 */ /* 0x000fc800078e0a07 */
[----:B--2---:R-:W-:-:S04]  /*02c0*/  IMAD R3, R2, UR5, R3 ;  /* 0x0000000502037c24 */ /* 0x004fc8000f8e0203 */
[----:B-1----:R-:W-:Y:S01]  /*02d0*/  IMAD R22, R3, UR6, R22 ;  /* 0x0000000603167c24 */ /* 0x002fe2000f8e0216 */
[----:B------:R-:W-:Y:S06]  /*02e0*/  BRA.U !UP0, `(.L_x_0) ;  /* 0x0000000d08ec7547 */ /* 0x000fec000b800000 */
[----:B------:R-:W1:Y:S01]  /*02f0*/  LDCU.64 UR6, c[0x0][0x588] ;  /* 0x0000b100ff0677ac */ /* 0x000e620008000a00 */
[----:B------:R-:W-:Y:S01]  /*0300*/  IMAD.MOV.U32 R6, RZ, RZ, RZ ;  /* 0x000000ffff067224 */ /* 0x000fe200078e00ff */
[----:B------:R-:W2:Y:S01]  /*0310*/  LDCU UR5, c[0x0][0x590] ;  /* 0x0000b200ff0577ac */ /* 0x000ea20008000800 */
[----:B------:R-:W3:Y:S01]  /*0320*/  LDCU UR8, c[0x0][0x6b0] ;  /* 0x0000d600ff0877ac */ /* 0x000ee20008000800 */
[----:B------:R-:W-:Y:S01]  /*0330*/  UISETP.NE.AND UP0, UPT, UR4, 0x3, UPT ;  /* 0x000000030400788c */ /* 0x000fe2000bf05270 */
[----:B-1----:R-:W-:-:S05]  /*0340*/  IMAD.HI.U32 R2, R7, UR7, R6 ;  /* 0x0000000707027c27 */ /* 0x002fca000f8e0006 */
[----:B--2---:R-:W-:-:S04]  /*0350*/  SHF.R.U32.HI R3, RZ, UR5, R2 ;  /* 0x00000005ff037c19 */ /* 0x004fc80008011602 */
[----:B------:R-:W-:-:S05]  /*0360*/  IADD3 R6, PT, PT, -R3, RZ, RZ ;  /* 0x000000ff03067210 */ /* 0x000fca0007ffe1ff */
[----:B------:R-:W-:-:S04]  /*0370*/  IMAD R7, R6, UR6, R7 ;  /* 0x0000000606077c24 */ /* 0x000fc8000f8e0207 */
[----:B---3--:R-:W-:Y:S01]  /*0380*/  IMAD R22, R7, UR8, R22 ;  /* 0x0000000807167c24 */ /* 0x008fe2000f8e0216 */
[----:B------:R-:W-:Y:S06]  /*0390*/  BRA.U !UP0, `(.L_x_0) ;  /* 0x0000000d08c07547 */ /* 0x000fec000b800000 */
[----:B------:R-:W1:Y:S01]  /*03a0*/  LDCU.64 UR6, c[0x0][0x598] ;  /* 0x0000b300ff0677ac */ /* 0x000e620008000a00 */
[----:B------:R-:W-:Y:S01]  /*03b0*/  IMAD.MOV.U32 R2, RZ, RZ, RZ ;  /* 0x000000ffff027224 */ /* 0x000fe200078e00ff */
[----:B------:R-:W2:Y:S01]  /*03c0*/  LDCU UR5, c[0x0][0x594] ;  /* 0x0000b280ff0577ac */ /* 0x000ea20008000800 */
[----:B------:R-:W3:Y:S01]  /*03d0*/  LDCU UR8, c[0x0][0x6b8] ;  /* 0x0000d700ff0877ac */ /* 0x000ee20008000800 */
[----:B------:R-:W-:Y:S01]  /*03e0*/  UISETP.NE.AND UP0, UPT, UR4, 0x4, UPT ;  /* 0x000000040400788c */ /* 0x000fe2000bf05270 */
[----:B-1----:R-:W-:-:S05]  /*03f0*/  IMAD.HI.U32 R6, R3, UR6, R2 ;  /* 0x0000000603067c27 */ /* 0x002fca000f8e0002 */
[----:B------:R-:W-:-:S05]  /*0400*/  SHF.R.U32.HI R7, RZ, UR7, R6 ;  /* 0x00000007ff077c19 */ /* 0x000fca0008011606 */
[----:B------:R-:W-:-:S04]  /*0410*/  IMAD.MOV R2, RZ, RZ, -R7 ;  /* 0x000000ffff027224 */ /* 0x000fc800078e0a07 */
[----:B--2---:R-:W-:-:S04]  /*0420*/  IMAD R3, R2, UR5, R3 ;  /* 0x0000000502037c24 */ /* 0x004fc8000f8e0203 */
        /* <DEDUP_REMOVED lines=225> */
[----:B------:R-:W3:Y:S02]  /*1240*/  LDCU UR5, c[0x0][0x760] ;  /* 0x0000ec00ff0577ac */ /* 0x000ee40008000800 */
[----:B-1----:R-:W-:-:S05]  /*1250*/  IMAD.HI.U32 R2, R7, UR7, R6 ;  /* 0x0000000707027c27 */ /* 0x002fca000f8e0006 */
[----:B--2---:R-:W-:-:S04]  /*1260*/  SHF.R.U32.HI R2, RZ, UR4, R2 ;  /* 0x00000004ff027c19 */ /* 0x004fc80008011602 */
[----:B------:R-:W-:-:S05]  /*1270*/  IADD3 R3, PT, PT, -R2, RZ, RZ ;  /* 0x000000ff02037210 */ /* 0x000fca0007ffe1ff */
[----:B------:R-:W-:-:S04]  /*1280*/  IMAD R7, R3, UR6, R7 ;  /* 0x0000000603077c24 */ /* 0x000fc8000f8e0207 */
[----:B---3--:R-:W-:-:S07]  /*1290*/  IMAD R22, R7, UR5, R22 ;  /* 0x0000000507167c24 */ /* 0x008fce000f8e0216 */
.L_x_0:
[----:B------:R-:W1:Y:S01]  /*12a0*/  LDCU UR5, c[0x0][0x39c] ;  /* 0x00007380ff0577ac */ /* 0x000e620008000800 */
[----:B------:R-:W-:Y:S01]  /*12b0*/  BSSY.RECONVERGENT B0, `(.L_x_1) ;  /* 0x0000c20000007945 */ /* 0x000fe20003800200 */
[----:B------:R-:W-:Y:S01]  /*12c0*/  IMAD.MOV.U32 R7, RZ, RZ, RZ ;  /* 0x000000ffff077224 */ /* 0x000fe200078e00ff */
[----:B------:R-:W-:Y:S01]  /*12d0*/  CS2R R2, SRZ ;  /* 0x0000000000027805 */ /* 0x000fe2000001ff00 */
[----:B------:R-:W2:Y:S01]  /*12e0*/  LDCU UR4, c[0x0][0x3a0] ;  /* 0x00007400ff0477ac */ /* 0x000ea20008000800 */
[----:B------:R-:W3:Y:S01]  /*12f0*/  LDCU.64 UR36, c[0x0][0x358] ;  /* 0x00006b00ff2477ac */ /* 0x000ee20008000a00 */
[----:B-1----:R-:W-:-:S05]  /*1300*/  IMAD.U32 R13, RZ, RZ, UR5 ;  /* 0x00000005ff0d7e24 */ /* 0x002fca000f8e00ff */
[----:B------:R-:W-:-:S04]  /*1310*/  ISETP.GE.U32.AND P0, PT, R4, R13, PT ;  /* 0x0000000d0400720c */ /* 0x000fc80003f06070 */
[----:B--2---:R-:W-:-:S13]  /*1320*/  ISETP.GE.U32.OR P0, PT, R9, UR4, P0 ;  /* 0x0000000409007c0c */ /* 0x004fda0008706470 */
[----:B---3--:R-:W-:Y:S05]  /*1330*/  @P0 BRA `(.L_x_2) ;  /* 0x000000c0005c0947 */ /* 0x008fea0003800000 */
[----:B------:R-:W1:Y:S01]  /*1340*/  LDCU.U8 UR6, c[0x0][0x3d0] ;  /* 0x00007a00ff0677ac */ /* 0x000e620008000000 */
[----:B------:R-:W2:Y:S01]  /*1350*/  LDCU.64 UR4, c[0x0][0x768] ;  /* 0x0000ed00ff0477ac */ /* 0x000ea20008000a00 */
[----:B-1----:R-:W-:Y:S01]  /*1360*/  UISETP.NE.AND UP0, UPT, UR6, URZ, UPT ;  /* 0x000000ff0600728c */ /* 0x002fe2000bf05270 */
[----:B--2---:R-:W-:-:S04]  /*1370*/  IADD3 R14, P0, PT, R22, UR4, RZ ;  /* 0x00000004160e7c10 */ /* 0x004fc8000ff1e0ff */
[----:B------:R-:W-:Y:S01]  /*1380*/  MOV R2, R14 ;  /* 0x0000000e00027202 */ /* 0x000fe20000000f00 */
[----:B------:R-:W-:-:S04]  /*1390*/  IMAD.X R15, RZ, RZ, UR5, P0 ;  /* 0x00000005ff0f7e24 */ /* 0x000fc800080e06ff */
[----:B------:R-:W-:Y:S01]  /*13a0*/  IMAD.MOV.U32 R3, RZ, RZ, R15 ;  /* 0x000000ffff037224 */ /* 0x000fe200078e000f */
[----:B------:R-:W-:Y:S06]  /*13b0*/  BRA.U !UP0, `(.L_x_3) ;  /* 0x0000000d08847547 */ /* 0x000fec000b800000 */
[----:B------:R-:W1:Y:S01]  /*13c0*/  LDC R19, c[0x0][0x388] ;  /* 0x0000e200ff137b82 */ /* 0x000e620000000800 */
[----:B------:R-:W2:Y:S01]  /*13d0*/  LDCU UR4, c[0x0][0x39c] ;  /* 0x00007380ff0477ac */ /* 0x000ea20008000800 */
[----:B------:R-:W-:Y:S01]  /*13e0*/  SHF.R.U32.HI R22, RZ, 0x2, R14 ;  /* 0x00000002ff167819 */ /* 0x000fe2000001160e */
[----:B------:R-:W-:Y:S01]  /*13f0*/  BSSY.RECONVERGENT B1, `(.L_x_4) ;  /* 0x000003a000017945 */ /* 0x000fe20003800200 */
[----:B------:R-:W-:Y:S02]  /*1400*/  IMAD.MOV.U32 R6, RZ, RZ, RZ ;  /* 0x000000ffff067224 */ /* 0x000fe400078e00ff */
[----:B------:R-:W-:Y:S02]  /*1410*/  LOP3.LUT P0, R22, R22, 0x3, RZ, 0xc0, !PT ;  /* 0x0000000316167812 */ /* 0x000fe4000780c0ff */
[----:B------:R-:W3:Y:S08]  /*1420*/  LDC R20, c[0x0][0x390] ;  /* 0x0000e400ff147b82 */ /* 0x000ef00000000800 */
[----:B------:R-:W4:Y:S01]  /*1430*/  LDC R18, c[0x0][0x394] ;  /* 0x0000e500ff127b82 */ /* 0x000f220000000800 */
[----:B--2---:R-:W-:Y:S01]  /*1440*/  IMAD.U32 R23, RZ, RZ, UR4 ;  /* 0x00000004ff177e24 */ /* 0x004fe2000f8e00ff */
[----:B-1----:R-:W-:Y:S01]  /*1450*/  MOV R7, R19 ;  /* 0x0000001300077202 */ /* 0x002fe20000000f00 */
[----:B------:R-:W-:-:S02]  /*1460*/  IMAD.MOV.U32 R12, RZ, RZ, R19 ;  /* 0x000000ffff0c7224 */ /* 0x000fc400078e0013 */
[--C-:B---3--:R-:W-:Y:S02]  /*1470*/  IMAD.MOV.U32 R14, RZ, RZ, R20.reuse ;  /* 0x000000ffff0e7224 */ /* 0x108fe400078e0014 */
[----:B------:R-:W-:Y:S01]  /*1480*/  IMAD.MOV.U32 R15, RZ, RZ, R20 ;  /* 0x000000ffff0f7224 */ /* 0x000fe200078e0014 */
[----:B----4-:R-:W-:Y:S01]  /*1490*/  MOV R16, R18 ;  /* 0x0000001200107202 */ /* 0x010fe20000000f00 */
[----:B------:R-:W-:Y:S01]  /*14a0*/  IMAD.MOV.U32 R17, RZ, RZ, R18 ;  /* 0x000000ffff117224 */ /* 0x000fe200078e0012 */
[----:B------:R-:W-:Y:S06]  /*14b0*/  @!P0 BRA `(.L_x_5) ;  /* 0x0000000000b48947 */ /* 0x000fec0003800000 */
[C---:B------:R-:W-:Y:S01]  /*14c0*/  ISETP.GT.U32.AND P0, PT, R5.reuse, 0x3, PT ;  /* 0x000000030500780c */ /* 0x040fe20003f04070 */
[----:B0-----:R-:W-:Y:S01]  /*14d0*/  IMAD.MOV R9, RZ, RZ, -R22 ;  /* 0x000000ffff097224 */ /* 0x001fe200078e0a16 */
[----:B------:R-:W-:Y:S01]  /*14e0*/  BSSY.RECONVERGENT B2, `(.L_x_6) ;  /* 0x0000026000027945 */ /* 0x000fe20003800200 */
[----:B------:R-:W-:Y:S01]  /*14f0*/  IMAD.MOV.U32 R12, RZ, RZ, R19 ;  /* 0x000000ffff0c7224 */ /* 0x000fe200078e0013 */
[----:B------:R-:W-:Y:S01]  /*1500*/  ISETP.LT.U32.OR P0, PT, R5, R22, P0 ;  /* 0x000000160500720c */ /* 0x000fe20000701470 */
[----:B------:R-:W-:Y:S01]  /*1510*/  IMAD.WIDE R2, R9, 0x4, R2 ;  /* 0x0000000409027825 */ /* 0x000fe200078e0202 */
[----:B------:R-:W-:-:S03]  /*1520*/  MOV R15, R20 ;  /* 0x00000014000f7202 */ /* 0x000fc60000000f00 */
[----:B------:R-:W-:-:S08]  /*1530*/  IMAD.MOV.U32 R17, RZ, RZ, R18 ;  /* 0x000000ffff117224 */ /* 0x000fd000078e0012 */
[----:B------:R-:W-:Y:S05]  /*1540*/  @P0 BRA `(.L_x_7) ;  /* 0x00000000007c0947 */ /* 0x000fea0003800000 */
[----:B------:R-:W-:Y:S01]  /*1550*/  ISETP.NE.AND P0, PT, RZ, UR21, PT ;  /* 0x00000015ff007c0c */ /* 0x000fe2000bf05270 */
[----:B------:R-:W-:Y:S01]  /*1560*/  IMAD.MOV.U32 R12, RZ, RZ, R19 ;  /* 0x000000ffff0c7224 */ /* 0x000fe200078e0013 */
[----:B------:R-:W-:Y:S01]  /*1570*/  ISETP.NE.AND P1, PT, R0, RZ, PT ;  /* 0x000000ff0000720c */ /* 0x000fe20003f25270 */
[----:B------:R-:W-:Y:S01]  /*1580*/  IMAD.MOV.U32 R15, RZ, RZ, R20 ;  /* 0x000000ffff0f7224 */ /* 0x000fe200078e0014 */
[----:B------:R-:W-:-:S11]  /*1590*/  MOV R17, R18 ;  /* 0x0000001200117202 */ /* 0x000fd60000000f00 */
[----:B------:R-:W-:Y:S05]  /*15a0*/  @P0 BRA P1, `(.L_x_7) ;  /* 0x0000000000640947 */ /* 0x000fea0000800000 */
[----:B------:R-:W-:Y:S01]  /*15b0*/  ISETP.NE.AND P0, PT, RZ, UR22, PT ;  /* 0x00000016ff007c0c */ /* 0x000fe2000bf05270 */
[----:B------:R-:W-:Y:S01]  /*15c0*/  IMAD.MOV.U32 R12, RZ, RZ, R19 ;  /* 0x000000ffff0c7224 */ /* 0x000fe200078e0013 */
[----:B------:R-:W-:Y:S01]  /*15d0*/  ISETP.NE.AND P1, PT, R24, RZ, PT ;  /* 0x000000ff1800720c */ /* 0x000fe20003f25270 */
[----:B------:R-:W-:Y:S02]  /*15e0*/  IMAD.MOV.U32 R15, RZ, RZ, R20 ;  /* 0x000000ffff0f7224 */ /* 0x000fe400078e0014 */
[----:B------:R-:W-:-:S10]  /*15f0*/  IMAD.MOV.U32 R17, RZ, RZ, R18 ;  /* 0x000000ffff117224 */ /* 0x000fd400078e0012 */
[----:B------:R-:W-:Y:S05]  /*1600*/  @P0 BRA P1, `(.L_x_7) ;  /* 0x00000000004c0947 */ /* 0x000fea0000800000 */
[----:B------:R-:W-:Y:S01]  /*1610*/  IMAD.WIDE.U32 R8, R5, 0x4, R2 ;  /* 0x0000000405087825 */ /* 0x000fe200078e0002 */
[----:B------:R-:W0:Y:S04]  /*1620*/  LDC R12, c[0x0][0x388] ;  /* 0x0000e200ff0c7b82 */ /* 0x000e280000000800 */
[----:B------:R-:W2:Y:S01]  /*1630*/  LDG.E R17, desc[UR36][R8.64] ;  /* 0x0000002408117981 */ /* 0x000ea2000c1e1900 */
[----:B------:R-:W-:-:S03]  /*1640*/  IADD3 R15, PT, PT, -R22, R5, RZ ;  /* 0x00000005160f7210 */ /* 0x000fc60007ffe1ff */
[----:B------:R-:W1:Y:S01]  /*1650*/  LDC R6, c[0x0][0x394] ;  /* 0x0000e500ff067b82 */ /* 0x000e620000000800 */
[----:B0-----:R-:W-:-:S13]  /*1660*/  FSETP.NAN.FTZ.AND P2, PT, |R12|, |R12|, PT ;  /* 0x4000000c0c00720b */ /* 0x001fda0003f58200 */
[----:B------:R-:W0:Y:S02]  /*1670*/  @P2 LDC.64 R10, c[0x0][0x390] ;  /* 0x0000e400ff0a2b82 */ /* 0x000e240000000a00 */
[----:B0-----:R-:W-:Y:S02]  /*1680*/  @P2 ISETP.GT.U32.AND P1, PT, R15, R10, PT ;  /* 0x0000000a0f00220c */ /* 0x001fe40003f24070 */
[----:B--2---:R-:W-:-:S04]  /*1690*/  @P2 FSETP.NAN.FTZ.AND P0, PT, |R17|, |R17|, PT ;  /* 0x400000111100220b */ /* 0x004fc80003f18200 */
[----:B------:R-:W-:Y:S01]  /*16a0*/  @P2 ISETP.GT.OR.EX P0, PT, RZ, R11, !P0, P1 ;  /* 0x0000000bff00220c */ /* 0x000fe20004704710 */
[----:B-1----:R-:W-:-:S12]  /*16b0*/  @P2 BRA `(.L_x_8) ;  /* 0x0000000000142947 */ /* 0x002fd80003800000 */
[----:B------:R-:W-:-:S13]  /*16c0*/  FSETP.NEU.FTZ.AND P1, PT, R17, R12, PT ;  /* 0x0000000c1100720b */ /* 0x000fda0003f3d000 */
[----:B------:R-:W0:Y:S02]  /*16d0*/  @!P1 LDC.64 R8, c[0x0][0x390] ;  /* 0x0000e400ff089b82 */ /* 0x000e240000000a00 */
[----:B0-----:R-:W-:-:S04]  /*16e0*/  @!P1 ISETP.GT.U32.AND P0, PT, R15, R8, PT ;  /* 0x000000080f00920c */ /* 0x001fc80003f04070 */
[----:B------:R-:W-:Y:S02]  /*16f0*/  @!P1 ISETP.GT.AND.EX P0, PT, RZ, R9, PT, P0 ;  /* 0x00000009ff00920c */ /* 0x000fe40003f04300 */
[----:B------:R-:W-:-:S13]  /*1700*/  @P1 FSETP.GT.FTZ.AND P0, PT, R17, R12, PT ;  /* 0x0000000c1100120b */ /* 0x000fda0003f14000 */
.L_x_8:
[----:B------:R-:W0:Y:S01]  /*1710*/  @P0 LDC R15, c[0x0][0x390] ;  /* 0x0000e400ff0f0b82 */ /* 0x000e220000000800 */
[----:B------:R-:W-:Y:S02]  /*1720*/  FSEL R12, R17, R12, !P0 ;  /* 0x0000000c110c7208 */ /* 0x000fe40004000000 */
[----:B------:R-:W-:-:S07]  /*1730*/  SEL R17, R6, RZ, P0 ;  /* 0x000000ff06117207 */ /* 0x000fce0000000000 */
.L_x_7:
[----:B------:R-:W-:Y:S05]  /*1740*/  BSYNC.RECONVERGENT B2 ;  /* 0x0000000000027941 */ /* 0x000fea0003800200 */
.L_x_6:
[----:B------:R-:W-:Y:S02]  /*1750*/  IADD3 R2, P0, PT, R2, 0x10, RZ ;  /* 0x0000001002027810 */ /* 0x000fe40007f1e0ff */
[C---:B------:R-:W-:Y:S02]  /*1760*/  IADD3 R23, PT, PT, R22.reuse, -0x4, R13 ;  /* 0xfffffffc16177810 */ /* 0x040fe40007ffe00d */
[----:B------:R-:W-:Y:S01]  /*1770*/  IADD3 R6, PT, PT, -R22, 0x4, RZ ;  /* 0x0000000416067810 */ /* 0x000fe20007ffe1ff */
[----:B------:R-:W-:-:S08]  /*1780*/  IMAD.X R3, RZ, RZ, R3, P0 ;  /* 0x000000ffff037224 */ /* 0x000fd000000e0603 */
.L_x_5:
[----:B------:R-:W-:Y:S05]  /*1790*/  BSYNC.RECONVERGENT B1 ;  /* 0x0000000000017941 */ /* 0x000fea0003800200 */
.L_x_4:
[----:B------:R-:W-:Y:S01]  /*17a0*/  IMAD.SHL.U32 R25, R4, 0x4, RZ ;  /* 0x0000000404197824 */ /* 0x000fe200078e00ff */
[----:B------:R-:W-:Y:S01]  /*17b0*/  BSSY.RECONVERGENT B1, `(.L_x_9) ;  /* 0x0000052000017945 */ /* 0x000fe20003800200 */
[----:B------:R-:W-:Y:S01]  /*17c0*/  MOV R13, R20 ;  /* 0x00000014000d7202 */ /* 0x000fe20000000f00 */
[----:B------:R-:W-:Y:S02]  /*17d0*/  IMAD.MOV.U32 R21, RZ, RZ, R18 ;  /* 0x000000ffff157224 */ /* 0x000fe400078e0012 */
[----:B------:R-:W-:Y:S02]  /*17e0*/  VIADD R8, R25, 0x3 ;  /* 0x0000000319087836 */ /* 0x000fe40000000000 */
[----:B------:R-:W-:-:S03]  /*17f0*/  IMAD.MOV.U32 R22, RZ, RZ, R19 ;  /* 0x000000ffff167224 */ /* 0x000fc600078e0013 */
[----:B------:R-:W-:-:S13]  /*1800*/  ISETP.GE.U32.AND P0, PT, R8, R23, PT ;  /* 0x000000170800720c */ /* 0x000fda0003f06070 */
[----:B------:R-:W-:Y:S05]  /*1810*/  @P0 BRA `(.L_x_10) ;  /* 0x00000004002c0947 */ /* 0x000fea0003800000 */
[----:B------:R-:W-:Y:S01]  /*1820*/  IMAD.MOV.U32 R13, RZ, RZ, R20 ;  /* 0x000000ffff0d7224 */ /* 0x000fe200078e0014 */
[----:B------:R-:W-:Y:S01]  /*1830*/  MOV R21, R18 ;  /* 0x0000001200157202 */ /* 0x000fe20000000f00 */
[----:B------:R-:W-:-:S07]  /*1840*/  IMAD.MOV.U32 R22, RZ, RZ, R19 ;  /* 0x000000ffff167224 */ /* 0x000fce00078e0013 */
.L_x_19:
[----:B0-----:R-:W-:-:S06]  /*1850*/  IMAD.WIDE.U32 R8, R4, 0x10, R2 ;  /* 0x0000001004087825 */ /* 0x001fcc00078e0002 */
[----:B------:R-:W2:Y:S01]  /*1860*/  LDG.E.128 R8, desc[UR36][R8.64] ;  /* 0x0000002408087981 */ /* 0x000ea2000c1e1d00 */
[----:B------:R-:W-:Y:S01]  /*1870*/  FSETP.NAN.FTZ.AND P3, PT, |R12|, |R12|, PT ;  /* 0x4000000c0c00720b */ /* 0x000fe20003f78200 */
[----:B------:R-:W-:Y:S01]  /*1880*/  IMAD.IADD R26, R25, 0x1, R6 ;  /* 0x00000001191a7824 */ /* 0x000fe200078e0206 */
[----:B------:R-:W-:Y:S01]  /*1890*/  BSSY.RECONVERGENT B2, `(.L_x_11) ;  /* 0x000000b000027945 */ /* 0x000fe20003800200 */
[----:B------:R-:W-:-:S10]  /*18a0*/  FSETP.NAN.FTZ.AND P2, PT, |R22|, |R22|, PT ;  /* 0x400000161600720b */ /* 0x000fd40003f58200 */
[----:B------:R-:W-:Y:S02]  /*18b0*/  @P3 ISETP.LT.U32.AND P1, PT, R15, R26, PT ;  /* 0x0000001a0f00320c */ /* 0x000fe40003f21070 */
[----:B--2---:R-:W-:-:S04]  /*18c0*/  @P3 FSETP.NAN.FTZ.AND P0, PT, |R8|, |R8|, PT ;  /* 0x400000080800320b */ /* 0x004fc80003f18200 */
[----:B------:R-:W-:Y:S01]  /*18d0*/  @P3 ISETP.LT.OR.EX P0, PT, R17, RZ, !P0, P1 ;  /* 0x000000ff1100320c */ /* 0x000fe20004701710 */
[----:B------:R-:W-:-:S12]  /*18e0*/  @P3 BRA `(.L_x_12) ;  /* 0x0000000000143947 */ /* 0x000fd80003800000 */
[----:B------:R-:W-:-:S13]  /*18f0*/  FSETP.NEU.FTZ.AND P1, PT, R12, R8, PT ;  /* 0x000000080c00720b */ /* 0x000fda0003f3d000 */
[----:B------:R-:W-:-:S04]  /*1900*/  @!P1 ISETP.GE.U32.AND P0, PT, R15, R26, PT ;  /* 0x0000001a0f00920c */ /* 0x000fc80003f06070 */
[----:B------:R-:W-:-:S04]  /*1910*/  @!P1 ISETP.GE.AND.EX P0, PT, R17, RZ, PT, P0 ;  /* 0x000000ff1100920c */ /* 0x000fc80003f06300 */
[----:B------:R-:W-:Y:S02]  /*1920*/  @!P1 PLOP3.LUT P0, PT, P0, PT, PT, 0x8, 0x80 ;  /* 0x000000000080981c */ /* 0x000fe4000070e170 */
[----:B------:R-:W-:-:S13]  /*1930*/  @P1 FSETP.LT.FTZ.AND P0, PT, R12, R8, PT ;  /* 0x000000080c00120b */ /* 0x000fda0003f11000 */
.L_x_12:
[----:B------:R-:W-:Y:S05]  /*1940*/  BSYNC.RECONVERGENT B2 ;  /* 0x0000000000027941 */ /* 0x000fea0003800200 */
.L_x_11:
[----:B------:R-:W-:Y:S01]  /*1950*/  VIADD R25, R26, 0x1 ;  /* 0x000000011a197836 */ /* 0x000fe20000000000 */
[----:B------:R-:W-:Y:S01]  /*1960*/  @P2 FSETP.NAN.FTZ.AND P1, PT, |R9|, |R9|, PT ;  /* 0x400000090900220b */ /* 0x000fe20003f38200 */
[----:B------:R-:W-:Y:S01]  /*1970*/  BSSY.RECONVERGENT B2, `(.L_x_13) ;  /* 0x000000c000027945 */ /* 0x000fe20003800200 */
[----:B------:R-:W-:Y:S02]  /*1980*/  FSEL R12, R12, R8, P0 ;  /* 0x000000080c0c7208 */ /* 0x000fe40000000000 */
[----:B------:R-:W-:Y:S02]  /*1990*/  @P2 ISETP.LT.U32.AND P3, PT, R20, R25, PT ;  /* 0x000000191400220c */ /* 0x000fe40003f61070 */
[----:B------:R-:W-:Y:S02]  /*19a0*/  FSETP.NAN.FTZ.AND P4, PT, |R19|, |R19|, PT ;  /* 0x400000131300720b */ /* 0x000fe40003f98200 */
[----:B------:R-:W-:Y:S02]  /*19b0*/  FSETP.NAN.FTZ.AND P5, PT, |R7|, |R7|, PT ;  /* 0x400000070700720b */ /* 0x000fe40003fb8200 */
[----:B------:R-:W-:Y:S01]  /*19c0*/  @P2 ISETP.LT.OR.EX P1, PT, R21, RZ, !P1, P3 ;  /* 0x000000ff1500220c */ /* 0x000fe20004f21730 */
[----:B------:R-:W-:-:S12]  /*19d0*/  @P2 BRA `(.L_x_14) ;  /* 0x0000000000142947 */ /* 0x000fd80003800000 */
[----:B------:R-:W-:-:S13]  /*19e0*/  FSETP.NEU.FTZ.AND P3, PT, R22, R9, PT ;  /* 0x000000091600720b */ /* 0x000fda0003f7d000 */
[----:B------:R-:W-:Y:S02]  /*19f0*/  @!P3 ISETP.GE.U32.AND P2, PT, R20, R25, PT ;  /* 0x000000191400b20c */ /* 0x000fe40003f46070 */
[----:B------:R-:W-:Y:S02]  /*1a00*/  @P3 FSETP.LT.FTZ.AND P1, PT, R22, R9, PT ;  /* 0x000000091600320b */ /* 0x000fe40003f31000 */
[----:B------:R-:W-:-:S04]  /*1a10*/  @!P3 ISETP.GE.AND.EX P2, PT, R21, RZ, PT, P2 ;  /* 0x000000ff1500b20c */ /* 0x000fc80003f46320 */
[----:B------:R-:W-:-:S13]  /*1a20*/  @!P3 PLOP3.LUT P1, PT, P2, PT, PT, 0x8, 0x80 ;  /* 0x000000000080b81c */ /* 0x000fda000172e170 */
.L_x_14:
[----:B------:R-:W-:Y:S05]  /*1a30*/  BSYNC.RECONVERGENT B2 ;  /* 0x0000000000027941 */ /* 0x000fea0003800200 */
.L_x_13:
[----:B------:R-:W-:Y:S01]  /*1a40*/  IADD3 R8, PT, PT, R26, 0x2, RZ ;  /* 0x000000021a087810 */ /* 0x000fe20007ffe0ff */
[----:B------:R-:W-:Y:S01]  /*1a50*/  BSSY.RECONVERGENT B2, `(.L_x_15) ;  /* 0x0000011000027945 */ /* 0x000fe20003800200 */
[----:B------:R-:W-:Y:S01]  /*1a60*/  FSEL R22, R22, R9, P1 ;  /* 0x0000000916167208 */ /* 0x000fe20000800000 */
[----:B------:R-:W-:Y:S01]  /*1a70*/  VIADD R9, R26, 0x3 ;  /* 0x000000031a097836 */ /* 0x000fe20000000000 */
[----:B------:R-:W-:Y:S02]  /*1a80*/  @P4 ISETP.LT.U32.AND P6, PT, R13, R8, PT ;  /* 0x000000080d00420c */ /* 0x000fe40003fc1070 */
[----:B------:R-:W-:Y:S02]  /*1a90*/  @P4 FSETP.NAN.FTZ.AND P2, PT, |R10|, |R10|, PT ;  /* 0x4000000a0a00420b */ /* 0x000fe40003f58200 */
[----:B------:R-:W-:Y:S02]  /*1aa0*/  @P5 ISETP.LT.U32.AND P3, PT, R14, R9, PT ;  /* 0x000000090e00520c */ /* 0x000fe40003f61070 */
[----:B------:R-:W-:-:S02]  /*1ab0*/  @P4 ISETP.LT.OR.EX P2, PT, R18, RZ, !P2, P6 ;  /* 0x000000ff1200420c */ /* 0x000fc40005741760 */
[----:B------:R-:W-:Y:S02]  /*1ac0*/  @P5 FSETP.NAN.FTZ.AND P6, PT, |R11|, |R11|, PT ;  /* 0x4000000b0b00520b */ /* 0x000fe40003fd8200 */
[----:B------:R-:W-:Y:S02]  /*1ad0*/  SEL R15, R15, R26, P0 ;  /* 0x0000001a0f0f7207 */ /* 0x000fe40000000000 */
[----:B------:R-:W-:Y:S02]  /*1ae0*/  @P5 ISETP.LT.OR.EX P3, PT, R16, RZ, !P6, P3 ;  /* 0x000000ff1000520c */ /* 0x000fe40007761730 */
[----:B------:R-:W-:Y:S01]  /*1af0*/  SEL R20, R20, R25, P1 ;  /* 0x0000001914147207 */ /* 0x000fe20000800000 */
[----:B------:R-:W-:Y:S10]  /*1b00*/  @P4 BRA `(.L_x_16) ;  /* 0x0000000000144947 */ /* 0x000ff40003800000 */
[----:B------:R-:W-:-:S13]  /*1b10*/  FSETP.NEU.FTZ.AND P6, PT, R19, R10, PT ;  /* 0x0000000a1300720b */ /* 0x000fda0003fdd000 */
[----:B------:R-:W-:Y:S02]  /*1b20*/  @!P6 ISETP.GE.U32.AND P4, PT, R13, R8, PT ;  /* 0x000000080d00e20c */ /* 0x000fe40003f86070 */
[----:B------:R-:W-:Y:S02]  /*1b30*/  @P6 FSETP.LT.FTZ.AND P2, PT, R19, R10, PT ;  /* 0x0000000a1300620b */ /* 0x000fe40003f51000 */
[----:B------:R-:W-:-:S04]  /*1b40*/  @!P6 ISETP.GE.AND.EX P4, PT, R18, RZ, PT, P4 ;  /* 0x000000ff1200e20c */ /* 0x000fc80003f86340 */
[----:B------:R-:W-:-:S13]  /*1b50*/  @!P6 PLOP3.LUT P2, PT, P4, PT, PT, 0x8, 0x80 ;  /* 0x000000000080e81c */ /* 0x000fda000274e170 */
.L_x_16:
[----:B------:R-:W-:Y:S05]  /*1b60*/  BSYNC.RECONVERGENT B2 ;  /* 0x0000000000027941 */ /* 0x000fea0003800200 */
.L_x_15:
[----:B------:R-:W-:Y:S01]  /*1b70*/  BSSY.RECONVERGENT B2, `(.L_x_17) ;  /* 0x000000c000027945 */ /* 0x000fe20003800200 */
[----:B------:R-:W-:Y:S02]  /*1b80*/  FSEL R19, R19, R10, P2 ;  /* 0x0000000a13137208 */ /* 0x000fe40001000000 */
[----:B------:R-:W-:Y:S02]  /*1b90*/  SEL R13, R13, R8, P2 ;  /* 0x000000080d0d7207 */ /* 0x000fe40001000000 */
[----:B------:R-:W-:Y:S02]  /*1ba0*/  SEL R17, R17, RZ, P0 ;  /* 0x000000ff11117207 */ /* 0x000fe40000000000 */
[----:B------:R-:W-:Y:S02]  /*1bb0*/  SEL R21, R21, RZ, P1 ;  /* 0x000000ff15157207 */ /* 0x000fe40000800000 */
[----:B------:R-:W-:Y:S01]  /*1bc0*/  SEL R18, R18, RZ, P2 ;  /* 0x000000ff12127207 */ /* 0x000fe20001000000 */
[----:B------:R-:W-:Y:S06]  /*1bd0*/  @P5 BRA `(.L_x_18) ;  /* 0x0000000000145947 */ /* 0x000fec0003800000 */
[----:B------:R-:W-:-:S13]  /*1be0*/  FSETP.NEU.FTZ.AND P1, PT, R7, R11, PT ;  /* 0x0000000b0700720b */ /* 0x000fda0003f3d000 */
[----:B------:R-:W-:Y:S02]  /*1bf0*/  @!P1 ISETP.GE.U32.AND P0, PT, R14, R9, PT ;  /* 0x000000090e00920c */ /* 0x000fe40003f06070 */
[----:B------:R-:W-:Y:S02]  /*1c00*/  @P1 FSETP.LT.FTZ.AND P3, PT, R7, R11, PT ;  /* 0x0000000b0700120b */ /* 0x000fe40003f71000 */
[----:B------:R-:W-:-:S04]  /*1c10*/  @!P1 ISETP.GE.AND.EX P0, PT, R16, RZ, PT, P0 ;  /* 0x000000ff1000920c */ /* 0x000fc80003f06300 */
[----:B------:R-:W-:-:S13]  /*1c20*/  @!P1 PLOP3.LUT P3, PT, P0, PT, PT, 0x8, 0x80 ;  /* 0x000000000080981c */ /* 0x000fda000076e170 */
.L_x_18:
[----:B------:R-:W-:Y:S05]  /*1c30*/  BSYNC.RECONVERGENT B2 ;  /* 0x0000000000027941 */ /* 0x000fea0003800200 */
.L_x_17:
[----:B------:R-:W0:Y:S01]  /*1c40*/  LDCU UR4, c[0x0][0x3a4] ;  /* 0x00007480ff0477ac */ /* 0x000e220008000800 */
[----:B------:R-:W-:Y:S02]  /*1c50*/  FSEL R7, R7, R11, P3 ;  /* 0x0000000b07077208 */ /* 0x000fe40001800000 */
[----:B------:R-:W-:Y:S02]  /*1c60*/  SEL R14, R14, R9, P3 ;  /* 0x000000090e0e7207 */ /* 0x000fe40001800000 */
[----:B------:R-:W-:Y:S01]  /*1c70*/  SEL R16, R16, RZ, P3 ;  /* 0x000000ff10107207 */ /* 0x000fe20001800000 */
[----:B0-----:R-:W-:-:S04]  /*1c80*/  VIADD R4, R4, UR4 ;  /* 0x0000000404047c36 */ /* 0x001fc80008000000 */
[----:B------:R-:W-:-:S05]  /*1c90*/  IMAD.SHL.U32 R25, R4, 0x4, RZ ;  /* 0x0000000404197824 */ /* 0x000fca00078e00ff */
[----:B------:R-:W-:-:S04]  /*1ca0*/  IADD3 R8, PT, PT, R25, 0x3, RZ ;  /* 0x0000000319087810 */ /* 0x000fc80007ffe0ff */
[----:B------:R-:W-:-:S13]  /*1cb0*/  ISETP.GE.U32.AND P0, PT, R8, R23, PT ;  /* 0x000000170800720c */ /* 0x000fda0003f06070 */
[----:B------:R-:W-:Y:S05]  /*1cc0*/  @!P0 BRA `(.L_x_19) ;  /* 0xfffffff800e08947 */ /* 0x000fea000383ffff */
.L_x_10:
[----:B------:R-:W-:Y:S05]  /*1cd0*/  BSYNC.RECONVERGENT B1 ;  /* 0x0000000000017941 */ /* 0x000fea0003800200 */
.L_x_9:
[----:B------:R-:W1:Y:S01]  /*1ce0*/  LDCU UR4, c[0x0][0x3b4] ;  /* 0x00007680ff0477ac */ /* 0x000e620008000800 */
[----:B------:R-:W-:Y:S01]  /*1cf0*/  BSSY.RECONVERGENT B1, `(.L_x_20) ;  /* 0x000001f000017945 */ /* 0x000fe20003800200 */
[----:B------:R-:W2:Y:S01]  /*1d00*/  LDCU UR5, c[0x0][0x3b8] ;  /* 0x00007700ff0577ac */ /* 0x000ea20008000800 */
[----:B-1----:R-:W-:Y:S02]  /*1d10*/  ISETP.NE.AND P0, PT, RZ, UR4, PT ;  /* 0x00000004ff007c0c */ /* 0x002fe4000bf05270 */
[----:B--2---:R-:W-:Y:S02]  /*1d20*/  ISETP.NE.AND P1, PT, RZ, UR5, PT ;  /* 0x00000005ff007c0c */ /* 0x004fe4000bf25270 */
[----:B------:R-:W-:Y:S02]  /*1d30*/  ISETP.NE.AND P0, PT, R0, RZ, P0 ;  /* 0x000000ff0000720c */ /* 0x000fe40000705270 */
[----:B------:R-:W-:-:S04]  /*1d40*/  ISETP.NE.AND P1, PT, R24, RZ, P1 ;  /* 0x000000ff1800720c */ /* 0x000fc80000f25270 */
[----:B------:R-:W-:-:S13]  /*1d50*/  PLOP3.LUT P0, PT, P0, P1, PT, 0xf8, 0x8f ;  /* 0x00000000008f781c */ /* 0x000fda0000703f70 */
[----:B------:R-:W-:Y:S05]  /*1d60*/  @P0 BRA `(.L_x_21) ;  /* 0x00000000005c0947 */ /* 0x000fea0003800000 */
[----:B------:R-:W-:-:S05]  /*1d70*/  LOP3.LUT R0, R23, 0xfffffffc, RZ, 0xc0, !PT ;  /* 0xfffffffc17007812 */ /* 0x000fca00078ec0ff */
[----:B------:R-:W-:-:S05]  /*1d80*/  IMAD.IADD R5, R0, 0x1, R5 ;  /* 0x0000000100057824 */ /* 0x000fca00078e0205 */
[----:B------:R-:W-:-:S13]  /*1d90*/  ISETP.GE.U32.AND P0, PT, R5, R23, PT ;  /* 0x000000170500720c */ /* 0x000fda0003f06070 */
[----:B------:R-:W-:Y:S05]  /*1da0*/  @P0 BRA `(.L_x_21) ;  /* 0x00000000004c0947 */ /* 0x000fea0003800000 */
[----:B------:R-:W-:-:S06]  /*1db0*/  IMAD.WIDE R2, R5, 0x4, R2 ;  /* 0x0000000405027825 */ /* 0x000fcc00078e0202 */
[----:B------:R-:W2:Y:S01]  /*1dc0*/  LDG.E R3, desc[UR36][R2.64] ;  /* 0x0000002402037981 */ /* 0x000ea2000c1e1900 */
[----:B------:R-:W-:Y:S01]  /*1dd0*/  FSETP.NAN.FTZ.AND P2, PT, |R12|, |R12|, PT ;  /* 0x4000000c0c00720b */ /* 0x000fe20003f58200 */
[----:B------:R-:W-:Y:S01]  /*1de0*/  IMAD.IADD R6, R5, 0x1, R6 ;  /* 0x0000000105067824 */ /* 0x000fe200078e0206 */
[----:B------:R-:W-:Y:S04]  /*1df0*/  BSSY.RECONVERGENT B2, `(.L_x_22) ;  /* 0x000000b000027945 */ /* 0x000fe80003800200 */
[----:B------:R-:W-:-:S07]  /*1e00*/  SHF.R.S32.HI R0, RZ, 0x1f, R6 ;  /* 0x0000001fff007819 */ /* 0x000fce0000011406 */
[----:B0-----:R-:W-:Y:S02]  /*1e10*/  @P2 ISETP.LT.U32.AND P1, PT, R15, R6, PT ;  /* 0x000000060f00220c */ /* 0x001fe40003f21070 */
[----:B--2---:R-:W-:-:S04]  /*1e20*/  @P2 FSETP.NAN.FTZ.AND P0, PT, |R3|, |R3|, PT ;  /* 0x400000030300220b */ /* 0x004fc80003f18200 */
[----:B------:R-:W-:Y:S01]  /*1e30*/  @P2 ISETP.LT.OR.EX P0, PT, R17, R0, !P0, P1 ;  /* 0x000000001100220c */ /* 0x000fe20004701710 */
[----:B------:R-:W-:-:S12]  /*1e40*/  @P2 BRA `(.L_x_23) ;  /* 0x0000000000142947 */ /* 0x000fd80003800000 */
[----:B------:R-:W-:-:S13]  /*1e50*/  FSETP.NEU.FTZ.AND P1, PT, R12, R3, PT ;  /* 0x000000030c00720b */ /* 0x000fda0003f3d000 */
[----:B------:R-:W-:-:S04]  /*1e60*/  @!P1 ISETP.GE.U32.AND P0, PT, R15, R6, PT ;  /* 0x000000060f00920c */ /* 0x000fc80003f06070 */
[----:B------:R-:W-:-:S04]  /*1e70*/  @!P1 ISETP.GE.AND.EX P0, PT, R17, R0, PT, P0 ;  /* 0x000000001100920c */ /* 0x000fc80003f06300 */
[----:B------:R-:W-:Y:S02]  /*1e80*/  @!P1 PLOP3.LUT P0, PT, P0, PT, PT, 0x8, 0x80 ;  /* 0x000000000080981c */ /* 0x000fe4000070e170 */
[----:B------:R-:W-:-:S13]  /*1e90*/  @P1 FSETP.LT.FTZ.AND P0, PT, R12, R3, PT ;  /* 0x000000030c00120b */ /* 0x000fda0003f11000 */
.L_x_23:
[----:B------:R-:W-:Y:S05]  /*1ea0*/  BSYNC.RECONVERGENT B2 ;  /* 0x0000000000027941 */ /* 0x000fea0003800200 */
.L_x_22:
[----:B------:R-:W-:Y:S02]  /*1eb0*/  FSEL R12, R12, R3, P0 ;  /* 0x000000030c0c7208 */ /* 0x000fe40000000000 */
[----:B------:R-:W-:Y:S02]  /*1ec0*/  SEL R15, R15, R6, P0 ;  /* 0x000000060f0f7207 */ /* 0x000fe40000000000 */
[----:B------:R-:W-:-:S07]  /*1ed0*/  SEL R17, R17, R0, P0 ;  /* 0x0000000011117207 */ /* 0x000fce0000000000 */
.L_x_21:
[----:B------:R-:W-:Y:S05]  /*1ee0*/  BSYNC.RECONVERGENT B1 ;  /* 0x0000000000017941 */ /* 0x000fea0003800200 */
.L_x_20:
[----:B------:R-:W-:Y:S01]  /*1ef0*/  FSETP.NAN.FTZ.AND P2, PT, |R12|, |R12|, PT ;  /* 0x4000000c0c00720b */ /* 0x000fe20003f58200 */
[----:B------:R-:W-:-:S12]  /*1f00*/  BSSY.RECONVERGENT B1, `(.L_x_24) ;  /* 0x000000a000017945 */ /* 0x000fd80003800200 */
[----:B------:R-:W-:Y:S02]  /*1f10*/  @P2 FSETP.NAN.FTZ.AND P0, PT, |R22|, |R22|, PT ;  /* 0x400000161600220b */ /* 0x000fe40003f18200 */
[----:B0-----:R-:W-:-:S04]  /*1f20*/  @P2 ISETP.LT.U32.AND P1, PT, R15, R20, PT ;  /* 0x000000140f00220c */ /* 0x001fc80003f21070 */
[----:B------:R-:W-:Y:S01]  /*1f30*/  @P2 ISETP.LT.OR.EX P0, PT, R17, R21, !P0, P1 ;  /* 0x000000151100220c */ /* 0x000fe20004701710 */
[----:B------:R-:W-:-:S12]  /*1f40*/  @P2 BRA `(.L_x_25) ;  /* 0x0000000000142947 */ /* 0x000fd80003800000 */
[----:B------:R-:W-:-:S13]  /*1f50*/  FSETP.NEU.FTZ.AND P1, PT, R12, R22, PT ;  /* 0x000000160c00720b */ /* 0x000fda0003f3d000 */
[----:B------:R-:W-:-:S04]  /*1f60*/  @!P1 ISETP.GE.U32.AND P0, PT, R15, R20, PT ;  /* 0x000000140f00920c */ /* 0x000fc80003f06070 */
[----:B------:R-:W-:-:S04]  /*1f70*/  @!P1 ISETP.GE.AND.EX P0, PT, R17, R21, PT, P0 ;  /* 0x000000151100920c */ /* 0x000fc80003f06300 */
[----:B------:R-:W-:Y:S02]  /*1f80*/  @!P1 PLOP3.LUT P0, PT, P0, PT, PT, 0x8, 0x80 ;  /* 0x000000000080981c */ /* 0x000fe4000070e170 */
[----:B------:R-:W-:-:S13]  /*1f90*/  @P1 FSETP.LT.FTZ.AND P0, PT, R12, R22, PT ;  /* 0x000000160c00120b */ /* 0x000fda0003f11000 */
.L_x_25:
[----:B------:R-:W-:Y:S05]  /*1fa0*/  BSYNC.RECONVERGENT B1 ;  /* 0x0000000000017941 */ /* 0x000fea0003800200 */
.L_x_24:
[----:B------:R-:W-:Y:S01]  /*1fb0*/  FSEL R12, R12, R22, P0 ;  /* 0x000000160c0c7208 */ /* 0x000fe20000000000 */
[----:B------:R-:W-:Y:S01]  /*1fc0*/  BSSY.RECONVERGENT B1, `(.L_x_26) ;  /* 0x000000d000017945 */ /* 0x000fe20003800200 */
[----:B------:R-:W-:Y:S02]  /*1fd0*/  SEL R20, R15, R20, P0 ;  /* 0x000000140f147207 */ /* 0x000fe40000000000 */
[----:B------:R-:W-:Y:S02]  /*1fe0*/  FSETP.NAN.FTZ.AND P2, PT, |R12|, |R12|, PT ;  /* 0x4000000c0c00720b */ /* 0x000fe40003f58200 */
[----:B------:R-:W-:-:S11]  /*1ff0*/  SEL R17, R17, R21, P0 ;  /* 0x0000001511117207 */ /* 0x000fd60000000000 */
[----:B------:R-:W-:Y:S02]  /*2000*/  @P2 FSETP.NAN.FTZ.AND P0, PT, |R19|, |R19|, PT ;  /* 0x400000131300220b */ /* 0x000fe40003f18200 */
[----:B------:R-:W-:-:S04]  /*2010*/  @P2 ISETP.LT.U32.AND P1, PT, R20, R13, PT ;  /* 0x0000000d1400220c */ /* 0x000fc80003f21070 */
[----:B------:R-:W-:Y:S01]  /*2020*/  @P2 ISETP.LT.OR.EX P0, PT, R17, R18, !P0, P1 ;  /* 0x000000121100220c */ /* 0x000fe20004701710 */
[----:B------:R-:W-:-:S12]  /*2030*/  @P2 BRA `(.L_x_27) ;  /* 0x0000000000142947 */ /* 0x000fd80003800000 */
[----:B------:R-:W-:-:S13]  /*2040*/  FSETP.NEU.FTZ.AND P2, PT, R12, R19, PT ;  /* 0x000000130c00720b */ /* 0x000fda0003f5d000 */
[----:B------:R-:W-:Y:S02]  /*2050*/  @!P2 ISETP.GE.U32.AND P1, PT, R20, R13, PT ;  /* 0x0000000d1400a20c */ /* 0x000fe40003f26070 */
[----:B------:R-:W-:Y:S02]  /*2060*/  @P2 FSETP.LT.FTZ.AND P0, PT, R12, R19, PT ;  /* 0x000000130c00220b */ /* 0x000fe40003f11000 */
[----:B------:R-:W-:-:S04]  /*2070*/  @!P2 ISETP.GE.AND.EX P1, PT, R17, R18, PT, P1 ;  /* 0x000000121100a20c */ /* 0x000fc80003f26310 */
[----:B------:R-:W-:-:S13]  /*2080*/  @!P2 PLOP3.LUT P0, PT, P1, PT, PT, 0x8, 0x80 ;  /* 0x000000000080a81c */ /* 0x000fda0000f0e170 */
.L_x_27:
[----:B------:R-:W-:Y:S05]  /*2090*/  BSYNC.RECONVERGENT B1 ;  /* 0x0000000000017941 */ /* 0x000fea0003800200 */
.L_x_26:
        /* <DEDUP_REMOVED lines=14> */
.L_x_29:
[----:B------:R-:W-:Y:S05]  /*2180*/  BSYNC.RECONVERGENT B1 ;  /* 0x0000000000017941 */ /* 0x000fea0003800200 */
.L_x_28:
[----:B------:R-:W-:Y:S02]  /*2190*/  FSEL R7, R12, R7, P0 ;  /* 0x000000070c077208 */ /* 0x000fe40000000000 */
[----:B------:R-:W-:Y:S02]  /*21a0*/  SEL R2, R13, R14, P0 ;  /* 0x0000000e0d027207 */ /* 0x000fe40000000000 */
[----:B------:R-:W-:Y:S01]  /*21b0*/  SEL R3, R3, R16, P0 ;  /* 0x0000001003037207 */ /* 0x000fe20000000000 */
[----:B------:R-:W-:Y:S06]  /*21c0*/  BRA `(.L_x_2) ;  /* 0x000000b000b87947 */ /* 0x000fec0003800000 */
.L_x_3:
[----:B------:R-:W1:Y:S08]  /*21d0*/  LDC R23, c[0x0][0x508] ;  /* 0x00014200ff177b82 */ /* 0x000e700000000800 */
[----:B------:R-:W2:Y:S01]  /*21e0*/  LDC R8, c[0x0][0x3d8] ;  /* 0x0000f600ff087b82 */ /* 0x000ea20000000800 */
[----:B-1----:R-:W-:-:S04]  /*21f0*/  SHF.R.U32.HI R23, RZ, 0x2, R23 ;  /* 0x00000002ff177819 */ /* 0x002fc80000011617 */
[----:B------:R-:W-:-:S04]  /*2200*/  ISETP.NE.AND P0, PT, R23, 0x1, PT ;  /* 0x000000011700780c */ /* 0x000fc80003f05270 */
[----:B--2---:R-:W-:-:S13]  /*2210*/  ISETP.NE.OR P0, PT, R8, 0x1, P0 ;  /* 0x000000010800780c */ /* 0x004fda0000705670 */
[----:B------:R-:W-:Y:S05]  /*2220*/  @P0 BRA `(.L_x_30) ;  /* 0x0000000c00c40947 */ /* 0x000fea0003800000 */
[----:B------:R-:W1:Y:S01]  /*2230*/  LDCU UR4, c[0x0][0x3a4] ;  /* 0x00007480ff0477ac */ /* 0x000e620008000800 */
[----:B------:R-:W2:Y:S01]  /*2240*/  LDC R7, c[0x0][0x388] ;  /* 0x0000e200ff077b82 */ /* 0x000ea20000000800 */
[----:B------:R-:W-:Y:S07]  /*2250*/  BSSY.RECONVERGENT B1, `(.L_x_31) ;  /* 0x0000064000017945 */ /* 0x000fee0003800200 */
[----:B------:R-:W0:Y:S08]  /*2260*/  LDC R10, c[0x0][0x390] ;  /* 0x0000e400ff0a7b82 */ /* 0x000e300000000800 */
[----:B------:R-:W3:Y:S01]  /*2270*/  LDC R15, c[0x0][0x394] ;  /* 0x0000e500ff0f7b82 */ /* 0x000ee20000000800 */
[----:B-1----:R-:W-:-:S04]  /*2280*/  IMAD.U32 R0, RZ, RZ, UR4 ;  /* 0x00000004ff007e24 */ /* 0x002fc8000f8e00ff */
[----:B------:R-:W-:Y:S01]  /*2290*/  IMAD R6, R0, 0x3, R4 ;  /* 0x0000000300067824 */ /* 0x000fe200078e0204 */
[----:B--2---:R-:W-:Y:S01]  /*22a0*/  MOV R5, R7 ;  /* 0x0000000700057202 */ /* 0x004fe20000000f00 */
[----:B------:R-:W-:-:S03]  /*22b0*/  IMAD.MOV.U32 R8, RZ, RZ, R7 ;  /* 0x000000ffff087224 */ /* 0x000fc600078e0007 */
[----:B------:R-:W-:Y:S01]  /*22c0*/  ISETP.GE.U32.AND P0, PT, R6, R13, PT ;  /* 0x0000000d0600720c */ /* 0x000fe20003f06070 */
[----:B------:R-:W-:Y:S02]  /*22d0*/  IMAD.MOV.U32 R6, RZ, RZ, R7 ;  /* 0x000000ffff067224 */ /* 0x000fe400078e0007 */
[--C-:B0-----:R-:W-:Y:S01]  /*22e0*/  IMAD.MOV.U32 R9, RZ, RZ, R10.reuse ;  /* 0x000000ffff097224 */ /* 0x101fe200078e000a */
[----:B------:R-:W-:Y:S01]  /*22f0*/  MOV R11, R10 ;  /* 0x0000000a000b7202 */ /* 0x000fe20000000f00 */
[----:B------:R-:W-:Y:S02]  /*2300*/  IMAD.MOV.U32 R12, RZ, RZ, R10 ;  /* 0x000000ffff0c7224 */ /* 0x000fe400078e000a */
[--C-:B---3--:R-:W-:Y:S01]  /*2310*/  IMAD.MOV.U32 R14, RZ, RZ, R15.reuse ;  /* 0x000000ffff0e7224 */ /* 0x108fe200078e000f */
[----:B------:R-:W-:Y:S01]  /*2320*/  MOV R21, R15 ;  /* 0x0000000f00157202 */ /* 0x000fe20000000f00 */
[----:B------:R-:W-:-:S04]  /*2330*/  IMAD.MOV.U32 R20, RZ, RZ, R15 ;  /* 0x000000ffff147224 */ /* 0x000fc800078e000f */
[----:B------:R-:W-:Y:S05]  /*2340*/  @P0 BRA `(.L_x_32) ;  /* 0x0000000400500947 */ /* 0x000fea0003800000 */
[----:B------:R-:W0:Y:S01]  /*2350*/  LDC R0, c[0x0][0x3a4] ;  /* 0x0000e900ff007b82 */ /* 0x000e220000000800 */
[--C-:B------:R-:W-:Y:S01]  /*2360*/  IMAD.MOV.U32 R11, RZ, RZ, R10.reuse ;  /* 0x000000ffff0b7224 */ /* 0x100fe200078e000a */
[----:B------:R-:W-:Y:S01]  /*2370*/  MOV R21, R15 ;  /* 0x0000000f00157202 */ /* 0x000fe20000000f00 */
[----:B------:R-:W-:Y:S02]  /*2380*/  IMAD.MOV.U32 R12, RZ, RZ, R10 ;  /* 0x000000ffff0c7224 */ /* 0x000fe400078e000a */
[----:B------:R-:W-:Y:S02]  /*2390*/  IMAD.MOV.U32 R20, RZ, RZ, R15 ;  /* 0x000000ffff147224 */ /* 0x000fe400078e000f */
[--C-:B------:R-:W-:Y:S02]  /*23a0*/  IMAD.MOV.U32 R6, RZ, RZ, R7.reuse ;  /* 0x000000ffff067224 */ /* 0x100fe400078e0007 */
[----:B------:R-:W-:-:S07]  /*23b0*/  IMAD.MOV.U32 R8, RZ, RZ, R7 ;  /* 0x000000ffff087224 */ /* 0x000fce00078e0007 */
.L_x_41:
[C---:B0-----:R-:W-:Y:S02]  /*23c0*/  IMAD.IADD R13, R4.reuse, 0x1, R0 ;  /* 0x00000001040d7824 */ /* 0x041fe400078e0200 */
[----:B------:R-:W-:-:S03]  /*23d0*/  IMAD.WIDE.U32 R16, R4, 0x4, R2 ;  /* 0x0000000404107825 */ /* 0x000fc600078e0002 */
[----:B------:R-:W-:Y:S02]  /*23e0*/  IADD3 R25, PT, PT, R13, R0, RZ ;  /* 0x000000000d197210 */ /* 0x000fe40007ffe0ff */
[----:B------:R0:W2:Y:S03]  /*23f0*/  LDG.E R22, desc[UR36][R16.64] ;  /* 0x0000002410167981 */ /* 0x0000a6000c1e1900 */
[C---:B------:R-:W-:Y:S02]  /*2400*/  IMAD.IADD R24, R25.reuse, 0x1, R0 ;  /* 0x0000000119187824 */ /* 0x040fe400078e0200 */
[----:B------:R-:W-:-:S04]  /*2410*/  IMAD.WIDE.U32 R18, R25, 0x4, R2 ;  /* 0x0000000419127825 */ /* 0x000fc800078e0002 */
[--C-:B0-----:R-:W-:Y:S02]  /*2420*/  IMAD.WIDE.U32 R16, R13, 0x4, R2.reuse ;  /* 0x000000040d107825 */ /* 0x101fe400078e0002 */
[----:B------:R-:W5:Y:S04]  /*2430*/  LDG.E R18, desc[UR36][R18.64] ;  /* 0x0000002412127981 */ /* 0x000f68000c1e1900 */
[----:B------:R0:W5:Y:S02]  /*2440*/  LDG.E R23, desc[UR36][R16.64] ;  /* 0x0000002410177981 */ /* 0x000164000c1e1900 */
[----:B0-----:R-:W-:-:S05]  /*2450*/  IMAD.WIDE.U32 R16, R24, 0x4, R2 ;  /* 0x0000000418107825 */ /* 0x001fca00078e0002 */
[----:B------:R0:W5:Y:S01]  /*2460*/  LDG.E R19, desc[UR36][R16.64] ;  /* 0x0000002410137981 */ /* 0x000162000c1e1900 */
[----:B------:R-:W-:Y:S02]  /*2470*/  FSETP.NAN.FTZ.AND P6, PT, |R8|, |R8|, PT ;  /* 0x400000080800720b */ /* 0x000fe40003fd8200 */
[----:B------:R-:W-:Y:S02]  /*2480*/  FSETP.NAN.FTZ.AND P3, PT, |R7|, |R7|, PT ;  /* 0x400000070700720b */ /* 0x000fe40003f78200 */
[----:B------:R-:W-:Y:S01]  /*2490*/  FSETP.NAN.FTZ.AND P4, PT, |R5|, |R5|, PT ;  /* 0x400000050500720b */ /* 0x000fe20003f98200 */
[----:B------:R-:W-:Y:S01]  /*24a0*/  BSSY.RECONVERGENT B2, `(.L_x_33) ;  /* 0x000000d000027945 */ /* 0x000fe20003800200 */
[----:B------:R-:W-:-:S07]  /*24b0*/  FSETP.NAN.FTZ.AND P5, PT, |R6|, |R6|, PT ;  /* 0x400000060600720b */ /* 0x000fce0003fb8200 */
[----:B------:R-:W-:Y:S02]  /*24c0*/  @P6 ISETP.LT.U32.AND P1, PT, R12, R4, PT ;  /* 0x000000040c00620c */ /* 0x000fe40003f21070 */
[----:B------:R-:W-:Y:S02]  /*24d0*/  @P3 ISETP.LT.U32.AND P2, PT, R11, R13, PT ;  /* 0x0000000d0b00320c */ /* 0x000fe40003f41070 */
[----:B--2---:R-:W-:-:S04]  /*24e0*/  @P6 FSETP.NAN.FTZ.AND P0, PT, |R22|, |R22|, PT ;  /* 0x400000161600620b */ /* 0x004fc80003f18200 */
[----:B------:R-:W-:Y:S02]  /*24f0*/  @P6 ISETP.LT.OR.EX P0, PT, R21, RZ, !P0, P1 ;  /* 0x000000ff1500620c */ /* 0x000fe40004701710 */
[----:B------:R-:W-:Y:S01]  /*2500*/  @P4 ISETP.LT.U32.AND P1, PT, R9, R24, PT ;  /* 0x000000180900420c */ /* 0x000fe20003f21070 */
[----:B0-----:R-:W-:-:S12]  /*2510*/  @P6 BRA `(.L_x_34) ;  /* 0x0000000000146947 */ /* 0x001fd80003800000 */
[----:B------:R-:W-:-:S13]  /*2520*/  FSETP.NEU.FTZ.AND P6, PT, R8, R22, PT ;  /* 0x000000160800720b */ /* 0x000fda0003fdd000 */
[----:B------:R-:W-:-:S04]  /*2530*/  @!P6 ISETP.GE.U32.AND P0, PT, R12, R4, PT ;  /* 0x000000040c00e20c */ /* 0x000fc80003f06070 */
[----:B------:R-:W-:-:S04]  /*2540*/  @!P6 ISETP.GE.AND.EX P0, PT, R21, RZ, PT, P0 ;  /* 0x000000ff1500e20c */ /* 0x000fc80003f06300 */
[----:B------:R-:W-:Y:S02]  /*2550*/  @!P6 PLOP3.LUT P0, PT, P0, PT, PT, 0x8, 0x80 ;  /* 0x000000000080e81c */ /* 0x000fe4000070e170 */
[----:B------:R-:W-:-:S13]  /*2560*/  @P6 FSETP.LT.FTZ.AND P0, PT, R8, R22, PT ;  /* 0x000000160800620b */ /* 0x000fda0003f11000 */
.L_x_34:
[----:B------:R-:W-:Y:S05]  /*2570*/  BSYNC.RECONVERGENT B2 ;  /* 0x0000000000027941 */ /* 0x000fea0003800200 */
.L_x_33:
[----:B-----5:R-:W-:Y:S01]  /*2580*/  @P3 FSETP.NAN.FTZ.AND P6, PT, |R23|, |R23|, PT ;  /* 0x400000171700320b */ /* 0x020fe20003fd8200 */
[----:B------:R-:W-:Y:S03]  /*2590*/  BSSY.RECONVERGENT B2, `(.L_x_35) ;  /* 0x0000008000027945 */ /* 0x000fe60003800200 */
[----:B------:R-:W-:Y:S01]  /*25a0*/  @P3 ISETP.LT.OR.EX P2, PT, R20, RZ, !P6, P2 ;  /* 0x000000ff1400320c */ /* 0x000fe20007741720 */
[----:B------:R-:W-:-:S12]  /*25b0*/  @P3 BRA `(.L_x_36) ;  /* 0x0000000000143947 */ /* 0x000fd80003800000 */
[----:B------:R-:W-:-:S13]  /*25c0*/  FSETP.NEU.FTZ.AND P6, PT, R7, R23, PT ;  /* 0x000000170700720b */ /* 0x000fda0003fdd000 */
[----:B------:R-:W-:Y:S02]  /*25d0*/  @!P6 ISETP.GE.U32.AND P3, PT, R11, R13, PT ;  /* 0x0000000d0b00e20c */ /* 0x000fe40003f66070 */
[----:B------:R-:W-:Y:S02]  /*25e0*/  @P6 FSETP.LT.FTZ.AND P2, PT, R7, R23, PT ;  /* 0x000000170700620b */ /* 0x000fe40003f51000 */
[----:B------:R-:W-:-:S04]  /*25f0*/  @!P6 ISETP.GE.AND.EX P3, PT, R20, RZ, PT, P3 ;  /* 0x000000ff1400e20c */ /* 0x000fc80003f66330 */
[----:B------:R-:W-:-:S13]  /*2600*/  @!P6 PLOP3.LUT P2, PT, P3, PT, PT, 0x8, 0x80 ;  /* 0x000000000080e81c */ /* 0x000fda0001f4e170 */
.L_x_36:
[----:B------:R-:W-:Y:S05]  /*2610*/  BSYNC.RECONVERGENT B2 ;  /* 0x0000000000027941 */ /* 0x000fea0003800200 */
.L_x_35:
[----:B------:R-:W-:Y:S01]  /*2620*/  @P5 ISETP.LT.U32.AND P6, PT, R10, R25, PT ;  /* 0x000000190a00520c */ /* 0x000fe20003fc1070 */
[----:B------:R-:W-:Y:S01]  /*2630*/  BSSY.RECONVERGENT B2, `(.L_x_37) ;  /* 0x000000a000027945 */ /* 0x000fe20003800200 */
[----:B------:R-:W-:Y:S02]  /*2640*/  @P5 FSETP.NAN.FTZ.AND P3, PT, |R18|, |R18|, PT ;  /* 0x400000121200520b */ /* 0x000fe40003f78200 */
[----:B------:R-:W-:Y:S02]  /*2650*/  SEL R12, R12, R4, P0 ;  /* 0x000000040c0c7207 */ /* 0x000fe40000000000 */
[----:B------:R-:W-:Y:S01]  /*2660*/  @P5 ISETP.LT.OR.EX P3, PT, R15, RZ, !P3, P6 ;  /* 0x000000ff0f00520c */ /* 0x000fe20005f61760 */
[----:B------:R-:W-:-:S12]  /*2670*/  @P5 BRA `(.L_x_38) ;  /* 0x0000000000145947 */ /* 0x000fd80003800000 */
[----:B------:R-:W-:-:S13]  /*2680*/  FSETP.NEU.FTZ.AND P6, PT, R6, R18, PT ;  /* 0x000000120600720b */ /* 0x000fda0003fdd000 */
[----:B------:R-:W-:Y:S02]  /*2690*/  @!P6 ISETP.GE.U32.AND P5, PT, R10, R25, PT ;  /* 0x000000190a00e20c */ /* 0x000fe40003fa6070 */
[----:B------:R-:W-:Y:S02]  /*26a0*/  @P6 FSETP.LT.FTZ.AND P3, PT, R6, R18, PT ;  /* 0x000000120600620b */ /* 0x000fe40003f71000 */
[----:B------:R-:W-:-:S04]  /*26b0*/  @!P6 ISETP.GE.AND.EX P5, PT, R15, RZ, PT, P5 ;  /* 0x000000ff0f00e20c */ /* 0x000fc80003fa6350 */
[----:B------:R-:W-:-:S13]  /*26c0*/  @!P6 PLOP3.LUT P3, PT, P5, PT, PT, 0x8, 0x80 ;  /* 0x000000000080e81c */ /* 0x000fda0002f6e170 */
.L_x_38:
[----:B------:R-:W-:Y:S05]  /*26d0*/  BSYNC.RECONVERGENT B2 ;  /* 0x0000000000027941 */ /* 0x000fea0003800200 */
.L_x_37:
[----:B------:R-:W-:Y:S01]  /*26e0*/  @P4 FSETP.NAN.FTZ.AND P5, PT, |R19|, |R19|, PT ;  /* 0x400000131300420b */ /* 0x000fe20003fb8200 */
[----:B------:R-:W-:Y:S01]  /*26f0*/  BSSY.RECONVERGENT B2, `(.L_x_39) ;  /* 0x0000010000027945 */ /* 0x000fe20003800200 */
[----:B------:R-:W-:Y:S02]  /*2700*/  SEL R11, R11, R13, P2 ;  /* 0x0000000d0b0b7207 */ /* 0x000fe40001000000 */
[----:B------:R-:W-:Y:S02]  /*2710*/  SEL R10, R10, R25, P3 ;  /* 0x000000190a0a7207 */ /* 0x000fe40001800000 */
[----:B------:R-:W-:Y:S02]  /*2720*/  @P4 ISETP.LT.OR.EX P1, PT, R14, RZ, !P5, P1 ;  /* 0x000000ff0e00420c */ /* 0x000fe40006f21710 */
[----:B------:R-:W-:Y:S02]  /*2730*/  FSEL R8, R8, R22, P0 ;  /* 0x0000001608087208 */ /* 0x000fe40000000000 */
[----:B------:R-:W-:-:S02]  /*2740*/  SEL R21, R21, RZ, P0 ;  /* 0x000000ff15157207 */ /* 0x000fc40000000000 */
[----:B------:R-:W-:Y:S02]  /*2750*/  FSEL R7, R7, R23, P2 ;  /* 0x0000001707077208 */ /* 0x000fe40001000000 */
[----:B------:R-:W-:Y:S02]  /*2760*/  SEL R20, R20, RZ, P2 ;  /* 0x000000ff14147207 */ /* 0x000fe40001000000 */
[----:B------:R-:W-:Y:S02]  /*2770*/  FSEL R6, R6, R18, P3 ;  /* 0x0000001206067208 */ /* 0x000fe40001800000 */
[----:B------:R-:W-:Y:S01]  /*2780*/  SEL R15, R15, RZ, P3 ;  /* 0x000000ff0f0f7207 */ /* 0x000fe20001800000 */
[----:B------:R-:W-:Y:S06]  /*2790*/  @P4 BRA `(.L_x_40) ;  /* 0x0000000000144947 */ /* 0x000fec0003800000 */
[----:B------:R-:W-:-:S13]  /*27a0*/  FSETP.NEU.FTZ.AND P2, PT, R5, R19, PT ;  /* 0x000000130500720b */ /* 0x000fda0003f5d000 */
[----:B------:R-:W-:Y:S02]  /*27b0*/  @!P2 ISETP.GE.U32.AND P0, PT, R9, R24, PT ;  /* 0x000000180900a20c */ /* 0x000fe40003f06070 */
[----:B------:R-:W-:Y:S02]  /*27c0*/  @P2 FSETP.LT.FTZ.AND P1, PT, R5, R19, PT ;  /* 0x000000130500220b */ /* 0x000fe40003f31000 */
[----:B------:R-:W-:-:S04]  /*27d0*/  @!P2 ISETP.GE.AND.EX P0, PT, R14, RZ, PT, P0 ;  /* 0x000000ff0e00a20c */ /* 0x000fc80003f06300 */
[----:B------:R-:W-:-:S13]  /*27e0*/  @!P2 PLOP3.LUT P1, PT, P0, PT, PT, 0x8, 0x80 ;  /* 0x000000000080a81c */ /* 0x000fda000072e170 */
.L_x_40:
[----:B------:R-:W-:Y:S05]  /*27f0*/  BSYNC.RECONVERGENT B2 ;  /* 0x0000000000027941 */ /* 0x000fea0003800200 */
.L_x_39:
[----:B------:R-:W0:Y:S01]  /*2800*/  LDCU UR4, c[0x0][0x39c] ;  /* 0x00007380ff0477ac */ /* 0x000e220008000800 */
[----:B------:R-:W-:Y:S01]  /*2810*/  IMAD.IADD R4, R24, 0x1, R0 ;  /* 0x0000000118047824 */ /* 0x000fe200078e0200 */
[----:B------:R-:W-:Y:S02]  /*2820*/  SEL R9, R9, R24, P1 ;  /* 0x0000001809097207 */ /* 0x000fe40000800000 */
[----:B------:R-:W-:Y:S01]  /*2830*/  FSEL R5, R5, R19, P1 ;  /* 0x0000001305057208 */ /* 0x000fe20000800000 */
[----:B------:R-:W-:Y:S01]  /*2840*/  IMAD R16, R0, 0x3, R4 ;  /* 0x0000000300107824 */ /* 0x000fe200078e0204 */
[----:B------:R-:W-:Y:S01]  /*2850*/  SEL R14, R14, RZ, P1 ;  /* 0x000000ff0e0e7207 */ /* 0x000fe20000800000 */
[----:B0-----:R-:W-:-:S05]  /*2860*/  IMAD.U32 R13, RZ, RZ, UR4 ;  /* 0x00000004ff0d7e24 */ /* 0x001fca000f8e00ff */
[----:B------:R-:W-:-:S13]  /*2870*/  ISETP.GE.U32.AND P0, PT, R16, R13, PT ;  /* 0x0000000d1000720c */ /* 0x000fda0003f06070 */
[----:B------:R-:W-:Y:S05]  /*2880*/  @!P0 BRA `(.L_x_41) ;  /* 0xfffffff800cc8947 */ /* 0x000fea000383ffff */
.L_x_32:
[----:B------:R-:W-:Y:S05]  /*2890*/  BSYNC.RECONVERGENT B1 ;  /* 0x0000000000017941 */ /* 0x000fea0003800200 */
.L_x_31:
[----:B------:R-:W-:Y:S01]  /*28a0*/  ISETP.GE.U32.AND P0, PT, R4, R13, PT ;  /* 0x0000000d0400720c */ /* 0x000fe20003f06070 */
[----:B------:R-:W-:-:S12]  /*28b0*/  BSSY.RECONVERGENT B1, `(.L_x_42) ;  /* 0x0000012000017945 */ /* 0x000fd80003800200 */
[----:B------:R-:W-:Y:S05]  /*28c0*/  @P0 BRA `(.L_x_43) ;  /* 0x0000000000400947 */ /* 0x000fea0003800000 */
[----:B------:R-:W-:-:S05]  /*28d0*/  IMAD.WIDE.U32 R16, R4, 0x4, R2 ;  /* 0x0000000404107825 */ /* 0x000fca00078e0002 */
[----:B------:R0:W5:Y:S01]  /*28e0*/  LDG.E R22, desc[UR36][R16.64] ;  /* 0x0000002410167981 */ /* 0x000162000c1e1900 */
[----:B------:R-:W-:-:S04]  /*28f0*/  IADD3 R25, PT, PT, R4, R0, RZ ;  /* 0x0000000004197210 */ /* 0x000fc80007ffe0ff */
[----:B------:R-:W-:-:S13]  /*2900*/  ISETP.GE.U32.AND P1, PT, R25, R13, PT ;  /* 0x0000000d1900720c */ /* 0x000fda0003f26070 */
[----:B0-----:R-:W-:Y:S05]  /*2910*/  @P1 BRA `(.L_x_43) ;  /* 0x00000000002c1947 */ /* 0x001fea0003800000 */
[----:B------:R-:W-:-:S05]  /*2920*/  IMAD.WIDE.U32 R16, R25, 0x4, R2 ;  /* 0x0000000419107825 */ /* 0x000fca00078e0002 */
[----:B------:R0:W5:Y:S01]  /*2930*/  LDG.E R23, desc[UR36][R16.64] ;  /* 0x0000002410177981 */ /* 0x000162000c1e1900 */
[----:B------:R-:W-:-:S05]  /*2940*/  IMAD.IADD R25, R25, 0x1, R0 ;  /* 0x0000000119197824 */ /* 0x000fca00078e0200 */
[----:B------:R-:W-:-:S13]  /*2950*/  ISETP.GE.U32.AND P1, PT, R25, R13, PT ;  /* 0x0000000d1900720c */ /* 0x000fda0003f26070 */
[----:B0-----:R-:W-:Y:S05]  /*2960*/  @P1 BRA `(.L_x_43) ;  /* 0x0000000000181947 */ /* 0x001fea0003800000 */
[C---:B------:R-:W-:Y:S02]  /*2970*/  IMAD.IADD R18, R25.reuse, 0x1, R0 ;  /* 0x0000000119127824 */ /* 0x040fe400078e0200 */
[----:B------:R-:W-:-:S03]  /*2980*/  IMAD.WIDE.U32 R16, R25, 0x4, R2 ;  /* 0x0000000419107825 */ /* 0x000fc600078e0002 */
[----:B------:R-:W-:-:S13]  /*2990*/  ISETP.GE.U32.AND P1, PT, R18, R13, PT ;  /* 0x0000000d1200720c */ /* 0x000fda0003f26070 */
[----:B------:R-:W-:Y:S02]  /*29a0*/  @!P1 IMAD.WIDE.U32 R2, R18, 0x4, R2 ;  /* 0x0000000412029825 */ /* 0x000fe400078e0002 */
[----:B------:R0:W5:Y:S04]  /*29b0*/  LDG.E R18, desc[UR36][R16.64] ;  /* 0x0000002410127981 */ /* 0x000168000c1e1900 */
[----:B------:R0:W5:Y:S02]  /*29c0*/  @!P1 LDG.E R19, desc[UR36][R2.64] ;  /* 0x0000002402139981 */ /* 0x000164000c1e1900 */
.L_x_43:
[----:B------:R-:W-:Y:S05]  /*29d0*/  BSYNC.RECONVERGENT B1 ;  /* 0x0000000000017941 */ /* 0x000fea0003800200 */
.L_x_42:
[----:B------:R-:W-:Y:S04]  /*29e0*/  BSSY.RECONVERGENT B1, `(.L_x_44) ;  /* 0x0000047000017945 */ /* 0x000fe80003800200 */
[----:B------:R-:W-:Y:S05]  /*29f0*/  @P0 BRA `(.L_x_45) ;  /* 0x0000000400140947 */ /* 0x000fea0003800000 */
[----:B------:R-:W-:Y:S01]  /*2a00*/  FSETP.NAN.FTZ.AND P3, PT, |R8|, |R8|, PT ;  /* 0x400000080800720b */ /* 0x000fe20003f78200 */
[----:B0-----:R-:W-:Y:S01]  /*2a10*/  IMAD.IADD R2, R4, 0x1, R0 ;  /* 0x0000000104027824 */ /* 0x001fe200078e0200 */
[----:B------:R-:W-:Y:S04]  /*2a20*/  BSSY.RECONVERGENT B2, `(.L_x_46) ;  /* 0x000000b000027945 */ /* 0x000fe80003800200 */
[----:B------:R-:W-:-:S07]  /*2a30*/  ISETP.GE.U32.AND P2, PT, R2, R13, PT ;  /* 0x0000000d0200720c */ /* 0x000fce0003f46070 */
[----:B-----5:R-:W-:Y:S02]  /*2a40*/  @P3 FSETP.NAN.FTZ.AND P0, PT, |R22|, |R22|, PT ;  /* 0x400000161600320b */ /* 0x020fe40003f18200 */
[----:B------:R-:W-:-:S04]  /*2a50*/  @P3 ISETP.LT.U32.AND P1, PT, R12, R4, PT ;  /* 0x000000040c00320c */ /* 0x000fc80003f21070 */
[----:B------:R-:W-:Y:S01]  /*2a60*/  @P3 ISETP.LT.OR.EX P0, PT, R21, RZ, !P0, P1 ;  /* 0x000000ff1500320c */ /* 0x000fe20004701710 */
[----:B------:R-:W-:-:S12]  /*2a70*/  @P3 BRA `(.L_x_47) ;  /* 0x0000000000143947 */ /* 0x000fd80003800000 */
[----:B------:R-:W-:-:S13]  /*2a80*/  FSETP.NEU.FTZ.AND P1, PT, R8, R22, PT ;  /* 0x000000160800720b */ /* 0x000fda0003f3d000 */
[----:B------:R-:W-:-:S04]  /*2a90*/  @!P1 ISETP.GE.U32.AND P0, PT, R12, R4, PT ;  /* 0x000000040c00920c */ /* 0x000fc80003f06070 */
[----:B------:R-:W-:-:S04]  /*2aa0*/  @!P1 ISETP.GE.AND.EX P0, PT, R21, RZ, PT, P0 ;  /* 0x000000ff1500920c */ /* 0x000fc80003f06300 */
[----:B------:R-:W-:Y:S02]  /*2ab0*/  @!P1 PLOP3.LUT P0, PT, P0, PT, PT, 0x8, 0x80 ;  /* 0x000000000080981c */ /* 0x000fe4000070e170 */
[----:B------:R-:W-:-:S13]  /*2ac0*/  @P1 FSETP.LT.FTZ.AND P0, PT, R8, R22, PT ;  /* 0x000000160800120b */ /* 0x000fda0003f11000 */
.L_x_47:
[----:B------:R-:W-:Y:S05]  /*2ad0*/  BSYNC.RECONVERGENT B2 ;  /* 0x0000000000027941 */ /* 0x000fea0003800200 */
.L_x_46:
[----:B------:R-:W-:Y:S02]  /*2ae0*/  FSEL R8, R8, R22, P0 ;  /* 0x0000001608087208 */ /* 0x000fe40000000000 */
[----:B------:R-:W-:Y:S02]  /*2af0*/  SEL R12, R12, R4, P0 ;  /* 0x000000040c0c7207 */ /* 0x000fe40000000000 */
[----:B------:R-:W-:Y:S01]  /*2b00*/  SEL R21, R21, RZ, P0 ;  /* 0x000000ff15157207 */ /* 0x000fe20000000000 */
[----:B------:R-:W-:Y:S06]  /*2b10*/  @P2 BRA `(.L_x_45) ;  /* 0x0000000000cc2947 */ /* 0x000fec0003800000 */
[----:B------:R-:W-:Y:S01]  /*2b20*/  FSETP.NAN.FTZ.AND P3, PT, |R7|, |R7|, PT ;  /* 0x400000070700720b */ /* 0x000fe20003f78200 */
[----:B------:R-:W-:Y:S01]  /*2b30*/  BSSY.RECONVERGENT B2, `(.L_x_48) ;  /* 0x000000c000027945 */ /* 0x000fe20003800200 */
[----:B------:R-:W-:-:S04]  /*2b40*/  IADD3 R3, PT, PT, R2, R0, RZ ;  /* 0x0000000002037210 */ /* 0x000fc80007ffe0ff */
[----:B------:R-:W-:-:S07]  /*2b50*/  ISETP.GE.U32.AND P2, PT, R3, R13, PT ;  /* 0x0000000d0300720c */ /* 0x000fce0003f46070 */
[----:B------:R-:W-:Y:S02]  /*2b60*/  @P3 FSETP.NAN.FTZ.AND P0, PT, |R23|, |R23|, PT ;  /* 0x400000171700320b */ /* 0x000fe40003f18200 */
[----:B------:R-:W-:-:S04]  /*2b70*/  @P3 ISETP.LT.U32.AND P1, PT, R11, R2, PT ;  /* 0x000000020b00320c */ /* 0x000fc80003f21070 */
[----:B------:R-:W-:Y:S01]  /*2b80*/  @P3 ISETP.LT.OR.EX P0, PT, R20, RZ, !P0, P1 ;  /* 0x000000ff1400320c */ /* 0x000fe20004701710 */
[----:B------:R-:W-:-:S12]  /*2b90*/  @P3 BRA `(.L_x_49) ;  /* 0x0000000000143947 */ /* 0x000fd80003800000 */
[----:B------:R-:W-:-:S13]  /*2ba0*/  FSETP.NEU.FTZ.AND P3, PT, R7, R23, PT ;  /* 0x000000170700720b */ /* 0x000fda0003f7d000 */
[----:B------:R-:W-:Y:S02]  /*2bb0*/  @!P3 ISETP.GE.U32.AND P1, PT, R11, R2, PT ;  /* 0x000000020b00b20c */ /* 0x000fe40003f26070 */
[----:B------:R-:W-:Y:S02]  /*2bc0*/  @P3 FSETP.LT.FTZ.AND P0, PT, R7, R23, PT ;  /* 0x000000170700320b */ /* 0x000fe40003f11000 */
[----:B------:R-:W-:-:S04]  /*2bd0*/  @!P3 ISETP.GE.AND.EX P1, PT, R20, RZ, PT, P1 ;  /* 0x000000ff1400b20c */ /* 0x000fc80003f26310 */
[----:B------:R-:W-:-:S13]  /*2be0*/  @!P3 PLOP3.LUT P0, PT, P1, PT, PT, 0x8, 0x80 ;  /* 0x000000000080b81c */ /* 0x000fda0000f0e170 */
.L_x_49:
[----:B------:R-:W-:Y:S05]  /*2bf0*/  BSYNC.RECONVERGENT B2 ;  /* 0x0000000000027941 */ /* 0x000fea0003800200 */
.L_x_48:
[----:B------:R-:W-:Y:S02]  /*2c00*/  FSEL R7, R7, R23, P0 ;  /* 0x0000001707077208 */ /* 0x000fe40000000000 */
[----:B------:R-:W-:Y:S02]  /*2c10*/  SEL R11, R11, R2, P0 ;  /* 0x000000020b0b7207 */ /* 0x000fe40000000000 */
[----:B------:R-:W-:Y:S01]  /*2c20*/  SEL R20, R20, RZ, P0 ;  /* 0x000000ff14147207 */ /* 0x000fe20000000000 */
[----:B------:R-:W-:Y:S06]  /*2c30*/  @P2 BRA `(.L_x_45) ;  /* 0x0000000000842947 */ /* 0x000fec0003800000 */
[----:B------:R-:W-:Y:S01]  /*2c40*/  FSETP.NAN.FTZ.AND P3, PT, |R6|, |R6|, PT ;  /* 0x400000060600720b */ /* 0x000fe20003f78200 */
[----:B------:R-:W-:Y:S01]  /*2c50*/  IMAD.IADD R0, R3, 0x1, R0 ;  /* 0x0000000103007824 */ /* 0x000fe200078e0200 */
[----:B------:R-:W-:Y:S04]  /*2c60*/  BSSY.RECONVERGENT B2, `(.L_x_50) ;  /* 0x000000b000027945 */ /* 0x000fe80003800200 */
        /* <DEDUP_REMOVED lines=10> */
.L_x_51:
[----:B------:R-:W-:Y:S05]  /*2d10*/  BSYNC.RECONVERGENT B2 ;  /* 0x0000000000027941 */ /* 0x000fea0003800200 */
.L_x_50:
[----:B------:R-:W-:Y:S02]  /*2d20*/  FSEL R6, R6, R18, P0 ;  /* 0x0000001206067208 */ /* 0x000fe40000000000 */
[----:B------:R-:W-:Y:S02]  /*2d30*/  SEL R10, R10, R3, P0 ;  /* 0x000000030a0a7207 */ /* 0x000fe40000000000 */
[----:B------:R-:W-:Y:S01]  /*2d40*/  SEL R15, R15, RZ, P0 ;  /* 0x000000ff0f0f7207 */ /* 0x000fe20000000000 */
[----:B------:R-:W-:Y:S06]  /*2d50*/  @P2 BRA `(.L_x_45) ;  /* 0x00000000003c2947 */ /* 0x000fec0003800000 */
[----:B------:R-:W-:Y:S01]  /*2d60*/  FSETP.NAN.FTZ.AND P2, PT, |R5|, |R5|, PT ;  /* 0x400000050500720b */ /* 0x000fe20003f58200 */
[----:B------:R-:W-:-:S12]  /*2d70*/  BSSY.RECONVERGENT B2, `(.L_x_52) ;  /* 0x000000a000027945 */ /* 0x000fd80003800200 */
        /* <DEDUP_REMOVED lines=9> */
.L_x_53:
[----:B------:R-:W-:Y:S05]  /*2e10*/  BSYNC.RECONVERGENT B2 ;  /* 0x0000000000027941 */ /* 0x000fea0003800200 */
.L_x_52:
[----:B------:R-:W-:Y:S02]  /*2e20*/  FSEL R5, R5, R19, P0 ;  /* 0x0000001305057208 */ /* 0x000fe40000000000 */
[----:B------:R-:W-:Y:S02]  /*2e30*/  SEL R9, R9, R0, P0 ;  /* 0x0000000009097207 */ /* 0x000fe40000000000 */
[----:B------:R-:W-:-:S07]  /*2e40*/  SEL R14, R14, RZ, P0 ;  /* 0x000000ff0e0e7207 */ /* 0x000fce0000000000 */
.L_x_45:
[----:B------:R-:W-:Y:S05]  /*2e50*/  BSYNC.RECONVERGENT B1 ;  /* 0x0000000000017941 */ /* 0x000fea0003800200 */
.L_x_44:
[----:B------:R-:W-:Y:S01]  /*2e60*/  FSETP.NAN.FTZ.AND P2, PT, |R8|, |R8|, PT ;  /* 0x400000080800720b */ /* 0x000fe20003f58200 */
[----:B------:R-:W-:-:S12]  /*2e70*/  BSSY.RECONVERGENT B1, `(.L_x_54) ;  /* 0x000000a000017945 */ /* 0x000fd80003800200 */
[----:B------:R-:W-:Y:S02]  /*2e80*/  @P2 FSETP.NAN.FTZ.AND P0, PT, |R7|, |R7|, PT ;  /* 0x400000070700220b */ /* 0x000fe40003f18200 */
[----:B------:R-:W-:-:S04]  /*2e90*/  @P2 ISETP.LT.U32.AND P1, PT, R12, R11, PT ;  /* 0x0000000b0c00220c */ /* 0x000fc80003f21070 */
[----:B------:R-:W-:Y:S01]  /*2ea0*/  @P2 ISETP.LT.OR.EX P0, PT, R21, R20, !P0, P1 ;  /* 0x000000141500220c */ /* 0x000fe20004701710 */
[----:B------:R-:W-:-:S12]  /*2eb0*/  @P2 BRA `(.L_x_55) ;  /* 0x0000000000142947 */ /* 0x000fd80003800000 */
[----:B------:R-:W-:-:S13]  /*2ec0*/  FSETP.NEU.FTZ.AND P1, PT, R8, R7, PT ;  /* 0x000000070800720b */ /* 0x000fda0003f3d000 */
[----:B------:R-:W-:-:S04]  /*2ed0*/  @!P1 ISETP.GE.U32.AND P0, PT, R12, R11, PT ;  /* 0x0000000b0c00920c */ /* 0x000fc80003f06070 */
[----:B------:R-:W-:-:S04]  /*2ee0*/  @!P1 ISETP.GE.AND.EX P0, PT, R21, R20, PT, P0 ;  /* 0x000000141500920c */ /* 0x000fc80003f06300 */
[----:B------:R-:W-:Y:S02]  /*2ef0*/  @!P1 PLOP3.LUT P0, PT, P0, PT, PT, 0x8, 0x80 ;  /* 0x000000000080981c */ /* 0x000fe4000070e170 */
[----:B------:R-:W-:-:S13]  /*2f00*/  @P1 FSETP.LT.FTZ.AND P0, PT, R8, R7, PT ;  /* 0x000000070800120b */ /* 0x000fda0003f11000 */
.L_x_55:
[----:B------:R-:W-:Y:S05]  /*2f10*/  BSYNC.RECONVERGENT B1 ;  /* 0x0000000000017941 */ /* 0x000fea0003800200 */
.L_x_54:
        /* <DEDUP_REMOVED lines=14> */
.L_x_57:
[----:B------:R-:W-:Y:S05]  /*3000*/  BSYNC.RECONVERGENT B1 ;  /* 0x0000000000017941 */ /* 0x000fea0003800200 */
.L_x_56:
[----:B------:R-:W-:Y:S01]  /*3010*/  FSEL R6, R7, R6, P0 ;  /* 0x0000000607067208 */ /* 0x000fe20000000000 */
[----:B------:R-:W-:Y:S01]  /*3020*/  BSSY.RECONVERGENT B1, `(.L_x_58) ;  /* 0x000000d000017945 */ /* 0x000fe20003800200 */
[----:B0-----:R-:W-:Y:S02]  /*3030*/  SEL R2, R11, R10, P0 ;  /* 0x0000000a0b027207 */ /* 0x001fe40000000000 */
        /* <DEDUP_REMOVED lines=11> */
.L_x_59:
[----:B------:R-:W-:Y:S05]  /*30f0*/  BSYNC.RECONVERGENT B1 ;  /* 0x0000000000017941 */ /* 0x000fea0003800200 */
.L_x_58:
[----:B------:R-:W-:Y:S02]  /*3100*/  FSEL R7, R6, R5, P0 ;  /* 0x0000000506077208 */ /* 0x000fe40000000000 */
[----:B------:R-:W-:Y:S02]  /*3110*/  SEL R2, R2, R9, P0 ;  /* 0x0000000902027207 */ /* 0x000fe40000000000 */
[----:B------:R-:W-:Y:S01]  /*3120*/  SEL R3, R3, R14, P0 ;  /* 0x0000000e03037207 */ /* 0x000fe20000000000 */
[----:B------:R-:W-:Y:S06]  /*3130*/  BRA `(.L_x_2) ;  /* 0x000000a000dc7947 */ /* 0x000fec0003800000 */
.L_x_30:
[----:B------:R-:W-:-:S13]  /*3140*/  ISETP.NE.AND P0, PT, R8, 0x1, PT ;  /* 0x000000010800780c */ /* 0x000fda0003f05270 */
[----:B------:R-:W-:Y:S05]  /*3150*/  @P0 BRA `(.L_x_60) ;  /* 0x0000000c00e40947 */ /* 0x000fea0003800000 */
[----:B------:R-:W1:Y:S01]  /*3160*/  LDCU UR4, c[0x0][0x3a4] ;  /* 0x00007480ff0477ac */ /* 0x000e620008000800 */
[----:B------:R-:W2:Y:S01]  /*3170*/  LDC R7, c[0x0][0x388] ;  /* 0x0000e200ff077b82 */ /* 0x000ea20000000800 */
[----:B------:R-:W-:Y:S07]  /*3180*/  BSSY.RECONVERGENT B1, `(.L_x_61) ;  /* 0x0000068000017945 */ /* 0x000fee0003800200 */
[----:B------:R-:W0:Y:S08]  /*3190*/  LDC R10, c[0x0][0x390] ;  /* 0x0000e400ff0a7b82 */ /* 0x000e300000000800 */
[----:B------:R-:W3:Y:S01]  /*31a0*/  LDC R15, c[0x0][0x394] ;  /* 0x0000e500ff0f7b82 */ /* 0x000ee20000000800 */
[----:B-1----:R-:W-:-:S04]  /*31b0*/  IMAD.U32 R0, RZ, RZ, UR4 ;  /* 0x00000004ff007e24 */ /* 0x002fc8000f8e00ff */
[----:B------:R-:W-:Y:S02]  /*31c0*/  IMAD R6, R0, 0x3, R4 ;  /* 0x0000000300067824 */ /* 0x000fe400078e0204 */
[----:B--2---:R-:W-:-:S03]  /*31d0*/  IMAD.MOV.U32 R5, RZ, RZ, R7 ;  /* 0x000000ffff057224 */ /* 0x004fc600078e0007 */
[----:B------:R-:W-:Y:S01]  /*31e0*/  ISETP.GE.U32.AND P0, PT, R6, R13, PT ;  /* 0x0000000d0600720c */ /* 0x000fe20003f06070 */
[----:B------:R-:W-:Y:S01]  /*31f0*/  IMAD.MOV.U32 R8, RZ, RZ, R7 ;  /* 0x000000ffff087224 */ /* 0x000fe200078e0007 */
[----:B------:R-:W-:Y:S01]  /*3200*/  MOV R6, R7 ;  /* 0x0000000700067202 */ /* 0x000fe20000000f00 */
[--C-:B0-----:R-:W-:Y:S01]  /*3210*/  IMAD.MOV.U32 R9, RZ, RZ, R10.reuse ;  /* 0x000000ffff097224 */ /* 0x101fe200078e000a */
[----:B------:R-:W-:Y:S01]  /*3220*/  MOV R12, R10 ;  /* 0x0000000a000c7202 */ /* 0x000fe20000000f00 */
[----:B------:R-:W-:Y:S02]  /*3230*/  IMAD.MOV.U32 R11, RZ, RZ, R10 ;  /* 0x000000ffff0b7224 */ /* 0x000fe400078e000a */
[--C-:B---3--:R-:W-:Y:S02]  /*3240*/  IMAD.MOV.U32 R14, RZ, RZ, R15.reuse ;  /* 0x000000ffff0e7224 */ /* 0x108fe400078e000f */
[--C-:B------:R-:W-:Y:S02]  /*3250*/  IMAD.MOV.U32 R20, RZ, RZ, R15.reuse ;  /* 0x000000ffff147224 */ /* 0x100fe400078e000f */
[----:B------:R-:W-:-:S02]  /*3260*/  IMAD.MOV.U32 R21, RZ, RZ, R15 ;  /* 0x000000ffff157224 */ /* 0x000fc400078e000f */
[----:B------:R-:W-:Y:S05]  /*3270*/  @P0 BRA `(.L_x_62) ;  /* 0x0000000400600947 */ /* 0x000fea0003800000 */
[----:B------:R-:W0:Y:S01]  /*3280*/  LDC R0, c[0x0][0x3a4] ;  /* 0x0000e900ff007b82 */ /* 0x000e220000000800 */
[----:B------:R-:W-:Y:S01]  /*3290*/  MOV R11, R10 ;  /* 0x0000000a000b7202 */ /* 0x000fe20000000f00 */
[----:B------:R-:W-:Y:S01]  /*32a0*/  IMAD.MOV.U32 R12, RZ, RZ, R10 ;  /* 0x000000ffff0c7224 */ /* 0x000fe200078e000a */
[----:B------:R-:W-:Y:S01]  /*32b0*/  MOV R6, R7 ;  /* 0x0000000700067202 */ /* 0x000fe20000000f00 */
[--C-:B------:R-:W-:Y:S02]  /*32c0*/  IMAD.MOV.U32 R20, RZ, RZ, R15.reuse ;  /* 0x000000ffff147224 */ /* 0x100fe400078e000f */
[----:B------:R-:W-:Y:S02]  /*32d0*/  IMAD.MOV.U32 R21, RZ, RZ, R15 ;  /* 0x000000ffff157224 */ /* 0x000fe400078e000f */
[----:B------:R-:W-:-:S07]  /*32e0*/  IMAD.MOV.U32 R8, RZ, RZ, R7 ;  /* 0x000000ffff087224 */ /* 0x000fce00078e0007 */
.L_x_71:
[--C-:B0-----:R-:W-:Y:S02]  /*32f0*/  IMAD.IADD R24, R4, 0x1, R0.reuse ;  /* 0x0000000104187824 */ /* 0x101fe400078e0200 */
[----:B------:R-:W-:Y:S02]  /*3300*/  IMAD R17, R23, R4, RZ ;  /* 0x0000000417117224 */ /* 0x000fe400078e02ff */
[----:B------:R-:W-:Y:S02]  /*3310*/  IMAD.IADD R13, R24, 0x1, R0 ;  /* 0x00000001180d7824 */ /* 0x000fe400078e0200 */
[----:B------:R-:W-:-:S04]  /*3320*/  IMAD.WIDE.U32 R16, R17, 0x4, R2 ;  /* 0x0000000411107825 */ /* 0x000fc800078e0002 */
[----:B------:R-:W-:Y:S01]  /*3330*/  IMAD R19, R23, R24, RZ ;  /* 0x0000001817137224 */ /* 0x000fe200078e02ff */
[----:B------:R-:W-:Y:S01]  /*3340*/  IADD3 R26, PT, PT, R13, R0, RZ ;  /* 0x000000000d1a7210 */ /* 0x000fe20007ffe0ff */
[----:B------:R-:W-:Y:S01]  /*3350*/  IMAD R25, R23, R13, RZ ;  /* 0x0000000d17197224 */ /* 0x000fe200078e02ff */
[----:B------:R0:W2:Y:S01]  /*3360*/  LDG.E R22, desc[UR36][R16.64] ;  /* 0x0000002410167981 */ /* 0x0000a2000c1e1900 */
[----:B------:R-:W-:-:S06]  /*3370*/  IMAD.WIDE.U32 R18, R19, 0x4, R2 ;  /* 0x0000000413127825 */ /* 0x000fcc00078e0002 */
[----:B------:R-:W5:Y:S01]  /*3380*/  LDG.E R18, desc[UR36][R18.64] ;  /* 0x0000002412127981 */ /* 0x000f62000c1e1900 */
[----:B0-----:R-:W-:-:S04]  /*3390*/  IMAD.WIDE.U32 R16, R25, 0x4, R2 ;  /* 0x0000000419107825 */ /* 0x001fc800078e0002 */
[----:B------:R-:W-:Y:S01]  /*33a0*/  IMAD R25, R23, R26, RZ ;  /* 0x0000001a17197224 */ /* 0x000fe200078e02ff */
[----:B------:R0:W5:Y:S03]  /*33b0*/  LDG.E R19, desc[UR36][R16.64] ;  /* 0x0000002410137981 */ /* 0x000166000c1e1900 */
        /* <DEDUP_REMOVED lines=18> */
.L_x_64:
[----:B------:R-:W-:Y:S05]  /*34e0*/  BSYNC.RECONVERGENT B2 ;  /* 0x0000000000027941 */ /* 0x000fea0003800200 */
.L_x_63:
        /* <DEDUP_REMOVED lines=9> */
.L_x_66:
[----:B------:R-:W-:Y:S05]  /*3580*/  BSYNC.RECONVERGENT B2 ;  /* 0x0000000000027941 */ /* 0x000fea0003800200 */
.L_x_65:
        /* <DEDUP_REMOVED lines=11> */
.L_x_68:
[----:B------:R-:W-:Y:S05]  /*3640*/  BSYNC.RECONVERGENT B2 ;  /* 0x0000000000027941 */ /* 0x000fea0003800200 */
.L_x_67:
        /* <DEDUP_REMOVED lines=17> */
.L_x_70:
[----:B------:R-:W-:Y:S05]  /*3760*/  BSYNC.RECONVERGENT B2 ;  /* 0x0000000000027941 */ /* 0x000fea0003800200 */
.L_x_69:
        /* <DEDUP_REMOVED lines=9> */
.L_x_62:
[----:B------:R-:W-:Y:S05]  /*3800*/  BSYNC.RECONVERGENT B1 ;  /* 0x0000000000017941 */ /* 0x000fea0003800200 */
.L_x_61:
[----:B------:R-:W-:Y:S01]  /*3810*/  ISETP.GE.U32.AND P0, PT, R4, R13, PT ;  /* 0x0000000d0400720c */ /* 0x000fe20003f06070 */
[----:B------:R-:W-:-:S12]  /*3820*/  BSSY.RECONVERGENT B1, `(.L_x_72) ;  /* 0x0000016000017945 */ /* 0x000fd80003800200 */
[----:B------:R-:W-:Y:S05]  /*3830*/  @P0 BRA `(.L_x_73) ;  /* 0x0000000000500947 */ /* 0x000fea0003800000 */
[----:B------:R-:W-:-:S04]  /*3840*/  IMAD R17, R23, R4, RZ ;  /* 0x0000000417117224 */ /* 0x000fc800078e02ff */
[----:B------:R-:W-:-:S05]  /*3850*/  IMAD.WIDE.U32 R16, R17, 0x4, R2 ;  /* 0x0000000411107825 */ /* 0x000fca00078e0002 */
[----:B------:R0:W5:Y:S01]  /*3860*/  LDG.E R22, desc[UR36][R16.64] ;  /* 0x0000002410167981 */ /* 0x000162000c1e1900 */
[----:B------:R-:W-:-:S05]  /*3870*/  IMAD.IADD R24, R4, 0x1, R0 ;  /* 0x0000000104187824 */ /* 0x000fca00078e0200 */
[----:B------:R-:W-:-:S13]  /*3880*/  ISETP.GE.U32.AND P1, PT, R24, R13, PT ;  /* 0x0000000d1800720c */ /* 0x000fda0003f26070 */
[----:B0-----:R-:W-:Y:S05]  /*3890*/  @P1 BRA `(.L_x_73) ;  /* 0x0000000000381947 */ /* 0x001fea0003800000 */
[----:B------:R-:W-:-:S04]  /*38a0*/  IMAD R17, R23, R24, RZ ;  /* 0x0000001817117224 */ /* 0x000fc800078e02ff */
[----:B------:R-:W-:-:S05]  /*38b0*/  IMAD.WIDE.U32 R16, R17, 0x4, R2 ;  /* 0x0000000411107825 */ /* 0x000fca00078e0002 */
[----:B------:R0:W5:Y:S01]  /*38c0*/  LDG.E R18, desc[UR36][R16.64] ;  /* 0x0000002410127981 */ /* 0x000162000c1e1900 */
[----:B------:R-:W-:-:S04]  /*38d0*/  IADD3 R24, PT, PT, R24, R0, RZ ;  /* 0x0000000018187210 */ /* 0x000fc80007ffe0ff */
[----:B------:R-:W-:-:S13]  /*38e0*/  ISETP.GE.U32.AND P1, PT, R24, R13, PT ;  /* 0x0000000d1800720c */ /* 0x000fda0003f26070 */
[----:B0-----:R-:W-:Y:S05]  /*38f0*/  @P1 BRA `(.L_x_73) ;  /* 0x0000000000201947 */ /* 0x001fea0003800000 */
[----:B------:R-:W-:Y:S02]  /*3900*/  IMAD.IADD R16, R24, 0x1, R0 ;  /* 0x0000000118107824 */ /* 0x000fe400078e0200 */
[----:B------:R-:W-:-:S03]  /*3910*/  IMAD R17, R23, R24, RZ ;  /* 0x0000001817117224 */ /* 0x000fc600078e02ff */
[----:B------:R-:W-:-:S13]  /*3920*/  ISETP.GE.U32.AND P1, PT, R16, R13, PT ;  /* 0x0000000d1000720c */ /* 0x000fda0003f26070 */
[----:B------:R-:W-:Y:S02]  /*3930*/  @!P1 IMAD R23, R23, R16, RZ ;  /* 0x0000001017179224 */ /* 0x000fe400078e02ff */
[----:B------:R-:W-:-:S04]  /*3940*/  IMAD.WIDE.U32 R16, R17, 0x4, R2 ;  /* 0x0000000411107825 */ /* 0x000fc800078e0002 */
[----:B------:R-:W-:Y:S01]  /*3950*/  @!P1 IMAD.WIDE.U32 R2, R23, 0x4, R2 ;  /* 0x0000000417029825 */ /* 0x000fe200078e0002 */
[----:B------:R0:W5:Y:S04]  /*3960*/  LDG.E R19, desc[UR36][R16.64] ;  /* 0x0000002410137981 */ /* 0x000168000c1e1900 */
[----:B------:R0:W5:Y:S02]  /*3970*/  @!P1 LDG.E R25, desc[UR36][R2.64] ;  /* 0x0000002402199981 */ /* 0x000164000c1e1900 */
.L_x_73:
[----:B------:R-:W-:Y:S05]  /*3980*/  BSYNC.RECONVERGENT B1 ;  /* 0x0000000000017941 */ /* 0x000fea0003800200 */
.L_x_72:
        /* <DEDUP_REMOVED lines=15> */
.L_x_77:
[----:B------:R-:W-:Y:S05]  /*3a80*/  BSYNC.RECONVERGENT B2 ;  /* 0x0000000000027941 */ /* 0x000fea0003800200 */
.L_x_76:
        /* <DEDUP_REMOVED lines=17> */
.L_x_79:
[----:B------:R-:W-:Y:S05]  /*3ba0*/  BSYNC.RECONVERGENT B2 ;  /* 0x0000000000027941 */ /* 0x000fea0003800200 */
.L_x_78:
        /* <DEDUP_REMOVED lines=17> */
.L_x_81:
[----:B------:R-:W-:Y:S05]  /*3cc0*/  BSYNC.RECONVERGENT B2 ;  /* 0x0000000000027941 */ /* 0x000fea0003800200 */
.L_x_80:
        /* <DEDUP_REMOVED lines=15> */
.L_x_83:
[----:B------:R-:W-:Y:S05]  /*3dc0*/  BSYNC.RECONVERGENT B2 ;  /* 0x0000000000027941 */ /* 0x000fea0003800200 */
.L_x_82:
[----:B------:R-:W-:Y:S02]  /*3dd0*/  FSEL R5, R5, R25, P0 ;  /* 0x0000001905057208 */ /* 0x000fe40000000000 */
[----:B------:R-:W-:Y:S02]  /*3de0*/  SEL R9, R9, R0, P0 ;  /* 0x0000000009097207 */ /* 0x000fe40000000000 */
[----:B------:R-:W-:-:S07]  /*3df0*/  SEL R14, R14, RZ, P0 ;  /* 0x000000ff0e0e7207 */ /* 0x000fce0000000000 */
.L_x_75:
[----:B------:R-:W-:Y:S05]  /*3e00*/  BSYNC.RECONVERGENT B1 ;  /* 0x0000000000017941 */ /* 0x000fea0003800200 */
.L_x_74:
        /* <DEDUP_REMOVED lines=11> */
.L_x_85:
[----:B------:R-:W-:Y:S05]  /*3ec0*/  BSYNC.RECONVERGENT B1 ;  /* 0x0000000000017941 */ /* 0x000fea0003800200 */
.L_x_84:
        /* <DEDUP_REMOVED lines=14> */
.L_x_87:
[----:B------:R-:W-:Y:S05]  /*3fb0*/  BSYNC.RECONVERGENT B1 ;  /* 0x0000000000017941 */ /* 0x000fea0003800200 */
.L_x_86:
        /* <DEDUP_REMOVED lines=14> */
.L_x_89:
[----:B------:R-:W-:Y:S05]  /*40a0*/  BSYNC.RECONVERGENT B1 ;  /* 0x0000000000017941 */ /* 0x000fea0003800200 */
.L_x_88:
[----:B------:R-:W-:Y:S02]  /*40b0*/  FSEL R7, R6, R5, P0 ;  /* 0x0000000506077208 */ /* 0x000fe40000000000 */
[----:B------:R-:W-:Y:S02]  /*40c0*/  SEL R2, R2, R9, P0 ;  /* 0x0000000902027207 */ /* 0x000fe40000000000 */
[----:B------:R-:W-:Y:S01]  /*40d0*/  SEL R3, R3, R14, P0 ;  /* 0x0000000e03037207 */ /* 0x000fe20000000000 */
[----:B------:R-:W-:Y:S06]  /*40e0*/  BRA `(.L_x_2) ;  /* 0x0000009000f07947 */ /* 0x000fec0003800000 */
.L_x_60:
[----:B------:R-:W1:Y:S01]  /*40f0*/  LDCU UR4, c[0x0][0x3a4] ;  /* 0x00007480ff0477ac */ /* 0x000e620008000800 */
[----:B------:R-:W2:Y:S01]  /*4100*/  LDC R2, c[0x0][0x388] ;  /* 0x0000e200ff027b82 */ /* 0x000ea20000000800 */
[----:B------:R-:W-:Y:S07]  /*4110*/  BSSY.RECONVERGENT B1, `(.L_x_90) ;  /* 0x0000443000017945 */ /* 0x000fee0003800200 */
[----:B------:R-:W3:Y:S08]  /*4120*/  LDC R6, c[0x0][0x390] ;  /* 0x0000e400ff067b82 */ /* 0x000ef00000000800 */
[----:B------:R-:W4:Y:S01]  /*4130*/  LDC R24, c[0x0][0x394] ;  /* 0x0000e500ff187b82 */ /* 0x000f220000000800 */
[----:B-1----:R-:W-:-:S04]  /*4140*/  IMAD.U32 R12, RZ, RZ, UR4 ;  /* 0x00000004ff0c7e24 */ /* 0x002fc8000f8e00ff */
[----:B------:R-:W-:Y:S02]  /*4150*/  IMAD R0, R12, 0x3, R4 ;  /* 0x000000030c007824 */ /* 0x000fe400078e0204 */
[----:B--2---:R-:W-:-:S03]  /*4160*/  IMAD.MOV.U32 R3, RZ, RZ, R2 ;  /* 0x000000ffff037224 */ /* 0x004fc600078e0002 */
[----:B------:R-:W-:Y:S01]  /*4170*/  ISETP.GE.U32.AND P0, PT, R0, R13, PT ;  /* 0x0000000d0000720c */ /* 0x000fe20003f06070 */
[----:B------:R-:W-:Y:S01]  /*4180*/  IMAD.MOV.U32 R0, RZ, RZ, R4 ;  /* 0x000000ffff007224 */ /* 0x000fe200078e0004 */
[----:B------:R-:W-:Y:S01]  /*4190*/  MOV R4, R2 ;  /* 0x0000000200047202 */ /* 0x000fe20000000f00 */
[----:B------:R-:W-:Y:S02]  /*41a0*/  IMAD.MOV.U32 R5, RZ, RZ, R2 ;  /* 0x000000ffff057224 */ /* 0x000fe400078e0002 */
[--C-:B---3--:R-:W-:Y:S01]  /*41b0*/  IMAD.MOV.U32 R7, RZ, RZ, R6.reuse ;  /* 0x000000ffff077224 */ /* 0x108fe200078e0006 */
[----:B------:R-:W-:Y:S01]  /*41c0*/  MOV R23, R6 ;  /* 0x0000000600177202 */ /* 0x000fe20000000f00 */
[----:B------:R-:W-:Y:S02]  /*41d0*/  IMAD.MOV.U32 R20, RZ, RZ, R6 ;  /* 0x000000ffff147224 */ /* 0x000fe400078e0006 */
[--C-:B----4-:R-:W-:Y:S02]  /*41e0*/  IMAD.MOV.U32 R25, RZ, RZ, R24.reuse ;  /* 0x000000ffff197224 */ /* 0x110fe400078e0018 */
[----:B------:R-:W-:-:S02]  /*41f0*/  IMAD.MOV.U32 R26, RZ, RZ, R24 ;  /* 0x000000ffff1a7224 */ /* 0x000fc400078e0018 */
[----:B------:R-:W-:Y:S01]  /*4200*/  IMAD.MOV.U32 R27, RZ, RZ, R24 ;  /* 0x000000ffff1b7224 */ /* 0x000fe200078e0018 */
[----:B------:R-:W-:Y:S06]  /*4210*/  @P0 BRA `(.L_x_91) ;  /* 0x0000004000c80947 */ /* 0x000fec0003800000 */
[----:B------:R-:W-:-:S13]  /*4220*/  ISETP.NE.AND P4, PT, R8, RZ, PT ;  /* 0x000000ff0800720c */ /* 0x000fda0003f85270 */
[----:B------:R1:W5:Y:S01]  /*4230*/  @!P4 LDG.E R21, desc[UR36][R14.64] ;  /* 0x000000240e15c981 */ /* 0x000362000c1e1900 */
[----:B------:R-:W-:Y:S01]  /*4240*/  IADD3 R8, PT, PT, R8, -0x1, RZ ;  /* 0xffffffff08087810 */ /* 0x000fe20007ffe0ff */
[--C-:B------:R-:W-:Y:S01]  /*4250*/  IMAD.MOV.U32 R3, RZ, RZ, R2.reuse ;  /* 0x000000ffff037224 */ /* 0x100fe200078e0002 */
[----:B------:R-:W-:Y:S01]  /*4260*/  MOV R7, R6 ;  /* 0x0000000600077202 */ /* 0x000fe20000000f00 */
[--C-:B------:R-:W-:Y:S01]  /*4270*/  IMAD.MOV.U32 R4, RZ, RZ, R2.reuse ;  /* 0x000000ffff047224 */ /* 0x100fe200078e0002 */
[----:B------:R-:W-:Y:S01]  /*4280*/  VIMNMX.U32 R8, PT, PT, R8, 0x18, PT ;  /* 0x0000001808087848 */ /* 0x000fe20003fe0000 */
[----:B------:R-:W-:Y:S01]  /*4290*/  IMAD.MOV.U32 R5, RZ, RZ, R2 ;  /* 0x000000ffff057224 */ /* 0x000fe200078e0002 */
[----:B------:R-:W-:Y:S01]  /*42a0*/  MOV R26, R24 ;  /* 0x00000018001a7202 */ /* 0x000fe20000000f00 */
[--C-:B------:R-:W-:Y:S02]  /*42b0*/  IMAD.MOV.U32 R20, RZ, RZ, R6.reuse ;  /* 0x000000ffff147224 */ /* 0x100fe400078e0006 */
[----:B------:R-:W-:-:S02]  /*42c0*/  IMAD.MOV.U32 R23, RZ, RZ, R6 ;  /* 0x000000ffff177224 */ /* 0x000fc400078e0006 */
[--C-:B------:R-:W-:Y:S02]  /*42d0*/  IMAD.MOV.U32 R25, RZ, RZ, R24.reuse ;  /* 0x000000ffff197224 */ /* 0x100fe400078e0018 */
[----:B------:R-:W-:Y:S02]  /*42e0*/  IMAD.MOV.U32 R27, RZ, RZ, R24 ;  /* 0x000000ffff1b7224 */ /* 0x000fe400078e0018 */
[----:B-1----:R-:W-:-:S07]  /*42f0*/  VIADD R8, R8, 0x1 ;  /* 0x0000000108087836 */ /* 0x002fce0000000000 */
.L_x_105:
[--C-:B0----5:R-:W-:Y:S01]  /*4300*/  @!P4 IMAD.MOV.U32 R9, RZ, RZ, R21.reuse ;  /* 0x000000ffff09c224 */ /* 0x121fe200078e0015 */
[----:B------:R-:W-:Y:S01]  /*4310*/  @!P4 MOV R10, R21 ;  /* 0x00000015000ac202 */ /* 0x000fe20000000f00 */
[--C-:B------:R-:W-:Y:S02]  /*4320*/  @!P4 IMAD.MOV.U32 R11, RZ, RZ, R21.reuse ;  /* 0x000000ffff0bc224 */ /* 0x100fe400078e0015 */
[----:B------:R-:W-:Y:S01]  /*4330*/  @!P4 IMAD.MOV.U32 R16, RZ, RZ, R21 ;  /* 0x000000ffff10c224 */ /* 0x000fe200078e0015 */
[----:B------:R-:W-:Y:S06]  /*4340*/  @!P4 BRA `(.L_x_92) ;  /* 0x0000003c0060c947 */ /* 0x000fec0003800000 */
[----:B------:R-:W0:Y:S01]  /*4350*/  LDCU.64 UR30, c[0x0][0x3e0] ;  /* 0x00007c00ff1e77ac */ /* 0x000e220008000a00 */
[----:B------:R-:W-:Y:S01]  /*4360*/  MOV R11, R0 ;  /* 0x00000000000b7202 */ /* 0x000fe20000000f00 */
[----:B------:R-:W-:Y:S01]  /*4370*/  IMAD.MOV.U32 R10, RZ, RZ, RZ ;  /* 0x000000ffff0a7224 */ /* 0x000fe200078e00ff */
[----:B------:R-:W1:Y:S01]  /*4380*/  LDCU UR48, c[0x0][0x3d8] ;  /* 0x00007b00ff3077ac */ /* 0x000e620008000800 */
[----:B------:R-:W2:Y:S01]  /*4390*/  LDCU UR77, c[0x0][0x3dc] ;  /* 0x00007b80ff4d77ac */ /* 0x000ea20008000800 */
[----:B------:R-:W3:Y:S01]  /*43a0*/  LDCU UR4, c[0x0][0x508] ;  /* 0x0000a100ff0477ac */ /* 0x000ee20008000800 */
[----:B------:R-:W4:Y:S01]  /*43b0*/  LDCU UR76, c[0x0][0x3f0] ;  /* 0x00007e00ff4c77ac */ /* 0x000f220008000800 */
[----:B0-----:R-:W-:Y:S01]  /*43c0*/  IMAD.HI.U32 R9, R0, UR30, R10 ;  /* 0x0000001e00097c27 */ /* 0x001fe2000f8e000a */
[----:B------:R-:W0:Y:S04]  /*43d0*/  LDCU UR75, c[0x0][0x50c] ;  /* 0x0000a180ff4b77ac */ /* 0x000e280008000800 */
[----:B------:R-:W-:Y:S01]  /*43e0*/  SHF.R.U32.HI R11, RZ, UR31, R9 ;  /* 0x0000001fff0b7c19 */ /* 0x000fe20008011609 */
[----:B-1----:R-:W-:Y:S01]  /*43f0*/  UIADD3 UR50, UPT, UPT, UR48, -0x1, URZ ;  /* 0xffffffff30327890 */ /* 0x002fe2000fffe0ff */
[----:B------:R-:W1:Y:S03]  /*4400*/  LDCU UR74, c[0x0][0x3f4] ;  /* 0x00007e80ff4a77ac */ /* 0x000e660008000800 */
[----:B------:R-:W-:Y:S01]  /*4410*/  IMAD.MOV R9, RZ, RZ, -R11 ;  /* 0x000000ffff097224 */ /* 0x000fe200078e0a0b */
[----:B------:R-:W-:-:S03]  /*4420*/  UISETP.NE.AND UP0, UPT, UR50, URZ, UPT ;  /* 0x000000ff3200728c */ /* 0x000fc6000bf05270 */
[----:B--2---:R-:W-:Y:S01]  /*4430*/  IMAD R9, R9, UR77, R0 ;  /* 0x0000004d09097c24 */ /* 0x004fe2000f8e0200 */
[----:B------:R-:W2:Y:S03]  /*4440*/  LDCU UR73, c[0x0][0x510] ;  /* 0x0000a200ff4977ac */ /* 0x000ea60008000800 */
[----:B---3--:R-:W-:Y:S01]  /*4450*/  IMAD R9, R9, UR4, RZ ;  /* 0x0000000409097c24 */ /* 0x008fe2000f8e02ff */
[----:B------:R-:W3:Y:S01]  /*4460*/  LDCU UR72, c[0x0][0x408] ;  /* 0x00008100ff4877ac */ /* 0x000ee20008000800 */
[----:B------:R-:W0:Y:S01]  /*4470*/  LDCU UR71, c[0x0][0x514] ;  /* 0x0000a280ff4777ac */ /* 0x000e220008000800 */
        /* <DEDUP_REMOVED lines=40> */
[----:B------:R-:W0:Y:S01]  /*4700*/  LDCU.64 UR32, c[0x0][0x3e8] ;  /* 0x00007d00ff2077ac */ /* 0x000e220008000a00 */
        /* <DEDUP_REMOVED lines=8> */
[----:B-1234-:R-:W-:Y:S05]  /*4790*/  BRA.U !UP0, `(.L_x_93) ;  /* 0x0000000d08687547 */ /* 0x01efea000b800000 */
[----:B------:R-:W-:Y:S01]  /*47a0*/  IMAD.MOV.U32 R10, RZ, RZ, RZ ;  /* 0x000000ffff0a7224 */ /* 0x000fe200078e00ff */
[----:B------:R-:W-:-:S03]  /*47b0*/  ISETP.NE.AND P0, PT, R8, 0x2, PT ;  /* 0x000000020800780c */ /* 0x000fc60003f05270 */
[----:B0-----:R-:W-:-:S05]  /*47c0*/  IMAD.HI.U32 R13, R11, UR33, R10 ;  /* 0x000000210b0d7c27 */ /* 0x001fca000f8e000a */
[----:B------:R-:W-:-:S05]  /*47d0*/  SHF.R.U32.HI R13, RZ, UR76, R13 ;  /* 0x0000004cff0d7c19 */ /* 0x000fca000801160d */
[----:B------:R-:W-:-:S04]  /*47e0*/  IMAD.MOV R10, RZ, RZ, -R13 ;  /* 0x000000ffff0a7224 */ /* 0x000fc800078e0a0d */
[----:B------:R-:W-:-:S04]  /*47f0*/  IMAD R10, R10, UR32, R11 ;  /* 0x000000200a0a7c24 */ /* 0x000fc8000f8e020b */
[----:B------:R-:W-:Y:S01]  /*4800*/  IMAD R9, R10, UR75, R9 ;  /* 0x0000004b0a097c24 */ /* 0x000fe2000f8e0209 */
[----:B------:R-:W-:Y:S06]  /*4810*/  @!P0 BRA `(.L_x_93) ;  /* 0x0000000c00488947 */ /* 0x000fec0003800000 */
[----:B------:R-:W-:Y:S02]  /*4820*/  HFMA2 R10, -RZ, RZ, 0, 0 ;  /* 0x00000000ff0a7431 */ /* 0x000fe400000001ff */
[----:B------:R-:W-:Y:S01]  /*4830*/  IMAD.MOV.U32 R11, RZ, RZ, R13 ;  /* 0x000000ffff0b7224 */ /* 0x000fe200078e000d */
[----:B------:R-:W-:Y:S02]  /*4840*/  ISETP.NE.AND P0, PT, R8, 0x3, PT ;  /* 0x000000030800780c */ /* 0x000fe40003f05270 */
[----:B------:R-:W-:-:S05]  /*4850*/  IMAD.HI.U32 R11, R13, UR34, R10 ;  /* 0x000000220d0b7c27 */ /* 0x000fca000f8e000a */
[----:B------:R-:W-:-:S05]  /*4860*/  SHF.R.U32.HI R11, RZ, UR35, R11 ;  /* 0x00000023ff0b7c19 */ /* 0x000fca000801160b */
[----:B------:R-:W-:-:S04]  /*4870*/  IMAD.MOV R10, RZ, RZ, -R11 ;  /* 0x000000ffff0a7224 */ /* 0x000fc800078e0a0b */
[----:B------:R-:W-:-:S04]  /*4880*/  IMAD R10, R10, UR74, R13 ;  /* 0x0000004a0a0a7c24 */ /* 0x000fc8000f8e020d */
[----:B------:R-:W-:Y:S01]  /*4890*/  IMAD R9, R10, UR73, R9 ;  /* 0x000000490a097c24 */ /* 0x000fe2000f8e0209 */
[----:B------:R-:W-:Y:S06]  /*48a0*/  @!P0 BRA `(.L_x_93) ;  /* 0x0000000c00248947 */ /* 0x000fec0003800000 */
[----:B------:R-:W-:Y:S01]  /*48b0*/  IMAD.MOV.U32 R10, RZ, RZ, RZ ;  /* 0x000000ffff0a7224 */ /* 0x000fe200078e00ff */
[----:B------:R-:W-:-:S03]  /*48c0*/  ISETP.NE.AND P0, PT, R8, 0x4, PT ;  /* 0x000000040800780c */ /* 0x000fc60003f05270 */
[----:B------:R-:W-:-:S05]  /*48d0*/  IMAD.HI.U32 R13, R11, UR39, R10 ;  /* 0x000000270b0d7c27 */ /* 0x000fca000f8e000a */
[----:B------:R-:W-:-:S04]  /*48e0*/  SHF.R.U32.HI R13, RZ, UR72, R13 ;  /* 0x00000048ff0d7c19 */ /* 0x000fc8000801160d */
[----:B------:R-:W-:-:S05]  /*48f0*/  IADD3 R10, PT, PT, -R13, RZ, RZ ;  /* 0x000000ff0d0a7210 */ /* 0x000fca0007ffe1ff */
[----:B------:R-:W-:-:S04]  /*4900*/  IMAD R10, R10, UR38, R11 ;  /* 0x000000260a0a7c24 */ /* 0x000fc8000f8e020b */
[----:B------:R-:W-:Y:S01]  /*4910*/  IMAD R9, R10, UR71, R9 ;  /* 0x000000470a097c24 */ /* 0x000fe2000f8e0209 */
[----:B------:R-:W-:Y:S06]  /*4920*/  @!P0 BRA `(.L_x_93) ;  /* 0x0000000c00048947 */ /* 0x000fec0003800000 */
[----:B------:R-:W-:Y:S01]  /*4930*/  IMAD.MOV.U32 R10, RZ, RZ, RZ ;  /* 0x000000ffff0a7224 */ /* 0x000fe200078e00ff */
[----:B------:R-:W-:Y:S01]  /*4940*/  ISETP.NE.AND P0, PT, R8, 0x5, PT ;  /* 0x000000050800780c */ /* 0x000fe20003f05270 */
[----:B------:R-:W-:Y:S02]  /*4950*/  IMAD.MOV.U32 R11, RZ, RZ, R13 ;  /* 0x000000ffff0b7224 */ /* 0x000fe400078e000d */
[----:B------:R-:W-:-:S05]  /*4960*/  IMAD.HI.U32 R11, R13, UR40, R10 ;  /* 0x000000280d0b7c27 */ /* 0x000fca000f8e000a */
[----:B------:R-:W-:-:S05]  /*4970*/  SHF.R.U32.HI R11, RZ, UR41, R11 ;  /* 0x00000029ff0b7c19 */ /* 0x000fca000801160b */
[----:B------:R-:W-:-:S04]  /*4980*/  IMAD.MOV R10, RZ, RZ, -R11 ;  /* 0x000000ffff0a7224 */ /* 0x000fc800078e0a0b */
[----:B------:R-:W-:-:S04]  /*4990*/  IMAD R10, R10, UR70, R13 ;  /* 0x000000460a0a7c24 */ /* 0x000fc8000f8e020d */
[----:B------:R-:W-:Y:S01]  /*49a0*/  IMAD R9, R10, UR69, R9 ;  /* 0x000000450a097c24 */ /* 0x000fe2000f8e0209 */
[----:B------:R-:W-:Y:S06]  /*49b0*/  @!P0 BRA `(.L_x_93) ;  /* 0x0000000800e08947 */ /* 0x000fec0003800000 */
[----:B------:R-:W-:Y:S02]  /*49c0*/  MOV R10, RZ ;  /* 0x000000ff000a7202 */ /* 0x000fe40000000f00 */
[----:B------:R-:W-:-:S03]  /*49d0*/  ISETP.NE.AND P0, PT, R8, 0x6, PT ;  /* 0x000000060800780c */ /* 0x000fc60003f05270 */
[----:B------:R-:W-:-:S05]  /*49e0*/  IMAD.HI.U32 R13, R11, UR43, R10 ;  /* 0x0000002b0b0d7c27 */ /* 0x000fca000f8e000a */
[----:B------:R-:W-:-:S05]  /*49f0*/  SHF.R.U32.HI R13, RZ, UR68, R13 ;  /* 0x00000044ff0d7c19 */ /* 0x000fca000801160d */
[----:B------:R-:W-:-:S04]  /*4a00*/  IMAD.MOV R10, RZ, RZ, -R13 ;  /* 0x000000ffff0a7224 */ /* 0x000fc800078e0a0d */
[----:B------:R-:W-:-:S04]  /*4a10*/  IMAD R10, R10, UR42, R11 ;  /* 0x0000002a0a0a7c24 */ /* 0x000fc8000f8e020b */
[----:B------:R-:W-:Y:S01]  /*4a20*/  IMAD R9, R10, UR67, R9 ;  /* 0x000000430a097c24 */ /* 0x000fe2000f8e0209 */
[----:B------:R-:W-:Y:S06]  /*4a30*/  @!P0 BRA `(.L_x_93) ;  /* 0x0000000800c08947 */ /* 0x000fec0003800000 */
[----:B------:R-:W-:Y:S01]  /*4a40*/  IMAD.MOV.U32 R10, RZ, RZ, RZ ;  /* 0x000000ffff0a7224 */ /* 0x000fe200078e00ff */
[----:B------:R-:W-:Y:S01]  /*4a50*/  ISETP.NE.AND P0, PT, R8, 0x7, PT ;  /* 0x000000070800780c */ /* 0x000fe20003f05270 */
[----:B------:R-:W-:Y:S02]  /*4a60*/  IMAD.MOV.U32 R11, RZ, RZ, R13 ;  /* 0x000000ffff0b7224 */ /* 0x000fe400078e000d */
[----:B------:R-:W-:-:S05]  /*4a70*/  IMAD.HI.U32 R11, R13, UR44, R10 ;  /* 0x0000002c0d0b7c27 */ /* 0x000fca000f8e000a */
[----:B------:R-:W-:-:S04]  /*4a80*/  SHF.R.U32.HI R11, RZ, UR45, R11 ;  /* 0x0000002dff0b7c19 */ /* 0x000fc8000801160b */
[----:B------:R-:W-:-:S05]  /*4a90*/  IADD3 R10, PT, PT, -R11, RZ, RZ ;  /* 0x000000ff0b0a7210 */ /* 0x000fca0007ffe1ff */
[----:B------:R-:W-:-:S04]  /*4aa0*/  IMAD R10, R10, UR66, R13 ;  /* 0x000000420a0a7c24 */ /* 0x000fc8000f8e020d */
[----:B------:R-:W-:Y:S01]  /*4ab0*/  IMAD R9, R10, UR65, R9 ;  /* 0x000000410a097c24 */ /* 0x000fe2000f8e0209 */
[----:B------:R-:W-:Y:S06]  /*4ac0*/  @!P0 BRA `(.L_x_93) ;  /* 0x00000008009c8947 */ /* 0x000fec0003800000 */
[----:B------:R-:W-:Y:S01]  /*4ad0*/  IMAD.MOV.U32 R10, RZ, RZ, RZ ;  /* 0x000000ffff0a7224 */ /* 0x000fe200078e00ff */
[----:B------:R-:W-:-:S03]  /*4ae0*/  ISETP.NE.AND P0, PT, R8, 0x8, PT ;  /* 0x000000080800780c */ /* 0x000fc60003f05270 */
[----:B------:R-:W-:-:S05]  /*4af0*/  IMAD.HI.U32 R13, R11, UR47, R10 ;  /* 0x0000002f0b0d7c27 */ /* 0x000fca000f8e000a */
[----:B------:R-:W-:-:S05]  /*4b00*/  SHF.R.U32.HI R13, RZ, UR64, R13 ;  /* 0x00000040ff0d7c19 */ /* 0x000fca000801160d */
[----:B------:R-:W-:-:S04]  /*4b10*/  IMAD.MOV R10, RZ, RZ, -R13 ;  /* 0x000000ffff0a7224 */ /* 0x000fc800078e0a0d */
[----:B------:R-:W-:-:S04]  /*4b20*/  IMAD R10, R10, UR46, R11 ;  /* 0x0000002e0a0a7c24 */ /* 0x000fc8000f8e020b */
[----:B------:R-:W-:Y:S01]  /*4b30*/  IMAD R9, R10, UR63, R9 ;  /* 0x0000003f0a097c24 */ /* 0x000fe2000f8e0209 */
[----:B------:R-:W-:Y:S06]  /*4b40*/  @!P0 BRA `(.L_x_93) ;  /* 0x00000008007c8947 */ /* 0x000fec0003800000 */
[----:B------:R-:W-:Y:S01]  /*4b50*/  MOV R11, R13 ;  /* 0x0000000d000b7202 */ /* 0x000fe20000000f00 */
        /* <DEDUP_REMOVED lines=16> */
[----:B------:R-:W0:Y:S01]  /*4c60*/  LDCU.64 UR52, c[0x0][0x458] ;  /* 0x00008b00ff3477ac */ /* 0x000e220008000a00 */
[----:B------:R-:W-:Y:S02]  /*4c70*/  HFMA2 R10, -RZ, RZ, 0, 0 ;  /* 0x00000000ff0a7431 */ /* 0x000fe400000001ff */
[----:B------:R-:W-:Y:S01]  /*4c80*/  IMAD.MOV.U32 R11, RZ, RZ, R13 ;  /* 0x000000ffff0b7224 */ /* 0x000fe200078e000d */
[----:B------:R-:W-:Y:S02]  /*4c90*/  ISETP.NE.AND P0, PT, R8, 0xb, PT ;  /* 0x0000000b0800780c */ /* 0x000fe40003f05270 */
[----:B0-----:R-:W-:-:S05]  /*4ca0*/  IMAD.HI.U32 R11, R13, UR52, R10 ;  /* 0x000000340d0b7c27 */ /* 0x001fca000f8e000a */
[----:B------:R-:W-:-:S05]  /*4cb0*/  SHF.R.U32.HI R11, RZ, UR53, R11 ;  /* 0x00000035ff0b7c19 */ /* 0x000fca000801160b */
[----:B------:R-:W-:-:S04]  /*4cc0*/  IMAD.MOV R10, RZ, RZ, -R11 ;  /* 0x000000ffff0a7224 */ /* 0x000fc800078e0a0b */
[----:B------:R-:W-:-:S04]  /*4cd0*/  IMAD R10, R10, UR58, R13 ;  /* 0x0000003a0a0a7c24 */ /* 0x000fc8000f8e020d */
[----:B------:R-:W-:Y:S01]  /*4ce0*/  IMAD R9, R10, UR57, R9 ;  /* 0x000000390a097c24 */ /* 0x000fe2000f8e0209 */
[----:B------:R-:W-:Y:S06]  /*4cf0*/  @!P0 BRA `(.L_x_93) ;  /* 0x0000000800108947 */ /* 0x000fec0003800000 */
[----:B------:R-:W0:Y:S01]  /*4d00*/  LDCU.64 UR52, c[0x0][0x460] ;  /* 0x00008c00ff3477ac */ /* 0x000e220008000a00 */
[----:B------:R-:W-:Y:S01]  /*4d10*/  IMAD.MOV.U32 R10, RZ, RZ, RZ ;  /* 0x000000ffff0a7224 */ /* 0x000fe200078e00ff */
[----:B------:R-:W-:-:S03]  /*4d20*/  ISETP.NE.AND P0, PT, R8, 0xc, PT ;  /* 0x0000000c0800780c */ /* 0x000fc60003f05270 */
[----:B0-----:R-:W-:-:S05]  /*4d30*/  IMAD.HI.U32 R13, R11, UR53, R10 ;  /* 0x000000350b0d7c27 */ /* 0x001fca000f8e000a */
[----:B------:R-:W-:-:S04]  /*4d40*/  SHF.R.U32.HI R13, RZ, UR56, R13 ;  /* 0x00000038ff0d7c19 */ /* 0x000fc8000801160d */
[----:B------:R-:W-:-:S05]  /*4d50*/  IADD3 R10, PT, PT, -R13, RZ, RZ ;  /* 0x000000ff0d0a7210 */ /* 0x000fca0007ffe1ff */
[----:B------:R-:W-:-:S04]  /*4d60*/  IMAD R10, R10, UR52, R11 ;  /* 0x000000340a0a7c24 */ /* 0x000fc8000f8e020b */
[----:B------:R-:W-:Y:S01]  /*4d70*/  IMAD R9, R10, UR55, R9 ;  /* 0x000000370a097c24 */ /* 0x000fe2000f8e0209 */
[----:B------:R-:W-:Y:S06]  /*4d80*/  @!P0 BRA `(.L_x_93) ;  /* 0x0000000400ec8947 */ /* 0x000fec0003800000 */
[----:B------:R-:W0:Y:S01]  /*4d90*/  LDCU.64 UR52, c[0x0][0x470] ;  /* 0x00008e00ff3477ac */ /* 0x000e220008000a00 */
[----:B------:R-:W-:Y:S01]  /*4da0*/  IMAD.MOV.U32 R10, RZ, RZ, RZ ;  /* 0x000000ffff0a7224 */ /* 0x000fe200078e00ff */
[----:B------:R-:W-:Y:S01]  /*4db0*/  ISETP.NE.AND P0, PT, R8, 0xd, PT ;  /* 0x0000000d0800780c */ /* 0x000fe20003f05270 */
[----:B------:R-:W-:Y:S02]  /*4dc0*/  IMAD.MOV.U32 R11, RZ, RZ, R13 ;  /* 0x000000ffff0b7224 */ /* 0x000fe400078e000d */
[----:B0-----:R-:W-:-:S05]  /*4dd0*/  IMAD.HI.U32 R11, R13, UR52, R10 ;  /* 0x000000340d0b7c27 */ /* 0x001fca000f8e000a */
[----:B------:R-:W-:-:S05]  /*4de0*/  SHF.R.U32.HI R11, RZ, UR53, R11 ;  /* 0x00000035ff0b7c19 */ /* 0x000fca000801160b */
[----:B------:R-:W-:-:S04]  /*4df0*/  IMAD.MOV R10, RZ, RZ, -R11 ;  /* 0x000000ffff0a7224 */ /* 0x000fc800078e0a0b */
[----:B------:R-:W-:-:S04]  /*4e00*/  IMAD R10, R10, UR54, R13 ;  /* 0x000000360a0a7c24 */ /* 0x000fc8000f8e020d */
[----:B------:R-:W-:Y:S01]  /*4e10*/  IMAD R9, R10, UR29, R9 ;  /* 0x0000001d0a097c24 */ /* 0x000fe2000f8e0209 */
[----:B------:R-:W-:Y:S06]  /*4e20*/  @!P0 BRA `(.L_x_93) ;  /* 0x0000000400c48947 */ /* 0x000fec0003800000 */
[----:B------:R-:W0:Y:S01]  /*4e30*/  LDCU.64 UR52, c[0x0][0x478] ;  /* 0x00008f00ff3477ac */ /* 0x000e220008000a00 */
[----:B------:R-:W-:Y:S02]  /*4e40*/  MOV R10, RZ ;  /* 0x000000ff000a7202 */ /* 0x000fe40000000f00 */
[----:B------:R-:W-:-:S03]  /*4e50*/  ISETP.NE.AND P0, PT, R8, 0xe, PT ;  /* 0x0000000e0800780c */ /* 0x000fc60003f05270 */
        /* <DEDUP_REMOVED lines=26> */
[----:B------:R-:W-:Y:S01]  /*5000*/  MOV R11, R13 ;  /* 0x0000000d000b7202 */ /* 0x000fe20000000f00 */
        /* <DEDUP_REMOVED lines=68> */
[----:B------:R-:W-:-:S12]  /*5450*/  IMAD.MOV.U32 R11, RZ, RZ, R13 ;  /* 0x000000ffff0b7224 */ /* 0x000fd800078e000d */
[----:B------:R-:W1:Y:S01]  /*5460*/  @P0 LDC R17, c[0x0][0x4fc] ;  /* 0x00013f00ff110b82 */ /* 0x000e620000000800 */
[----:B0-----:R-:W-:-:S05]  /*5470*/  IMAD.HI.U32 R10, R13, UR53, R10 ;  /* 0x000000350d0a7c27 */ /* 0x001fca000f8e000a */
[----:B------:R-:W-:Y:S02]  /*5480*/  SHF.R.U32.HI R11, RZ, UR27, R10 ;  /* 0x0000001bff0b7c19 */ /* 0x000fe4000801160a */
[----:B------:R-:W-:-:S03]  /*5490*/  @P0 MOV R10, RZ ;  /* 0x000000ff000a0202 */ /* 0x000fc60000000f00 */
[----:B------:R-:W-:-:S04]  /*54a0*/  IMAD.MOV R16, RZ, RZ, -R11 ;  /* 0x000000ffff107224 */ /* 0x000fc800078e0a0b */
[----:B------:R-:W-:Y:S02]  /*54b0*/  IMAD R16, R16, UR52, R13 ;  /* 0x0000003410107c24 */ /* 0x000fe4000f8e020d */
[----:B------:R-:W0:Y:S02]  /*54c0*/  @P0 LDC.64 R12, c[0x0][0x500] ;  /* 0x00014000ff0c0b82 */ /* 0x000e240000000a00 */
[----:B------:R-:W-:Y:S02]  /*54d0*/  IMAD R9, R16, UR28, R9 ;  /* 0x0000001c10097c24 */ /* 0x000fe4000f8e0209 */
[----:B0-----:R-:W-:-:S04]  /*54e0*/  @P0 IMAD.HI.U32 R12, R11, R12, R10 ;  /* 0x0000000c0b0c0227 */ /* 0x001fc800078e000a */
[----:B------:R-:W0:Y:S01]  /*54f0*/  @P0 LDC R10, c[0x0][0x568] ;  /* 0x00015a00ff0a0b82 */ /* 0x000e220000000800 */
[----:B------:R-:W-:-:S05]  /*5500*/  @P0 SHF.R.U32.HI R12, RZ, R13, R12 ;  /* 0x0000000dff0c0219 */ /* 0x000fca000001160c */
[----:B------:R-:W-:-:S04]  /*5510*/  @P0 IMAD.MOV R12, RZ, RZ, -R12 ;  /* 0x000000ffff0c0224 */ /* 0x000fc800078e0a0c */
[----:B-1----:R-:W-:-:S04]  /*5520*/  @P0 IMAD R17, R12, R17, R11 ;  /* 0x000000110c110224 */ /* 0x002fc800078e020b */
[----:B0-----:R-:W-:-:S07]  /*5530*/  @P0 IMAD R9, R17, R10, R9 ;  /* 0x0000000a11090224 */ /* 0x001fce00078e0209 */
.L_x_93:
[----:B------:R-:W-:Y:S01]  /*5540*/  LOP3.LUT R9, R9, 0xfffffffc, RZ, 0xc0, !PT ;  /* 0xfffffffc09097812 */ /* 0x000fe200078ec0ff */
[----:B------:R-:W1:Y:S03]  /*5550*/  LDCU UR52, c[0x0][0x3a4] ;  /* 0x00007480ff3477ac */ /* 0x000e660008000800 */
[----:B------:R-:W-:-:S05]  /*5560*/  IADD3 R10, P0, PT, R9, R14, RZ ;  /* 0x0000000e090a7210 */ /* 0x000fca0007f1e0ff */
[----:B------:R-:W-:-:S05]  /*5570*/  IMAD.X R11, RZ, RZ, R15, P0 ;  /* 0x000000ffff0b7224 */ /* 0x000fca00000e060f */
[----:B------:R2:W5:Y:S01]  /*5580*/  LDG.E R10, desc[UR36][R10.64] ;  /* 0x000000240a0a7981 */ /* 0x000562000c1e1900 */
[----:B------:R-:W-:Y:S01]  /*5590*/  MOV R12, RZ ;  /* 0x000000ff000c7202 */ /* 0x000fe20000000f00 */
[----:B-1----:R-:W-:-:S04]  /*55a0*/  VIADD R13, R0, UR52 ;  /* 0x00000034000d7c36 */ /* 0x002fc80008000000 */
[----:B------:R-:W-:-:S05]  /*55b0*/  IMAD.HI.U32 R17, R13, UR30, R12 ;  /* 0x0000001e0d117c27 */ /* 0x000fca000f8e000c */
[----:B------:R-:W-:-:S05]  /*55c0*/  SHF.R.U32.HI R17, RZ, UR31, R17 ;  /* 0x0000001fff117c19 */ /* 0x000fca0008011611 */
[----:B------:R-:W-:-:S04]  /*55d0*/  IMAD.MOV R9, RZ, RZ, -R17 ;  /* 0x000000ffff097224 */ /* 0x000fc800078e0a11 */
[----:B------:R-:W-:-:S04]  /*55e0*/  IMAD R9, R9, UR77, R13 ;  /* 0x0000004d09097c24 */ /* 0x000fc8000f8e020d */
[----:B------:R-:W-:Y:S01]  /*55f0*/  IMAD R9, R9, UR4, RZ ;  /* 0x0000000409097c24 */ /* 0x000fe2000f8e02ff */
[----:B--2---:R-:W-:Y:S06]  /*5600*/  BRA.U !UP0, `(.L_x_94) ;  /* 0x0000000d08687547 */ /* 0x004fec000b800000 */
        /* <DEDUP_REMOVED lines=201> */
[----:B------:R-:W-:Y:S01]  /*62a0*/  ISETP.NE.AND P0, PT, R8, 0x18, PT ;  /* 0x000000180800780c */ /* 0x000fe20003f05270 */
[----:B------:R-:W-:Y:S02]  /*62b0*/  IMAD.MOV.U32 R16, RZ, RZ, RZ ;  /* 0x000000ffff107224 */ /* 0x000fe400078e00ff */
[----:B------:R-:W-:-:S10]  /*62c0*/  IMAD.MOV.U32 R17, RZ, RZ, R11 ;  /* 0x000000ffff117224 */ /* 0x000fd400078e000b */
[----:B------:R-:W1:Y:S01]  /*62d0*/  @P0 LDC.64 R18, c[0x0][0x500] ;  /* 0x00014000ff120b82 */ /* 0x000e620000000a00 */
[----:B0-----:R-:W-:-:S05]  /*62e0*/  IMAD.HI.U32 R16, R11, UR53, R16 ;  /* 0x000000350b107c27 */ /* 0x001fca000f8e0010 */
[----:B------:R-:W-:-:S05]  /*62f0*/  SHF.R.U32.HI R17, RZ, UR27, R16 ;  /* 0x0000001bff117c19 */ /* 0x000fca0008011610 */
[----:B------:R-:W-:-:S04]  /*6300*/  IMAD.MOV R16, RZ, RZ, -R17 ;  /* 0x000000ffff107224 */ /* 0x000fc800078e0a11 */
[----:B------:R-:W-:Y:S02]  /*6310*/  IMAD R16, R16, UR52, R11 ;  /* 0x0000003410107c24 */ /* 0x000fe4000f8e020b */
[----:B------:R-:W0:Y:S02]  /*6320*/  @P0 LDC R11, c[0x0][0x4fc] ;  /* 0x00013f00ff0b0b82 */ /* 0x000e240000000800 */
[----:B------:R-:W-:Y:S01]  /*6330*/  IMAD R9, R16, UR28, R9 ;  /* 0x0000001c10097c24 */ /* 0x000fe2000f8e0209 */
[----:B------:R-:W-:-:S05]  /*6340*/  @P0 MOV R16, RZ ;  /* 0x000000ff00100202 */ /* 0x000fca0000000f00 */
[----:B-1----:R-:W-:Y:S02]  /*6350*/  @P0 IMAD.HI.U32 R18, R17, R18, R16 ;  /* 0x0000001211120227 */ /* 0x002fe400078e0010 */
[----:B------:R-:W1:Y:S03]  /*6360*/  @P0 LDC R16, c[0x0][0x568] ;  /* 0x00015a00ff100b82 */ /* 0x000e660000000800 */
[----:B------:R-:W-:-:S05]  /*6370*/  @P0 SHF.R.U32.HI R18, RZ, R19, R18 ;  /* 0x00000013ff120219 */ /* 0x000fca0000011612 */
[----:B------:R-:W-:-:S04]  /*6380*/  @P0 IMAD.MOV R18, RZ, RZ, -R18 ;  /* 0x000000ffff120224 */ /* 0x000fc800078e0a12 */
[----:B0-----:R-:W-:-:S04]  /*6390*/  @P0 IMAD R11, R11, R18, R17 ;  /* 0x000000120b0b0224 */ /* 0x001fc800078e0211 */
[----:B-1----:R-:W-:-:S07]  /*63a0*/  @P0 IMAD R9, R11, R16, R9 ;  /* 0x000000100b090224 */ /* 0x002fce00078e0209 */
.L_x_94:
        /* <DEDUP_REMOVED lines=219> */
[----:B------:R-:W-:Y:S01]  /*7160*/  @P0 MOV R16, RZ ;  /* 0x000000ff00100202 */ /* 0x000fe20000000f00 */
[----:B------:R-:W-:-:S04]  /*7170*/  IMAD.MOV R19, RZ, RZ, -R17 ;  /* 0x000000ffff137224 */ /* 0x000fc800078e0a11 */
[----:B------:R-:W-:-:S04]  /*7180*/  IMAD R18, R19, UR52, R18 ;  /* 0x0000003413127c24 */ /* 0x000fc8000f8e0212 */
[----:B------:R-:W-:Y:S02]  /*7190*/  IMAD R11, R18, UR28, R11 ;  /* 0x0000001c120b7c24 */ /* 0x000fe4000f8e020b */
[----:B------:R-:W0:Y:S02]  /*71a0*/  @P0 LDC.64 R18, c[0x0][0x500] ;  /* 0x00014000ff120b82 */ /* 0x000e240000000a00 */
[----:B0-----:R-:W-:-:S06]  /*71b0*/  @P0 IMAD.HI.U32 R18, R17, R18, R16 ;  /* 0x0000001211120227 */ /* 0x001fcc00078e0010 */
[----:B------:R-:W0:Y:S01]  /*71c0*/  @P0 LDC R16, c[0x0][0x4fc] ;  /* 0x00013f00ff100b82 */ /* 0x000e220000000800 */
[----:B------:R-:W-:-:S05]  /*71d0*/  @P0 SHF.R.U32.HI R18, RZ, R19, R18 ;  /* 0x00000013ff120219 */ /* 0x000fca0000011612 */
[----:B------:R-:W-:-:S04]  /*71e0*/  @P0 IMAD.MOV R19, RZ, RZ, -R18 ;  /* 0x000000ffff130224 */ /* 0x000fc800078e0a12 */
[----:B0-----:R-:W-:Y:S02]  /*71f0*/  @P0 IMAD R16, R16, R19, R17 ;  /* 0x0000001310100224 */ /* 0x001fe400078e0211 */
[----:B------:R-:W0:Y:S02]  /*7200*/  @P0 LDC R17, c[0x0][0x568] ;  /* 0x00015a00ff110b82 */ /* 0x000e240000000800 */
[----:B0-----:R-:W-:-:S07]  /*7210*/  @P0 IMAD R11, R16, R17, R11 ;  /* 0x00000011100b0224 */ /* 0x001fce00078e020b */
.L_x_95:
        /* <DEDUP_REMOVED lines=220> */
[----:B------:R-:W-:Y:S01]  /*7fe0*/  IMAD R17, R12, UR4, R17 ;  /* 0x000000040c117c24 */ /* 0x000fe2000f8e0211 */
[----:B------:R-:W-:-:S03]  /*7ff0*/  @P0 MOV R12, RZ ;  /* 0x000000ff000c0202 */ /* 0x000fc60000000f00 */
[----:B------:R-:W-:Y:S02]  /*8000*/  IMAD R18, R17, UR28, R18 ;  /* 0x0000001c11127c24 */ /* 0x000fe4000f8e0212 */
[----:B------:R-:W0:Y:S02]  /*8010*/  @P0 LDC.64 R16, c[0x0][0x500] ;  /* 0x00014000ff100b82 */ /* 0x000e240000000a00 */
[----:B0-----:R-:W-:-:S05]  /*8020*/  @P0 IMAD.HI.U32 R16, R13, R16, R12 ;  /* 0x000000100d100227 */ /* 0x001fca00078e000c */
[----:B------:R-:W-:Y:S02]  /*8030*/  @P0 SHF.R.U32.HI R16, RZ, R17, R16 ;  /* 0x00000011ff100219 */ /* 0x000fe40000011610 */
[----:B------:R-:W0:Y:S03]  /*8040*/  @P0 LDC R17, c[0x0][0x4fc] ;  /* 0x00013f00ff110b82 */ /* 0x000e260000000800 */
[----:B------:R-:W-:-:S04]  /*8050*/  @P0 IMAD.MOV R12, RZ, RZ, -R16 ;  /* 0x000000ffff0c0224 */ /* 0x000fc800078e0a10 */
[----:B0-----:R-:W-:Y:S02]  /*8060*/  @P0 IMAD R13, R17, R12, R13 ;  /* 0x0000000c110d0224 */ /* 0x001fe400078e020d */
[----:B------:R-:W0:Y:S02]  /*8070*/  @P0 LDC R12, c[0x0][0x568] ;  /* 0x00015a00ff0c0b82 */ /* 0x000e240000000800 */
[----:B0-----:R-:W-:-:S07]  /*8080*/  @P0 IMAD R18, R13, R12, R18 ;  /* 0x0000000c0d120224 */ /* 0x001fce00078e0212 */
.L_x_96:
[----:B------:R-:W-:-:S04]  /*8090*/  LOP3.LUT R13, R18, 0xfffffffc, RZ, 0xc0, !PT ;  /* 0xfffffffc120d7812 */ /* 0x000fc800078ec0ff */
[----:B------:R-:W-:-:S05]  /*80a0*/  IADD3 R12, P0, PT, R13, R14, RZ ;  /* 0x0000000e0d0c7210 */ /* 0x000fca0007f1e0ff */
[----:B------:R-:W-:-:S05]  /*80b0*/  IMAD.X R13, RZ, RZ, R15, P0 ;  /* 0x000000ffff0d7224 */ /* 0x000fca00000e060f */
[----:B------:R1:W5:Y:S03]  /*80c0*/  LDG.E R16, desc[UR36][R12.64] ;  /* 0x000000240c107981 */ /* 0x000366000c1e1900 */
.L_x_92:
[----:B------:R-:W-:Y:S01]  /*80d0*/  FSETP.NAN.FTZ.AND P2, PT, |R2|, |R2|, PT ;  /* 0x400000020200720b */ /* 0x000fe20003f58200 */
[----:B------:R-:W-:-:S12]  /*80e0*/  BSSY.RECONVERGENT B2, `(.L_x_97) ;  /* 0x000000a000027945 */ /* 0x000fd80003800200 */
        /* <DEDUP_REMOVED lines=9> */
.L_x_98:
[----:B0-----:R-:W-:Y:S05]  /*8180*/  BSYNC.RECONVERGENT B2 ;  /* 0x0000000000027941 */ /* 0x001fea0003800200 */
.L_x_97:
[----:B------:R-:W1:Y:S01]  /*8190*/  LDCU UR4, c[0x0][0x3a4] ;  /* 0x00007480ff0477ac */ /* 0x000e620008000800 */
[----:B------:R-:W-:Y:S01]  /*81a0*/  FSETP.NAN.FTZ.AND P2, PT, |R3|, |R3|, PT ;  /* 0x400000030300720b */ /* 0x000fe20003f58200 */
[----:B------:R-:W-:Y:S01]  /*81b0*/  BSSY.RECONVERGENT B2, `(.L_x_99) ;  /* 0x0000010000027945 */ /* 0x000fe20003800200 */
[----:B------:R-:W-:Y:S02]  /*81c0*/  FSETP.NAN.FTZ.AND P3, PT, |R4|, |R4|, PT ;  /* 0x400000040400720b */ /* 0x000fe40003f78200 */
[----:B------:R-:W-:Y:S02]  /*81d0*/  FSETP.NAN.FTZ.AND P5, PT, |R5|, |R5|, PT ;  /* 0x400000050500720b */ /* 0x000fe40003fb8200 */
[----:B------:R-:W-:-:S07]  /*81e0*/  SEL R6, R6, R0, P0 ;  /* 0x0000000006067207 */ /* 0x000fce0000000000 */
[----:B------:R-:W-:Y:S02]  /*81f0*/  @P2 FSETP.NAN.FTZ.AND P1, PT, |R9|, |R9|, PT ;  /* 0x400000090900220b */ /* 0x000fe40003f38200 */
[----:B-1----:R-:W-:-:S05]  /*8200*/  MOV R12, UR4 ;  /* 0x00000004000c7c02 */ /* 0x002fca0008000f00 */
[----:B------:R-:W-:-:S04]  /*8210*/  IMAD.IADD R18, R0, 0x1, R12 ;  /* 0x0000000100127824 */ /* 0x000fc800078e020c */
[----:B------:R-:W-:Y:S01]  /*8220*/  IMAD.IADD R13, R18, 0x1, R12 ;  /* 0x00000001120d7824 */ /* 0x000fe200078e020c */
        /* <DEDUP_REMOVED lines=8> */
.L_x_100:
[----:B------:R-:W-:Y:S05]  /*82b0*/  BSYNC.RECONVERGENT B2 ;  /* 0x0000000000027941 */ /* 0x000fea0003800200 */
.L_x_99:
[----:B------:R-:W-:Y:S01]  /*82c0*/  @P3 FSETP.NAN.FTZ.AND P2, PT, |R11|, |R11|, PT ;  /* 0x4000000b0b00320b */ /* 0x000fe20003f58200 */
[----:B------:R-:W-:Y:S01]  /*82d0*/  BSSY.RECONVERGENT B2, `(.L_x_101) ;  /* 0x000000b000027945 */ /* 0x000fe20003800200 */
[----:B------:R-:W-:Y:S02]  /*82e0*/  @P3 ISETP.LT.U32.AND P6, PT, R20, R13, PT ;  /* 0x0000000d1400320c */ /* 0x000fe40003fc1070 */
[----:B------:R-:W-:Y:S02]  /*82f0*/  SEL R7, R7, R18, P1 ;  /* 0x0000001207077207 */ /* 0x000fe40000800000 */
[----:B------:R-:W-:Y:S02]  /*8300*/  IADD3 R18, PT, PT, R13, R12, RZ ;  /* 0x0000000c0d127210 */ /* 0x000fe40007ffe0ff */
[----:B------:R-:W-:Y:S01]  /*8310*/  @P3 ISETP.LT.OR.EX P2, PT, R26, RZ, !P2, P6 ;  /* 0x000000ff1a00320c */ /* 0x000fe20005741760 */
[----:B------:R-:W-:-:S12]  /*8320*/  @P3 BRA `(.L_x_102) ;  /* 0x0000000000143947 */ /* 0x000fd80003800000 */
[----:B------:R-:W-:-:S13]  /*8330*/  FSETP.NEU.FTZ.AND P6, PT, R4, R11, PT ;  /* 0x0000000b0400720b */ /* 0x000fda0003fdd000 */
[----:B------:R-:W-:Y:S02]  /*8340*/  @!P6 ISETP.GE.U32.AND P3, PT, R20, R13, PT ;  /* 0x0000000d1400e20c */ /* 0x000fe40003f66070 */
[----:B------:R-:W-:Y:S02]  /*8350*/  @P6 FSETP.LT.FTZ.AND P2, PT, R4, R11, PT ;  /* 0x0000000b0400620b */ /* 0x000fe40003f51000 */
[----:B------:R-:W-:-:S04]  /*8360*/  @!P6 ISETP.GE.AND.EX P3, PT, R26, RZ, PT, P3 ;  /* 0x000000ff1a00e20c */ /* 0x000fc80003f66330 */
[----:B------:R-:W-:-:S13]  /*8370*/  @!P6 PLOP3.LUT P2, PT, P3, PT, PT, 0x8, 0x80 ;  /* 0x000000000080e81c */ /* 0x000fda0001f4e170 */
.L_x_102:
[----:B------:R-:W-:Y:S05]  /*8380*/  BSYNC.RECONVERGENT B2 ;  /* 0x0000000000027941 */ /* 0x000fea0003800200 */
.L_x_101:
[----:B------:R-:W-:Y:S01]  /*8390*/  @P5 FSETP.NAN.FTZ.AND P3, PT, |R16|, |R16|, PT ;  /* 0x400000101000520b */ /* 0x000fe20003f78200 */
[----:B------:R-:W-:Y:S01]  /*83a0*/  BSSY.RECONVERGENT B2, `(.L_x_103) ;  /* 0x0000010000027945 */ /* 0x000fe20003800200 */
[----:B------:R-:W-:Y:S02]  /*83b0*/  @P5 ISETP.LT.U32.AND P6, PT, R23, R18, PT ;  /* 0x000000121700520c */ /* 0x000fe40003fc1070 */
        /* <DEDUP_REMOVED lines=14> */
.L_x_104:
[----:B------:R-:W-:Y:S05]  /*84a0*/  BSYNC.RECONVERGENT B2 ;  /* 0x0000000000027941 */ /* 0x000fea0003800200 */
.L_x_103:
        /* <DEDUP_REMOVED lines=9> */
.L_x_91:
[----:B------:R-:W-:Y:S05]  /*8540*/  BSYNC.RECONVERGENT B1 ;  /* 0x0000000000017941 */ /* 0x000fea0003800200 */
.L_x_90:
[----:B------:R-:W-:Y:S01]  /*8550*/  ISETP.GE.U32.AND P0, PT, R0, R13, PT ;  /* 0x0000000d0000720c */ /* 0x000fe20003f06070 */
[----:B------:R-:W-:Y:S01]  /*8560*/  BSSY.RECONVERGENT B1, `(.L_x_106) ;  /* 0x000047e000017945 */ /* 0x000fe20003800200 */
[----:B------:R-:W-:Y:S01]  /*8570*/  MOV R28, R9 ;  /* 0x00000009001c7202 */ /* 0x000fe20000000f00 */
[----:B------:R-:W-:Y:S01]  /*8580*/  IMAD.MOV.U32 R18, RZ, RZ, R10 ;  /* 0x000000ffff127224 */ /* 0x000fe200078e000a */
[----:B------:R-:W-:Y:S01]  /*8590*/  MOV R21, R16 ;  /* 0x0000001000157202 */ /* 0x000fe20000000f00 */
[----:B------:R-:W-:-:S08]  /*85a0*/  IMAD.MOV.U32 R19, RZ, RZ, R11 ;  /* 0x000000ffff137224 */ /* 0x000fd000078e000b */
[----:B------:R-:W-:Y:S05]  /*85b0*/  @P0 BRA `(.L_x_107) ;  /* 0x0000004400e00947 */ /* 0x000fea0003800000 */
[----:B------:R-:W1:Y:S01]  /*85c0*/  LDC R8, c[0x0][0x3d8] ;  /* 0x0000f600ff087b82 */ /* 0x000e620000000800 */
[----:B------:R-:W-:Y:S02]  /*85d0*/  CS2R R10, SRZ ;  /* 0x00000000000a7805 */ /* 0x000fe4000001ff00 */
[C---:B-1----:R-:W-:Y:S01]  /*85e0*/  ISETP.NE.AND P0, PT, R8.reuse, RZ, PT ;  /* 0x000000ff0800720c */ /* 0x042fe20003f05270 */
[----:B------:R-:W-:-:S05]  /*85f0*/  VIADD R16, R8, 0xffffffff ;  /* 0xffffffff08107836 */ /* 0x000fca0000000000 */
[----:B0-----:R-:W-:-:S05]  /*8600*/  VIMNMX.U32 R9, PT, PT, R16, 0x18, PT ;  /* 0x0000001810097848 */ /* 0x001fca0003fe0000 */
[----:B------:R-:W-:Y:S02]  /*8610*/  VIADD R9, R9, 0x1 ;  /* 0x0000000109097836 */ /* 0x000fe40000000000 */
[----:B------:R-:W-:Y:S05]  /*8620*/  @!P0 BRA `(.L_x_108) ;  /* 0x0000001000508947 */ /* 0x000fea0003800000 */
[----:B------:R-:W0:Y:S01]  /*8630*/  LDCU.64 UR4, c[0x0][0x3e0] ;  /* 0x00007c00ff0477ac */ /* 0x000e220008000a00 */
[----:B------:R-:W-:Y:S02]  /*8640*/  HFMA2 R10, -RZ, RZ, 0, 0 ;  /* 0x00000000ff0a7431 */ /* 0x000fe400000001ff */
[----:B------:R-:W-:Y:S01]  /*8650*/  IMAD.MOV.U32 R11, RZ, RZ, R0 ;  /* 0x000000ffff0b7224 */ /* 0x000fe200078e0000 */
[----:B------:R-:W-:Y:S01]  /*8660*/  ISETP.NE.AND P1, PT, R16, RZ, PT ;  /* 0x000000ff1000720c */ /* 0x000fe20003f25270 */
[----:B------:R-:W1:Y:S01]  /*8670*/  LDCU UR6, c[0x0][0x3dc] ;  /* 0x00007b80ff0677ac */ /* 0x000e620008000800 */
[----:B------:R-:W2:Y:S01]  /*8680*/  LDCU UR7, c[0x0][0x508] ;  /* 0x0000a100ff0777ac */ /* 0x000ea20008000800 */
[----:B0-----:R-:W-:-:S05]  /*8690*/  IMAD.HI.U32 R14, R0, UR4, R10 ;  /* 0x00000004000e7c27 */ /* 0x001fca000f8e000a */
[----:B------:R-:W-:-:S05]  /*86a0*/  SHF.R.U32.HI R15, RZ, UR5, R14 ;  /* 0x00000005ff0f7c19 */ /* 0x000fca000801160e */
[----:B------:R-:W-:-:S04]  /*86b0*/  IMAD.MOV R11, RZ, RZ, -R15 ;  /* 0x000000ffff0b7224 */ /* 0x000fc800078e0a0f */
[----:B-1----:R-:W-:-:S04]  /*86c0*/  IMAD R8, R11, UR6, R0 ;  /* 0x000000060b087c24 */ /* 0x002fc8000f8e0200 */
[----:B--2---:R-:W-:Y:S01]  /*86d0*/  IMAD R8, R8, UR7, RZ ;  /* 0x0000000708087c24 */ /* 0x004fe2000f8e02ff */
[----:B------:R-:W-:Y:S06]  /*86e0*/  @!P1 BRA `(.L_x_109) ;  /* 0x0000001000189947 */ /* 0x000fec0003800000 */
[----:B------:R-:W0:Y:S01]  /*86f0*/  LDCU.64 UR6, c[0x0][0x3e8] ;  /* 0x00007d00ff0677ac */ /* 0x000e220008000a00 */
[----:B------:R-:W-:Y:S02]  /*8700*/  MOV R14, RZ ;  /* 0x000000ff000e7202 */ /* 0x000fe40000000f00 */
[----:B------:R-:W-:Y:S01]  /*8710*/  ISETP.NE.AND P1, PT, R9, 0x2, PT ;  /* 0x000000020900780c */ /* 0x000fe20003f25270 */
[----:B------:R-:W1:Y:S01]  /*8720*/  LDCU UR4, c[0x0][0x3f0] ;  /* 0x00007e00ff0477ac */ /* 0x000e620008000800 */
[----:B------:R-:W2:Y:S01]  /*8730*/  LDCU UR5, c[0x0][0x50c] ;  /* 0x0000a180ff0577ac */ /* 0x000ea20008000800 */
[----:B0-----:R-:W-:-:S05]  /*8740*/  IMAD.HI.U32 R10, R15, UR7, R14 ;  /* 0x000000070f0a7c27 */ /* 0x001fca000f8e000e */
[----:B-1----:R-:W-:-:S05]  /*8750*/  SHF.R.U32.HI R11, RZ, UR4, R10 ;  /* 0x00000004ff0b7c19 */ /* 0x002fca000801160a */
[----:B------:R-:W-:-:S04]  /*8760*/  IMAD.MOV R14, RZ, RZ, -R11 ;  /* 0x000000ffff0e7224 */ /* 0x000fc800078e0a0b */
[----:B------:R-:W-:-:S04]  /*8770*/  IMAD R15, R14, UR6, R15 ;  /* 0x000000060e0f7c24 */ /* 0x000fc8000f8e020f */
[----:B--2---:R-:W-:Y:S01]  /*8780*/  IMAD R8, R15, UR5, R8 ;  /* 0x000000050f087c24 */ /* 0x004fe2000f8e0208 */
[----:B------:R-:W-:Y:S06]  /*8790*/  @!P1 BRA `(.L_x_109) ;  /* 0x0000000c00ec9947 */ /* 0x000fec0003800000 */
[----:B------:R-:W0:Y:S01]  /*87a0*/  LDCU.64 UR4, c[0x0][0x3f8] ;  /* 0x00007f00ff0477ac */ /* 0x000e220008000a00 */
[----:B------:R-:W-:Y:S01]  /*87b0*/  IMAD.MOV.U32 R10, RZ, RZ, RZ ;  /* 0x000000ffff0a7224 */ /* 0x000fe200078e00ff */
[----:B------:R-:W-:Y:S01]  /*87c0*/  ISETP.NE.AND P1, PT, R9, 0x3, PT ;  /* 0x000000030900780c */ /* 0x000fe20003f25270 */
[----:B------:R-:W1:Y:S02]  /*87d0*/  LDCU UR6, c[0x0][0x3f4] ;  /* 0x00007e80ff0677ac */ /* 0x000e640008000800 */
[----:B0-----:R-:W-:Y:S01]  /*87e0*/  IMAD.HI.U32 R14, R11, UR4, R10 ;  /* 0x000000040b0e7c27 */ /* 0x001fe2000f8e000a */
[----:B------:R-:W0:Y:S04]  /*87f0*/  LDCU UR4, c[0x0][0x510] ;  /* 0x0000a200ff0477ac */ /* 0x000e280008000800 */
[----:B------:R-:W-:-:S04]  /*8800*/  SHF.R.U32.HI R15, RZ, UR5, R14 ;  /* 0x00000005ff0f7c19 */ /* 0x000fc8000801160e */
[----:B------:R-:W-:-:S05]  /*8810*/  IADD3 R10, PT, PT, -R15, RZ, RZ ;  /* 0x000000ff0f0a7210 */ /* 0x000fca0007ffe1ff */
[----:B-1----:R-:W-:-:S04]  /*8820*/  IMAD R11, R10, UR6, R11 ;  /* 0x000000060a0b7c24 */ /* 0x002fc8000f8e020b */
[----:B0-----:R-:W-:Y:S01]  /*8830*/  IMAD R8, R11, UR4, R8 ;  /* 0x000000040b087c24 */ /* 0x001fe2000f8e0208 */
[----:B------:R-:W-:Y:S06]  /*8840*/  @!P1 BRA `(.L_x_109) ;  /* 0x0000000c00c09947 */ /* 0x000fec0003800000 */
[----:B------:R-:W0:Y:S01]  /*8850*/  LDCU.64 UR6, c[0x0][0x400] ;  /* 0x00008000ff0677ac */ /* 0x000e220008000a00 */
[----:B------:R-:W-:Y:S01]  /*8860*/  IMAD.MOV.U32 R14, RZ, RZ, RZ ;  /* 0x000000ffff0e7224 */ /* 0x000fe200078e00ff */
        /* <DEDUP_REMOVED lines=10> */
[----:B------:R-:W-:Y:S02]  /*8910*/  MOV R10, RZ ;  /* 0x000000ff000a7202 */ /* 0x000fe40000000f00 */
[----:B------:R-:W-:Y:S01]  /*8920*/  ISETP.NE.AND P1, PT, R9, 0x5, PT ;  /* 0x000000050900780c */ /* 0x000fe20003f25270 */
[----:B------:R-:W1:Y:S02]  /*8930*/  LDCU UR6, c[0x0][0x40c] ;  /* 0x00008180ff0677ac */ /* 0x000e640008000800 */
[----:B0-----:R-:W-:Y:S01]  /*8940*/  IMAD.HI.U32 R14, R11, UR4, R10 ;  /* 0x000000040b0e7c27 */ /* 0x001fe2000f8e000a */
[----:B------:R-:W0:Y:S04]  /*8950*/  LDCU UR4, c[0x0][0x518] ;  /* 0x0000a300ff0477ac */ /* 0x000e280008000800 */
[----:B------:R-:W-:-:S05]  /*8960*/  SHF.R.U32.HI R15, RZ, UR5, R14 ;  /* 0x00000005ff0f7c19 */ /* 0x000fca000801160e */
[----:B------:R-:W-:-:S04]  /*8970*/  IMAD.MOV R10, RZ, RZ, -R15 ;  /* 0x000000ffff0a7224 */ /* 0x000fc800078e0a0f */
        /* <DEDUP_REMOVED lines=9> */
[----:B-1----:R-:W-:-:S04]  /*8a10*/  SHF.R.U32.HI R11, RZ, UR4, R10 ;  /* 0x00000004ff0b7c19 */ /* 0x002fc8000801160a */
[----:B------:R-:W-:-:S05]  /*8a20*/  IADD3 R14, PT, PT, -R11, RZ, RZ ;  /* 0x000000ff0b0e7210 */ /* 0x000fca0007ffe1ff */
        /* <DEDUP_REMOVED lines=15> */
[----:B------:R-:W-:Y:S01]  /*8b20*/  HFMA2 R14, -RZ, RZ, 0, 0 ;  /* 0x00000000ff0e7431 */ /* 0x000fe200000001ff */
[----:B------:R-:W-:Y:S01]  /*8b30*/  ISETP.NE.AND P1, PT, R9, 0x8, PT ;  /* 0x000000080900780c */ /* 0x000fe20003f25270 */
[----:B------:R-:W1:Y:S01]  /*8b40*/  LDCU UR4, c[0x0][0x438] ;  /* 0x00008700ff0477ac */ /* 0x000e620008000800 */
[----:B------:R-:W2:Y:S02]  /*8b50*/  LDCU UR5, c[0x0][0x524] ;  /* 0x0000a480ff0577ac */ /* 0x000ea40008000800 */
        /* <DEDUP_REMOVED lines=184> */
[----:B------:R-:W1:Y:S03]  /*96e0*/  LDCU UR6, c[0x0][0x4fc] ;  /* 0x00009f80ff0677ac */ /* 0x000e660008000800 */
[----:B0-----:R-:W-:Y:S01]  /*96f0*/  IMAD.HI.U32 R10, R11, UR4, R10 ;  /* 0x000000040b0a7c27 */ /* 0x001fe2000f8e000a */
[----:B------:R-:W0:Y:S04]  /*9700*/  LDCU UR4, c[0x0][0x568] ;  /* 0x0000ad00ff0477ac */ /* 0x000e280008000800 */
[----:B------:R-:W-:-:S05]  /*9710*/  SHF.R.U32.HI R10, RZ, UR5, R10 ;  /* 0x00000005ff0a7c19 */ /* 0x000fca000801160a */
[----:B------:R-:W-:-:S04]  /*9720*/  IMAD.MOV R10, RZ, RZ, -R10 ;  /* 0x000000ffff0a7224 */ /* 0x000fc800078e0a0a */
[----:B-1----:R-:W-:-:S04]  /*9730*/  IMAD R11, R10, UR6, R11 ;  /* 0x000000060a0b7c24 */ /* 0x002fc8000f8e020b */
[----:B0-----:R-:W-:-:S07]  /*9740*/  IMAD R8, R11, UR4, R8 ;  /* 0x000000040b087c24 */ /* 0x001fce000f8e0208 */
.L_x_109:
[----:B------:R-:W-:Y:S02]  /*9750*/  SHF.R.U32.HI R10, RZ, 0x2, R8 ;  /* 0x00000002ff0a7819 */ /* 0x000fe40000011608 */
[----:B------:R-:W-:-:S07]  /*9760*/  MOV R11, RZ ;  /* 0x000000ff000b7202 */ /* 0x000fce0000000f00 */
.L_x_108:
[----:B------:R-:W0:Y:S02]  /*9770*/  LDCU.64 UR4, c[0x0][0x768] ;  /* 0x0000ed00ff0477ac */ /* 0x000e240008000a00 */
[----:B0-----:R-:W-:-:S05]  /*9780*/  IADD3 R22, P1, PT, R22, UR4, RZ ;  /* 0x0000000416167c10 */ /* 0x001fca000ff3e0ff */
[----:B------:R-:W-:Y:S01]  /*9790*/  IMAD.X R29, RZ, RZ, UR5, P1 ;  /* 0x00000005ff1d7e24 */ /* 0x000fe200088e06ff */
[----:B------:R-:W-:-:S04]  /*97a0*/  LEA R14, P1, R10, R22, 0x2 ;  /* 0x000000160a0e7211 */ /* 0x000fc800078210ff */
[----:B------:R-:W-:-:S05]  /*97b0*/  LEA.HI.X R15, R10, R29, R11, 0x2, P1 ;  /* 0x0000001d0a0f7211 */ /* 0x000fca00008f140b */
[----:B------:R1:W5:Y:S01]  /*97c0*/  LDG.E R18, desc[UR36][R14.64] ;  /* 0x000000240e127981 */ /* 0x000362000c1e1900 */
[----:B------:R-:W-:-:S05]  /*97d0*/  IMAD.IADD R17, R0, 0x1, R12 ;  /* 0x0000000100117824 */ /* 0x000fca00078e020c */
[----:B------:R-:W-:-:S13]  /*97e0*/  ISETP.GE.U32.AND P1, PT, R17, R13, PT ;  /* 0x0000000d1100720c */ /* 0x000fda0003f26070 */
[----:B-1----:R-:W-:Y:S05]  /*97f0*/  @P1 BRA `(.L_x_107) ;  /* 0x0000003400501947 */ /* 0x002fea0003800000 */
[----:B------:R-:W-:Y:S01]  /*9800*/  CS2R R10, SRZ ;  /* 0x00000000000a7805 */ /* 0x000fe2000001ff00 */
[----:B------:R-:W-:Y:S06]  /*9810*/  @!P0 BRA `(.L_x_110) ;  /* 0x0000001000548947 */ /* 0x000fec0003800000 */
[----:B------:R-:W0:Y:S01]  /*9820*/  LDC R8, c[0x0][0x3d8] ;  /* 0x0000f600ff087b82 */ /* 0x000e220000000800 */
[----:B------:R-:W1:Y:S01]  /*9830*/  LDCU.64 UR4, c[0x0][0x3e0] ;  /* 0x00007c00ff0477ac */ /* 0x000e620008000a00 */
[----:B------:R-:W-:Y:S01]  /*9840*/  HFMA2 R16, -RZ, RZ, 0, 0 ;  /* 0x00000000ff107431 */ /* 0x000fe200000001ff */
[----:B------:R-:W2:Y:S04]  /*9850*/  LDCU UR6, c[0x0][0x3dc] ;  /* 0x00007b80ff0677ac */ /* 0x000ea80008000800 */
[----:B-1----:R-:W-:Y:S01]  /*9860*/  IMAD.HI.U32 R14, R17, UR4, R16 ;  /* 0x00000004110e7c27 */ /* 0x002fe2000f8e0010 */
[----:B------:R-:W1:Y:S03]  /*9870*/  LDCU UR4, c[0x0][0x508] ;  /* 0x0000a100ff0477ac */ /* 0x000e660008000800 */
[----:B0-----:R-:W-:Y:S01]  /*9880*/  VIADD R8, R8, 0xffffffff ;  /* 0xffffffff08087836 */ /* 0x001fe20000000000 */
[----:B------:R-:W-:-:S04]  /*9890*/  SHF.R.U32.HI R15, RZ, UR5, R14 ;  /* 0x00000005ff0f7c19 */ /* 0x000fc8000801160e */
[----:B------:R-:W-:Y:S01]  /*98a0*/  ISETP.NE.AND P1, PT, R8, RZ, PT ;  /* 0x000000ff0800720c */ /* 0x000fe20003f25270 */
[----:B------:R-:W-:-:S04]  /*98b0*/  IMAD.MOV R11, RZ, RZ, -R15 ;  /* 0x000000ffff0b7224 */ /* 0x000fc800078e0a0f */
[----:B--2---:R-:W-:-:S04]  /*98c0*/  IMAD R8, R11, UR6, R17 ;  /* 0x000000060b087c24 */ /* 0x004fc8000f8e0211 */
[----:B-1----:R-:W-:-:S04]  /*98d0*/  IMAD R8, R8, UR4, RZ ;  /* 0x0000000408087c24 */ /* 0x002fc8000f8e02ff */
[----:B------:R-:W-:Y:S05]  /*98e0*/  @!P1 BRA `(.L_x_111) ;  /* 0x0000001000189947 */ /* 0x000fea0003800000 */
        /* <DEDUP_REMOVED lines=262> */
.L_x_111:
[----:B------:R-:W-:Y:S02]  /*a950*/  SHF.R.U32.HI R10, RZ, 0x2, R8 ;  /* 0x00000002ff0a7819 */ /* 0x000fe40000011608 */
[----:B------:R-:W-:-:S07]  /*a960*/  MOV R11, RZ ;  /* 0x000000ff000b7202 */ /* 0x000fce0000000f00 */
.L_x_110:
        /* <DEDUP_REMOVED lines=10> */
[----:B------:R-:W-:Y:S01]  /*aa10*/  IMAD.MOV.U32 R16, RZ, RZ, RZ ;  /* 0x000000ffff107224 */ /* 0x000fe200078e00ff */
[----:B------:R-:W2:Y:S03]  /*aa20*/  LDCU UR6, c[0x0][0x3dc] ;  /* 0x00007b80ff0677ac */ /* 0x000ea60008000800 */
[----:B-1----:R-:W-:Y:S01]  /*aa30*/  IMAD.HI.U32 R14, R17, UR4, R16 ;  /* 0x00000004110e7c27 */ /* 0x002fe2000f8e0010 */
[----:B------:R-:W1:Y:S01]  /*aa40*/  LDCU UR4, c[0x0][0x508] ;  /* 0x0000a100ff0477ac */ /* 0x000e620008000800 */
[----:B0-----:R-:W-:-:S03]  /*aa50*/  IADD3 R8, PT, PT, R8, -0x1, RZ ;  /* 0xffffffff08087810 */ /* 0x001fc60007ffe0ff */
[----:B------:R-:W-:Y:S02]  /*aa60*/  SHF.R.U32.HI R15, RZ, UR5, R14 ;  /* 0x00000005ff0f7c19 */ /* 0x000fe4000801160e */
[----:B------:R-:W-:-:S03]  /*aa70*/  ISETP.NE.AND P1, PT, R8, RZ, PT ;  /* 0x000000ff0800720c */ /* 0x000fc60003f25270 */
[----:B------:R-:W-:-:S04]  /*aa80*/  IMAD.MOV R11, RZ, RZ, -R15 ;  /* 0x000000ffff0b7224 */ /* 0x000fc800078e0a0f */
[----:B--2---:R-:W-:-:S04]  /*aa90*/  IMAD R8, R11, UR6, R17 ;  /* 0x000000060b087c24 */ /* 0x004fc8000f8e0211 */
[----:B-1----:R-:W-:Y:S02]  /*aaa0*/  IMAD R8, R8, UR4, RZ ;  /* 0x0000000408087c24 */ /* 0x002fe4000f8e02ff */
[----:B------:R-:W-:Y:S05]  /*aab0*/  @!P1 BRA `(.L_x_113) ;  /* 0x0000001000189947 */ /* 0x000fea0003800000 */
        /* <DEDUP_REMOVED lines=254> */
[----:B------:R-:W-:Y:S01]  /*baa0*/  MOV R10, RZ ;  /* 0x000000ff000a7202 */ /* 0x000fe20000000f00 */
[----:B------:R-:W1:Y:S04]  /*bab0*/  LDCU UR6, c[0x0][0x4fc] ;  /* 0x00009f80ff0677ac */ /* 0x000e680008000800 */
[----:B0-----:R-:W-:Y:S01]  /*bac0*/  IMAD.HI.U32 R10, R11, UR4, R10 ;  /* 0x000000040b0a7c27 */ /* 0x001fe2000f8e000a */
[----:B------:R-:W0:Y:S04]  /*bad0*/  LDCU UR4, c[0x0][0x568] ;  /* 0x0000ad00ff0477ac */ /* 0x000e280008000800 */
[----:B------:R-:W-:-:S05]  /*bae0*/  SHF.R.U32.HI R10, RZ, UR5, R10 ;  /* 0x00000005ff0a7c19 */ /* 0x000fca000801160a */
[----:B------:R-:W-:-:S04]  /*baf0*/  IMAD.MOV R10, RZ, RZ, -R10 ;  /* 0x000000ffff0a7224 */ /* 0x000fc800078e0a0a */
[----:B-1----:R-:W-:-:S04]  /*bb00*/  IMAD R11, R10, UR6, R11 ;  /* 0x000000060a0b7c24 */ /* 0x002fc8000f8e020b */
[----:B0-----:R-:W-:-:S07]  /*bb10*/  IMAD R8, R11, UR4, R8 ;  /* 0x000000040b087c24 */ /* 0x001fce000f8e0208 */
.L_x_113:
[----:B------:R-:W-:Y:S01]  /*bb20*/  SHF.R.U32.HI R10, RZ, 0x2, R8 ;  /* 0x00000002ff0a7819 */ /* 0x000fe20000011608 */
[----:B------:R-:W-:-:S07]  /*bb30*/  IMAD.MOV.U32 R11, RZ, RZ, RZ ;  /* 0x000000ffff0b7224 */ /* 0x000fce00078e00ff */
.L_x_112:
[----:B------:R-:W-:-:S04]  /*bb40*/  LEA R14, P1, R10, R22, 0x2 ;  /* 0x000000160a0e7211 */ /* 0x000fc800078210ff */
[----:B------:R-:W-:-:S05]  /*bb50*/  LEA.HI.X R15, R10, R29, R11, 0x2, P1 ;  /* 0x0000001d0a0f7211 */ /* 0x000fca00008f140b */
[----:B------:R1:W5:Y:S01]  /*bb60*/  LDG.E R19, desc[UR36][R14.64] ;  /* 0x000000240e137981 */ /* 0x000362000c1e1900 */
[----:B------:R-:W-:-:S04]  /*bb70*/  IADD3 R17, PT, PT, R17, R12, RZ ;  /* 0x0000000c11117210 */ /* 0x000fc80007ffe0ff */
        /* <DEDUP_REMOVED lines=9> */
[----:B------:R-:W1:Y:S03]  /*bc10*/  LDCU UR4, c[0x0][0x508] ;  /* 0x0000a100ff0477ac */ /* 0x000e660008000800 */
[----:B0-----:R-:W-:Y:S01]  /*bc20*/  VIADD R8, R8, 0xffffffff ;  /* 0xffffffff08087836 */ /* 0x001fe20000000000 */
[----:B------:R-:W-:-:S04]  /*bc30*/  SHF.R.U32.HI R15, RZ, UR5, R14 ;  /* 0x00000005ff0f7c19 */ /* 0x000fc8000801160e */
[----:B------:R-:W-:Y:S02]  /*bc40*/  ISETP.NE.AND P0, PT, R8, RZ, PT ;  /* 0x000000ff0800720c */ /* 0x000fe40003f05270 */
[----:B------:R-:W-:-:S05]  /*bc50*/  IADD3 R11, PT, PT, -R15, RZ, RZ ;  /* 0x000000ff0f0b7210 */ /* 0x000fca0007ffe1ff */
        /* <DEDUP_REMOVED lines=15> */
[----:B------:R-:W-:Y:S01]  /*bd50*/  HFMA2 R10, -RZ, RZ, 0, 0 ;  /* 0x00000000ff0a7431 */ /* 0x000fe200000001ff */
[----:B------:R-:W-:Y:S01]  /*bd60*/  ISETP.NE.AND P0, PT, R9, 0x3, PT ;  /* 0x000000030900780c */ /* 0x000fe20003f05270 */
[----:B------:R-:W1:Y:S03]  /*bd70*/  LDCU UR6, c[0x0][0x3f4] ;  /* 0x00007e80ff0677ac */ /* 0x000e660008000800 */
        /* <DEDUP_REMOVED lines=243> */
[----:B------:R-:W-:-:S04]  /*ccb0*/  SHF.R.U32.HI R9, RZ, UR5, R9 ;  /* 0x00000005ff097c19 */ /* 0x000fc80008011609 */
[----:B------:R-:W-:-:S05]  /*ccc0*/  IADD3 R9, PT, PT, -R9, RZ, RZ ;  /* 0x000000ff09097210 */ /* 0x000fca0007ffe1ff */
[----:B-1----:R-:W-:-:S04]  /*ccd0*/  IMAD R11, R9, UR6, R11 ;  /* 0x00000006090b7c24 */ /* 0x002fc8000f8e020b */
[----:B0-----:R-:W-:-:S07]  /*cce0*/  IMAD R8, R11, UR4, R8 ;  /* 0x000000040b087c24 */ /* 0x001fce000f8e0208 */
.L_x_115:
[----:B------:R-:W-:Y:S01]  /*ccf0*/  SHF.R.U32.HI R10, RZ, 0x2, R8 ;  /* 0x00000002ff0a7819 */ /* 0x000fe20000011608 */
[----:B------:R-:W-:-:S07]  /*cd00*/  IMAD.MOV.U32 R11, RZ, RZ, RZ ;  /* 0x000000ffff0b7224 */ /* 0x000fce00078e00ff */
.L_x_114:
[----:B------:R-:W-:-:S04]  /*cd10*/  LEA R8, P0, R10, R22, 0x2 ;  /* 0x000000160a087211 */ /* 0x000fc800078010ff */
[----:B------:R-:W-:-:S05]  /*cd20*/  LEA.HI.X R9, R10, R29, R11, 0x2, P0 ;  /* 0x0000001d0a097211 */ /* 0x000fca00000f140b */
[----:B------:R1:W5:Y:S04]  /*cd30*/  LDG.E R21, desc[UR36][R8.64] ;  /* 0x0000002408157981 */ /* 0x000368000c1e1900 */
.L_x_107:
[----:B------:R-:W-:Y:S05]  /*cd40*/  BSYNC.RECONVERGENT B1 ;  /* 0x0000000000017941 */ /* 0x000fea0003800200 */
.L_x_106:
[----:B------:R-:W-:Y:S01]  /*cd50*/  ISETP.GE.U32.AND P0, PT, R0, R13, PT ;  /* 0x0000000d0000720c */ /* 0x000fe20003f06070 */
[----:B------:R-:W-:-:S12]  /*cd60*/  BSSY.RECONVERGENT B1, `(.L_x_116) ;  /* 0x0000047000017945 */ /* 0x000fd80003800200 */
[----:B------:R-:W-:Y:S05]  /*cd70*/  @P0 BRA `(.L_x_117) ;  /* 0x0000000400140947 */ /* 0x000fea0003800000 */
[----:B------:R-:W-:Y:S01]  /*cd80*/  FSETP.NAN.FTZ.AND P3, PT, |R2|, |R2|, PT ;  /* 0x400000020200720b */ /* 0x000fe20003f78200 */
[----:B-1----:R-:W-:Y:S01]  /*cd90*/  IMAD.IADD R8, R0, 0x1, R12 ;  /* 0x0000000100087824 */ /* 0x002fe200078e020c */
        /* <DEDUP_REMOVED lines=11> */
.L_x_119:
[----:B------:R-:W-:Y:S05]  /*ce50*/  BSYNC.RECONVERGENT B2 ;  /* 0x0000000000027941 */ /* 0x000fea0003800200 */
.L_x_118:
[----:B------:R-:W-:Y:S02]  /*ce60*/  FSEL R2, R2, R18, P0 ;  /* 0x0000001202027208 */ /* 0x000fe40000000000 */
[----:B------:R-:W-:Y:S02]  /*ce70*/  SEL R6, R6, R0, P0 ;  /* 0x0000000006067207 */ /* 0x000fe40000000000 */
[----:B------:R-:W-:Y:S01]  /*ce80*/  SEL R24, R24, RZ, P0 ;  /* 0x000000ff18187207 */ /* 0x000fe20000000000 */
[----:B------:R-:W-:Y:S06]  /*ce90*/  @P2 BRA `(.L_x_117) ;  /* 0x0000000000cc2947 */ /* 0x000fec0003800000 */
[----:B------:R-:W-:Y:S01]  /*cea0*/  FSETP.NAN.FTZ.AND P3, PT, |R3|, |R3|, PT ;  /* 0x400000030300720b */ /* 0x000fe20003f78200 */
[----:B------:R-:W-:Y:S01]  /*ceb0*/  BSSY.RECONVERGENT B2, `(.L_x_120) ;  /* 0x000000c000027945 */ /* 0x000fe20003800200 */
[----:B0-----:R-:W-:-:S04]  /*cec0*/  IADD3 R9, PT, PT, R8, R12, RZ ;  /* 0x0000000c08097210 */ /* 0x001fc80007ffe0ff */
        /* <DEDUP_REMOVED lines=10> */
.L_x_121:
[----:B------:R-:W-:Y:S05]  /*cf70*/  BSYNC.RECONVERGENT B2 ;  /* 0x0000000000027941 */ /* 0x000fea0003800200 */
.L_x_120:
        /* <DEDUP_REMOVED lines=17> */
.L_x_123:
[----:B------:R-:W-:Y:S05]  /*d090*/  BSYNC.RECONVERGENT B2 ;  /* 0x0000000000027941 */ /* 0x000fea0003800200 */
.L_x_122:
        /* <DEDUP_REMOVED lines=15> */
.L_x_125:
[----:B------:R-:W-:Y:S05]  /*d190*/  BSYNC.RECONVERGENT B2 ;  /* 0x0000000000027941 */ /* 0x000fea0003800200 */
.L_x_124:
[----:B------:R-:W-:Y:S02]  /*d1a0*/  FSEL R5, R5, R21, P0 ;  /* 0x0000001505057208 */ /* 0x000fe40000000000 */
[----:B------:R-:W-:Y:S02]  /*d1b0*/  SEL R23, R23, R12, P0 ;  /* 0x0000000c17177207 */ /* 0x000fe40000000000 */
[----:B------:R-:W-:-:S07]  /*d1c0*/  SEL R27, R27, RZ, P0 ;  /* 0x000000ff1b1b7207 */ /* 0x000fce0000000000 */
.L_x_117:
[----:B------:R-:W-:Y:S05]  /*d1d0*/  BSYNC.RECONVERGENT B1 ;  /* 0x0000000000017941 */ /* 0x000fea0003800200 */
.L_x_116:
        /* <DEDUP_REMOVED lines=11> */
.L_x_127:
[----:B------:R-:W-:Y:S05]  /*d290*/  BSYNC.RECONVERGENT B1 ;  /* 0x0000000000017941 */ /* 0x000fea0003800200 */
.L_x_126:
        /* <DEDUP_REMOVED lines=14> */
.L_x_129:
[----:B------:R-:W-:Y:S05]  /*d380*/  BSYNC.RECONVERGENT B1 ;  /* 0x0000000000017941 */ /* 0x000fea0003800200 */
.L_x_128:
        /* <DEDUP_REMOVED lines=14> */
.L_x_131:
[----:B------:R-:W-:Y:S05]  /*d470*/  BSYNC.RECONVERGENT B1 ;  /* 0x0000000000017941 */ /* 0x000fea0003800200 */
.L_x_130:
[----:B------:R-:W-:Y:S02]  /*d480*/  FSEL R7, R4, R5, P0 ;  /* 0x0000000504077208 */ /* 0x000fe40000000000 */
[----:B------:R-:W-:Y:S02]  /*d490*/  SEL R2, R2, R23, P0 ;  /* 0x0000001702027207 */ /* 0x000fe40000000000 */
[----:B------:R-:W-:-:S07]  /*d4a0*/  SEL R3, R26, R27, P0 ;  /* 0x0000001b1a037207 */ /* 0x000fce0000000000 */
.L_x_2:
[----:B------:R-:W-:Y:S05]  /*d4b0*/  BSYNC.RECONVERGENT B0 ;  /* 0x0000000000007941 */ /* 0x000fea0003800200 */
.L_x_1:
[----:B------:R-:W2:Y:S01]  /*d4c0*/  LDCU UR4, c[0x0][0x3b4] ;  /* 0x00007680ff0477ac */ /* 0x000ea20008000800 */
[----:B------:R-:W3:Y:S01]  /*d4d0*/  S2R R0, SR_TID.X ;  /* 0x0000000000007919 */ /* 0x000ee20000002100 */
[----:B01----:R-:W0:Y:S01]  /*d4e0*/  S2R R9, SR_TID.Y ;  /* 0x0000000000097919 */ /* 0x003e220000002200 */
[----:B--2---:R-:W-:-:S09]  /*d4f0*/  UISETP.NE.AND UP0, UPT, UR4, URZ, UPT ;  /* 0x000000ff0400728c */ /* 0x004fd2000bf05270 */
[----:B------:R-:W-:Y:S05]  /*d500*/  BRA.U !UP0, `(.L_x_132) ;  /* 0x0000000108b47547 */ /* 0x000fea000b800000 */
[----:B------:R-:W1:Y:S01]  /*d510*/  S2UR UR5, SR_CgaCtaId ;  /* 0x00000000000579c3 */ /* 0x000e620000008800 */
[----:B------:R-:W0:Y:S01]  /*d520*/  LDCU UR8, c[0x0][0x360] ;  /* 0x00006c00ff0877ac */ /* 0x000e220008000800 */
[----:B------:R-:W-:Y:S01]  /*d530*/  UMOV UR4, 0x400 ;  /* 0x0000040000047882 */ /* 0x000fe20000000000 */
[----:B------:R-:W2:Y:S01]  /*d540*/  LDCU UR6, c[0x0][0x364] ;  /* 0x00006c80ff0677ac */ /* 0x000ea20008000800 */
[----:B------:R-:W-:Y:S01]  /*d550*/  UIADD3 UR4, UPT, UPT, UR4, 0x10, URZ ;  /* 0x0000001004047890 */ /* 0x000fe2000fffe0ff */
[----:B0--3--:R-:W-:-:S03]  /*d560*/  IMAD R4, R9, UR8, R0 ;  /* 0x0000000809047c24 */ /* 0x009fc6000f8e0200 */
[----:B-1----:R-:W-:Y:S02]  /*d570*/  ULEA UR4, UR5, UR4, 0x18 ;  /* 0x0000000405047291 */ /* 0x002fe4000f8ec0ff */
[----:B--2---:R-:W-:-:S04]  /*d580*/  UISETP.GE.U32.AND UP0, UPT, UR6, 0x2, UPT ;  /* 0x000000020600788c */ /* 0x004fc8000bf06070 */
[----:B------:R-:W-:-:S05]  /*d590*/  LEA R6, R4, UR4, 0x4 ;  /* 0x0000000404067c11 */ /* 0x000fca000f8e20ff */
[----:B------:R1:W-:Y:S04]  /*d5a0*/  STS.64 [R6+0x8], R2 ;  /* 0x0000080206007388 */ /* 0x0003e80000000a00 */
[----:B------:R1:W-:Y:S01]  /*d5b0*/  STS [R6], R7 ;  /* 0x0000000706007388 */ /* 0x0003e20000000800 */
[----:B------:R-:W-:Y:S05]  /*d5c0*/  BRA.U !UP0, `(.L_x_132) ;  /* 0x0000000108847547 */ /* 0x000fea000b800000 */
[----:B------:R-:W-:-:S05]  /*d5d0*/  UMOV UR5, UR6 ;  /* 0x0000000600057c82 */ /* 0x000fca0008000000 */
.L_x_137:
[----:B------:R-:W-:Y:S01]  /*d5e0*/  USHF.R.U32.HI UR7, URZ, 0x1, UR5 ;  /* 0x00000001ff077899 */ /* 0x000fe20008011605 */
[----:B------:R-:W-:Y:S05]  /*d5f0*/  BAR.SYNC.DEFER_BLOCKING 0x0 ;  /* 0x0000000000007b1d */ /* 0x000fea0000010000 */
[----:B------:R-:W-:Y:S01]  /*d600*/  VIADD R5, R9, UR7 ;  /* 0x0000000709057c36 */ /* 0x000fe20008000000 */
[----:B------:R-:W-:Y:S04]  /*d610*/  BSSY.RECONVERGENT B0, `(.L_x_133) ;  /* 0x0000019000007945 */ /* 0x000fe80003800200 */
[----:B------:R-:W-:-:S04]  /*d620*/  ISETP.GE.U32.AND P0, PT, R5, UR6, PT ;  /* 0x0000000605007c0c */ /* 0x000fc8000bf06070 */
[----:B------:R-:W-:-:S13]  /*d630*/  ISETP.GE.U32.OR P0, PT, R9, UR7, P0 ;  /* 0x0000000709007c0c */ /* 0x000fda0008706470 */
[----:B0-----:R-:W-:Y:S05]  /*d640*/  @P0 BRA `(.L_x_134) ;  /* 0x0000000000540947 */ /* 0x001fea0003800000 */
[----:B------:R-:W-:Y:S01]  /*d650*/  IMAD R4, R5, UR8, R0 ;  /* 0x0000000805047c24 */ /* 0x000fe2000f8e0200 */
[----:B------:R-:W-:Y:S01]  /*d660*/  FSETP.NAN.FTZ.AND P2, PT, |R7|, |R7|, PT ;  /* 0x400000070700720b */ /* 0x000fe20003f58200 */
[----:B------:R-:W-:Y:S03]  /*d670*/  BSSY.RECONVERGENT B1, `(.L_x_135) ;  /* 0x000000d000017945 */ /* 0x000fe60003800200 */
[----:B------:R-:W-:-:S05]  /*d680*/  LEA R8, R4, UR4, 0x4 ;  /* 0x0000000404087c11 */ /* 0x000fca000f8e20ff */
[----:B------:R-:W0:Y:S04]  /*d690*/  LDS R10, [R8] ;  /* 0x00000000080a7984 */ /* 0x000e280000000800 */
[----:B------:R-:W2:Y:S01]  /*d6a0*/  LDS.64 R4, [R8+0x8] ;  /* 0x0000080008047984 */ /* 0x000ea20000000a00 */
[----:B0-----:R-:W-:Y:S02]  /*d6b0*/  @P2 FSETP.NAN.FTZ.AND P0, PT, |R10|, |R10|, PT ;  /* 0x4000000a0a00220b */ /* 0x001fe40003f18200 */
[----:B--2---:R-:W-:-:S04]  /*d6c0*/  @P2 ISETP.LT.U32.AND P1, PT, R2, R4, PT ;  /* 0x000000040200220c */ /* 0x004fc80003f21070 */
[----:B------:R-:W-:Y:S01]  /*d6d0*/  @P2 ISETP.LT.OR.EX P0, PT, R3, R5, !P0, P1 ;  /* 0x000000050300220c */ /* 0x000fe20004701710 */
[----:B------:R-:W-:-:S12]  /*d6e0*/  @P2 BRA `(.L_x_136) ;  /* 0x0000000000142947 */ /* 0x000fd80003800000 */
[----:B------:R-:W-:-:S13]  /*d6f0*/  FSETP.NEU.FTZ.AND P1, PT, R7, R10, PT ;  /* 0x0000000a0700720b */ /* 0x000fda0003f3d000 */
[----:B------:R-:W-:-:S04]  /*d700*/  @!P1 ISETP.GE.U32.AND P0, PT, R2, R4, PT ;  /* 0x000000040200920c */ /* 0x000fc80003f06070 */
[----:B------:R-:W-:-:S04]  /*d710*/  @!P1 ISETP.GE.AND.EX P0, PT, R3, R5, PT, P0 ;  /* 0x000000050300920c */ /* 0x000fc80003f06300 */
[----:B------:R-:W-:Y:S02]  /*d720*/  @!P1 PLOP3.LUT P0, PT, P0, PT, PT, 0x8, 0x80 ;  /* 0x000000000080981c */ /* 0x000fe4000070e170 */
[----:B------:R-:W-:-:S13]  /*d730*/  @P1 FSETP.LT.FTZ.AND P0, PT, R7, R10, PT ;  /* 0x0000000a0700120b */ /* 0x000fda0003f11000 */
.L_x_136:
[----:B------:R-:W-:Y:S05]  /*d740*/  BSYNC.RECONVERGENT B1 ;  /* 0x0000000000017941 */ /* 0x000fea0003800200 */
.L_x_135:
[----:B-1----:R-:W-:Y:S02]  /*d750*/  FSEL R7, R7, R10, P0 ;  /* 0x0000000a07077208 */ /* 0x002fe40000000000 */
[----:B------:R-:W-:Y:S02]  /*d760*/  SEL R2, R2, R4, P0 ;  /* 0x0000000402027207 */ /* 0x000fe40000000000 */
[----:B------:R-:W-:Y:S01]  /*d770*/  SEL R3, R3, R5, P0 ;  /* 0x0000000503037207 */ /* 0x000fe20000000000 */
[----:B------:R0:W-:Y:S04]  /*d780*/  STS [R6], R7 ;  /* 0x0000000706007388 */ /* 0x0001e80000000800 */
[----:B------:R0:W-:Y:S02]  /*d790*/  STS.64 [R6+0x8], R2 ;  /* 0x0000080206007388 */ /* 0x0001e40000000a00 */
.L_x_134:
[----:B------:R-:W-:Y:S05]  /*d7a0*/  BSYNC.RECONVERGENT B0 ;  /* 0x0000000000007941 */ /* 0x000fea0003800200 */
.L_x_133:
[----:B------:R-:W-:-:S03]  /*d7b0*/  UISETP.GT.U32.AND UP0, UPT, UR5, 0x3, UPT ;  /* 0x000000030500788c */ /* 0x000fc6000bf04070 */
[----:B------:R-:W-:-:S06]  /*d7c0*/  UMOV UR5, UR7 ;  /* 0x0000000700057c82 */ /* 0x000fcc0008000000 */
[----:B------:R-:W-:Y:S05]  /*d7d0*/  BRA.U UP0, `(.L_x_137) ;  /* 0xfffffffd00807547 */ /* 0x000fea000b83ffff */
.L_x_132:
[----:B------:R-:W2:Y:S02]  /*d7e0*/  LDCU UR4, c[0x0][0x3b0] ;  /* 0x00007600ff0477ac */ /* 0x000ea40008000800 */
[----:B--2---:R-:W-:-:S09]  /*d7f0*/  UISETP.NE.AND UP0, UPT, UR4, URZ, UPT ;  /* 0x000000ff0400728c */ /* 0x004fd2000bf05270 */
[----:B------:R-:W-:Y:S05]  /*d800*/  BRA.U !UP0, `(.L_x_138) ;  /* 0x0000000508207547 */ /* 0x000fea000b800000 */
[----:B------:R-:W2:Y:S02]  /*d810*/  LDCU UR5, c[0x0][0x360] ;  /* 0x00006c00ff0577ac */ /* 0x000ea40008000800 */
[----:B--2---:R-:W-:Y:S02]  /*d820*/  UISETP.GE.U32.AND UP0, UPT, UR5, 0x21, UPT ;  /* 0x000000210500788c */ /* 0x004fe4000bf06070 */
[----:B------:R-:W-:-:S07]  /*d830*/  UMOV UR4, UR5 ;  /* 0x0000000500047c82 */ /* 0x000fce0008000000 */
[----:B------:R-:W-:Y:S05]  /*d840*/  BRA.U !UP0, `(.L_x_139) ;  /* 0x0000000108ac7547 */ /* 0x000fea000b800000 */
[----:B------:R-:W2:Y:S01]  /*d850*/  S2UR UR6, SR_CgaCtaId ;  /* 0x00000000000679c3 */ /* 0x000ea20000008800 */
[----:B------:R-:W-:Y:S01]  /*d860*/  UMOV UR4, 0x400 ;  /* 0x0000040000047882 */ /* 0x000fe20000000000 */
[----:B0--3--:R-:W-:Y:S01]  /*d870*/  IMAD R4, R9, UR5, R0 ;  /* 0x0000000509047c24 */ /* 0x009fe2000f8e0200 */
[----:B------:R-:W-:Y:S02]  /*d880*/  UIADD3 UR4, UPT, UPT, UR4, 0x10, URZ ;  /* 0x0000001004047890 */ /* 0x000fe4000fffe0ff */
[----:B------:R-:W-:Y:S02]  /*d890*/  UISETP.GE.U32.AND UP0, UPT, UR5, 0x40, UPT ;  /* 0x000000400500788c */ /* 0x000fe4000bf06070 */
[----:B--2---:R-:W-:-:S06]  /*d8a0*/  ULEA UR4, UR6, UR4, 0x18 ;  /* 0x0000000406047291 */ /* 0x004fcc000f8ec0ff */
[----:B-1----:R-:W-:Y:S01]  /*d8b0*/  LEA R6, R4, UR4, 0x4 ;  /* 0x0000000404067c11 */ /* 0x002fe2000f8e20ff */
[----:B------:R-:W-:-:S04]  /*d8c0*/  UMOV UR4, 0x20 ;  /* 0x0000002000047882 */ /* 0x000fc80000000000 */
[----:B------:R2:W-:Y:S04]  /*d8d0*/  STS.64 [R6+0x8], R2 ;  /* 0x0000080206007388 */ /* 0x0005e80000000a00 */
[----:B------:R2:W-:Y:S01]  /*d8e0*/  STS [R6], R7 ;  /* 0x0000000706007388 */ /* 0x0005e20000000800 */
[----:B------:R-:W-:Y:S05]  /*d8f0*/  BRA.U !UP0, `(.L_x_139) ;  /* 0x0000000108807547 */ /* 0x000fea000b800000 */
[----:B------:R-:W-:-:S07]  /*d900*/  MOV R8, UR5 ;  /* 0x0000000500087c02 */ /* 0x000fce0008000f00 */
.L_x_144:
[----:B------:R-:W-:Y:S01]  /*d910*/  SHF.R.U32.HI R11, RZ, 0x1, R8 ;  /* 0x00000001ff0b7819 */ /* 0x000fe20000011608 */
[----:B------:R-:W-:Y:S04]  /*d920*/  BAR.SYNC.DEFER_BLOCKING 0x0 ;  /* 0x0000000000007b1d */ /* 0x000fe80000010000 */
[----:B------:R-:W-:Y:S02]  /*d930*/  IMAD.IADD R4, R11, 0x1, R0 ;  /* 0x000000010b047824 */ /* 0x000fe400078e0200 */
[----:B------:R-:W-:Y:S03]  /*d940*/  BSSY.RECONVERGENT B0, `(.L_x_140) ;  /* 0x0000018000007945 */ /* 0x000fe60003800200 */
[----:B------:R-:W-:-:S04]  /*d950*/  ISETP.GE.U32.AND P0, PT, R4, UR5, PT ;  /* 0x0000000504007c0c */ /* 0x000fc8000bf06070 */
[----:B------:R-:W-:-:S13]  /*d960*/  ISETP.GE.U32.OR P0, PT, R0, R11, P0 ;  /* 0x0000000b0000720c */ /* 0x000fda0000706470 */
[----:B0-----:R-:W-:Y:S05]  /*d970*/  @P0 BRA `(.L_x_141) ;  /* 0x0000000000500947 */ /* 0x001fea0003800000 */
[----:B------:R-:W-:Y:S01]  /*d980*/  IMAD R10, R11, 0x10, R6 ;  /* 0x000000100b0a7824 */ /* 0x000fe200078e0206 */
[----:B------:R-:W-:Y:S01]  /*d990*/  FSETP.NAN.FTZ.AND P2, PT, |R7|, |R7|, PT ;  /* 0x400000070700720b */ /* 0x000fe20003f58200 */
[----:B------:R-:W-:Y:S03]  /*d9a0*/  BSSY.RECONVERGENT B1, `(.L_x_142) ;  /* 0x000000c000017945 */ /* 0x000fe60003800200 */
[----:B------:R-:W0:Y:S04]  /*d9b0*/  LDS R12, [R10] ;  /* 0x000000000a0c7984 */ /* 0x000e280000000800 */
[----:B------:R-:W1:Y:S05]  /*d9c0*/  LDS.64 R4, [R10+0x8] ;  /* 0x000008000a047984 */ /* 0x000e6a0000000a00 */
[----:B0-----:R-:W-:-:S02]  /*d9d0*/  @P2 FSETP.NAN.FTZ.AND P0, PT, |R12|, |R12|, PT ;  /* 0x4000000c0c00220b */ /* 0x001fc40003f18200 */
[----:B-1----:R-:W-:-:S04]  /*d9e0*/  @P2 ISETP.LT.U32.AND P1, PT, R2, R4, PT ;  /* 0x000000040200220c */ /* 0x002fc80003f21070 */
[----:B------:R-:W-:Y:S01]  /*d9f0*/  @P2 ISETP.LT.OR.EX P0, PT, R3, R5, !P0, P1 ;  /* 0x000000050300220c */ /* 0x000fe20004701710 */
[----:B------:R-:W-:-:S12]  /*da00*/  @P2 BRA `(.L_x_143) ;  /* 0x0000000000142947 */ /* 0x000fd80003800000 */
[----:B------:R-:W-:-:S13]  /*da10*/  FSETP.NEU.FTZ.AND P1, PT, R7, R12, PT ;  /* 0x0000000c0700720b */ /* 0x000fda0003f3d000 */
[----:B------:R-:W-:-:S04]  /*da20*/  @!P1 ISETP.GE.U32.AND P0, PT, R2, R4, PT ;  /* 0x000000040200920c */ /* 0x000fc80003f06070 */
[----:B------:R-:W-:-:S04]  /*da30*/  @!P1 ISETP.GE.AND.EX P0, PT, R3, R5, PT, P0 ;  /* 0x000000050300920c */ /* 0x000fc80003f06300 */
[----:B------:R-:W-:Y:S02]  /*da40*/  @!P1 PLOP3.LUT P0, PT, P0, PT, PT, 0x8, 0x80 ;  /* 0x000000000080981c */ /* 0x000fe4000070e170 */
[----:B------:R-:W-:-:S13]  /*da50*/  @P1 FSETP.LT.FTZ.AND P0, PT, R7, R12, PT ;  /* 0x0000000c0700120b */ /* 0x000fda0003f11000 */
.L_x_143:
[----:B------:R-:W-:Y:S05]  /*da60*/  BSYNC.RECONVERGENT B1 ;  /* 0x0000000000017941 */ /* 0x000fea0003800200 */
.L_x_142:
[----:B--2---:R-:W-:Y:S02]  /*da70*/  FSEL R7, R7, R12, P0 ;  /* 0x0000000c07077208 */ /* 0x004fe40000000000 */
[----:B------:R-:W-:Y:S02]  /*da80*/  SEL R2, R2, R4, P0 ;  /* 0x0000000402027207 */ /* 0x000fe40000000000 */
[----:B------:R-:W-:Y:S01]  /*da90*/  SEL R3, R3, R5, P0 ;  /* 0x0000000503037207 */ /* 0x000fe20000000000 */
[----:B------:R0:W-:Y:S04]  /*daa0*/  STS [R6], R7 ;  /* 0x0000000706007388 */ /* 0x0001e80000000800 */
[----:B------:R0:W-:Y:S02]  /*dab0*/  STS.64 [R6+0x8], R2 ;  /* 0x0000080206007388 */ /* 0x0001e40000000a00 */
.L_x_141:
[----:B------:R-:W-:Y:S05]  /*dac0*/  BSYNC.RECONVERGENT B0 ;  /* 0x0000000000007941 */ /* 0x000fea0003800200 */
.L_x_140:
[----:B------:R-:W-:Y:S02]  /*dad0*/  ISETP.GT.U32.AND P0, PT, R8, 0x7f, PT ;  /* 0x0000007f0800780c */ /* 0x000fe40003f04070 */
[----:B------:R-:W-:-:S11]  /*dae0*/  MOV R8, R11 ;  /* 0x0000000b00087202 */ /* 0x000fd60000000f00 */
[----:B------:R-:W-:Y:S05]  /*daf0*/  @P0 BRA `(.L_x_144) ;  /* 0xfffffffc00840947 */ /* 0x000fea000383ffff */
.L_x_139:
[----:B------:R-:W-:Y:S01]  /*db00*/  BAR.SYNC.DEFER_BLOCKING 0x0 ;  /* 0x0000000000007b1d */ /* 0x000fe20000010000 */
[----:B------:R-:W-:-:S09]  /*db10*/  UISETP.GE.U32.AND UP0, UPT, UR4, 0x2, UPT ;  /* 0x000000020400788c */ /* 0x000fd2000bf06070 */
[----:B------:R-:W-:Y:S05]  /*db20*/  BRA.U !UP0, `(.L_x_138) ;  /* 0x0000000108587547 */ /* 0x000fea000b800000 */
[----:B------:R-:W-:-:S07]  /*db30*/  IMAD.MOV.U32 R4, RZ, RZ, 0x1 ;  /* 0x00000001ff047424 */ /* 0x000fce00078e00ff */
.L_x_147:
[----:B012---:R-:W0:Y:S01]  /*db40*/  SHFL.DOWN PT, R6, R7, R4, 0x1f ;  /* 0x08001f0407067589 */ /* 0x007e2200000e0000 */
[----:B------:R-:W-:Y:S01]  /*db50*/  FSETP.NAN.FTZ.AND P3, PT, |R7|, |R7|, PT ;  /* 0x400000070700720b */ /* 0x000fe20003f78200 */
[----:B------:R-:W-:Y:S02]  /*db60*/  BSSY.RECONVERGENT B0, `(.L_x_145) ;  /* 0x000000e000007945 */ /* 0x000fe40003800200 */
[----:B------:R-:W1:Y:S04]  /*db70*/  SHFL.DOWN PT, R5, R2, R4, 0x1f ;  /* 0x08001f0402057589 */ /* 0x000e6800000e0000 */
[----:B------:R2:W4:Y:S02]  /*db80*/  SHFL.DOWN PT, R8, R3, R4, 0x1f ;  /* 0x08001f0403087589 */ /* 0x00052400000e0000 */
[----:B--2---:R-:W-:-:S05]  /*db90*/  IMAD.SHL.U32 R4, R4, 0x2, RZ ;  /* 0x0000000204047824 */ /* 0x004fca00078e00ff */
[----:B------:R-:W-:Y:S02]  /*dba0*/  ISETP.GE.AND P2, PT, R4, UR4, PT ;  /* 0x0000000404007c0c */ /* 0x000fe4000bf46270 */
[----:B0-----:R-:W-:Y:S02]  /*dbb0*/  @P3 FSETP.NAN.FTZ.AND P0, PT, |R6|, |R6|, PT ;  /* 0x400000060600320b */ /* 0x001fe40003f18200 */
[----:B-1----:R-:W-:-:S04]  /*dbc0*/  @P3 ISETP.LT.U32.AND P1, PT, R2, R5, PT ;  /* 0x000000050200320c */ /* 0x002fc80003f21070 */
[----:B----4-:R-:W-:Y:S01]  /*dbd0*/  @P3 ISETP.LT.OR.EX P0, PT, R3, R8, !P0, P1 ;  /* 0x000000080300320c */ /* 0x010fe20004701710 */
[----:B------:R-:W-:-:S12]  /*dbe0*/  @P3 BRA `(.L_x_146) ;  /* 0x0000000000143947 */ /* 0x000fd80003800000 */
[----:B------:R-:W-:-:S13]  /*dbf0*/  FSETP.NEU.FTZ.AND P1, PT, R7, R6, PT ;  /* 0x000000060700720b */ /* 0x000fda0003f3d000 */
[----:B------:R-:W-:-:S04]  /*dc00*/  @!P1 ISETP.GE.U32.AND P0, PT, R2, R5, PT ;  /* 0x000000050200920c */ /* 0x000fc80003f06070 */
[----:B------:R-:W-:-:S04]  /*dc10*/  @!P1 ISETP.GE.AND.EX P0, PT, R3, R8, PT, P0 ;  /* 0x000000080300920c */ /* 0x000fc80003f06300 */
[----:B------:R-:W-:Y:S02]  /*dc20*/  @!P1 PLOP3.LUT P0, PT, P0, PT, PT, 0x8, 0x80 ;  /* 0x000000000080981c */ /* 0x000fe4000070e170 */
[----:B------:R-:W-:-:S13]  /*dc30*/  @P1 FSETP.LT.FTZ.AND P0, PT, R7, R6, PT ;  /* 0x000000060700120b */ /* 0x000fda0003f11000 */
.L_x_146:
[----:B------:R-:W-:Y:S05]  /*dc40*/  BSYNC.RECONVERGENT B0 ;  /* 0x0000000000007941 */ /* 0x000fea0003800200 */
.L_x_145:
[----:B------:R-:W-:Y:S02]  /*dc50*/  FSEL R7, R7, R6, P0 ;  /* 0x0000000607077208 */ /* 0x000fe40000000000 */
[----:B------:R-:W-:Y:S02]  /*dc60*/  SEL R2, R2, R5, P0 ;  /* 0x0000000502027207 */ /* 0x000fe40000000000 */
[----:B------:R-:W-:Y:S01]  /*dc70*/  SEL R3, R3, R8, P0 ;  /* 0x0000000803037207 */ /* 0x000fe20000000000 */
[----:B------:R-:W-:Y:S06]  /*dc80*/  @!P2 BRA `(.L_x_147) ;  /* 0xfffffffc00aca947 */ /* 0x000fec000383ffff */
.L_x_138:
[----:B------:R-:W4:Y:S01]  /*dc90*/  LDCU UR4, c[0x0][0x56c] ;  /* 0x0000ad80ff0477ac */ /* 0x000f220008000800 */
[----:B-----5:R-:W-:Y:S01]  /*dca0*/  HFMA2 R18, -RZ, RZ, 0, 0 ;  /* 0x00000000ff127431 */ /* 0x020fe200000001ff */
[----:B----4-:R-:W-:-:S09]  /*dcb0*/  UISETP.NE.AND UP0, UPT, UR4, URZ, UPT ;  /* 0x000000ff0400728c */ /* 0x010fd2000bf05270 */
[----:B------:R-:W-:Y:S05]  /*dcc0*/  BRA.U !UP0, `(.L_x_148) ;  /* 0x00000011085c7547 */ /* 0x000fea000b800000 */
[----:B------:R-:W4:Y:S01]  /*dcd0*/  LDL.64 R10, [R1] ;  /* 0x00000000010a7983 */ /* 0x000f220000100a00 */
[----:B------:R-:W5:Y:S01]  /*dce0*/  LDCU.64 UR8, c[0x0][0x570] ;  /* 0x0000ae00ff0877ac */ /* 0x000f620008000a00 */
[----:B------:R-:W-:Y:S01]  /*dcf0*/  IMAD.MOV.U32 R4, RZ, RZ, RZ ;  /* 0x000000ffff047224 */ /* 0x000fe200078e00ff */
[----:B------:R-:W0:Y:S01]  /*dd00*/  LDCU UR6, c[0x0][0x578] ;  /* 0x0000af00ff0677ac */ /* 0x000e220008000800 */
[----:B------:R-:W3:Y:S01]  /*dd10*/  LDCU UR5, c[0x0][0x69c] ;  /* 0x0000d380ff0577ac */ /* 0x000ee20008000800 */
[----:B------:R-:W-:-:S04]  /*dd20*/  UIADD3 UR4, UPT, UPT, UR4, -0x1, URZ ;  /* 0xffffffff04047890 */ /* 0x000fc8000fffe0ff */
[----:B------:R-:W-:Y:S01]  /*dd30*/  UISETP.NE.AND UP0, UPT, UR4, URZ, UPT ;  /* 0x000000ff0400728c */ /* 0x000fe2000bf05270 */
[----:B----4-:R-:W-:Y:S02]  /*dd40*/  IMAD.MOV.U32 R5, RZ, RZ, R11 ;  /* 0x000000ffff057224 */ /* 0x010fe400078e000b */
[----:B-----5:R-:W-:-:S05]  /*dd50*/  IMAD.HI.U32 R4, R11, UR9, R4 ;  /* 0x000000090b047c27 */ /* 0x020fca000f8e0004 */
[----:B0-----:R-:W-:-:S04]  /*dd60*/  SHF.R.U32.HI R5, RZ, UR6, R4 ;  /* 0x00000006ff057c19 */ /* 0x001fc80008011604 */
[----:B-12---:R-:W-:-:S05]  /*dd70*/  IADD3 R6, PT, PT, -R5, RZ, RZ ;  /* 0x000000ff05067210 */ /* 0x006fca0007ffe1ff */
[----:B------:R-:W-:-:S04]  /*dd80*/  IMAD R6, R6, UR8, R11 ;  /* 0x0000000806067c24 */ /* 0x000fc8000f8e020b */
[----:B---3--:R-:W-:Y:S01]  /*dd90*/  IMAD R18, R6, UR5, RZ ;  /* 0x0000000506127c24 */ /* 0x008fe2000f8e02ff */
[----:B------:R-:W-:Y:S06]  /*dda0*/  BRA.U !UP0, `(.L_x_148) ;  /* 0x0000001108247547 */ /* 0x000fec000b800000 */
[----:B------:R-:W0:Y:S01]  /*ddb0*/  LDCU.64 UR6, c[0x0][0x580] ;  /* 0x0000b000ff0677ac */ /* 0x000e220008000a00 */
[----:B------:R-:W-:Y:S01]  /*ddc0*/  IMAD.MOV.U32 R4, RZ, RZ, RZ ;  /* 0x000000ffff047224 */ /* 0x000fe200078e00ff */
[----:B------:R-:W-:Y:S01]  /*ddd0*/  UISETP.LT.U32.AND UP0, UPT, UR4, 0x18, UPT ;  /* 0x000000180400788c */ /* 0x000fe2000bf01070 */
[----:B------:R-:W1:Y:S03]  /*dde0*/  LDCU UR8, c[0x0][0x57c] ;  /* 0x0000af80ff0877ac */ /* 0x000e660008000800 */
[----:B------:R-:W-:Y:S01]  /*ddf0*/  USEL UR4, UR4, 0x18, UP0 ;  /* 0x0000001804047887 */ /* 0x000fe20008000000 */
[----:B------:R-:W2:Y:S03]  /*de00*/  LDCU UR5, c[0x0][0x6a4] ;  /* 0x0000d480ff0577ac */ /* 0x000ea60008000800 */
[----:B------:R-:W-:Y:S01]  /*de10*/  UIADD3 UR4, UPT, UPT, UR4, 0x1, URZ ;  /* 0x0000000104047890 */ /* 0x000fe2000fffe0ff */
[----:B0-----:R-:W-:-:S03]  /*de20*/  IMAD.HI.U32 R10, R5, UR6, R4 ;  /* 0x00000006050a7c27 */ /* 0x001fc6000f8e0004 */
[----:B------:R-:W-:Y:S02]  /*de30*/  UISETP.NE.AND UP0, UPT, UR4, 0x2, UPT ;  /* 0x000000020400788c */ /* 0x000fe4000bf05270 */
[----:B------:R-:W-:-:S05]  /*de40*/  SHF.R.U32.HI R11, RZ, UR7, R10 ;  /* 0x00000007ff0b7c19 */ /* 0x000fca000801160a */
[----:B------:R-:W-:-:S04]  /*de50*/  IMAD.MOV R4, RZ, RZ, -R11 ;  /* 0x000000ffff047224 */ /* 0x000fc800078e0a0b */
[----:B-1----:R-:W-:-:S04]  /*de60*/  IMAD R5, R4, UR8, R5 ;  /* 0x0000000804057c24 */ /* 0x002fc8000f8e0205 */
[----:B--2---:R-:W-:Y:S01]  /*de70*/  IMAD R18, R5, UR5, R18 ;  /* 0x0000000505127c24 */ /* 0x004fe2000f8e0212 */
[----:B------:R-:W-:Y:S06]  /*de80*/  BRA.U !UP0, `(.L_x_148) ;  /* 0x0000000d08ec7547 */ /* 0x000fec000b800000 */
[----:B------:R-:W0:Y:S01]  /*de90*/  LDCU.64 UR8, c[0x0][0x588] ;  /* 0x0000b100ff0877ac */ /* 0x000e220008000a00 */
[----:B------:R-:W-:Y:S01]  /*dea0*/  MOV R10, RZ ;  /* 0x000000ff000a7202 */ /* 0x000fe20000000f00 */
[----:B------:R-:W1:Y:S01]  /*deb0*/  LDCU UR6, c[0x0][0x590] ;  /* 0x0000b200ff0677ac */ /* 0x000e620008000800 */
[----:B------:R-:W2:Y:S01]  /*dec0*/  LDCU UR5, c[0x0][0x6ac] ;  /* 0x0000d580ff0577ac */ /* 0x000ea20008000800 */
[----:B------:R-:W-:Y:S02]  /*ded0*/  UISETP.NE.AND UP0, UPT, UR4, 0x3, UPT ;  /* 0x000000030400788c */ /* 0x000fe4000bf05270 */
[----:B0-----:R-:W-:-:S05]  /*dee0*/  IMAD.HI.U32 R4, R11, UR9, R10 ;  /* 0x000000090b047c27 */ /* 0x001fca000f8e000a */
[----:B-1----:R-:W-:-:S05]  /*def0*/  SHF.R.U32.HI R5, RZ, UR6, R4 ;  /* 0x00000006ff057c19 */ /* 0x002fca0008011604 */
[----:B------:R-:W-:-:S04]  /*df00*/  IMAD.MOV R10, RZ, RZ, -R5 ;  /* 0x000000ffff0a7224 */ /* 0x000fc800078e0a05 */
[----:B------:R-:W-:-:S04]  /*df10*/  IMAD R11, R10, UR8, R11 ;  /* 0x000000080a0b7c24 */ /* 0x000fc8000f8e020b */
[----:B--2---:R-:W-:Y:S01]  /*df20*/  IMAD R18, R11, UR5, R18 ;  /* 0x000000050b127c24 */ /* 0x004fe2000f8e0212 */
[----:B------:R-:W-:Y:S06]  /*df30*/  BRA.U !UP0, `(.L_x_148) ;  /* 0x0000000d08c07547 */ /* 0x000fec000b800000 */
[----:B------:R-:W0:Y:S01]  /*df40*/  LDCU.64 UR6, c[0x0][0x598] ;  /* 0x0000b300ff0677ac */ /* 0x000e220008000a00 */
[----:B------:R-:W-:Y:S01]  /*df50*/  IMAD.MOV.U32 R4, RZ, RZ, RZ ;  /* 0x000000ffff047224 */ /* 0x000fe200078e00ff */
[----:B------:R-:W1:Y:S01]  /*df60*/  LDCU UR8, c[0x0][0x594] ;  /* 0x0000b280ff0877ac */ /* 0x000e620008000800 */
[----:B------:R-:W2:Y:S01]  /*df70*/  LDCU UR5, c[0x0][0x6b4] ;  /* 0x0000d680ff0577ac */ /* 0x000ea20008000800 */
[----:B------:R-:W-:Y:S01]  /*df80*/  UISETP.NE.AND UP0, UPT, UR4, 0x4, UPT ;  /* 0x000000040400788c */ /* 0x000fe2000bf05270 */
[----:B0-----:R-:W-:-:S05]  /*df90*/  IMAD.HI.U32 R10, R5, UR6, R4 ;  /* 0x00000006050a7c27 */ /* 0x001fca000f8e0004 */
[----:B------:R-:W-:-:S04]  /*dfa0*/  SHF.R.U32.HI R11, RZ, UR7, R10 ;  /* 0x00000007ff0b7c19 */ /* 0x000fc8000801160a */
[----:B------:R-:W-:-:S05]  /*dfb0*/  IADD3 R4, PT, PT, -R11, RZ, RZ ;  /* 0x000000ff0b047210 */ /* 0x000fca0007ffe1ff */
[----:B-1----:R-:W-:-:S04]  /*dfc0*/  IMAD R5, R4, UR8, R5 ;  /* 0x0000000804057c24 */ /* 0x002fc8000f8e0205 */
        /* <DEDUP_REMOVED lines=8> */
[----:B-1----:R-:W-:-:S05]  /*e050*/  SHF.R.U32.HI R5, RZ, UR6, R4 ;  /* 0x00000006ff057c19 */ /* 0x002fca0008011604 */
[----:B------:R-:W-:-:S04]  /*e060*/  IMAD.MOV R10, RZ, RZ, -R5 ;  /* 0x000000ffff0a7224 */ /* 0x000fc800078e0a05 */
[----:B------:R-:W-:-:S04]  /*e070*/  IMAD R11, R10, UR8, R11 ;  /* 0x000000080a0b7c24 */ /* 0x000fc8000f8e020b */
[----:B--2---:R-:W-:Y:S01]  /*e080*/  IMAD R18, R11, UR5, R18 ;  /* 0x000000050b127c24 */ /* 0x004fe2000f8e0212 */
[----:B------:R-:W-:Y:S06]  /*e090*/  BRA.U !UP0, `(.L_x_148) ;  /* 0x0000000d08687547 */ /* 0x000fec000b800000 */
[----:B------:R-:W0:Y:S01]  /*e0a0*/  LDCU.64 UR6, c[0x0][0x5b0] ;  /* 0x0000b600ff0677ac */ /* 0x000e220008000a00 */
[----:B------:R-:W-:Y:S01]  /*e0b0*/  HFMA2 R4, -RZ, RZ, 0, 0 ;  /* 0x00000000ff047431 */ /* 0x000fe200000001ff */
[----:B------:R-:W1:Y:S01]  /*e0c0*/  LDCU UR8, c[0x0][0x5ac] ;  /* 0x0000b580ff0877ac */ /* 0x000e620008000800 */
[----:B------:R-:W2:Y:S01]  /*e0d0*/  LDCU UR5, c[0x0][0x6c4] ;  /* 0x0000d880ff0577ac */ /* 0x000ea20008000800 */
[----:B------:R-:W-:Y:S02]  /*e0e0*/  UISETP.NE.AND UP0, UPT, UR4, 0x6, UPT ;  /* 0x000000060400788c */ /* 0x000fe4000bf05270 */
[----:B0-----:R-:W-:-:S05]  /*e0f0*/  IMAD.HI.U32 R10, R5, UR6, R4 ;  /* 0x00000006050a7c27 */ /* 0x001fca000f8e0004 */
[----:B------:R-:W-:-:S05]  /*e100*/  SHF.R.U32.HI R11, RZ, UR7, R10 ;  /* 0x00000007ff0b7c19 */ /* 0x000fca000801160a */
[----:B------:R-:W-:-:S04]  /*e110*/  IMAD.MOV R4, RZ, RZ, -R11 ;  /* 0x000000ffff047224 */ /* 0x000fc800078e0a0b */
        /* <DEDUP_REMOVED lines=9> */
[----:B-1----:R-:W-:-:S04]  /*e1b0*/  SHF.R.U32.HI R5, RZ, UR6, R4 ;  /* 0x00000006ff057c19 */ /* 0x002fc80008011604 */
[----:B------:R-:W-:-:S05]  /*e1c0*/  IADD3 R10, PT, PT, -R5, RZ, RZ ;  /* 0x000000ff050a7210 */ /* 0x000fca0007ffe1ff */
        /* <DEDUP_REMOVED lines=193> */
[----:B------:R-:W2:Y:S02]  /*ede0*/  LDCU UR4, c[0x0][0x75c] ;  /* 0x0000eb80ff0477ac */ /* 0x000ea40008000800 */
[----:B0-----:R-:W-:-:S05]  /*edf0*/  IMAD.HI.U32 R4, R11, UR7, R10 ;  /* 0x000000070b047c27 */ /* 0x001fca000f8e000a */
[----:B-1----:R-:W-:-:S04]  /*ee00*/  SHF.R.U32.HI R4, RZ, UR5, R4 ;  /* 0x00000005ff047c19 */ /* 0x002fc80008011604 */
[----:B------:R-:W-:-:S05]  /*ee10*/  IADD3 R5, PT, PT, -R4, RZ, RZ ;  /* 0x000000ff04057210 */ /* 0x000fca0007ffe1ff */
[----:B------:R-:W-:-:S04]  /*ee20*/  IMAD R5, R5, UR6, R11 ;  /* 0x0000000605057c24 */ /* 0x000fc8000f8e020b */
[----:B--2---:R-:W-:-:S07]  /*ee30*/  IMAD R18, R5, UR4, R18 ;  /* 0x0000000405127c24 */ /* 0x004fce000f8e0212 */
.L_x_148:
[----:B------:R-:W4:Y:S01]  /*ee40*/  LDCU.64 UR4, c[0x0][0x780] ;  /* 0x0000f000ff0477ac */ /* 0x000f220008000a00 */
[----:B------:R-:W-:Y:S01]  /*ee50*/  CS2R R4, SRZ ;  /* 0x0000000000047805 */ /* 0x000fe2000001ff00 */
[----:B------:R-:W-:Y:S02]  /*ee60*/  UPLOP3.LUT UP0, UPT, UPT, UPT, UPT, 0x80, 0x8 ;  /* 0x000000000008789c */ /* 0x000fe40003f0f070 */
[----:B----4-:R-:W-:-:S04]  /*ee70*/  UISETP.NE.U32.AND UP1, UPT, UR4, URZ, UPT ;  /* 0x000000ff0400728c */ /* 0x010fc8000bf25070 */
[----:B------:R-:W-:-:S09]  /*ee80*/  UISETP.NE.AND.EX UP1, UPT, UR5, URZ, UPT, UP1 ;  /* 0x000000ff0500728c */ /* 0x000fd2000bf25310 */
[----:B------:R-:W-:Y:S05]  /*ee90*/  BRA.U !UP1, `(.L_x_149) ;  /* 0x0000000509387547 */ /* 0x000fea000b800000 */
[----:B------:R-:W-:Y:S02]  /*eea0*/  IMAD.MOV.U32 R11, RZ, RZ, 0x8 ;  /* 0x00000008ff0b7424 */ /* 0x000fe400078e00ff */
[----:B012---:R-:W-:-:S07]  /*eeb0*/  IMAD.MOV.U32 R6, RZ, RZ, 0x10 ;  /* 0x00000010ff067424 */ /* 0x007fce00078e00ff */
.L_x_150:
[----:B------:R-:W0:Y:S08]  /*eec0*/  I2F.U32.RP R8, R6 ;  /* 0x0000000600087306 */ /* 0x000e300000209000 */
[----:B0-----:R-:W0:Y:S02]  /*eed0*/  MUFU.RCP R8, R8 ;  /* 0x0000000800087308 */ /* 0x001e240000001000 */
[----:B0-----:R-:W-:-:S02]  /*eee0*/  IADD3 R4, PT, PT, R8, 0xffffffe, RZ ;  /* 0x0ffffffe08047810 */ /* 0x001fc40007ffe0ff */
[----:B------:R-:W-:-:S04]  /*eef0*/  LOP3.LUT R8, RZ, R6, RZ, 0x33, !PT ;  /* 0x00000006ff087212 */ /* 0x000fc800078e33ff */
[----:B------:R0:W1:Y:S02]  /*ef00*/  F2I.FTZ.U32.TRUNC.NTZ R5, R4 ;  /* 0x0000000400057305 */ /* 0x000064000021f000 */
[----:B0-----:R-:W-:Y:S02]  /*ef10*/  IMAD.MOV.U32 R4, RZ, RZ, RZ ;  /* 0x000000ffff047224 */ /* 0x001fe400078e00ff */
[----:B-1----:R-:W-:-:S04]  /*ef20*/  IMAD.MOV R13, RZ, RZ, -R5 ;  /* 0x000000ffff0d7224 */ /* 0x002fc800078e0a05 */
[----:B------:R-:W-:-:S04]  /*ef30*/  IMAD R13, R13, R6, RZ ;  /* 0x000000060d0d7224 */ /* 0x000fc800078e02ff */
[----:B------:R-:W-:-:S06]  /*ef40*/  IMAD.HI.U32 R5, R5, R13, R4 ;  /* 0x0000000d05057227 */ /* 0x000fcc00078e0004 */
[----:B------:R-:W-:-:S05]  /*ef50*/  IMAD.HI.U32 R10, R5, R11, RZ ;  /* 0x0000000b050a7227 */ /* 0x000fca00078e00ff */
[----:B------:R-:W-:-:S05]  /*ef60*/  IADD3 R10, PT, PT, -R10, RZ, RZ ;  /* 0x000000ff0a0a7210 */ /* 0x000fca0007ffe1ff */
[----:B------:R-:W-:Y:S01]  /*ef70*/  IMAD R11, R6, R10, R11 ;  /* 0x0000000a060b7224 */ /* 0x000fe200078e020b */
[----:B------:R-:W-:-:S04]  /*ef80*/  MOV R10, R6 ;  /* 0x00000006000a7202 */ /* 0x000fc80000000f00 */
[----:B------:R-:W-:-:S13]  /*ef90*/  ISETP.GE.U32.AND P0, PT, R11, R6, PT ;  /* 0x000000060b00720c */ /* 0x000fda0003f06070 */
[----:B------:R-:W-:Y:S01]  /*efa0*/  @P0 IMAD.IADD R11, R11, 0x1, -R6 ;  /* 0x000000010b0b0824 */ /* 0x000fe200078e0a06 */
[----:B------:R-:W-:-:S04]  /*efb0*/  ISETP.NE.U32.AND P0, PT, R6, RZ, PT ;  /* 0x000000ff0600720c */ /* 0x000fc80003f05070 */
[----:B------:R-:W-:-:S13]  /*efc0*/  ISETP.GE.U32.AND P1, PT, R11, R6, PT ;  /* 0x000000060b00720c */ /* 0x000fda0003f26070 */
[----:B------:R-:W-:-:S05]  /*efd0*/  @P1 IMAD.IADD R11, R11, 0x1, -R6 ;  /* 0x000000010b0b1824 */ /* 0x000fca00078e0a06 */
[----:B------:R-:W-:Y:S01]  /*efe0*/  SEL R6, R8, R11, !P0 ;  /* 0x0000000b08067207 */ /* 0x000fe20004000000 */
[----:B------:R-:W-:-:S03]  /*eff0*/  IMAD.MOV.U32 R11, RZ, RZ, R10 ;  /* 0x000000ffff0b7224 */ /* 0x000fc600078e000a */
[----:B------:R-:W-:-:S13]  /*f000*/  ISETP.NE.AND P1, PT, R6, RZ, PT ;  /* 0x000000ff0600720c */ /* 0x000fda0003f25270 */
[----:B------:R-:W-:Y:S05]  /*f010*/  @P1 BRA `(.L_x_150) ;  /* 0xfffffffc00a81947 */ /* 0x000fea000383ffff */
[C---:B------:R-:W-:Y:S01]  /*f020*/  IMAD.HI.U32 R11, R5.reuse, 0x10, RZ ;  /* 0x00000010050b7827 */ /* 0x040fe200078e00ff */
[----:B------:R-:W-:Y:S03]  /*f030*/  BSSY.RECONVERGENT B0, `(.L_x_151) ;  /* 0x000002e000007945 */ /* 0x000fe60003800200 */
[----:B------:R-:W-:Y:S02]  /*f040*/  IMAD.MOV R4, RZ, RZ, -R11 ;  /* 0x000000ffff047224 */ /* 0x000fe400078e0a0b */
[----:B------:R-:W-:-:S04]  /*f050*/  IMAD.HI.U32 R13, R5, 0x8, RZ ;  /* 0x00000008050d7827 */ /* 0x000fc800078e00ff */
[----:B------:R-:W-:Y:S01]  /*f060*/  IMAD R4, R10, R4, 0x10 ;  /* 0x000000100a047424 */ /* 0x000fe200078e0204 */
[----:B------:R-:W-:-:S04]  /*f070*/  IADD3 R5, PT, PT, -R13, RZ, RZ ;  /* 0x000000ff0d057210 */ /* 0x000fc80007ffe1ff */
[----:B------:R-:W-:Y:S01]  /*f080*/  ISETP.GE.U32.AND P1, PT, R4, R10, PT ;  /* 0x0000000a0400720c */ /* 0x000fe20003f26070 */
[----:B------:R-:W-:-:S05]  /*f090*/  IMAD R5, R10, R5, 0x8 ;  /* 0x000000080a057424 */ /* 0x000fca00078e0205 */
[----:B------:R-:W-:-:S07]  /*f0a0*/  ISETP.GE.U32.AND P3, PT, R5, R10, PT ;  /* 0x0000000a0500720c */ /* 0x000fce0003f66070 */
[----:B------:R-:W-:Y:S02]  /*f0b0*/  @P1 IMAD.IADD R4, R4, 0x1, -R10 ;  /* 0x0000000104041824 */ /* 0x000fe400078e0a0a */
[----:B------:R-:W-:-:S03]  /*f0c0*/  @P1 VIADD R11, R11, 0x1 ;  /* 0x000000010b0b1836 */ /* 0x000fc60000000000 */
[-C--:B------:R-:W-:Y:S01]  /*f0d0*/  ISETP.GE.U32.AND P2, PT, R4, R10.reuse, PT ;  /* 0x0000000a0400720c */ /* 0x080fe20003f46070 */
[----:B------:R-:W-:Y:S01]  /*f0e0*/  @P3 VIADD R13, R13, 0x1 ;  /* 0x000000010d0d3836 */ /* 0x000fe20000000000 */
[----:B------:R-:W-:-:S04]  /*f0f0*/  @P3 IADD3 R5, PT, PT, R5, -R10, RZ ;  /* 0x8000000a05053210 */ /* 0x000fc80007ffe0ff */
[----:B------:R-:W-:-:S07]  /*f100*/  ISETP.GE.U32.AND P1, PT, R5, R10, PT ;  /* 0x0000000a0500720c */ /* 0x000fce0003f26070 */
[----:B------:R-:W-:-:S05]  /*f110*/  @P2 VIADD R11, R11, 0x1 ;  /* 0x000000010b0b2836 */ /* 0x000fca0000000000 */
[----:B------:R-:W-:Y:S02]  /*f120*/  SEL R5, R8, R11, !P0 ;  /* 0x0000000b08057207 */ /* 0x000fe40004000000 */
[----:B------:R-:W-:-:S03]  /*f130*/  @P1 IADD3 R13, PT, PT, R13, 0x1, RZ ;  /* 0x000000010d0d1810 */ /* 0x000fc60007ffe0ff */
[----:B------:R-:W-:Y:S01]  /*f140*/  IMAD.WIDE.U32 R4, R5, R18, RZ ;  /* 0x0000001205047225 */ /* 0x000fe200078e00ff */
[----:B------:R-:W-:-:S04]  /*f150*/  SEL R13, R8, R13, !P0 ;  /* 0x0000000d080d7207 */ /* 0x000fc80004000000 */
[----:B------:R-:W-:-:S13]  /*f160*/  LOP3.LUT P2, RZ, R5, 0x1f, RZ, 0xc0, !PT ;  /* 0x0000001f05ff7812 */ /* 0x000fda000784c0ff */
[----:B------:R-:W-:Y:S05]  /*f170*/  @P2 BRA `(.L_x_152) ;  /* 0x0000000000542947 */ /* 0x000fea0003800000 */
[----:B------:R-:W0:Y:S01]  /*f180*/  I2F.U32.RP R5, R13 ;  /* 0x0000000d00057306 */ /* 0x000e220000209000 */
[----:B------:R-:W-:Y:S01]  /*f190*/  IMAD.MOV R15, RZ, RZ, -R13 ;  /* 0x000000ffff0f7224 */ /* 0x000fe200078e0a0d */
[----:B------:R-:W-:-:S06]  /*f1a0*/  ISETP.NE.U32.AND P2, PT, R13, RZ, PT ;  /* 0x000000ff0d00720c */ /* 0x000fcc0003f45070 */
[----:B0-----:R-:W0:Y:S02]  /*f1b0*/  MUFU.RCP R5, R5 ;  /* 0x0000000500057308 */ /* 0x001e240000001000 */
[----:B0-----:R-:W-:Y:S01]  /*f1c0*/  VIADD R10, R5, 0xffffffe ;  /* 0x0ffffffe050a7836 */ /* 0x001fe20000000000 */
[----:B------:R-:W-:-:S05]  /*f1d0*/  MOV R5, RZ ;  /* 0x000000ff00057202 */ /* 0x000fca0000000f00 */
[----:B------:R0:W1:Y:S02]  /*f1e0*/  F2I.FTZ.U32.TRUNC.NTZ R11, R10 ;  /* 0x0000000a000b7305 */ /* 0x000064000021f000 */
[----:B0-----:R-:W-:Y:S02]  /*f1f0*/  HFMA2 R10, -RZ, RZ, 0, 0 ;  /* 0x00000000ff0a7431 */ /* 0x001fe400000001ff */
[----:B-1----:R-:W-:-:S04]  /*f200*/  IMAD R15, R15, R11, RZ ;  /* 0x0000000b0f0f7224 */ /* 0x002fc800078e02ff */
[----:B------:R-:W-:-:S06]  /*f210*/  IMAD.HI.U32 R11, R11, R15, R10 ;  /* 0x0000000f0b0b7227 */ /* 0x000fcc00078e000a */
[----:B------:R-:W-:-:S04]  /*f220*/  IMAD.HI.U32 R11, R11, R4, RZ ;  /* 0x000000040b0b7227 */ /* 0x000fc800078e00ff */
[----:B------:R-:W-:-:S04]  /*f230*/  IMAD.MOV R6, RZ, RZ, -R11 ;  /* 0x000000ffff067224 */ /* 0x000fc800078e0a0b */
[----:B------:R-:W-:-:S05]  /*f240*/  IMAD R4, R13, R6, R4 ;  /* 0x000000060d047224 */ /* 0x000fca00078e0204 */
[----:B------:R-:W-:-:S13]  /*f250*/  ISETP.GE.U32.AND P0, PT, R4, R13, PT ;  /* 0x0000000d0400720c */ /* 0x000fda0003f06070 */
[----:B------:R-:W-:Y:S01]  /*f260*/  @P0 IMAD.IADD R4, R4, 0x1, -R13 ;  /* 0x0000000104040824 */ /* 0x000fe200078e0a0d */
[----:B------:R-:W-:-:S04]  /*f270*/  @P0 IADD3 R11, PT, PT, R11, 0x1, RZ ;  /* 0x000000010b0b0810 */ /* 0x000fc80007ffe0ff */
[----:B------:R-:W-:-:S13]  /*f280*/  ISETP.GE.U32.AND P1, PT, R4, R13, PT ;  /* 0x0000000d0400720c */ /* 0x000fda0003f26070 */
[----:B------:R-:W-:Y:S01]  /*f290*/  @P1 VIADD R11, R11, 0x1 ;  /* 0x000000010b0b1836 */ /* 0x000fe20000000000 */
[----:B------:R-:W-:-:S05]  /*f2a0*/  @!P2 LOP3.LUT R11, RZ, R13, RZ, 0x33, !PT ;  /* 0x0000000dff0ba212 */ /* 0x000fca00078e33ff */
[----:B------:R-:W-:Y:S01]  /*f2b0*/  IMAD.MOV.U32 R4, RZ, RZ, R11 ;  /* 0x000000ffff047224 */ /* 0x000fe200078e000b */
[----:B------:R-:W-:Y:S06]  /*f2c0*/  BRA `(.L_x_153) ;  /* 0x0000000000107947 */ /* 0x000fec0003800000 */
.L_x_152:
[----:B------:R-:W-:-:S07]  /*f2d0*/  MOV R6, 0xf2f0 ;  /* 0x0000f2f000067802 */ /* 0x000fce0000000f00 */
[----:B---3--:R-:W-:Y:S05]  /*f2e0*/  CALL.REL.NOINC `($__internal_0_$__cuda_sm20_div_u64) ;  /* 0x0000003000e47944 */ /* 0x008fea0003c00000 */
[----:B------:R-:W-:Y:S02]  /*f2f0*/  IMAD.MOV.U32 R4, RZ, RZ, R8 ;  /* 0x000000ffff047224 */ /* 0x000fe400078e0008 */
[----:B------:R-:W-:-:S07]  /*f300*/  IMAD.MOV.U32 R5, RZ, RZ, R11 ;  /* 0x000000ffff057224 */ /* 0x000fce00078e000b */
.L_x_153:
[----:B------:R-:W-:Y:S05]  /*f310*/  BSYNC.RECONVERGENT B0 ;  /* 0x0000000000007941 */ /* 0x000fea0003800200 */
.L_x_151:
[----:B------:R-:W0:Y:S02]  /*f320*/  LDCU.64 UR4, c[0x0][0x780] ;  /* 0x0000f000ff0477ac */ /* 0x000e240008000a00 */
[----:B0-----:R-:W-:Y:S02]  /*f330*/  UISETP.NE.U32.AND UP0, UPT, UR4, URZ, UPT ;  /* 0x000000ff0400728c */ /* 0x001fe4000bf05070 */
[----:B------:R-:W-:Y:S02]  /*f340*/  IADD3 R4, P0, PT, R4, UR4, RZ ;  /* 0x0000000404047c10 */ /* 0x000fe4000ff1e0ff */
[----:B------:R-:W-:Y:S02]  /*f350*/  UISETP.NE.AND.EX UP0, UPT, UR5, URZ, UPT, UP0 ;  /* 0x000000ff0500728c */ /* 0x000fe4000bf05300 */
[----:B------:R-:W-:Y:S02]  /*f360*/  IADD3.X R5, PT, PT, R5, UR5, RZ, P0, !PT ;  /* 0x0000000505057c10 */ /* 0x000fe400087fe4ff */
[----:B------:R-:W-:-:S11]  /*f370*/  UPLOP3.LUT UP0, UPT, UPT, UPT, UP0, 0x40, 0x4 ;  /* 0x000000000004789c */ /* 0x000fd60003f0e800 */
.L_x_149:
[----:B------:R-:W4:Y:S02]  /*f380*/  LDCU UR4, c[0x0][0x3b8] ;  /* 0x00007700ff0477ac */ /* 0x000f240008000800 */
[----:B----4-:R-:W-:-:S09]  /*f390*/  UISETP.NE.AND UP1, UPT, UR4, URZ, UPT ;  /* 0x000000ff0400728c */ /* 0x010fd2000bf25270 */
[----:B------:R-:W-:Y:S05]  /*f3a0*/  BRA.U !UP1, `(.L_x_154) ;  /* 0x0000002909ac7547 */ /* 0x000fea000b800000 */
[----:B012---:R-:W0:Y:S01]  /*f3b0*/  S2R R6, SR_CTAID.X ;  /* 0x0000000000067919 */ /* 0x007e220000002500 */
[----:B------:R-:W1:Y:S01]  /*f3c0*/  LDCU UR4, c[0x0][0x56c] ;  /* 0x0000ad80ff0477ac */ /* 0x000e620008000800 */
[----:B------:R-:W-:Y:S01]  /*f3d0*/  HFMA2 R18, -RZ, RZ, 0, 0 ;  /* 0x00000000ff127431 */ /* 0x000fe200000001ff */
[----:B------:R-:W3:Y:S01]  /*f3e0*/  LDCU UR5, c[0x0][0x3bc] ;  /* 0x00007780ff0577ac */ /* 0x000ee20008000800 */
[----:B------:R-:W2:Y:S01]  /*f3f0*/  LDCU UR6, c[0x0][0x3c0] ;  /* 0x00007800ff0677ac */ /* 0x000ea20008000800 */
[----:B------:R-:W0:Y:S01]  /*f400*/  LDCU UR7, c[0x0][0x3a8] ;  /* 0x00007500ff0777ac */ /* 0x000e220008000800 */
[----:B-1----:R-:W-:Y:S01]  /*f410*/  UISETP.NE.AND UP1, UPT, UR4, URZ, UPT ;  /* 0x000000ff0400728c */ /* 0x002fe2000bf25270 */
[----:B---3--:R-:W-:-:S04]  /*f420*/  IMAD R8, R0, UR5, RZ ;  /* 0x0000000500087c24 */ /* 0x008fc8000f8e02ff */
[----:B--2---:R-:W-:-:S04]  /*f430*/  IMAD R11, R9, UR6, R8 ;  /* 0x00000006090b7c24 */ /* 0x004fc8000f8e0208 */
[----:B0-----:R-:W-:Y:S01]  /*f440*/  IMAD R11, R6, UR7, R11 ;  /* 0x00000007060b7c24 */ /* 0x001fe2000f8e020b */
[----:B------:R-:W-:Y:S06]  /*f450*/  BRA.U !UP1, `(.L_x_155) ;  /* 0x0000001109547547 */ /* 0x000fec000b800000 */
[----:B------:R-:W0:Y:S01]  /*f460*/  LDCU.64 UR6, c[0x0][0x570] ;  /* 0x0000ae00ff0677ac */ /* 0x000e220008000a00 */
[----:B------:R-:W-:Y:S01]  /*f470*/  IMAD.MOV.U32 R10, RZ, RZ, RZ ;  /* 0x000000ffff0a7224 */ /* 0x000fe200078e00ff */
[----:B------:R-:W1:Y:S01]  /*f480*/  LDCU UR5, c[0x0][0x578] ;  /* 0x0000af00ff0577ac */ /* 0x000e620008000800 */
[----:B------:R-:W2:Y:S01]  /*f490*/  LDCU UR8, c[0x0][0x69c] ;  /* 0x0000d380ff0877ac */ /* 0x000ea20008000800 */
[----:B------:R-:W-:-:S04]  /*f4a0*/  UIADD3 UR4, UPT, UPT, UR4, -0x1, URZ ;  /* 0xffffffff04047890 */ /* 0x000fc8000fffe0ff */
[----:B------:R-:W-:Y:S01]  /*f4b0*/  UISETP.NE.AND UP1, UPT, UR4, URZ, UPT ;  /* 0x000000ff0400728c */ /* 0x000fe2000bf25270 */
[----:B0-----:R-:W-:-:S05]  /*f4c0*/  IMAD.HI.U32 R12, R11, UR7, R10 ;  /* 0x000000070b0c7c27 */ /* 0x001fca000f8e000a */
[----:B-1----:R-:W-:-:S05]  /*f4d0*/  SHF.R.U32.HI R13, RZ, UR5, R12 ;  /* 0x00000005ff0d7c19 */ /* 0x002fca000801160c */
[----:B------:R-:W-:-:S04]  /*f4e0*/  IMAD.MOV R15, RZ, RZ, -R13 ;  /* 0x000000ffff0f7224 */ /* 0x000fc800078e0a0d */
[----:B------:R-:W-:-:S04]  /*f4f0*/  IMAD R15, R15, UR6, R11 ;  /* 0x000000060f0f7c24 */ /* 0x000fc8000f8e020b */
[----:B--2---:R-:W-:Y:S01]  /*f500*/  IMAD R18, R15, UR8, RZ ;  /* 0x000000080f127c24 */ /* 0x004fe2000f8e02ff */
[----:B------:R-:W-:Y:S06]  /*f510*/  BRA.U !UP1, `(.L_x_155) ;  /* 0x0000001109247547 */ /* 0x000fec000b800000 */
[----:B------:R-:W0:Y:S01]  /*f520*/  LDCU.64 UR6, c[0x0][0x580] ;  /* 0x0000b000ff0677ac */ /* 0x000e220008000a00 */
[----:B------:R-:W-:Y:S01]  /*f530*/  MOV R12, RZ ;  /* 0x000000ff000c7202 */ /* 0x000fe20000000f00 */
[----:B------:R-:W-:Y:S01]  /*f540*/  UISETP.LT.U32.AND UP1, UPT, UR4, 0x18, UPT ;  /* 0x000000180400788c */ /* 0x000fe2000bf21070 */
[----:B------:R-:W1:Y:S03]  /*f550*/  LDCU UR5, c[0x0][0x57c] ;  /* 0x0000af80ff0577ac */ /* 0x000e660008000800 */
[----:B------:R-:W-:-:S04]  /*f560*/  USEL UR4, UR4, 0x18, UP1 ;  /* 0x0000001804047887 */ /* 0x000fc80008800000 */
[----:B------:R-:W-:Y:S01]  /*f570*/  UIADD3 UR4, UPT, UPT, UR4, 0x1, URZ ;  /* 0x0000000104047890 */ /* 0x000fe2000fffe0ff */
[----:B0-----:R-:W-:Y:S01]  /*f580*/  IMAD.HI.U32 R14, R13, UR6, R12 ;  /* 0x000000060d0e7c27 */ /* 0x001fe2000f8e000c */
[----:B------:R-:W0:Y:S04]  /*f590*/  LDCU UR6, c[0x0][0x6a4] ;  /* 0x0000d480ff0677ac */ /* 0x000e280008000800 */
[----:B------:R-:W-:Y:S01]  /*f5a0*/  SHF.R.U32.HI R15, RZ, UR7, R14 ;  /* 0x00000007ff0f7c19 */ /* 0x000fe2000801160e */
[----:B------:R-:W-:-:S04]  /*f5b0*/  UISETP.NE.AND UP1, UPT, UR4, 0x2, UPT ;  /* 0x000000020400788c */ /* 0x000fc8000bf25270 */
[----:B------:R-:W-:-:S04]  /*f5c0*/  IMAD.MOV R12, RZ, RZ, -R15 ;  /* 0x000000ffff0c7224 */ /* 0x000fc800078e0a0f */
[----:B-1----:R-:W-:-:S04]  /*f5d0*/  IMAD R13, R12, UR5, R13 ;  /* 0x000000050c0d7c24 */ /* 0x002fc8000f8e020d */
[----:B0-----:R-:W-:Y:S01]  /*f5e0*/  IMAD R18, R13, UR6, R18 ;  /* 0x000000060d127c24 */ /* 0x001fe2000f8e0212 */
        /* <DEDUP_REMOVED lines=248> */
[----:B-1----:R-:W-:-:S05]  /*10570*/  SHF.R.U32.HI R8, RZ, UR4, R8 ;  /* 0x00000004ff087c19 */ /* 0x002fca0008011608 */
[----:B------:R-:W-:-:S04]  /*10580*/  IMAD.MOV R13, RZ, RZ, -R8 ;  /* 0x000000ffff0d7224 */ /* 0x000fc800078e0a08 */
[----:B------:R-:W-:-:S04]  /*10590*/  IMAD R13, R13, UR6, R15 ;  /* 0x000000060d0d7c24 */ /* 0x000fc8000f8e020f */
[----:B--2---:R-:W-:-:S07]  /*105a0*/  IMAD R18, R13, UR5, R18 ;  /* 0x000000050d127c24 */ /* 0x004fce000f8e0212 */
.L_x_155:
[----:B------:R-:W0:Y:S01]  /*105b0*/  LDCU UR4, c[0x0][0x3a0] ;  /* 0x00007400ff0477ac */ /* 0x000e220008000800 */
[----:B------:R-:W-:Y:S01]  /*105c0*/  BSSY.RECONVERGENT B0, `(.L_x_156) ;  /* 0x0000017000007945 */ /* 0x000fe20003800200 */
[----:B------:R-:W-:Y:S02]  /*105d0*/  LOP3.LUT P3, RZ, R0, R9, RZ, 0xfc, !PT ;  /* 0x0000000900ff7212 */ /* 0x000fe4000786fcff */
[----:B------:R-:W-:Y:S02]  /*105e0*/  PLOP3.LUT P0, PT, PT, PT, PT, 0x8, 0x80 ;  /* 0x000000000080781c */ /* 0x000fe40003f0e170 */
[----:B0-----:R-:W-:-:S13]  /*105f0*/  ISETP.GE.AND P1, PT, R11, UR4, PT ;  /* 0x000000040b007c0c */ /* 0x001fda000bf26270 */
[----:B------:R-:W-:Y:S05]  /*10600*/  @P1 BRA `(.L_x_157) ;  /* 0x0000000000481947 */ /* 0x000fea0003800000 */
[----:B------:R-:W0:Y:S02]  /*10610*/  LDC.64 R12, c[0x0][0x3b0] ;  /* 0x0000ec00ff0c7b82 */ /* 0x000e240000000a00 */
[----:B0-----:R-:W-:Y:S02]  /*10620*/  ISETP.NE.AND P1, PT, R12, RZ, PT ;  /* 0x000000ff0c00720c */ /* 0x001fe40003f25270 */
[----:B------:R-:W-:Y:S02]  /*10630*/  ISETP.NE.AND P2, PT, R13, RZ, PT ;  /* 0x000000ff0d00720c */ /* 0x000fe40003f45270 */
[----:B------:R-:W-:Y:S02]  /*10640*/  ISETP.NE.AND P1, PT, R0, RZ, P1 ;  /* 0x000000ff0000720c */ /* 0x000fe40000f25270 */
[----:B------:R-:W-:-:S04]  /*10650*/  ISETP.NE.AND P2, PT, R9, RZ, P2 ;  /* 0x000000ff0900720c */ /* 0x000fc80001745270 */
[----:B------:R-:W-:-:S13]  /*10660*/  PLOP3.LUT P1, PT, P1, P2, PT, 0xf8, 0x8f ;  /* 0x00000000008f781c */ /* 0x000fda0000f25f70 */
[----:B------:R-:W-:Y:S05]  /*10670*/  @P1 BRA `(.L_x_157) ;  /* 0x00000000002c1947 */ /* 0x000fea0003800000 */
[----:B------:R-:W0:Y:S01]  /*10680*/  S2R R13, SR_CTAID.Y ;  /* 0x00000000000d7919 */ /* 0x000e220000002600 */
[----:B------:R-:W0:Y:S01]  /*10690*/  LDCU UR4, c[0x0][0x374] ;  /* 0x00006e80ff0477ac */ /* 0x000e220008000800 */
[----:B------:R-:W1:Y:S01]  /*106a0*/  LDC.64 R10, c[0x0][0x788] ;  /* 0x0001e200ff0a7b82 */ /* 0x000e620000000a00 */
[----:B------:R-:W-:Y:S01]  /*106b0*/  ISETP.NE.AND P0, PT, R12, RZ, PT ;  /* 0x000000ff0c00720c */ /* 0x000fe20003f05270 */
[----:B------:R-:W2:Y:S01]  /*106c0*/  LDCU UR5, c[0x0][0x360] ;  /* 0x00006c00ff0577ac */ /* 0x000ea20008000800 */
[----:B0-----:R-:W-:-:S11]  /*106d0*/  IMAD R13, R6, UR4, R13 ;  /* 0x00000004060d7c24 */ /* 0x001fd6000f8e020d */
[----:B--2---:R-:W-:Y:S01]  /*106e0*/  @!P0 IMAD R13, R13, UR5, R0 ;  /* 0x000000050d0d8c24 */ /* 0x004fe2000f8e0200 */
[----:B------:R-:W-:-:S03]  /*106f0*/  PLOP3.LUT P0, PT, PT, PT, PT, 0x80, 0x8 ;  /* 0x000000000008781c */ /* 0x000fc60003f0f070 */
[----:B-1----:R-:W-:-:S05]  /*10700*/  IMAD.WIDE.U32 R10, R13, 0x10, R10 ;  /* 0x000000100d0a7825 */ /* 0x002fca00078e000a */
[----:B------:R0:W-:Y:S04]  /*10710*/  STG.E.64 desc[UR36][R10.64+0x8], R2 ;  /* 0x000008020a007986 */ /* 0x0001e8000c101b24 */
[----:B------:R0:W-:Y:S02]  /*10720*/  STG.E desc[UR36][R10.64], R7 ;  /* 0x000000070a007986 */ /* 0x0001e4000c101924 */
.L_x_157:
[----:B------:R-:W-:Y:S05]  /*10730*/  BSYNC.RECONVERGENT B0 ;  /* 0x0000000000007941 */ /* 0x000fea0003800200 */
.L_x_156:
[----:B------:R-:W-:Y:S01]  /*10740*/  @!PT LDS RZ, [RZ] ;  /* 0x00000000fffff984 */ /* 0x000fe20000000800 */
[----:B------:R-:W-:Y:S01]  /*10750*/  @!PT LDS RZ, [RZ] ;  /* 0x00000000fffff984 */ /* 0x000fe20000000800 */
[----:B------:R-:W-:Y:S01]  /*10760*/  @!PT LDS RZ, [RZ] ;  /* 0x00000000fffff984 */ /* 0x000fe20000000800 */
[----:B------:R-:W-:Y:S01]  /*10770*/  @!PT LDS RZ, [RZ] ;  /* 0x00000000fffff984 */ /* 0x000fe20000000800 */
[----:B------:R-:W-:-:S00]  /*10780*/  MEMBAR.ALL.CTA ;  /* 0x0000000000007992 */ /* 0x000fc00000008000 */
[----:B------:R-:W-:Y:S06]  /*10790*/  MEMBAR.SC.GPU ;  /* 0x0000000000007992 */ /* 0x000fec0000002000 */
[----:B------:R-:W-:-:S00]  /*107a0*/  ERRBAR ;  /* 0x00000000000079ab */ /* 0x000fc00000000000 */
[----:B------:R-:W-:Y:S06]  /*107b0*/  CGAERRBAR ;  /* 0x00000000000075ab */ /* 0x000fec0000000000 */
[----:B------:R-:W-:Y:S02]  /*107c0*/  CCTL.IVALL ;  /* 0x00000000ff00798f */ /* 0x000fe40002000000 */
[----:B------:R-:W-:Y:S06]  /*107d0*/  BAR.SYNC.DEFER_BLOCKING 0x0 ;  /* 0x0000000000007b1d */ /* 0x000fec0000010000 */
[----:B------:R-:W-:Y:S02]  /*107e0*/  BSSY.RECONVERGENT B0, `(.L_x_158) ;  /* 0x0000018000007945 */ /* 0x000fe40003800200 */
[----:B------:R-:W-:Y:S06]  /*107f0*/  BAR.SYNC.DEFER_BLOCKING 0x0 ;  /* 0x0000000000007b1d */ /* 0x000fec0000010000 */
[----:B------:R-:W-:Y:S05]  /*10800*/  @P3 BRA `(.L_x_159) ;  /* 0x0000000000543947 */ /* 0x000fea0003800000 */
[----:B0-----:R-:W0:Y:S01]  /*10810*/  S2R R7, SR_LANEID ;  /* 0x0000000000077919 */ /* 0x001e220000000000 */
[----:B------:R-:W-:Y:S01]  /*10820*/  VOTEU.ANY UR5, UPT, PT ;  /* 0x0000000000057886 */ /* 0x000fe200038e0100 */
[----:B------:R-:W1:Y:S01]  /*10830*/  LDC.64 R2, c[0x0][0x790] ;  /* 0x0001e400ff027b82 */ /* 0x000e620000000a00 */
[----:B------:R-:W0:Y:S01]  /*10840*/  FLO.U32 R8, UR5 ;  /* 0x0000000500087d00 */ /* 0x000e2200080e0000 */
[----:B------:R-:W2:Y:S01]  /*10850*/  POPC R11, UR5 ;  /* 0x00000005000b7d09 */ /* 0x000ea20008000000 */
[----:B-1----:R-:W-:Y:S01]  /*10860*/  IMAD.WIDE.U32 R2, R6, 0x4, R2 ;  /* 0x0000000406027825 */ /* 0x002fe200078e0002 */
[----:B0-----:R-:W-:-:S13]  /*10870*/  ISETP.EQ.U32.AND P1, PT, R8, R7, PT ;  /* 0x000000070800720c */ /* 0x001fda0003f22070 */
[----:B--2---:R-:W2:Y:S01]  /*10880*/  @P1 ATOMG.E.ADD.STRONG.GPU PT, R3, desc[UR36][R2.64], R11 ;  /* 0x8000000b020319a8 */ /* 0x004ea200081ef124 */
[----:B------:R-:W0:Y:S01]  /*10890*/  S2UR UR6, SR_CgaCtaId ;  /* 0x00000000000679c3 */ /* 0x000e220000008800 */
[----:B------:R-:W1:Y:S01]  /*108a0*/  LDCU UR4, c[0x0][0x374] ;  /* 0x00006e80ff0477ac */ /* 0x000e620008000800 */
[----:B------:R-:W3:Y:S01]  /*108b0*/  S2R R10, SR_LTMASK ;  /* 0x00000000000a7919 */ /* 0x000ee20000003900 */
[----:B-1----:R-:W-:Y:S01]  /*108c0*/  UIADD3 UR4, UPT, UPT, UR4, -0x1, URZ ;  /* 0xffffffff04047890 */ /* 0x002fe2000fffe0ff */
[----:B---3--:R-:W-:Y:S01]  /*108d0*/  LOP3.LUT R10, R10, UR5, RZ, 0xc0, !PT ;  /* 0x000000050a0a7c12 */ /* 0x008fe2000f8ec0ff */
[----:B------:R-:W-:Y:S02]  /*108e0*/  UMOV UR5, 0x400 ;  /* 0x0000040000057882 */ /* 0x000fe40000000000 */
[----:B0-----:R-:W-:-:S03]  /*108f0*/  ULEA UR5, UR6, UR5, 0x18 ;  /* 0x0000000506057291 */ /* 0x001fc6000f8ec0ff */
[----:B------:R-:W0:Y:S01]  /*10900*/  POPC R10, R10 ;  /* 0x0000000a000a7309 */ /* 0x000e220000000000 */
[----:B--2---:R-:W0:Y:S02]  /*10910*/  SHFL.IDX PT, R7, R3, R8, 0x1f ;  /* 0x00001f0803077589 */ /* 0x004e2400000e0000 */
[----:B0-----:R-:W-:-:S04]  /*10920*/  IADD3 R7, PT, PT, R7, R10, RZ ;  /* 0x0000000a07077210 */ /* 0x001fc80007ffe0ff */
[----:B------:R-:W-:-:S04]  /*10930*/  ISETP.NE.AND P1, PT, R7, UR4, PT ;  /* 0x0000000407007c0c */ /* 0x000fc8000bf25270 */
[----:B------:R-:W-:-:S05]  /*10940*/  SEL R2, RZ, 0x1, P1 ;  /* 0x00000001ff027807 */ /* 0x000fca0000800000 */
[----:B------:R1:W-:Y:S04]  /*10950*/  STS.U8 [UR5], R2 ;  /* 0x00000002ff007988 */ /* 0x0003e80008000005 */
.L_x_159:
[----:B------:R-:W-:Y:S05]  /*10960*/  BSYNC.RECONVERGENT B0 ;  /* 0x0000000000007941 */ /* 0x000fea0003800200 */
.L_x_158:
[----:B------:R-:W2:Y:S08]  /*10970*/  S2UR UR5, SR_CgaCtaId ;  /* 0x00000000000579c3 */ /* 0x000eb00000008800 */
[----:B------:R-:W-:Y:S06]  /*10980*/  BAR.SYNC.DEFER_BLOCKING 0x0 ;  /* 0x0000000000007b1d */ /* 0x000fec0000010000 */
[----:B------:R-:W-:-:S02]  /*10990*/  UMOV UR4, 0x400 ;  /* 0x0000040000047882 */ /* 0x000fc40000000000 */
[----:B--2---:R-:W-:-:S09]  /*109a0*/  ULEA UR4, UR5, UR4, 0x18 ;  /* 0x0000000405047291 */ /* 0x004fd2000f8ec0ff */
[----:B01----:R-:W0:Y:S02]  /*109b0*/  LDS.U8 R2, [UR4] ;  /* 0x00000004ff027984 */ /* 0x003e240008000000 */
[----:B0-----:R-:W-:-:S13]  /*109c0*/  ISETP.NE.AND P1, PT, R2, RZ, PT ;  /* 0x000000ff0200720c */ /* 0x001fda0003f25270 */
[----:B------:R-:W-:Y:S05]  /*109d0*/  @!P1 EXIT ;  /* 0x000000000000994d */ /* 0x000fea0003800000 */
        /* <DEDUP_REMOVED lines=8> */
[----:B------:R-:W-:Y:S01]  /*10a60*/  CCTL.IVALL ;  /* 0x00000000ff00798f */ /* 0x000fe20002000000 */
[----:B------:R-:W0:Y:S01]  /*10a70*/  LDCU UR4, c[0x0][0x3b0] ;  /* 0x00007600ff0477ac */ /* 0x000e220008000800 */
[----:B------:R-:W-:Y:S01]  /*10a80*/  BSSY.RECONVERGENT B0, `(.L_x_160) ;  /* 0x000004d000007945 */ /* 0x000fe20003800200 */
[----:B------:R-:W1:Y:S01]  /*10a90*/  LDCU.64 UR6, c[0x0][0x390] ;  /* 0x00007200ff0677ac */ /* 0x000e620008000a00 */
[----:B------:R-:W2:Y:S01]  /*10aa0*/  LDCU UR5, c[0x0][0x388] ;  /* 0x00007100ff0577ac */ /* 0x000ea20008000800 */
[----:B0-----:R-:W-:Y:S01]  /*10ab0*/  UISETP.NE.AND UP1, UPT, UR4, URZ, UPT ;  /* 0x000000ff0400728c */ /* 0x001fe2000bf25270 */
[----:B-1----:R-:W-:-:S02]  /*10ac0*/  IMAD.U32 R2, RZ, RZ, UR6 ;  /* 0x00000006ff027e24 */ /* 0x002fc4000f8e00ff */
[----:B------:R-:W-:Y:S01]  /*10ad0*/  IMAD.U32 R7, RZ, RZ, UR7 ;  /* 0x00000007ff077e24 */ /* 0x000fe2000f8e00ff */
[----:B--2---:R-:W-:-:S05]  /*10ae0*/  MOV R3, UR5 ;  /* 0x0000000500037c02 */ /* 0x004fca0008000f00 */
[----:B------:R-:W-:Y:S05]  /*10af0*/  BRA.U !UP1, `(.L_x_161) ;  /* 0x0000000109907547 */ /* 0x000fea000b800000 */
[----:B------:R-:W0:Y:S01]  /*10b00*/  LDCU UR4, c[0x0][0x360] ;  /* 0x00006c00ff0477ac */ /* 0x000e220008000800 */
[----:B------:R-:W1:Y:S01]  /*10b10*/  LDCU UR5, c[0x0][0x3ac] ;  /* 0x00007580ff0577ac */ /* 0x000e620008000800 */
[----:B------:R-:W2:Y:S01]  /*10b20*/  LDCU UR6, c[0x0][0x3ac] ;  /* 0x00007580ff0677ac */ /* 0x000ea20008000800 */
[----:B0-----:R-:W-:-:S05]  /*10b30*/  IMAD R8, R9, UR4, R0 ;  /* 0x0000000409087c24 */ /* 0x001fca000f8e0200 */
[----:B-1----:R-:W-:-:S13]  /*10b40*/  ISETP.GE.U32.AND P1, PT, R8, UR5, PT ;  /* 0x0000000508007c0c */ /* 0x002fda000bf26070 */
[----:B--2---:R-:W-:Y:S05]  /*10b50*/  @P1 BRA `(.L_x_162) ;  /* 0x0000000000fc1947 */ /* 0x004fea0003800000 */
[----:B------:R-:W0:Y:S01]  /*10b60*/  LDCU UR5, c[0x0][0x374] ;  /* 0x00006e80ff0577ac */ /* 0x000e220008000800 */
[----:B------:R-:W1:Y:S01]  /*10b70*/  LDC R19, c[0x0][0x364] ;  /* 0x0000d900ff137b82 */ /* 0x000e620000000800 */
[----:B------:R-:W-:Y:S07]  /*10b80*/  BSSY.RECONVERGENT B1, `(.L_x_163) ;  /* 0x000001a000017945 */ /* 0x000fee0003800200 */
[----:B------:R-:W2:Y:S01]  /*10b90*/  LDC.64 R10, c[0x0][0x788] ;  /* 0x0001e200ff0a7b82 */ /* 0x000ea20000000a00 */
[----:B0-----:R-:W-:-:S02]  /*10ba0*/  IMAD R17, R6, UR5, RZ ;  /* 0x0000000506117c24 */ /* 0x001fc4000f8e02ff */
[----:B-1----:R-:W-:-:S07]  /*10bb0*/  IMAD R19, R19, UR4, RZ ;  /* 0x0000000413137c24 */ /* 0x002fce000f8e02ff */
.L_x_166:
[----:B------:R-:W-:-:S04]  /*10bc0*/  IMAD.IADD R13, R17, 0x1, R8 ;  /* 0x00000001110d7824 */ /* 0x000fc800078e0208 */
[----:B--2---:R-:W-:-:S05]  /*10bd0*/  IMAD.WIDE.U32 R12, R13, 0x10, R10 ;  /* 0x000000100d0c7825 */ /* 0x004fca00078e000a */
[----:B------:R-:W2:Y:S04]  /*10be0*/  LDG.E R6, desc[UR36][R12.64] ;  /* 0x000000240c067981 */ /* 0x000ea8000c1e1900 */
[----:B------:R-:W3:Y:S01]  /*10bf0*/  LDG.E.64 R14, desc[UR36][R12.64+0x8] ;  /* 0x000008240c0e7981 */ /* 0x000ee2000c1e1b00 */
[----:B------:R-:W-:Y:S01]  /*10c00*/  FSETP.NAN.FTZ.AND P4, PT, |R3|, |R3|, PT ;  /* 0x400000030300720b */ /* 0x000fe20003f98200 */
[----:B------:R-:W-:Y:S01]  /*10c10*/  IMAD.IADD R8, R19, 0x1, R8 ;  /* 0x0000000113087824 */ /* 0x000fe200078e0208 */
[----:B------:R-:W-:Y:S04]  /*10c20*/  BSSY.RECONVERGENT B2, `(.L_x_164) ;  /* 0x000000b000027945 */ /* 0x000fe80003800200 */
[----:B------:R-:W-:-:S07]  /*10c30*/  ISETP.GE.U32.AND P3, PT, R8, UR6, PT ;  /* 0x0000000608007c0c */ /* 0x000fce000bf66070 */
[----:B--2---:R-:W-:Y:S02]  /*10c40*/  @P4 FSETP.NAN.FTZ.AND P1, PT, |R6|, |R6|, PT ;  /* 0x400000060600420b */ /* 0x004fe40003f38200 */
[----:B---3--:R-:W-:-:S04]  /*10c50*/  @P4 ISETP.LT.U32.AND P2, PT, R2, R14, PT ;  /* 0x0000000e0200420c */ /* 0x008fc80003f41070 */
[----:B------:R-:W-:Y:S01]  /*10c60*/  @P4 ISETP.LT.OR.EX P1, PT, R7, R15, !P1, P2 ;  /* 0x0000000f0700420c */ /* 0x000fe20004f21720 */
[----:B------:R-:W-:-:S12]  /*10c70*/  @P4 BRA `(.L_x_165) ;  /* 0x0000000000144947 */ /* 0x000fd80003800000 */
[----:B------:R-:W-:-:S13]  /*10c80*/  FSETP.NEU.FTZ.AND P2, PT, R3, R6, PT ;  /* 0x000000060300720b */ /* 0x000fda0003f5d000 */
[----:B------:R-:W-:-:S04]  /*10c90*/  @!P2 ISETP.GE.U32.AND P1, PT, R2, R14, PT ;  /* 0x0000000e0200a20c */ /* 0x000fc80003f26070 */
[----:B------:R-:W-:-:S04]  /*10ca0*/  @!P2 ISETP.GE.AND.EX P1, PT, R7, R15, PT, P1 ;  /* 0x0000000f0700a20c */ /* 0x000fc80003f26310 */
[----:B------:R-:W-:Y:S02]  /*10cb0*/  @!P2 PLOP3.LUT P1, PT, P1, PT, PT, 0x8, 0x80 ;  /* 0x000000000080a81c */ /* 0x000fe40000f2e170 */
[----:B------:R-:W-:-:S13]  /*10cc0*/  @P2 FSETP.LT.FTZ.AND P1, PT, R3, R6, PT ;  /* 0x000000060300220b */ /* 0x000fda0003f31000 */
.L_x_165:
[----:B------:R-:W-:Y:S05]  /*10cd0*/  BSYNC.RECONVERGENT B2 ;  /* 0x0000000000027941 */ /* 0x000fea0003800200 */
.L_x_164:
[----:B------:R-:W-:Y:S02]  /*10ce0*/  SEL R2, R2, R14, P1 ;  /* 0x0000000e02027207 */ /* 0x000fe40000800000 */
[----:B------:R-:W-:Y:S02]  /*10cf0*/  SEL R7, R7, R15, P1 ;  /* 0x0000000f07077207 */ /* 0x000fe40000800000 */
[----:B------:R-:W-:Y:S01]  /*10d00*/  FSEL R3, R3, R6, P1 ;  /* 0x0000000603037208 */ /* 0x000fe20000800000 */
[----:B------:R-:W-:Y:S06]  /*10d10*/  @!P3 BRA `(.L_x_166) ;  /* 0xfffffffc00a8b947 */ /* 0x000fec000383ffff */
[----:B------:R-:W-:Y:S05]  /*10d20*/  BSYNC.RECONVERGENT B1 ;  /* 0x0000000000017941 */ /* 0x000fea0003800200 */
.L_x_163:
[----:B------:R-:W-:Y:S05]  /*10d30*/  BRA `(.L_x_162) ;  /* 0x0000000000847947 */ /* 0x000fea0003800000 */
.L_x_161:
[----:B------:R-:W0:Y:S01]  /*10d40*/  LDCU UR4, c[0x0][0x3ac] ;  /* 0x00007580ff0477ac */ /* 0x000e220008000800 */
[----:B------:R-:W1:Y:S01]  /*10d50*/  LDCU UR5, c[0x0][0x3ac] ;  /* 0x00007580ff0577ac */ /* 0x000e620008000800 */
[----:B0-----:R-:W-:-:S13]  /*10d60*/  ISETP.GE.U32.AND P1, PT, R9, UR4, PT ;  /* 0x0000000409007c0c */ /* 0x001fda000bf26070 */
[----:B-1----:R-:W-:Y:S05]  /*10d70*/  @P1 BRA `(.L_x_162) ;  /* 0x0000000000741947 */ /* 0x002fea0003800000 */
[----:B------:R-:W0:Y:S01]  /*10d80*/  LDCU UR4, c[0x0][0x374] ;  /* 0x00006e80ff0477ac */ /* 0x000e220008000800 */
[----:B------:R-:W1:Y:S01]  /*10d90*/  LDC R8, c[0x0][0x360] ;  /* 0x0000d800ff087b82 */ /* 0x000e620000000800 */
[----:B------:R-:W-:-:S07]  /*10da0*/  MOV R17, R9 ;  /* 0x0000000900117202 */ /* 0x000fce0000000f00 */
[----:B------:R-:W2:Y:S08]  /*10db0*/  LDC.64 R10, c[0x0][0x788] ;  /* 0x0001e200ff0a7b82 */ /* 0x000eb00000000a00 */
[----:B------:R-:W3:Y:S01]  /*10dc0*/  LDC R16, c[0x0][0x364] ;  /* 0x0000d900ff107b82 */ /* 0x000ee20000000800 */
[----:B0-----:R-:W-:-:S07]  /*10dd0*/  IMAD R6, R6, UR4, RZ ;  /* 0x0000000406067c24 */ /* 0x001fce000f8e02ff */
.L_x_169:
[----:B------:R-:W-:-:S04]  /*10de0*/  IMAD.IADD R13, R6, 0x1, R17 ;  /* 0x00000001060d7824 */ /* 0x000fc800078e0211 */
[----:B-1----:R-:W-:-:S04]  /*10df0*/  IMAD R13, R13, R8, R0 ;  /* 0x000000080d0d7224 */ /* 0x002fc800078e0200 */
[----:B--2---:R-:W-:-:S05]  /*10e00*/  IMAD.WIDE.U32 R12, R13, 0x10, R10 ;  /* 0x000000100d0c7825 */ /* 0x004fca00078e000a */
[----:B------:R-:W2:Y:S04]  /*10e10*/  LDG.E R20, desc[UR36][R12.64] ;  /* 0x000000240c147981 */ /* 0x000ea8000c1e1900 */
[----:B------:R-:W4:Y:S01]  /*10e20*/  LDG.E.64 R14, desc[UR36][R12.64+0x8] ;  /* 0x000008240c0e7981 */ /* 0x000f22000c1e1b00 */
[----:B------:R-:W-:Y:S01]  /*10e30*/  FSETP.NAN.FTZ.AND P4, PT, |R3|, |R3|, PT ;  /* 0x400000030300720b */ /* 0x000fe20003f98200 */
[----:B---3--:R-:W-:Y:S01]  /*10e40*/  IMAD.IADD R17, R16, 0x1, R17 ;  /* 0x0000000110117824 */ /* 0x008fe200078e0211 */
[----:B------:R-:W-:Y:S04]  /*10e50*/  BSSY.RECONVERGENT B1, `(.L_x_167) ;  /* 0x000000b000017945 */ /* 0x000fe80003800200 */
[----:B------:R-:W-:-:S07]  /*10e60*/  ISETP.GE.U32.AND P3, PT, R17, UR5, PT ;  /* 0x0000000511007c0c */ /* 0x000fce000bf66070 */
[----:B--2---:R-:W-:Y:S02]  /*10e70*/  @P4 FSETP.NAN.FTZ.AND P1, PT, |R20|, |R20|, PT ;  /* 0x400000141400420b */ /* 0x004fe40003f38200 */
[----:B----4-:R-:W-:-:S04]  /*10e80*/  @P4 ISETP.LT.U32.AND P2, PT, R2, R14, PT ;  /* 0x0000000e0200420c */ /* 0x010fc80003f41070 */
[----:B------:R-:W-:Y:S01]  /*10e90*/  @P4 ISETP.LT.OR.EX P1, PT, R7, R15, !P1, P2 ;  /* 0x0000000f0700420c */ /* 0x000fe20004f21720 */
[----:B------:R-:W-:-:S12]  /*10ea0*/  @P4 BRA `(.L_x_168) ;  /* 0x0000000000144947 */ /* 0x000fd80003800000 */
[----:B------:R-:W-:-:S13]  /*10eb0*/  FSETP.NEU.FTZ.AND P2, PT, R3, R20, PT ;  /* 0x000000140300720b */ /* 0x000fda0003f5d000 */
[----:B------:R-:W-:-:S04]  /*10ec0*/  @!P2 ISETP.GE.U32.AND P1, PT, R2, R14, PT ;  /* 0x0000000e0200a20c */ /* 0x000fc80003f26070 */
[----:B------:R-:W-:-:S04]  /*10ed0*/  @!P2 ISETP.GE.AND.EX P1, PT, R7, R15, PT, P1 ;  /* 0x0000000f0700a20c */ /* 0x000fc80003f26310 */
[----:B------:R-:W-:Y:S02]  /*10ee0*/  @!P2 PLOP3.LUT P1, PT, P1, PT, PT, 0x8, 0x80 ;  /* 0x000000000080a81c */ /* 0x000fe40000f2e170 */
[----:B------:R-:W-:-:S13]  /*10ef0*/  @P2 FSETP.LT.FTZ.AND P1, PT, R3, R20, PT ;  /* 0x000000140300220b */ /* 0x000fda0003f31000 */
.L_x_168:
[----:B------:R-:W-:Y:S05]  /*10f00*/  BSYNC.RECONVERGENT B1 ;  /* 0x0000000000017941 */ /* 0x000fea0003800200 */
.L_x_167:
[----:B------:R-:W-:Y:S02]  /*10f10*/  SEL R2, R2, R14, P1 ;  /* 0x0000000e02027207 */ /* 0x000fe40000800000 */
[----:B------:R-:W-:Y:S02]  /*10f20*/  SEL R7, R7, R15, P1 ;  /* 0x0000000f07077207 */ /* 0x000fe40000800000 */
[----:B------:R-:W-:Y:S01]  /*10f30*/  FSEL R3, R3, R20, P1 ;  /* 0x0000001403037208 */ /* 0x000fe20000800000 */
[----:B------:R-:W-:Y:S06]  /*10f40*/  @!P3 BRA `(.L_x_169) ;  /* 0xfffffffc00a4b947 */ /* 0x000fec000383ffff */
.L_x_162:
[----:B------:R-:W-:Y:S05]  /*10f50*/  BSYNC.RECONVERGENT B0 ;  /* 0x0000000000007941 */ /* 0x000fea0003800200 */
.L_x_160:
[----:B------:R-:W0:Y:S01]  /*10f60*/  S2UR UR6, SR_CgaCtaId ;  /* 0x00000000000679c3 */ /* 0x000e220000008800 */
[----:B------:R-:W1:Y:S01]  /*10f70*/  LDCU UR5, c[0x0][0x360] ;  /* 0x00006c00ff0577ac */ /* 0x000e620008000800 */
[----:B------:R-:W-:Y:S01]  /*10f80*/  MOV R10, R2 ;  /* 0x00000002000a7202 */ /* 0x000fe20000000f00 */
[----:B------:R-:W-:Y:S01]  /*10f90*/  IMAD.MOV.U32 R11, RZ, RZ, R7 ;  /* 0x000000ffff0b7224 */ /* 0x000fe200078e0007 */
[----:B------:R-:W-:Y:S02]  /*10fa0*/  UMOV UR4, 0x400 ;  /* 0x0000040000047882 */ /* 0x000fe40000000000 */
[----:B------:R-:W-:Y:S01]  /*10fb0*/  UIADD3 UR4, UPT, UPT, UR4, 0x10, URZ ;  /* 0x0000001004047890 */ /* 0x000fe2000fffe0ff */
[----:B-1----:R-:W-:-:S03]  /*10fc0*/  IMAD R6, R9, UR5, R0 ;  /* 0x0000000509067c24 */ /* 0x002fc6000f8e0200 */
[----:B0-----:R-:W-:Y:S01]  /*10fd0*/  ULEA UR8, UR6, UR4, 0x18 ;  /* 0x0000000406087291 */ /* 0x001fe2000f8ec0ff */
[----:B------:R-:W0:Y:S05]  /*10fe0*/  LDCU UR6, c[0x0][0x364] ;  /* 0x00006c80ff0677ac */ /* 0x000e2a0008000800 */
[----:B------:R-:W-:-:S05]  /*10ff0*/  LEA R6, R6, UR8, 0x4 ;  /* 0x0000000806067c11 */ /* 0x000fca000f8e20ff */
[----:B------:R1:W-:Y:S04]  /*11000*/  STS.64 [R6+0x8], R10 ;  /* 0x0000080a06007388 */ /* 0x0003e80000000a00 */
[----:B------:R1:W-:Y:S01]  /*11010*/  STS [R6], R3 ;  /* 0x0000000306007388 */ /* 0x0003e20000000800 */
[----:B0-----:R-:W-:-:S09]  /*11020*/  UISETP.GE.U32.AND UP1, UPT, UR6, 0x2, UPT ;  /* 0x000000020600788c */ /* 0x001fd2000bf26070 */
[----:B-1----:R-:W-:Y:S05]  /*11030*/  BRA.U !UP1, `(.L_x_170) ;  /* 0x00000001098c7547 */ /* 0x002fea000b800000 */
[----:B------:R-:W-:-:S05]  /*11040*/  UMOV UR4, UR6 ;  /* 0x0000000600047c82 */ /* 0x000fca0008000000 */
.L_x_175:
[----:B------:R-:W-:Y:S01]  /*11050*/  USHF.R.U32.HI UR7, URZ, 0x1, UR4 ;  /* 0x00000001ff077899 */ /* 0x000fe20008011604 */
[----:B------:R-:W-:Y:S05]  /*11060*/  BAR.SYNC.DEFER_BLOCKING 0x0 ;  /* 0x0000000000007b1d */ /* 0x000fea0000010000 */
[----:B0-----:R-:W-:Y:S01]  /*11070*/  VIADD R11, R9, UR7 ;  /* 0x00000007090b7c36 */ /* 0x001fe20008000000 */
[----:B------:R-:W-:Y:S04]  /*11080*/  BSSY.RECONVERGENT B0, `(.L_x_171) ;  /* 0x000001b000007945 */ /* 0x000fe80003800200 */
[----:B------:R-:W-:-:S04]  /*11090*/  ISETP.GE.U32.AND P1, PT, R11, UR6, PT ;  /* 0x000000060b007c0c */ /* 0x000fc8000bf26070 */
[----:B------:R-:W-:-:S13]  /*110a0*/  ISETP.GE.U32.OR P1, PT, R9, UR7, P1 ;  /* 0x0000000709007c0c */ /* 0x000fda0008f26470 */
[----:B------:R-:W-:Y:S05]  /*110b0*/  @P1 BRA `(.L_x_172) ;  /* 0x00000000005c1947 */ /* 0x000fea0003800000 */
[----:B------:R-:W-:Y:S01]  /*110c0*/  IMAD R8, R11, UR5, R0 ;  /* 0x000000050b087c24 */ /* 0x000fe2000f8e0200 */
[----:B------:R-:W-:Y:S01]  /*110d0*/  FSETP.NAN.FTZ.AND P3, PT, |R3|, |R3|, PT ;  /* 0x400000030300720b */ /* 0x000fe20003f78200 */
[----:B------:R-:W-:Y:S03]  /*110e0*/  BSSY.RECONVERGENT B1, `(.L_x_173) ;  /* 0x000000d000017945 */ /* 0x000fe60003800200 */
[----:B------:R-:W-:-:S05]  /*110f0*/  LEA R8, R8, UR8, 0x4 ;  /* 0x0000000808087c11 */ /* 0x000fca000f8e20ff */
[----:B------:R-:W0:Y:S04]  /*11100*/  LDS R12, [R8] ;  /* 0x00000000080c7984 */ /* 0x000e280000000800 */
[----:B------:R-:W1:Y:S01]  /*11110*/  LDS.64 R10, [R8+0x8] ;  /* 0x00000800080a7984 */ /* 0x000e620000000a00 */
[----:B0-----:R-:W-:Y:S02]  /*11120*/  @P3 FSETP.NAN.FTZ.AND P1, PT, |R12|, |R12|, PT ;  /* 0x4000000c0c00320b */ /* 0x001fe40003f38200 */
        /* <DEDUP_REMOVED lines=8> */
.L_x_174:
[----:B------:R-:W-:Y:S05]  /*111b0*/  BSYNC.RECONVERGENT B1 ;  /* 0x0000000000017941 */ /* 0x000fea0003800200 */
.L_x_173:
[----:B------:R-:W-:Y:S02]  /*111c0*/  SEL R7, R7, R11, P1 ;  /* 0x0000000b07077207 */ /* 0x000fe40000800000 */
[----:B------:R-:W-:Y:S02]  /*111d0*/  SEL R2, R2, R10, P1 ;  /* 0x0000000a02027207 */ /* 0x000fe40000800000 */
[----:B------:R-:W-:Y:S01]  /*111e0*/  FSEL R3, R3, R12, P1 ;  /* 0x0000000c03037208 */ /* 0x000fe20000800000 */
[----:B------:R-:W-:Y:S01]  /*111f0*/  IMAD.MOV.U32 R11, RZ, RZ, R7 ;  /* 0x000000ffff0b7224 */ /* 0x000fe200078e0007 */
[----:B------:R-:W-:-:S03]  /*11200*/  MOV R10, R2 ;  /* 0x00000002000a7202 */ /* 0x000fc60000000f00 */
[----:B------:R0:W-:Y:S04]  /*11210*/  STS [R6], R3 ;  /* 0x0000000306007388 */ /* 0x0001e80000000800 */
[----:B------:R0:W-:Y:S02]  /*11220*/  STS.64 [R6+0x8], R10 ;  /* 0x0000080a06007388 */ /* 0x0001e40000000a00 */
.L_x_172:
[----:B------:R-:W-:Y:S05]  /*11230*/  BSYNC.RECONVERGENT B0 ;  /* 0x0000000000007941 */ /* 0x000fea0003800200 */
.L_x_171:
[----:B------:R-:W-:-:S03]  /*11240*/  UISETP.GT.U32.AND UP1, UPT, UR4, 0x3, UPT ;  /* 0x000000030400788c */ /* 0x000fc6000bf24070 */
[----:B------:R-:W-:-:S06]  /*11250*/  UMOV UR4, UR7 ;  /* 0x0000000700047c82 */ /* 0x000fcc0008000000 */
[----:B------:R-:W-:Y:S05]  /*11260*/  BRA.U UP1, `(.L_x_175) ;  /* 0xfffffffd01787547 */ /* 0x000fea000b83ffff */
.L_x_170:
[----:B------:R-:W1:Y:S02]  /*11270*/  LDCU UR4, c[0x0][0x3b0] ;  /* 0x00007600ff0477ac */ /* 0x000e640008000800 */
[----:B-1----:R-:W-:-:S09]  /*11280*/  UISETP.NE.AND UP1, UPT, UR4, URZ, UPT ;  /* 0x000000ff0400728c */ /* 0x002fd2000bf25270 */
[----:B------:R-:W-:Y:S05]  /*11290*/  BRA.U !UP1, `(.L_x_176) ;  /* 0x0000000509147547 */ /* 0x000fea000b800000 */
[----:B------:R-:W-:Y:S02]  /*112a0*/  UISETP.GE.U32.AND UP1, UPT, UR5, 0x21, UPT ;  /* 0x000000210500788c */ /* 0x000fe4000bf26070 */
[----:B------:R-:W-:-:S07]  /*112b0*/  UMOV UR4, UR5 ;  /* 0x0000000500047c82 */ /* 0x000fce0008000000 */
[----:B------:R-:W-:Y:S05]  /*112c0*/  BRA.U !UP1, `(.L_x_177) ;  /* 0x0000000109a47547 */ /* 0x000fea000b800000 */
[----:B------:R-:W-:Y:S01]  /*112d0*/  IMAD.MOV.U32 R8, RZ, RZ, R2 ;  /* 0x000000ffff087224 */ /* 0x000fe200078e0002 */
[----:B------:R-:W-:Y:S01]  /*112e0*/  MOV R9, R7 ;  /* 0x0000000700097202 */ /* 0x000fe20000000f00 */
[----:B------:R1:W-:Y:S01]  /*112f0*/  STS [R6], R3 ;  /* 0x0000000306007388 */ /* 0x0003e20000000800 */
[----:B------:R-:W-:Y:S01]  /*11300*/  UISETP.GE.U32.AND UP1, UPT, UR5, 0x40, UPT ;  /* 0x000000400500788c */ /* 0x000fe2000bf26070 */
[----:B------:R-:W-:Y:S02]  /*11310*/  UMOV UR4, 0x20 ;  /* 0x0000002000047882 */ /* 0x000fe40000000000 */
[----:B------:R1:W-:Y:S06]  /*11320*/  STS.64 [R6+0x8], R8 ;  /* 0x0000080806007388 */ /* 0x0003ec0000000a00 */
[----:B------:R-:W-:Y:S05]  /*11330*/  BRA.U !UP1, `(.L_x_177) ;  /* 0x0000000109887547 */ /* 0x000fea000b800000 */
[----:B0-----:R-:W-:-:S07]  /*11340*/  IMAD.U32 R10, RZ, RZ, UR5 ;  /* 0x00000005ff0a7e24 */ /* 0x001fce000f8e00ff */
.L_x_182:
[----:B------:R-:W-:Y:S01]  /*11350*/  SHF.R.U32.HI R13, RZ, 0x1, R10 ;  /* 0x00000001ff0d7819 */ /* 0x000fe2000001160a */
[----:B------:R-:W-:Y:S04]  /*11360*/  BAR.SYNC.DEFER_BLOCKING 0x0 ;  /* 0x0000000000007b1d */ /* 0x000fe80000010000 */
[----:B01----:R-:W-:Y:S02]  /*11370*/  IMAD.IADD R8, R13, 0x1, R0 ;  /* 0x000000010d087824 */ /* 0x003fe400078e0200 */
[----:B------:R-:W-:Y:S03]  /*11380*/  BSSY.RECONVERGENT B0, `(.L_x_178) ;  /* 0x000001a000007945 */ /* 0x000fe60003800200 */
[----:B------:R-:W-:-:S04]  /*11390*/  ISETP.GE.U32.AND P1, PT, R8, UR5, PT ;  /* 0x0000000508007c0c */ /* 0x000fc8000bf26070 */
[----:B------:R-:W-:-:S13]  /*113a0*/  ISETP.GE.U32.OR P1, PT, R0, R13, P1 ;  /* 0x0000000d0000720c */ /* 0x000fda0000f26470 */
[----:B------:R-:W-:Y:S05]  /*113b0*/  @P1 BRA `(.L_x_179) ;  /* 0x0000000000581947 */ /* 0x000fea0003800000 */
[----:B------:R-:W-:Y:S01]  /*113c0*/  LEA R11, R13, R6, 0x4 ;  /* 0x000000060d0b7211 */ /* 0x000fe200078e20ff */
[----:B------:R-:W-:Y:S01]  /*113d0*/  BSSY.RECONVERGENT B1, `(.L_x_180) ;  /* 0x000000d000017945 */ /* 0x000fe20003800200 */
[----:B------:R-:W-:-:S03]  /*113e0*/  FSETP.NAN.FTZ.AND P3, PT, |R3|, |R3|, PT ;  /* 0x400000030300720b */ /* 0x000fc60003f78200 */
[----:B------:R-:W0:Y:S04]  /*113f0*/  LDS R12, [R11] ;  /* 0x000000000b0c7984 */ /* 0x000e280000000800 */
[----:B------:R-:W1:Y:S06]  /*11400*/  LDS.64 R8, [R11+0x8] ;  /* 0x000008000b087984 */ /* 0x000e6c0000000a00 */
        /* <DEDUP_REMOVED lines=9> */
.L_x_181:
[----:B------:R-:W-:Y:S05]  /*114a0*/  BSYNC.RECONVERGENT B1 ;  /* 0x0000000000017941 */ /* 0x000fea0003800200 */
.L_x_180:
[----:B------:R-:W-:Y:S02]  /*114b0*/  SEL R2, R2, R8, P1 ;  /* 0x0000000802027207 */ /* 0x000fe40000800000 */
[----:B------:R-:W-:Y:S02]  /*114c0*/  SEL R7, R7, R9, P1 ;  /* 0x0000000907077207 */ /* 0x000fe40000800000 */
[----:B------:R-:W-:Y:S01]  /*114d0*/  FSEL R3, R3, R12, P1 ;  /* 0x0000000c03037208 */ /* 0x000fe20000800000 */
[----:B------:R-:W-:Y:S02]  /*114e0*/  IMAD.MOV.U32 R8, RZ, RZ, R2 ;  /* 0x000000ffff087224 */ /* 0x000fe400078e0002 */
[----:B------:R-:W-:Y:S02]  /*114f0*/  IMAD.MOV.U32 R9, RZ, RZ, R7 ;  /* 0x000000ffff097224 */ /* 0x000fe400078e0007 */
[----:B------:R0:W-:Y:S04]  /*11500*/  STS [R6], R3 ;  /* 0x0000000306007388 */ /* 0x0001e80000000800 */
[----:B------:R0:W-:Y:S02]  /*11510*/  STS.64 [R6+0x8], R8 ;  /* 0x0000080806007388 */ /* 0x0001e40000000a00 */
.L_x_179:
[----:B------:R-:W-:Y:S05]  /*11520*/  BSYNC.RECONVERGENT B0 ;  /* 0x0000000000007941 */ /* 0x000fea0003800200 */
.L_x_178:
[----:B------:R-:W-:Y:S02]  /*11530*/  ISETP.GT.U32.AND P1, PT, R10, 0x7f, PT ;  /* 0x0000007f0a00780c */ /* 0x000fe40003f24070 */
[----:B------:R-:W-:-:S11]  /*11540*/  MOV R10, R13 ;  /* 0x0000000d000a7202 */ /* 0x000fd60000000f00 */
[----:B------:R-:W-:Y:S05]  /*11550*/  @P1 BRA `(.L_x_182) ;  /* 0xfffffffc007c1947 */ /* 0x000fea000383ffff */
.L_x_177:
[----:B------:R-:W-:Y:S01]  /*11560*/  BAR.SYNC.DEFER_BLOCKING 0x0 ;  /* 0x0000000000007b1d */ /* 0x000fe20000010000 */
[----:B------:R-:W-:-:S09]  /*11570*/  UISETP.GE.U32.AND UP1, UPT, UR4, 0x2, UPT ;  /* 0x000000020400788c */ /* 0x000fd2000bf26070 */
[----:B------:R-:W-:Y:S05]  /*11580*/  BRA.U !UP1, `(.L_x_176) ;  /* 0x0000000109587547 */ /* 0x000fea000b800000 */
[----:B------:R-:W-:-:S07]  /*11590*/  IMAD.MOV.U32 R0, RZ, RZ, 0x1 ;  /* 0x00000001ff007424 */ /* 0x000fce00078e00ff */
.L_x_185:
[----:B01----:R-:W0:Y:S01]  /*115a0*/  SHFL.DOWN PT, R6, R3, R0, 0x1f ;  /* 0x08001f0003067589 */ /* 0x003e2200000e0000 */
[----:B------:R-:W-:Y:S01]  /*115b0*/  FSETP.NAN.FTZ.AND P4, PT, |R3|, |R3|, PT ;  /* 0x400000030300720b */ /* 0x000fe20003f98200 */
[----:B------:R-:W-:Y:S02]  /*115c0*/  BSSY.RECONVERGENT B0, `(.L_x_183) ;  /* 0x000000e000007945 */ /* 0x000fe40003800200 */
[----:B------:R-:W1:Y:S04]  /*115d0*/  SHFL.DOWN PT, R9, R2, R0, 0x1f ;  /* 0x08001f0002097589 */ /* 0x000e6800000e0000 */
[----:B------:R2:W3:Y:S02]  /*115e0*/  SHFL.DOWN PT, R8, R7, R0, 0x1f ;  /* 0x08001f0007087589 */ /* 0x0004e400000e0000 */
[----:B--2---:R-:W-:-:S05]  /*115f0*/  IMAD.SHL.U32 R0, R0, 0x2, RZ ;  /* 0x0000000200007824 */ /* 0x004fca00078e00ff */
[----:B------:R-:W-:Y:S02]  /*11600*/  ISETP.GE.AND P3, PT, R0, UR4, PT ;  /* 0x0000000400007c0c */ /* 0x000fe4000bf66270 */
[----:B0-----:R-:W-:Y:S02]  /*11610*/  @P4 FSETP.NAN.FTZ.AND P1, PT, |R6|, |R6|, PT ;  /* 0x400000060600420b */ /* 0x001fe40003f38200 */
[----:B-1----:R-:W-:-:S04]  /*11620*/  @P4 ISETP.LT.U32.AND P2, PT, R2, R9, PT ;  /* 0x000000090200420c */ /* 0x002fc80003f41070 */
[----:B---3--:R-:W-:Y:S01]  /*11630*/  @P4 ISETP.LT.OR.EX P1, PT, R7, R8, !P1, P2 ;  /* 0x000000080700420c */ /* 0x008fe20004f21720 */
[----:B------:R-:W-:-:S12]  /*11640*/  @P4 BRA `(.L_x_184) ;  /* 0x0000000000144947 */ /* 0x000fd80003800000 */
[----:B------:R-:W-:-:S13]  /*11650*/  FSETP.NEU.FTZ.AND P2, PT, R3, R6, PT ;  /* 0x000000060300720b */ /* 0x000fda0003f5d000 */
[----:B------:R-:W-:-:S04]  /*11660*/  @!P2 ISETP.GE.U32.AND P1, PT, R2, R9, PT ;  /* 0x000000090200a20c */ /* 0x000fc80003f26070 */
[----:B------:R-:W-:-:S04]  /*11670*/  @!P2 ISETP.GE.AND.EX P1, PT, R7, R8, PT, P1 ;  /* 0x000000080700a20c */ /* 0x000fc80003f26310 */
[----:B------:R-:W-:Y:S02]  /*11680*/  @!P2 PLOP3.LUT P1, PT, P1, PT, PT, 0x8, 0x80 ;  /* 0x000000000080a81c */ /* 0x000fe40000f2e170 */
[----:B------:R-:W-:-:S13]  /*11690*/  @P2 FSETP.LT.FTZ.AND P1, PT, R3, R6, PT ;  /* 0x000000060300220b */ /* 0x000fda0003f31000 */
.L_x_184:
[----:B------:R-:W-:Y:S05]  /*116a0*/  BSYNC.RECONVERGENT B0 ;  /* 0x0000000000007941 */ /* 0x000fea0003800200 */
.L_x_183:
[----:B------:R-:W-:Y:S02]  /*116b0*/  FSEL R3, R3, R6, P1 ;  /* 0x0000000603037208 */ /* 0x000fe40000800000 */
[----:B------:R-:W-:Y:S02]  /*116c0*/  SEL R2, R2, R9, P1 ;  /* 0x0000000902027207 */ /* 0x000fe40000800000 */
[----:B------:R-:W-:Y:S01]  /*116d0*/  SEL R7, R7, R8, P1 ;  /* 0x0000000807077207 */ /* 0x000fe20000800000 */
[----:B------:R-:W-:Y:S06]  /*116e0*/  @!P3 BRA `(.L_x_185) ;  /* 0xfffffffc00acb947 */ /* 0x000fec000383ffff */
.L_x_176:
[----:B------:R-:W-:Y:S05]  /*116f0*/  @!P0 EXIT ;  /* 0x000000000000894d */ /* 0x000fea0003800000 */
[----:B------:R-:W2:Y:S01]  /*11700*/  LDCU.U8 UR6, c[0x0][0x7a0] ;  /* 0x0000f400ff0677ac */ /* 0x000ea20008000000 */
[----:B------:R-:W3:Y:S01]  /*11710*/  LDCU.64 UR4, c[0x0][0x798] ;  /* 0x0000f300ff0477ac */ /* 0x000ee20008000a00 */
[----:B--2---:R-:W-:-:S04]  /*11720*/  UISETP.NE.AND UP1, UPT, UR6, URZ, UPT ;  /* 0x000000ff0600728c */ /* 0x004fc8000bf25270 */
[----:B---3--:R-:W-:Y:S02]  /*11730*/  USEL UR4, UR4, URZ, UP1 ;  /* 0x000000ff04047287 */ /* 0x008fe40008800000 */
[----:B------:R-:W-:-:S04]  /*11740*/  USEL UR5, UR5, URZ, UP1 ;  /* 0x000000ff05057287 */ /* 0x000fc80008800000 */
[----:B------:R-:W-:-:S04]  /*11750*/  IADD3 R16, P0, PT, R2, UR4, RZ ;  /* 0x0000000402107c10 */ /* 0x000fc8000ff1e0ff */
[----:B------:R-:W-:Y:S01]  /*11760*/  IADD3.X R17, PT, PT, R7, UR5, RZ, P0, !PT ;  /* 0x0000000507117c10 */ /* 0x000fe200087fe4ff */
[----:B------:R-:W-:Y:S08]  /*11770*/  BRA.U !UP0, `(.L_x_186) ;  /* 0x0000000108f87547 */ /* 0x000ff0000b800000 */
[----:B------:R-:W-:Y:S05]  /*11780*/  BRA.U !UP1, `(.L_x_187) ;  /* 0x0000000109447547 */ /* 0x000fea000b800000 */
[----:B------:R-:W-:Y:S01]  /*11790*/  MOV R0, 0x0 ;  /* 0x0000000000007802 */ /* 0x000fe20000000f00 */
[----:B------:R-:W2:Y:S01]  /*117a0*/  LDCU.64 UR4, c[0x4][0x3c8] ;  /* 0x01007900ff0477ac */ /* 0x000ea20008000a00 */
[----:B01----:R-:W-:Y:S02]  /*117b0*/  HFMA2 R8, -RZ, RZ, 0, 4.3690204620361328125e-05 ;  /* 0x000002ddff087431 */ /* 0x003fe400000001ff */
[----:B------:R-:W-:Y:S01]  /*117c0*/  IMAD.MOV.U32 R12, RZ, RZ, 0x1 ;  /* 0x00000001ff0c7424 */ /* 0x000fe200078e00ff */
[----:B------:R0:W1:Y:S01]  /*117d0*/  LDC.64 R2, c[0x4][R0] ;  /* 0x0100000000027b82 */ /* 0x0000620000000a00 */
[----:B------:R-:W3:Y:S01]  /*117e0*/  LDCU.64 UR6, c[0x4][0x3c0] ;  /* 0x01007800ff0677ac */ /* 0x000ee20008000a00 */
[----:B------:R-:W-:Y:S01]  /*117f0*/  IMAD.MOV.U32 R13, RZ, RZ, RZ ;  /* 0x000000ffff0d7224 */ /* 0x000fe200078e00ff */
[----:B------:R-:W4:Y:S01]  /*11800*/  LDCU.64 UR8, c[0x4][0x2c8] ;  /* 0x01005900ff0877ac */ /* 0x000f220008000a00 */
[----:B--2---:R-:W-:Y:S01]  /*11810*/  MOV R4, UR4 ;  /* 0x0000000400047c02 */ /* 0x004fe20008000f00 */
[----:B------:R-:W-:-:S02]  /*11820*/  IMAD.U32 R5, RZ, RZ, UR5 ;  /* 0x00000005ff057e24 */ /* 0x000fc4000f8e00ff */
[----:B---3--:R-:W-:Y:S01]  /*11830*/  IMAD.U32 R6, RZ, RZ, UR6 ;  /* 0x00000006ff067e24 */ /* 0x008fe2000f8e00ff */
[----:B------:R-:W-:Y:S01]  /*11840*/  MOV R7, UR7 ;  /* 0x0000000700077c02 */ /* 0x000fe20008000f00 */
[----:B----4-:R-:W-:Y:S02]  /*11850*/  IMAD.U32 R10, RZ, RZ, UR8 ;  /* 0x00000008ff0a7e24 */ /* 0x010fe4000f8e00ff */
[----:B0-----:R-:W-:-:S07]  /*11860*/  IMAD.U32 R11, RZ, RZ, UR9 ;  /* 0x00000009ff0b7e24 */ /* 0x001fce000f8e00ff */
[----:B------:R-:W-:-:S07]  /*11870*/  LEPC R20, `(.L_x_188) ;  /* 0x000000001014794e */ /* 0x000fce0000000000 */
[----:B-1----:R-:W-:Y:S05]  /*11880*/  CALL.ABS.NOINC R2 ;  /* 0x0000000002007343 */ /* 0x002fea0003c00000 */
.L_x_188:
[----:B------:R-:W-:-:S07]  /*11890*/  CS2R R16, SRZ ;  /* 0x0000000000107805 */ /* 0x000fce000001ff00 */
.L_x_187:
[----:B------:R-:W2:Y:S02]  /*118a0*/  LDCU.U8 UR4, c[0x0][0x7a1] ;  /* 0x0000f420ff0477ac */ /* 0x000ea40008000000 */
[----:B--2---:R-:W-:-:S09]  /*118b0*/  UISETP.NE.AND UP0, UPT, UR4, URZ, UPT ;  /* 0x000000ff0400728c */ /* 0x004fd2000bf05270 */
[----:B------:R-:W-:Y:S05]  /*118c0*/  BRA.U !UP0, `(.L_x_189) ;  /* 0x0000000108607547 */ /* 0x000fea000b800000 */
[----:B------:R-:W2:Y:S02]  /*118d0*/  LDCU UR4, c[0x0][0x7a4] ;  /* 0x0000f480ff0477ac */ /* 0x000ea40008000800 */
[----:B--2---:R-:W-:-:S09]  /*118e0*/  UISETP.NE.AND UP0, UPT, UR4, 0x1, UPT ;  /* 0x000000010400788c */ /* 0x004fd2000bf05270 */
[----:B------:R-:W-:Y:S05]  /*118f0*/  BRA.U !UP0, `(.L_x_190) ;  /* 0x0000000108407547 */ /* 0x000fea000b800000 */
[----:B------:R-:W-:Y:S01]  /*11900*/  MOV R2, 0x0 ;  /* 0x0000000000027802 */ /* 0x000fe20000000f00 */
[----:B------:R-:W2:Y:S01]  /*11910*/  LDCU.64 UR4, c[0x4][0x3d8] ;  /* 0x01007b00ff0477ac */ /* 0x000ea20008000a00 */
[----:B01----:R-:W-:Y:S02]  /*11920*/  HFMA2 R8, -RZ, RZ, 0, 4.4763088226318359375e-05 ;  /* 0x000002efff087431 */ /* 0x003fe400000001ff */
[----:B------:R-:W-:Y:S01]  /*11930*/  IMAD.MOV.U32 R12, RZ, RZ, 0x1 ;  /* 0x00000001ff0c7424 */ /* 0x000fe200078e00ff */
[----:B------:R-:W0:Y:S01]  /*11940*/  LDCU.64 UR8, c[0x4][0x3c0] ;  /* 0x01007800ff0877ac */ /* 0x000e220008000a00 */
[----:B------:R-:W1:Y:S01]  /*11950*/  LDC.64 R2, c[0x4][R2] ;  /* 0x0100000002027b82 */ /* 0x000e620000000a00 */
[----:B------:R-:W-:Y:S01]  /*11960*/  IMAD.MOV.U32 R13, RZ, RZ, RZ ;  /* 0x000000ffff0d7224 */ /* 0x000fe200078e00ff */
[----:B------:R-:W3:Y:S01]  /*11970*/  LDCU.64 UR6, c[0x4][0x2a0] ;  /* 0x01005400ff0677ac */ /* 0x000ee20008000a00 */
[----:B--2---:R-:W-:Y:S01]  /*11980*/  MOV R4, UR4 ;  /* 0x0000000400047c02 */ /* 0x004fe20008000f00 */
[----:B------:R-:W-:-:S02]  /*11990*/  IMAD.U32 R5, RZ, RZ, UR5 ;  /* 0x00000005ff057e24 */ /* 0x000fc4000f8e00ff */
[----:B0-----:R-:W-:Y:S01]  /*119a0*/  IMAD.U32 R6, RZ, RZ, UR8 ;  /* 0x00000008ff067e24 */ /* 0x001fe2000f8e00ff */
[----:B------:R-:W-:Y:S01]  /*119b0*/  MOV R7, UR9 ;  /* 0x0000000900077c02 */ /* 0x000fe20008000f00 */
[----:B---3--:R-:W-:Y:S02]  /*119c0*/  IMAD.U32 R10, RZ, RZ, UR6 ;  /* 0x00000006ff0a7e24 */ /* 0x008fe4000f8e00ff */
[----:B------:R-:W-:-:S07]  /*119d0*/  IMAD.U32 R11, RZ, RZ, UR7 ;  /* 0x00000007ff0b7e24 */ /* 0x000fce000f8e00ff */
[----:B------:R-:W-:-:S07]  /*119e0*/  LEPC R20, `(.L_x_190) ;  /* 0x000000001014794e */ /* 0x000fce0000000000 */
[----:B-1----:R-:W-:Y:S05]  /*119f0*/  CALL.ABS.NOINC R2 ;  /* 0x0000000002007343 */ /* 0x002fea0003c00000 */
.L_x_190:
[----:B------:R-:W2:Y:S02]  /*11a00*/  LDCU.64 UR4, c[0x0][0x770] ;  /* 0x0000ee00ff0477ac */ /* 0x000ea40008000a00 */
[----:B--2---:R-:W-:-:S04]  /*11a10*/  IADD3 R18, P0, PT, R18, UR4, RZ ;  /* 0x0000000412127c10 */ /* 0x004fc8000ff1e0ff */
[----:B------:R-:W-:-:S05]  /*11a20*/  IADD3.X R19, PT, PT, RZ, UR5, RZ, P0, !PT ;  /* 0x00000005ff137c10 */ /* 0x000fca00087fe4ff */
[----:B------:R-:W-:Y:S01]  /*11a30*/  STG.E.64 desc[UR36][R18.64], R16 ;  /* 0x0000001012007986 */ /* 0x000fe2000c101b24 */
[----:B------:R-:W-:Y:S05]  /*11a40*/  EXIT ;  /* 0x000000000000794d */ /* 0x000fea0003800000 */
.L_x_189:
[----:B------:R-:W-:Y:S01]  /*11a50*/  MOV R0, 0x0 ;  /* 0x0000000000007802 */ /* 0x000fe20000000f00 */
[----:B------:R-:W2:Y:S01]  /*11a60*/  LDCU.64 UR6, c[0x4][0x3c8] ;  /* 0x01007900ff0677ac */ /* 0x000ea20008000a00 */
[----:B------:R-:W-:Y:S02]  /*11a70*/  HFMA2 R13, -RZ, RZ, 0, 0 ;  /* 0x00000000ff0d7431 */ /* 0x000fe400000001ff */
[----:B01----:R-:W-:Y:S01]  /*11a80*/  IMAD.MOV.U32 R8, RZ, RZ, 0x2e9 ;  /* 0x000002e9ff087424 */ /* 0x003fe200078e00ff */
[----:B------:R0:W1:Y:S01]  /*11a90*/  LDC.64 R2, c[0x4][R0] ;  /* 0x0100000000027b82 */ /* 0x0000620000000a00 */
[----:B------:R-:W3:Y:S01]  /*11aa0*/  LDCU.64 UR8, c[0x4][0x3c0] ;  /* 0x01007800ff0877ac */ /* 0x000ee20008000a00 */
[----:B------:R-:W-:Y:S01]  /*11ab0*/  IMAD.MOV.U32 R12, RZ, RZ, 0x1 ;  /* 0x00000001ff0c7424 */ /* 0x000fe200078e00ff */
[----:B------:R-:W4:Y:S01]  /*11ac0*/  LDCU.64 UR4, c[0x4][0x2a8] ;  /* 0x01005500ff0477ac */ /* 0x000f220008000a00 */
[----:B--2---:R-:W-:Y:S02]  /*11ad0*/  IMAD.U32 R4, RZ, RZ, UR6 ;  /* 0x00000006ff047e24 */ /* 0x004fe4000f8e00ff */
[----:B------:R-:W-:Y:S01]  /*11ae0*/  IMAD.U32 R5, RZ, RZ, UR7 ;  /* 0x00000007ff057e24 */ /* 0x000fe2000f8e00ff */
[----:B---3--:R-:W-:Y:S01]  /*11af0*/  MOV R6, UR8 ;  /* 0x0000000800067c02 */ /* 0x008fe20008000f00 */
[----:B------:R-:W-:-:S02]  /*11b00*/  IMAD.U32 R7, RZ, RZ, UR9 ;  /* 0x00000009ff077e24 */ /* 0x000fc4000f8e00ff */
[----:B----4-:R-:W-:Y:S01]  /*11b10*/  IMAD.U32 R10, RZ, RZ, UR4 ;  /* 0x00000004ff0a7e24 */ /* 0x010fe2000f8e00ff */
[----:B0-----:R-:W-:-:S07]  /*11b20*/  MOV R11, UR5 ;  /* 0x00000005000b7c02 */ /* 0x001fce0008000f00 */
[----:B------:R-:W-:-:S07]  /*11b30*/  LEPC R20, `(.L_x_191) ;  /* 0x000000001014794e */ /* 0x000fce0000000000 */
[----:B-1----:R-:W-:Y:S05]  /*11b40*/  CALL.ABS.NOINC R2 ;  /* 0x0000000002007343 */ /* 0x002fea0003c00000 */
.L_x_191:
[----:B------:R-:W-:Y:S05]  /*11b50*/  EXIT ;  /* 0x000000000000794d */ /* 0x000fea0003800000 */
.L_x_186:
[----:B------:R-:W-:Y:S05]  /*11b60*/  BRA.U !UP1, `(.L_x_192) ;  /* 0x0000000109447547 */ /* 0x000fea000b800000 */
[----:B------:R-:W2:Y:S04]  /*11b70*/  LDG.E R0, desc[UR36][R4.64] ;  /* 0x0000002404007981 */ /* 0x000ea8000c1e1900 */
[----:B01----:R-:W3:Y:S01]  /*11b80*/  LDG.E.64 R6, desc[UR36][R4.64+0x8] ;  /* 0x0000082404067981 */ /* 0x003ee2000c1e1b00 */
[----:B------:R-:W-:Y:S01]  /*11b90*/  BSSY.RECONVERGENT B0, `(.L_x_193) ;  /* 0x000000b000007945 */ /* 0x000fe20003800200 */
[----:B--2---:R-:W-:-:S13]  /*11ba0*/  FSETP.NAN.FTZ.AND P2, PT, |R0|, |R0|, PT ;  /* 0x400000000000720b */ /* 0x004fda0003f58200 */
[----:B------:R-:W-:Y:S02]  /*11bb0*/  @P2 FSETP.NAN.FTZ.AND P1, PT, |R3|, |R3|, PT ;  /* 0x400000030300220b */ /* 0x000fe40003f38200 */
        /* <DEDUP_REMOVED lines=8> */
.L_x_194:
[----:B------:R-:W-:Y:S05]  /*11c40*/  BSYNC.RECONVERGENT B0 ;  /* 0x0000000000007941 */ /* 0x000fea0003800200 */
.L_x_193:
[----:B------:R-:W-:Y:S02]  /*11c50*/  SEL R16, R6, R16, P0 ;  /* 0x0000001006107207 */ /* 0x000fe40000000000 */
[----:B------:R-:W-:Y:S02]  /*11c60*/  SEL R17, R7, R17, P0 ;  /* 0x0000001107117207 */ /* 0x000fe40000000000 */
[----:B------:R-:W-:-:S07]  /*11c70*/  FSEL R3, R0, R3, P0 ;  /* 0x0000000300037208 */ /* 0x000fce0000000000 */
.L_x_192:
        /* <DEDUP_REMOVED lines=8> */
[----:B------:R-:W-:Y:S02]  /*11d00*/  HFMA2 R13, -RZ, RZ, 0, 0 ;  /* 0x00000000ff0d7431 */ /* 0x000fe400000001ff */
[----:B01----:R-:W-:Y:S01]  /*11d10*/  IMAD.MOV.U32 R8, RZ, RZ, 0x2ef ;  /* 0x000002efff087424 */ /* 0x003fe200078e00ff */
[----:B------:R-:W0:Y:S01]  /*11d20*/  LDCU.64 UR6, c[0x4][0x3c0] ;  /* 0x01007800ff0677ac */ /* 0x000e220008000a00 */
[----:B------:R-:W1:Y:S01]  /*11d30*/  LDC.64 R2, c[0x4][R2] ;  /* 0x0100000002027b82 */ /* 0x000e620000000a00 */
[----:B------:R-:W-:Y:S01]  /*11d40*/  IMAD.MOV.U32 R12, RZ, RZ, 0x1 ;  /* 0x00000001ff0c7424 */ /* 0x000fe200078e00ff */
[----:B------:R-:W3:Y:S01]  /*11d50*/  LDCU.64 UR8, c[0x4][0x2a0] ;  /* 0x01005400ff0877ac */ /* 0x000ee20008000a00 */
[----:B--2---:R-:W-:Y:S02]  /*11d60*/  IMAD.U32 R4, RZ, RZ, UR4 ;  /* 0x00000004ff047e24 */ /* 0x004fe4000f8e00ff */
[----:B------:R-:W-:Y:S01]  /*11d70*/  IMAD.U32 R5, RZ, RZ, UR5 ;  /* 0x00000005ff057e24 */ /* 0x000fe2000f8e00ff */
[----:B0-----:R-:W-:Y:S01]  /*11d80*/  MOV R6, UR6 ;  /* 0x0000000600067c02 */ /* 0x001fe20008000f00 */
[----:B------:R-:W-:-:S02]  /*11d90*/  IMAD.U32 R7, RZ, RZ, UR7 ;  /* 0x00000007ff077e24 */ /* 0x000fc4000f8e00ff */
[----:B---3--:R-:W-:Y:S01]  /*11da0*/  IMAD.U32 R10, RZ, RZ, UR8 ;  /* 0x00000008ff0a7e24 */ /* 0x008fe2000f8e00ff */
[----:B------:R-:W-:-:S07]  /*11db0*/  MOV R11, UR9 ;  /* 0x00000009000b7c02 */ /* 0x000fce0008000f00 */
[----:B------:R-:W-:-:S07]  /*11dc0*/  LEPC R20, `(.L_x_196) ;  /* 0x000000001014794e */ /* 0x000fce0000000000 */
[----:B-1----:R-:W-:Y:S05]  /*11dd0*/  CALL.ABS.NOINC R2 ;  /* 0x0000000002007343 */ /* 0x002fea0003c00000 */
.L_x_196:
[----:B------:R-:W2:Y:S02]  /*11de0*/  LDCU.64 UR4, c[0x0][0x770] ;  /* 0x0000ee00ff0477ac */ /* 0x000ea40008000a00 */
[----:B--2---:R-:W-:-:S05]  /*11df0*/  IADD3 R18, P0, PT, R18, UR4, RZ ;  /* 0x0000000412127c10 */ /* 0x004fca000ff1e0ff */
[----:B------:R-:W-:-:S05]  /*11e00*/  IMAD.X R19, RZ, RZ, UR5, P0 ;  /* 0x00000005ff137e24 */ /* 0x000fca00080e06ff */
[----:B------:R-:W-:Y:S01]  /*11e10*/  STG.E.64 desc[UR36][R18.64], R16 ;  /* 0x0000001012007986 */ /* 0x000fe2000c101b24 */
[----:B------:R-:W-:Y:S05]  /*11e20*/  EXIT ;  /* 0x000000000000794d */ /* 0x000fea0003800000 */
.L_x_195:
[----:B------:R-:W-:Y:S04]  /*11e30*/  STG.E.64 desc[UR36][R4.64+0x8], R16 ;  /* 0x0000081004007986 */ /* 0x000fe8000c101b24 */
[----:B------:R-:W-:Y:S01]  /*11e40*/  STG.E desc[UR36][R4.64], R3 ;  /* 0x0000000304007986 */ /* 0x000fe2000c101924 */
[----:B------:R-:W-:Y:S05]  /*11e50*/  EXIT ;  /* 0x000000000000794d */ /* 0x000fea0003800000 */
.L_x_154:
[----:B------:R-:W4:Y:S01]  /*11e60*/  LDL.LU.64 R10, [R1] ;  /* 0x00000000010a7983 */ /* 0x000f220000300a00 */
[----:B------:R-:W4:Y:S02]  /*11e70*/  LDCU UR4, c[0x0][0x3a0] ;  /* 0x00007400ff0477ac */ /* 0x000f240008000800 */
[----:B----4-:R-:W-:-:S13]  /*11e80*/  ISETP.GE.AND P0, PT, R11, UR4, PT ;  /* 0x000000040b007c0c */ /* 0x010fda000bf06270 */
[----:B------:R-:W-:Y:S05]  /*11e90*/  @P0 EXIT ;  /* 0x000000000000094d */ /* 0x000fea0003800000 */
[----:B------:R-:W4:Y:S01]  /*11ea0*/  LDCU UR4, c[0x0][0x3b0] ;  /* 0x00007600ff0477ac */ /* 0x000f220008000800 */
[----:B---3--:R-:W-:Y:S02]  /*11eb0*/  ISETP.NE.AND P1, PT, R0, RZ, PT ;  /* 0x000000ff0000720c */ /* 0x008fe40003f25270 */
[----:B----4-:R-:W-:-:S13]  /*11ec0*/  ISETP.NE.AND P0, PT, RZ, UR4, PT ;  /* 0x00000004ff007c0c */ /* 0x010fda000bf05270 */
[----:B------:R-:W-:Y:S05]  /*11ed0*/  @P0 EXIT P1 ;  /* 0x000000000000094d */ /* 0x000fea0000800000 */
[----:B------:R-:W3:Y:S01]  /*11ee0*/  LDCU UR4, c[0x0][0x3b4] ;  /* 0x00007680ff0477ac */ /* 0x000ee20008000800 */
[----:B0-----:R-:W-:Y:S02]  /*11ef0*/  ISETP.NE.AND P1, PT, R9, RZ, PT ;  /* 0x000000ff0900720c */ /* 0x001fe40003f25270 */
[----:B---3--:R-:W-:-:S13]  /*11f00*/  ISETP.NE.AND P0, PT, RZ, UR4, PT ;  /* 0x00000004ff007c0c */ /* 0x008fda000bf05270 */
[----:B------:R-:W-:Y:S05]  /*11f10*/  @P0 EXIT P1 ;  /* 0x000000000000094d */ /* 0x000fea0000800000 */
[----:B------:R-:W0:Y:S01]  /*11f20*/  LDCU.U8 UR6, c[0x0][0x7a0] ;  /* 0x0000f400ff0677ac */ /* 0x000e220008000000 */
[----:B------:R-:W3:Y:S01]  /*11f30*/  LDCU.64 UR4, c[0x0][0x798] ;  /* 0x0000f300ff0477ac */ /* 0x000ee20008000a00 */
[----:B0-----:R-:W-:-:S04]  /*11f40*/  UISETP.NE.AND UP1, UPT, UR6, URZ, UPT ;  /* 0x000000ff0600728c */ /* 0x001fc8000bf25270 */
[----:B---3--:R-:W-:Y:S02]  /*11f50*/  USEL UR4, UR4, URZ, UP1 ;  /* 0x000000ff04047287 */ /* 0x008fe40008800000 */
[----:B------:R-:W-:-:S04]  /*11f60*/  USEL UR5, UR5, URZ, UP1 ;  /* 0x000000ff05057287 */ /* 0x000fc80008800000 */
[----:B------:R-:W-:-:S04]  /*11f70*/  IADD3 R16, P0, PT, R2, UR4, RZ ;  /* 0x0000000402107c10 */ /* 0x000fc8000ff1e0ff */
[----:B------:R-:W-:Y:S01]  /*11f80*/  IADD3.X R17, PT, PT, R3, UR5, RZ, P0, !PT ;  /* 0x0000000503117c10 */ /* 0x000fe200087fe4ff */
[----:B------:R-:W-:Y:S08]  /*11f90*/  BRA.U !UP0, `(.L_x_197) ;  /* 0x0000000108f87547 */ /* 0x000ff0000b800000 */
[----:B------:R-:W-:Y:S05]  /*11fa0*/  BRA.U !UP1, `(.L_x_198) ;  /* 0x0000000109447547 */ /* 0x000fea000b800000 */
[----:B------:R-:W-:Y:S01]  /*11fb0*/  MOV R0, 0x0 ;  /* 0x0000000000007802 */ /* 0x000fe20000000f00 */
[----:B------:R-:W0:Y:S01]  /*11fc0*/  LDCU.64 UR4, c[0x4][0x3c8] ;  /* 0x01007900ff0477ac */ /* 0x000e220008000a00 */
[----:B------:R-:W-:Y:S02]  /*11fd0*/  HFMA2 R12, -RZ, RZ, 0, 5.9604644775390625e-08 ;  /* 0x00000001ff0c7431 */ /* 0x000fe400000001ff */
[----:B------:R-:W-:Y:S01]  /*11fe0*/  IMAD.MOV.U32 R8, RZ, RZ, 0x2dd ;  /* 0x000002ddff087424 */ /* 0x000fe200078e00ff */
[----:B-12---:R1:W2:Y:S01]  /*11ff0*/  LDC.64 R2, c[0x4][R0] ;  /* 0x0100000000027b82 */ /* 0x0062a20000000a00 */
[----:B------:R-:W3:Y:S01]  /*12000*/  LDCU.64 UR6, c[0x4][0x3c0] ;  /* 0x01007800ff0677ac */ /* 0x000ee20008000a00 */
[----:B------:R-:W-:Y:S01]  /*12010*/  IMAD.MOV.U32 R13, RZ, RZ, RZ ;  /* 0x000000ffff0d7224 */ /* 0x000fe200078e00ff */
[----:B------:R-:W4:Y:S01]  /*12020*/  LDCU.64 UR8, c[0x4][0x2c8] ;  /* 0x01005900ff0877ac */ /* 0x000f220008000a00 */
[----:B0-----:R-:W-:Y:S01]  /*12030*/  IMAD.U32 R4, RZ, RZ, UR4 ;  /* 0x00000004ff047e24 */ /* 0x001fe2000f8e00ff */
[----:B------:R-:W-:Y:S01]  /*12040*/  MOV R5, UR5 ;  /* 0x0000000500057c02 */ /* 0x000fe20008000f00 */
[----:B---3--:R-:W-:-:S02]  /*12050*/  IMAD.U32 R6, RZ, RZ, UR6 ;  /* 0x00000006ff067e24 */ /* 0x008fc4000f8e00ff */
[----:B------:R-:W-:Y:S01]  /*12060*/  IMAD.U32 R7, RZ, RZ, UR7 ;  /* 0x00000007ff077e24 */ /* 0x000fe2000f8e00ff */
[----:B----4-:R-:W-:Y:S01]  /*12070*/  MOV R10, UR8 ;  /* 0x00000008000a7c02 */ /* 0x010fe20008000f00 */
[----:B-1----:R-:W-:-:S07]  /*12080*/  IMAD.U32 R11, RZ, RZ, UR9 ;  /* 0x00000009ff0b7e24 */ /* 0x002fce000f8e00ff */
[----:B------:R-:W-:-:S07]  /*12090*/  LEPC R20, `(.L_x_199) ;  /* 0x000000001014794e */ /* 0x000fce0000000000 */
[----:B--2---:R-:W-:Y:S05]  /*120a0*/  CALL.ABS.NOINC R2 ;  /* 0x0000000002007343 */ /* 0x004fea0003c00000 */
.L_x_199:
[----:B------:R-:W-:-:S07]  /*120b0*/  CS2R R16, SRZ ;  /* 0x0000000000107805 */ /* 0x000fce000001ff00 */
.L_x_198:
[----:B------:R-:W0:Y:S02]  /*120c0*/  LDCU.U8 UR4, c[0x0][0x7a1] ;  /* 0x0000f420ff0477ac */ /* 0x000e240008000000 */
[----:B0-----:R-:W-:-:S09]  /*120d0*/  UISETP.NE.AND UP0, UPT, UR4, URZ, UPT ;  /* 0x000000ff0400728c */ /* 0x001fd2000bf05270 */
[----:B------:R-:W-:Y:S05]  /*120e0*/  BRA.U !UP0, `(.L_x_200) ;  /* 0x0000000108607547 */ /* 0x000fea000b800000 */
[----:B------:R-:W0:Y:S02]  /*120f0*/  LDCU UR4, c[0x0][0x7a4] ;  /* 0x0000f480ff0477ac */ /* 0x000e240008000800 */
[----:B0-----:R-:W-:-:S09]  /*12100*/  UISETP.NE.AND UP0, UPT, UR4, 0x1, UPT ;  /* 0x000000010400788c */ /* 0x001fd2000bf05270 */
[----:B------:R-:W-:Y:S05]  /*12110*/  BRA.U !UP0, `(.L_x_201) ;  /* 0x0000000108407547 */ /* 0x000fea000b800000 */
[----:B-12---:R-:W-:Y:S01]  /*12120*/  MOV R2, 0x0 ;  /* 0x0000000000027802 */ /* 0x006fe20000000f00 */
[----:B------:R-:W0:Y:S01]  /*12130*/  LDCU.64 UR4, c[0x4][0x3d8] ;  /* 0x01007b00ff0477ac */ /* 0x000e220008000a00 */
[----:B------:R-:W-:Y:S02]  /*12140*/  HFMA2 R12, -RZ, RZ, 0, 5.9604644775390625e-08 ;  /* 0x00000001ff0c7431 */ /* 0x000fe400000001ff */
[----:B------:R-:W-:Y:S01]  /*12150*/  IMAD.MOV.U32 R8, RZ, RZ, 0x2ef ;  /* 0x000002efff087424 */ /* 0x000fe200078e00ff */
[----:B------:R-:W1:Y:S01]  /*12160*/  LDCU.64 UR6, c[0x4][0x3c0] ;  /* 0x01007800ff0677ac */ /* 0x000e620008000a00 */
[----:B------:R-:W2:Y:S01]  /*12170*/  LDC.64 R2, c[0x4][R2] ;  /* 0x0100000002027b82 */ /* 0x000ea20000000a00 */
[----:B------:R-:W-:Y:S01]  /*12180*/  IMAD.MOV.U32 R13, RZ, RZ, RZ ;  /* 0x000000ffff0d7224 */ /* 0x000fe200078e00ff */
[----:B------:R-:W3:Y:S01]  /*12190*/  LDCU.64 UR8, c[0x4][0x2a0] ;  /* 0x01005400ff0877ac */ /* 0x000ee20008000a00 */
[----:B0-----:R-:W-:Y:S01]  /*121a0*/  IMAD.U32 R4, RZ, RZ, UR4 ;  /* 0x00000004ff047e24 */ /* 0x001fe2000f8e00ff */
[----:B------:R-:W-:Y:S01]  /*121b0*/  MOV R5, UR5 ;  /* 0x0000000500057c02 */ /* 0x000fe20008000f00 */
[----:B-1----:R-:W-:-:S02]  /*121c0*/  IMAD.U32 R6, RZ, RZ, UR6 ;  /* 0x00000006ff067e24 */ /* 0x002fc4000f8e00ff */
[----:B------:R-:W-:Y:S01]  /*121d0*/  IMAD.U32 R7, RZ, RZ, UR7 ;  /* 0x00000007ff077e24 */ /* 0x000fe2000f8e00ff */
[----:B---3--:R-:W-:Y:S01]  /*121e0*/  MOV R10, UR8 ;  /* 0x00000008000a7c02 */ /* 0x008fe20008000f00 */
[----:B------:R-:W-:-:S07]  /*121f0*/  IMAD.U32 R11, RZ, RZ, UR9 ;  /* 0x00000009ff0b7e24 */ /* 0x000fce000f8e00ff */
[----:B------:R-:W-:-:S07]  /*12200*/  LEPC R20, `(.L_x_201) ;  /* 0x000000001014794e */ /* 0x000fce0000000000 */
[----:B--2---:R-:W-:Y:S05]  /*12210*/  CALL.ABS.NOINC R2 ;  /* 0x0000000002007343 */ /* 0x004fea0003c00000 */
.L_x_201:
[----:B------:R-:W0:Y:S02]  /*12220*/  LDCU.64 UR4, c[0x0][0x770] ;  /* 0x0000ee00ff0477ac */ /* 0x000e240008000a00 */
[----:B0-----:R-:W-:-:S05]  /*12230*/  IADD3 R18, P0, PT, R18, UR4, RZ ;  /* 0x0000000412127c10 */ /* 0x001fca000ff1e0ff */
[----:B------:R-:W-:-:S05]  /*12240*/  IMAD.X R19, RZ, RZ, UR5, P0 ;  /* 0x00000005ff137e24 */ /* 0x000fca00080e06ff */
[----:B------:R-:W-:Y:S01]  /*12250*/  STG.E.64 desc[UR36][R18.64], R16 ;  /* 0x0000001012007986 */ /* 0x000fe2000c101b24 */
[----:B------:R-:W-:Y:S05]  /*12260*/  EXIT ;  /* 0x000000000000794d */ /* 0x000fea0003800000 */
.L_x_200:
[----:B------:R-:W-:Y:S01]  /*12270*/  MOV R0, 0x0 ;  /* 0x0000000000007802 */ /* 0x000fe20000000f00 */
[----:B------:R-:W0:Y:S01]  /*12280*/  LDCU.64 UR4, c[0x4][0x3c8] ;  /* 0x01007900ff0477ac */ /* 0x000e220008000a00 */
[----:B------:R-:W-:Y:S02]  /*12290*/  HFMA2 R8, -RZ, RZ, 0, 4.4405460357666015625e-05 ;  /* 0x000002e9ff087431 */ /* 0x000fe400000001ff */
[----:B------:R-:W-:Y:S01]  /*122a0*/  IMAD.MOV.U32 R12, RZ, RZ, 0x1 ;  /* 0x00000001ff0c7424 */ /* 0x000fe200078e00ff */
[----:B-12---:R1:W2:Y:S01]  /*122b0*/  LDC.64 R2, c[0x4][R0] ;  /* 0x0100000000027b82 */ /* 0x0062a20000000a00 */
[----:B------:R-:W3:Y:S01]  /*122c0*/  LDCU.64 UR6, c[0x4][0x3c0] ;  /* 0x01007800ff0677ac */ /* 0x000ee20008000a00 */
[----:B------:R-:W-:Y:S01]  /*122d0*/  IMAD.MOV.U32 R13, RZ, RZ, RZ ;  /* 0x000000ffff0d7224 */ /* 0x000fe200078e00ff */
[----:B------:R-:W4:Y:S01]  /*122e0*/  LDCU.64 UR8, c[0x4][0x2a8] ;  /* 0x01005500ff0877ac */ /* 0x000f220008000a00 */
[----:B0-----:R-:W-:Y:S01]  /*122f0*/  MOV R4, UR4 ;  /* 0x0000000400047c02 */ /* 0x001fe20008000f00 */
[----:B------:R-:W-:-:S02]  /*12300*/  IMAD.U32 R5, RZ, RZ, UR5 ;  /* 0x00000005ff057e24 */ /* 0x000fc4000f8e00ff */
[----:B---3--:R-:W-:Y:S01]  /*12310*/  IMAD.U32 R6, RZ, RZ, UR6 ;  /* 0x00000006ff067e24 */ /* 0x008fe2000f8e00ff */
[----:B------:R-:W-:Y:S01]  /*12320*/  MOV R7, UR7 ;  /* 0x0000000700077c02 */ /* 0x000fe20008000f00 */
[----:B----4-:R-:W-:Y:S02]  /*12330*/  IMAD.U32 R10, RZ, RZ, UR8 ;  /* 0x00000008ff0a7e24 */ /* 0x010fe4000f8e00ff */
[----:B-1----:R-:W-:-:S07]  /*12340*/  IMAD.U32 R11, RZ, RZ, UR9 ;  /* 0x00000009ff0b7e24 */ /* 0x002fce000f8e00ff */
[----:B------:R-:W-:-:S07]  /*12350*/  LEPC R20, `(.L_x_202) ;  /* 0x000000001014794e */ /* 0x000fce0000000000 */
[----:B--2---:R-:W-:Y:S05]  /*12360*/  CALL.ABS.NOINC R2 ;  /* 0x0000000002007343 */ /* 0x004fea0003c00000 */
.L_x_202:
[----:B------:R-:W-:Y:S05]  /*12370*/  EXIT ;  /* 0x000000000000794d */ /* 0x000fea0003800000 */
.L_x_197:
[----:B------:R-:W-:Y:S05]  /*12380*/  BRA.U !UP1, `(.L_x_203) ;  /* 0x0000000109447547 */ /* 0x000fea000b800000 */
[----:B------:R-:W3:Y:S04]  /*12390*/  LDG.E R0, desc[UR36][R4.64] ;  /* 0x0000002404007981 */ /* 0x000ee8000c1e1900 */
[----:B-12---:R-:W2:Y:S01]  /*123a0*/  LDG.E.64 R2, desc[UR36][R4.64+0x8] ;  /* 0x0000082404027981 */ /* 0x006ea2000c1e1b00 */
[----:B------:R-:W-:Y:S01]  /*123b0*/  BSSY.RECONVERGENT B0, `(.L_x_204) ;  /* 0x000000b000007945 */ /* 0x000fe20003800200 */
[----:B---3--:R-:W-:-:S13]  /*123c0*/  FSETP.NAN.FTZ.AND P2, PT, |R0|, |R0|, PT ;  /* 0x400000000000720b */ /* 0x008fda0003f58200 */
[----:B------:R-:W-:Y:S02]  /*123d0*/  @P2 FSETP.NAN.FTZ.AND P1, PT, |R7|, |R7|, PT ;  /* 0x400000070700220b */ /* 0x000fe40003f38200 */
        /* <DEDUP_REMOVED lines=8> */
.L_x_205:
[----:B------:R-:W-:Y:S05]  /*12460*/  BSYNC.RECONVERGENT B0 ;  /* 0x0000000000007941 */ /* 0x000fea0003800200 */
.L_x_204:
[----:B------:R-:W-:Y:S02]  /*12470*/  SEL R16, R2, R16, P0 ;  /* 0x0000001002107207 */ /* 0x000fe40000000000 */
[----:B------:R-:W-:Y:S02]  /*12480*/  SEL R17, R3, R17, P0 ;  /* 0x0000001103117207 */ /* 0x000fe40000000000 */
[----:B------:R-:W-:-:S07]  /*12490*/  FSEL R7, R0, R7, P0 ;  /* 0x0000000700077208 */ /* 0x000fce0000000000 */
.L_x_203:
        /* <DEDUP_REMOVED lines=8> */
[----:B------:R-:W-:Y:S02]  /*12520*/  HFMA2 R8, -RZ, RZ, 0, 4.4763088226318359375e-05 ;  /* 0x000002efff087431 */ /* 0x000fe400000001ff */
[----:B------:R-:W-:Y:S01]  /*12530*/  IMAD.MOV.U32 R12, RZ, RZ, 0x1 ;  /* 0x00000001ff0c7424 */ /* 0x000fe200078e00ff */
[----:B------:R-:W1:Y:S01]  /*12540*/  LDCU.64 UR6, c[0x4][0x3c0] ;  /* 0x01007800ff0677ac */ /* 0x000e620008000a00 */
[----:B------:R-:W2:Y:S01]  /*12550*/  LDC.64 R2, c[0x4][R2] ;  /* 0x0100000002027b82 */ /* 0x000ea20000000a00 */
[----:B------:R-:W-:Y:S01]  /*12560*/  IMAD.MOV.U32 R13, RZ, RZ, RZ ;  /* 0x000000ffff0d7224 */ /* 0x000fe200078e00ff */
[----:B------:R-:W3:Y:S01]  /*12570*/  LDCU.64 UR8, c[0x4][0x2a0] ;  /* 0x01005400ff0877ac */ /* 0x000ee20008000a00 */
[----:B0-----:R-:W-:Y:S01]  /*12580*/  MOV R4, UR4 ;  /* 0x0000000400047c02 */ /* 0x001fe20008000f00 */
[----:B------:R-:W-:-:S02]  /*12590*/  IMAD.U32 R5, RZ, RZ, UR5 ;  /* 0x00000005ff057e24 */ /* 0x000fc4000f8e00ff */
[----:B-1----:R-:W-:Y:S01]  /*125a0*/  IMAD.U32 R6, RZ, RZ, UR6 ;  /* 0x00000006ff067e24 */ /* 0x002fe2000f8e00ff */
[----:B------:R-:W-:Y:S01]  /*125b0*/  MOV R7, UR7 ;  /* 0x0000000700077c02 */ /* 0x000fe20008000f00 */
[----:B---3--:R-:W-:Y:S02]  /*125c0*/  IMAD.U32 R10, RZ, RZ, UR8 ;  /* 0x00000008ff0a7e24 */ /* 0x008fe4000f8e00ff */
[----:B------:R-:W-:-:S07]  /*125d0*/  IMAD.U32 R11, RZ, RZ, UR9 ;  /* 0x00000009ff0b7e24 */ /* 0x000fce000f8e00ff */
[----:B------:R-:W-:-:S07]  /*125e0*/  LEPC R20, `(.L_x_207) ;  /* 0x000000001014794e */ /* 0x000fce0000000000 */
[----:B--2---:R-:W-:Y:S05]  /*125f0*/  CALL.ABS.NOINC R2 ;  /* 0x0000000002007343 */ /* 0x004fea0003c00000 */
.L_x_207:
[----:B------:R-:W0:Y:S02]  /*12600*/  LDCU.64 UR4, c[0x0][0x770] ;  /* 0x0000ee00ff0477ac */ /* 0x000e240008000a00 */
[----:B0-----:R-:W-:-:S04]  /*12610*/  IADD3 R18, P0, PT, R18, UR4, RZ ;  /* 0x0000000412127c10 */ /* 0x001fc8000ff1e0ff */
[----:B------:R-:W-:-:S05]  /*12620*/  IADD3.X R19, PT, PT, RZ, UR5, RZ, P0, !PT ;  /* 0x00000005ff137c10 */ /* 0x000fca00087fe4ff */
[----:B------:R-:W-:Y:S01]  /*12630*/  STG.E.64 desc[UR36][R18.64], R16 ;  /* 0x0000001012007986 */ /* 0x000fe2000c101b24 */
[----:B------:R-:W-:Y:S05]  /*12640*/  EXIT ;  /* 0x000000000000794d */ /* 0x000fea0003800000 */
.L_x_206:
[----:B------:R-:W-:Y:S04]  /*12650*/  STG.E.64 desc[UR36][R4.64+0x8], R16 ;  /* 0x0000081004007986 */ /* 0x000fe8000c101b24 */
[----:B------:R-:W-:Y:S01]  /*12660*/  STG.E desc[UR36][R4.64], R7 ;  /* 0x0000000704007986 */ /* 0x000fe2000c101924 */
[----:B------:R-:W-:Y:S05]  /*12670*/  EXIT ;  /* 0x000000000000794d */ /* 0x000fea0003800000 */
        .weak           $__internal_0_$__cuda_sm20_div_u64
        .type           $__internal_0_$__cuda_sm20_div_u64,@function
        .size           $__internal_0_$__cuda_sm20_div_u64,(.L_x_6052 - $__internal_0_$__cuda_sm20_div_u64)
$__internal_0_$__cuda_sm20_div_u64:
[----:B------:R-:W-:Y:S02]  /*12680*/  IMAD.MOV.U32 R16, RZ, RZ, R13 ;  /* 0x000000ffff107224 */ /* 0x000fe400078e000d */
[----:B------:R-:W-:-:S04]  /*12690*/  IMAD.MOV.U32 R17, RZ, RZ, RZ ;  /* 0x000000ffff117224 */ /* 0x000fc800078e00ff */
[----:B------:R-:W0:Y:S02]  /*126a0*/  I2F.U64.RP R8, R16 ;  /* 0x0000001000087312 */ /* 0x000e240000309000 */
[----:B0-----:R-:W0:Y:S02]  /*126b0*/  MUFU.RCP R8, R8 ;  /* 0x0000000800087308 */ /* 0x001e240000001000 */
[----:B0-----:R-:W-:-:S15]  /*126c0*/  IADD3 R10, PT, PT, R8, 0x1ffffffe, RZ ;  /* 0x1ffffffe080a7810 */ /* 0x001fde0007ffe0ff */
[----:B------:R-:W-:-:S15]  /*126d0*/  NOP ;  /* 0x0000000000007918 */ /* 0x000fde0000000000 */
[----:B------:R-:W-:-:S15]  /*126e0*/  NOP ;  /* 0x0000000000007918 */ /* 0x000fde0000000000 */
[----:B------:R-:W-:-:S15]  /*126f0*/  NOP ;  /* 0x0000000000007918 */ /* 0x000fde0000000000 */
[----:B------:R-:W0:Y:S02]  /*12700*/  F2I.U64.TRUNC R10, R10 ;  /* 0x0000000a000a7311 */ /* 0x000e24000020d800 */
[----:B0-----:R-:W-:-:S04]  /*12710*/  IMAD.WIDE.U32 R14, R10, R13, RZ ;  /* 0x0000000d0a0e7225 */ /* 0x001fc800078e00ff */
[----:B------:R-:W-:Y:S01]  /*12720*/  IMAD R15, R11, R13, R15 ;  /* 0x0000000d0b0f7224 */ /* 0x000fe200078e020f */
[----:B------:R-:W-:-:S05]  /*12730*/  IADD3 R19, P0, PT, RZ, -R14, RZ ;  /* 0x8000000eff137210 */ /* 0x000fca0007f1e0ff */
[----:B------:R-:W-:-:S04]  /*12740*/  IMAD.HI.U32 R14, R10, R19, RZ ;  /* 0x000000130a0e7227 */ /* 0x000fc800078e00ff */
[----:B------:R-:W-:Y:S02]  /*12750*/  IMAD.X R21, RZ, RZ, ~R15, P0 ;  /* 0x000000ffff157224 */ /* 0x000fe400000e0e0f */
[----:B------:R-:W-:Y:S02]  /*12760*/  IMAD.MOV.U32 R15, RZ, RZ, R10 ;  /* 0x000000ffff0f7224 */ /* 0x000fe400078e000a */
[-C--:B------:R-:W-:Y:S02]  /*12770*/  IMAD R17, R11, R21.reuse, RZ ;  /* 0x000000150b117224 */ /* 0x080fe400078e02ff */
[----:B------:R-:W-:-:S04]  /*12780*/  IMAD.WIDE.U32 R14, P0, R10, R21, R14 ;  /* 0x000000150a0e7225 */ /* 0x000fc8000780000e */
[----:B------:R-:W-:-:S04]  /*12790*/  IMAD.HI.U32 R21, R11, R21, RZ ;  /* 0x000000150b157227 */ /* 0x000fc800078e00ff */
[----:B------:R-:W-:Y:S01]  /*127a0*/  IMAD.HI.U32 R14, P1, R11, R19, R14 ;  /* 0x000000130b0e7227 */ /* 0x000fe2000782000e */
[----:B------:R-:W-:-:S04]  /*127b0*/  IADD3.X R8, PT, PT, R21, R11, RZ, P0, !PT ;  /* 0x0000000b15087210 */ /* 0x000fc800007fe4ff */
[----:B------:R-:W-:-:S04]  /*127c0*/  IADD3 R15, P2, PT, R17, R14, RZ ;  /* 0x0000000e110f7210 */ /* 0x000fc80007f5e0ff */
[----:B------:R-:W-:Y:S01]  /*127d0*/  IADD3.X R17, PT, PT, RZ, RZ, R8, P2, P1 ;  /* 0x000000ffff117210 */ /* 0x000fe200017e2408 */
[----:B------:R-:W-:-:S03]  /*127e0*/  IMAD.WIDE.U32 R10, R15, R13, RZ ;  /* 0x0000000d0f0a7225 */ /* 0x000fc600078e00ff */
[----:B------:R-:W-:Y:S01]  /*127f0*/  IADD3 R19, P0, PT, RZ, -R10, RZ ;  /* 0x8000000aff137210 */ /* 0x000fe20007f1e0ff */
[----:B------:R-:W-:Y:S01]  /*12800*/  IMAD R10, R17, R13, R11 ;  /* 0x0000000d110a7224 */ /* 0x000fe200078e020b */
[----:B------:R-:W-:-:S03]  /*12810*/  MOV R11, RZ ;  /* 0x000000ff000b7202 */ /* 0x000fc60000000f00 */
[----:B------:R-:W-:-:S04]  /*12820*/  IMAD.HI.U32 R14, R15, R19, RZ ;  /* 0x000000130f0e7227 */ /* 0x000fc800078e00ff */
[----:B------:R-:W-:-:S04]  /*12830*/  IMAD.X R10, RZ, RZ, ~R10, P0 ;  /* 0x000000ffff0a7224 */ /* 0x000fc800000e0e0a */
[----:B------:R-:W-:-:S04]  /*12840*/  IMAD.WIDE.U32 R14, P0, R15, R10, R14 ;  /* 0x0000000a0f0e7225 */ /* 0x000fc8000780000e */
[C---:B------:R-:W-:Y:S02]  /*12850*/  IMAD R8, R17.reuse, R10, RZ ;  /* 0x0000000a11087224 */ /* 0x040fe400078e02ff */
[----:B------:R-:W-:-:S04]  /*12860*/  IMAD.HI.U32 R15, P1, R17, R19, R14 ;  /* 0x00000013110f7227 */ /* 0x000fc8000782000e */
[----:B------:R-:W-:Y:S01]  /*12870*/  IMAD.HI.U32 R10, R17, R10, RZ ;  /* 0x0000000a110a7227 */ /* 0x000fe200078e00ff */
[----:B------:R-:W-:-:S03]  /*12880*/  IADD3 R15, P2, PT, R8, R15, RZ ;  /* 0x0000000f080f7210 */ /* 0x000fc60007f5e0ff */
[----:B------:R-:W-:Y:S02]  /*12890*/  IMAD.X R17, R10, 0x1, R17, P0 ;  /* 0x000000010a117824 */ /* 0x000fe400000e0611 */
[----:B------:R-:W-:-:S03]  /*128a0*/  IMAD.HI.U32 R10, R15, R4, RZ ;  /* 0x000000040f0a7227 */ /* 0x000fc600078e00ff */
[----:B------:R-:W-:Y:S01]  /*128b0*/  IADD3.X R17, PT, PT, RZ, RZ, R17, P2, P1 ;  /* 0x000000ffff117210 */ /* 0x000fe200017e2411 */
[----:B------:R-:W-:-:S04]  /*128c0*/  IMAD.WIDE.U32 R10, R15, R5, R10 ;  /* 0x000000050f0a7225 */ /* 0x000fc800078e000a */
[C---:B------:R-:W-:Y:S02]  /*128d0*/  IMAD R15, R17.reuse, R5, RZ ;  /* 0x00000005110f7224 */ /* 0x040fe400078e02ff */
[----:B------:R-:W-:-:S04]  /*128e0*/  IMAD.HI.U32 R10, P0, R17, R4, R10 ;  /* 0x00000004110a7227 */ /* 0x000fc8000780000a */
[----:B------:R-:W-:Y:S01]  /*128f0*/  IMAD.HI.U32 R8, R17, R5, RZ ;  /* 0x0000000511087227 */ /* 0x000fe200078e00ff */
[----:B------:R-:W-:-:S03]  /*12900*/  IADD3 R12, P1, PT, R15, R10, RZ ;  /* 0x0000000a0f0c7210 */ /* 0x000fc60007f3e0ff */
[----:B------:R-:W-:Y:S02]  /*12910*/  IMAD.X R8, RZ, RZ, R8, P0 ;  /* 0x000000ffff087224 */ /* 0x000fe400000e0608 */
[----:B------:R-:W-:-:S04]  /*12920*/  IMAD.WIDE.U32 R10, R12, R13, RZ ;  /* 0x0000000d0c0a7225 */ /* 0x000fc800078e00ff */
[----:B------:R-:W-:Y:S01]  /*12930*/  IMAD.X R8, RZ, RZ, R8, P1 ;  /* 0x000000ffff087224 */ /* 0x000fe200008e0608 */
[----:B------:R-:W-:-:S03]  /*12940*/  IADD3 R14, P0, PT, -R10, R4, RZ ;  /* 0x000000040a0e7210 */ /* 0x000fc60007f1e1ff */
[----:B------:R-:W-:Y:S01]  /*12950*/  IMAD R11, R8, R13, R11 ;  /* 0x0000000d080b7224 */ /* 0x000fe200078e020b */
[----:B------:R-:W-:-:S04]  /*12960*/  IADD3 R10, P1, PT, -R13, R14, RZ ;  /* 0x0000000e0d0a7210 */ /* 0x000fc80007f3e1ff */
[----:B------:R-:W-:Y:S02]  /*12970*/  IADD3.X R15, PT, PT, ~R11, R5, RZ, P0, !PT ;  /* 0x000000050b0f7210 */ /* 0x000fe400007fe5ff */
[----:B------:R-:W-:Y:S02]  /*12980*/  ISETP.GE.U32.AND P0, PT, R14, R13, PT ;  /* 0x0000000d0e00720c */ /* 0x000fe40003f06070 */
[----:B------:R-:W-:Y:S02]  /*12990*/  IADD3 R5, P2, PT, R12, 0x1, RZ ;  /* 0x000000010c057810 */ /* 0x000fe40007f5e0ff */
[C---:B------:R-:W-:Y:S02]  /*129a0*/  ISETP.GE.U32.AND.EX P0, PT, R15.reuse, RZ, PT, P0 ;  /* 0x000000ff0f00720c */ /* 0x040fe40003f06100 */
[----:B------:R-:W-:Y:S01]  /*129b0*/  IADD3.X R4, PT, PT, R15, -0x1, RZ, P1, !PT ;  /* 0xffffffff0f047810 */ /* 0x000fe20000ffe4ff */
[----:B------:R-:W-:Y:S01]  /*129c0*/  IMAD.X R11, RZ, RZ, R8, P2 ;  /* 0x000000ffff0b7224 */ /* 0x000fe200010e0608 */
[----:B------:R-:W-:-:S02]  /*129d0*/  SEL R5, R5, R12, P0 ;  /* 0x0000000c05057207 */ /* 0x000fc40000000000 */
[----:B------:R-:W-:Y:S02]  /*129e0*/  SEL R10, R10, R14, P0 ;  /* 0x0000000e0a0a7207 */ /* 0x000fe40000000000 */
[----:B------:R-:W-:Y:S02]  /*129f0*/  SEL R12, R4, R15, P0 ;  /* 0x0000000f040c7207 */ /* 0x000fe40000000000 */
[----:B------:R-:W-:Y:S02]  /*12a00*/  SEL R4, R11, R8, P0 ;  /* 0x000000080b047207 */ /* 0x000fe40000000000 */
[----:B------:R-:W-:Y:S02]  /*12a10*/  IADD3 R8, P2, PT, R5, 0x1, RZ ;  /* 0x0000000105087810 */ /* 0x000fe40007f5e0ff */
[----:B------:R-:W-:Y:S02]  /*12a20*/  ISETP.GE.U32.AND P0, PT, R10, R13, PT ;  /* 0x0000000d0a00720c */ /* 0x000fe40003f06070 */
[----:B------:R-:W-:Y:S01]  /*12a30*/  ISETP.NE.U32.AND P1, PT, R13, RZ, PT ;  /* 0x000000ff0d00720c */ /* 0x000fe20003f25070 */
[----:B------:R-:W-:Y:S01]  /*12a40*/  IMAD.X R11, RZ, RZ, R4, P2 ;  /* 0x000000ffff0b7224 */ /* 0x000fe200010e0604 */
[----:B------:R-:W-:-:S02]  /*12a50*/  ISETP.GE.U32.AND.EX P0, PT, R12, RZ, PT, P0 ;  /* 0x000000ff0c00720c */ /* 0x000fc40003f06100 */
[----:B------:R-:W-:Y:S02]  /*12a60*/  ISETP.NE.AND.EX P1, PT, RZ, RZ, PT, P1 ;  /* 0x000000ffff00720c */ /* 0x000fe40003f25310 */
[----:B------:R-:W-:Y:S01]  /*12a70*/  SEL R8, R8, R5, P0 ;  /* 0x0000000508087207 */ /* 0x000fe20000000000 */
[----:B------:R-:W-:Y:S01]  /*12a80*/  IMAD.MOV.U32 R5, RZ, RZ, 0x0 ;  /* 0x00000000ff057424 */ /* 0x000fe200078e00ff */
[----:B------:R-:W-:Y:S02]  /*12a90*/  SEL R11, R11, R4, P0 ;  /* 0x000000040b0b7207 */ /* 0x000fe40000000000 */
[----:B------:R-:W-:Y:S02]  /*12aa0*/  MOV R4, R6 ;  /* 0x0000000600047202 */ /* 0x000fe40000000f00 */
[----:B------:R-:W-:Y:S02]  /*12ab0*/  SEL R8, R8, 0xffffffff, P1 ;  /* 0xffffffff08087807 */ /* 0x000fe40000800000 */
[----:B------:R-:W-:Y:S01]  /*12ac0*/  SEL R11, R11, 0xffffffff, P1 ;  /* 0xffffffff0b0b7807 */ /* 0x000fe20000800000 */
[----:B------:R-:W-:Y:S06]  /*12ad0*/  RET.REL.NODEC R4 `(_ZN2at6native13reduce_kernelILi512ELi1ENS0_8ReduceOpIfNS0_9ArgMinOpsIfEEjlLi4ELi4EEEEEvT1_) ;  /* 0xfffffed404487950 */ /* 0x000fec0003c3ffff */
.L_x_208:
[----:B------:R-:W-:-:S00]  /*12ae0*/  BRA `(.L_x_208) ;  /* 0xfffffffc00fc7947 */ /* 0x000fc0000383ffff */
[----:B------:R-:W-:-:S00]  /*12af0*/  NOP ;  /* 0x0000000000007918 */ /* 0x000fc00000000000 */
        /* <DEDUP_REMOVED lines=8> */
.L_x_6052:


//--------------------- .text._ZN2at6native13reduce_kernelILi256ELi2ENS0_8ReduceOpIfNS0_9ArgMinOpsIfEEjlLi4ELi4EEEEEvT1_ --------------------------
	.section	.text._ZN2at6native13reduce_kernelILi256ELi2ENS0_8ReduceOpIfNS0_9ArgMinOpsIfEEjlLi4ELi4EEEEEvT1_,"ax",@progbits
	.align	128
        .global         _ZN2at6native13reduce_kernelILi256ELi2ENS0_8ReduceOpIfNS0_9ArgMinOpsIfEEjlLi4ELi4EEEEEvT1_
        .type           _ZN2at6native13reduce_kernelILi256ELi2ENS0_8ReduceOpIfNS0_9ArgMinOpsIfEEjlLi4ELi4EEEEEvT1_,@function
        .size           _ZN2at6native13reduce_kernelILi256ELi2ENS0_8ReduceOpIfNS0_9ArgMinOpsIfEEjlLi4ELi4EEEEEvT1_,(.L_x_6053 - _ZN2at6native13reduce_kernelILi256ELi2ENS0_8ReduceOpIfNS0_9ArgMinOpsIfEEjlLi4ELi4EEEEEvT1_)
        .other          _ZN2at6native13reduce_kernelILi256ELi2ENS0_8ReduceOpIfNS0_9ArgMinOpsIfEEjlLi4ELi4EEEEEvT1_,@"STO_CUDA_ENTRY STV_DEFAULT"
_ZN2at6native13reduce_kernelILi256ELi2ENS0_8ReduceOpIfNS0_9ArgMinOpsIfEEjlLi4ELi4EEEEEvT1_:
.text._ZN2at6native13reduce_kernelILi256ELi2ENS0_8ReduceOpIfNS0_9ArgMinOpsIfEEjlLi4ELi4EEEEEvT1_:
[----:B------:R-:W0:Y:S01]  /*0000*/  LDC R1, c[0x0][0x37c] ;  /* 0x0000df00ff017b82 */ /* 0x000e220000000800 */
[----:B------:R-:W1:Y:S01]  /*0010*/  S2R R19, SR_TID.X ;  /* 0x0000000000137919 */ /* 0x000e620000002100 */
[----:B------:R-:W1:Y:S01]  /*0020*/  LDCU.128 UR8, c[0x0][0x3b0] ;  /* 0x00007600ff0877ac */ /* 0x000e620008000c00 */
[----:B------:R-:W-:Y:S01]  /*0030*/  IMAD.MOV.U32 R40, RZ, RZ, RZ ;  /* 0x000000ffff287224 */ /* 0x000fe200078e00ff */
[----:B------:R-:W2:Y:S01]  /*0040*/  S2R R16, SR_TID.Y ;  /* 0x0000000000107919 */ /* 0x000ea20000002200 */
[----:B------:R-:W3:Y:S01]  /*0050*/  LDCU UR4, c[0x0][0x56c] ;  /* 0x0000ad80ff0477ac */ /* 0x000ee20008000800 */
[----:B------:R-:W4:Y:S01]  /*0060*/  S2R R17, SR_CTAID.X ;  /* 0x0000000000117919 */ /* 0x000f220000002500 */
[----:B------:R-:W2:Y:S01]  /*0070*/  LDCU UR5, c[0x0][0x3c0] ;  /* 0x00007800ff0577ac */ /* 0x000ea20008000800 */
[----:B------:R-:W5:Y:S01]  /*0080*/  S2R R2, SR_CTAID.Y ;  /* 0x0000000000027919 */ /* 0x000f620000002600 */
[----:B------:R-:W4:Y:S01]  /*0090*/  LDCU UR6, c[0x0][0x3a8] ;  /* 0x00007500ff0677ac */ /* 0x000f220008000800 */
[----:B---3--:R-:W-:Y:S01]  /*00a0*/  UISETP.NE.AND UP0, UPT, UR4, URZ, UPT ;  /* 0x000000ff0400728c */ /* 0x008fe2000bf05270 */
[----:B-1----:R-:W-:-:S02]  /*00b0*/  IMAD R3, R19, UR11, RZ ;  /* 0x0000000b13037c24 */ /* 0x002fc4000f8e02ff */
[----:B------:R-:W-:Y:S02]  /*00c0*/  IMAD R5, R19, UR8, RZ ;  /* 0x0000000813057c24 */ /* 0x000fe4000f8e02ff */
[C---:B--2---:R-:W-:Y:S02]  /*00d0*/  IMAD R0, R16.reuse, UR5, R3 ;  /* 0x0000000510007c24 */ /* 0x044fe4000f8e0203 */
[----:B------:R-:W-:Y:S02]  /*00e0*/  IMAD R5, R16, UR9, R5 ;  /* 0x0000000910057c24 */ /* 0x000fe4000f8e0205 */
[----:B----4-:R-:W-:Y:S02]  /*00f0*/  IMAD R0, R17, UR6, R0 ;  /* 0x0000000611007c24 */ /* 0x010fe4000f8e0200 */
[----:B-----5:R-:W-:Y:S02]  /*0100*/  IMAD R43, R2, UR10, R5 ;  /* 0x0000000a022b7c24 */ /* 0x020fe4000f8e0205 */
[----:B------:R-:W-:Y:S01]  /*0110*/  IMAD.SHL.U32 R23, R0, 0x2, RZ ;  /* 0x0000000200177824 */ /* 0x000fe200078e00ff */
[----:B------:R-:W-:Y:S06]  /*0120*/  BRA.U !UP0, `(.L_x_209) ;  /* 0x0000001108547547 */ /* 0x000fec000b800000 */
[----:B------:R-:W1:Y:S01]  /*0130*/  LDCU.64 UR6, c[0x0][0x570] ;  /* 0x0000ae00ff0677ac */ /* 0x000e620008000a00 */
[----:B------:R-:W-:Y:S01]  /*0140*/  IMAD.MOV.U32 R22, RZ, RZ, RZ ;  /* 0x000000ffff167224 */ /* 0x000fe200078e00ff */
[----:B------:R-:W2:Y:S01]  /*0150*/  LDCU UR5, c[0x0][0x578] ;  /* 0x0000af00ff0577ac */ /* 0x000ea20008000800 */
[----:B------:R-:W3:Y:S01]  /*0160*/  LDCU UR8, c[0x0][0x6a0] ;  /* 0x0000d400ff0877ac */ /* 0x000ee20008000800 */
[----:B------:R-:W-:-:S04]  /*0170*/  UIADD3 UR4, UPT, UPT, UR4, -0x1, URZ ;  /* 0xffffffff04047890 */ /* 0x000fc8000fffe0ff */
[----:B------:R-:W-:Y:S01]  /*0180*/  UISETP.NE.AND UP0, UPT, UR4, URZ, UPT ;  /* 0x000000ff0400728c */ /* 0x000fe2000bf05270 */
[----:B-1----:R-:W-:-:S05]  /*0190*/  IMAD.HI.U32 R4, R23, UR7, R22 ;  /* 0x0000000717047c27 */ /* 0x002fca000f8e0016 */
[----:B--2---:R-:W-:-:S05]  /*01a0*/  SHF.R.U32.HI R5, RZ, UR5, R4 ;  /* 0x00000005ff057c19 */ /* 0x004fca0008011604 */
[----:B------:R-:W-:-:S04]  /*01b0*/  IMAD.MOV R3, RZ, RZ, -R5 ;  /* 0x000000ffff037224 */ /* 0x000fc800078e0a05 */
[----:B------:R-:W-:-:S04]  /*01c0*/  IMAD R40, R3, UR6, R23 ;  /* 0x0000000603287c24 */ /* 0x000fc8000f8e0217 */
[----:B---3--:R-:W-:Y:S01]  /*01d0*/  IMAD R40, R40, UR8, RZ ;  /* 0x0000000828287c24 */ /* 0x008fe2000f8e02ff */
[----:B------:R-:W-:Y:S06]  /*01e0*/  BRA.U !UP0, `(.L_x_209) ;  /* 0x0000001108247547 */ /* 0x000fec000b800000 */
        /* <DEDUP_REMOVED lines=42> */
[----:B--2---:R-:W-:-:S05]  /*0490*/  SHF.R.U32.HI R5, RZ, UR5, R4 ;  /* 0x00000005ff057c19 */ /* 0x004fca0008011604 */
[----:B------:R-:W-:-:S04]  /*04a0*/  IMAD.MOV R3, RZ, RZ, -R5 ;  /* 0x000000ffff037224 */ /* 0x000fc800078e0a05 */
        /* <DEDUP_REMOVED lines=217> */
[----:B--2---:R-:W-:-:S05]  /*1240*/  SHF.R.U32.HI R0, RZ, UR4, R0 ;  /* 0x00000004ff007c19 */ /* 0x004fca0008011600 */
[----:B------:R-:W-:-:S04]  /*1250*/  IMAD.MOV R3, RZ, RZ, -R0 ;  /* 0x000000ffff037224 */ /* 0x000fc800078e0a00 */
[----:B------:R-:W-:-:S04]  /*1260*/  IMAD R7, R3, UR6, R7 ;  /* 0x0000000603077c24 */ /* 0x000fc8000f8e0207 */
[----:B---3--:R-:W-:-:S07]  /*1270*/  IMAD R40, R7, UR5, R40 ;  /* 0x0000000507287c24 */ /* 0x008fce000f8e0228 */
.L_x_209:
[----:B------:R-:W1:Y:S01]  /*1280*/  LDCU UR5, c[0x0][0x39c] ;  /* 0x00007380ff0577ac */ /* 0x000e620008000800 */
[----:B------:R-:W-:Y:S01]  /*1290*/  BSSY.RECONVERGENT B6, `(.L_x_210) ;  /* 0x0000e98000067945 */ /* 0x000fe20003800200 */
[----:B------:R-:W-:Y:S02]  /*12a0*/  HFMA2 R33, -RZ, RZ, 0, 0 ;  /* 0x00000000ff217431 */ /* 0x000fe400000001ff */
[----:B------:R-:W-:Y:S01]  /*12b0*/  IMAD.MOV.U32 R26, RZ, RZ, RZ ;  /* 0x000000ffff1a7224 */ /* 0x000fe200078e00ff */
[----:B------:R-:W2:Y:S01]  /*12c0*/  LDCU UR4, c[0x0][0x3a0] ;  /* 0x00007400ff0477ac */ /* 0x000ea20008000800 */
[----:B------:R-:W-:Y:S02]  /*12d0*/  IMAD.MOV.U32 R18, RZ, RZ, RZ ;  /* 0x000000ffff127224 */ /* 0x000fe400078e00ff */
[----:B------:R-:W-:Y:S01]  /*12e0*/  IMAD.MOV.U32 R0, RZ, RZ, RZ ;  /* 0x000000ffff007224 */ /* 0x000fe200078e00ff */
[----:B------:R-:W3:Y:S01]  /*12f0*/  LDCU.64 UR36, c[0x0][0x358] ;  /* 0x00006b00ff2477ac */ /* 0x000ee20008000a00 */
[----:B------:R-:W-:-:S02]  /*1300*/  IMAD.MOV.U32 R35, RZ, RZ, RZ ;  /* 0x000000ffff237224 */ /* 0x000fc400078e00ff */
[----:B------:R-:W-:Y:S01]  /*1310*/  IMAD.MOV.U32 R3, RZ, RZ, RZ ;  /* 0x000000ffff037224 */ /* 0x000fe200078e00ff */
[----:B------:R-:W4:Y:S01]  /*1320*/  LDCU UR38, c[0x0][0x39c] ;  /* 0x00007380ff2677ac */ /* 0x000f220008000800 */
[----:B-1----:R-:W-:-:S05]  /*1330*/  IMAD.U32 R48, RZ, RZ, UR5 ;  /* 0x00000005ff307e24 */ /* 0x002fca000f8e00ff */
[----:B------:R-:W-:-:S04]  /*1340*/  ISETP.GE.U32.AND P0, PT, R43, R48, PT ;  /* 0x000000302b00720c */ /* 0x000fc80003f06070 */
[----:B--2---:R-:W-:-:S13]  /*1350*/  ISETP.GE.U32.OR P0, PT, R23, UR4, P0 ;  /* 0x0000000417007c0c */ /* 0x004fda0008706470 */
[----:B---34-:R-:W-:Y:S05]  /*1360*/  @P0 BRA `(.L_x_211) ;  /* 0x000000e800280947 */ /* 0x018fea0003800000 */
[----:B------:R-:W1:Y:S01]  /*1370*/  LDCU.U8 UR6, c[0x0][0x3d0] ;  /* 0x00007a00ff0677ac */ /* 0x000e620008000000 */
[----:B------:R-:W2:Y:S01]  /*1380*/  LDCU.64 UR4, c[0x0][0x768] ;  /* 0x0000ed00ff0477ac */ /* 0x000ea20008000a00 */
[----:B-1----:R-:W-:Y:S01]  /*1390*/  UISETP.NE.AND UP0, UPT, UR6, URZ, UPT ;  /* 0x000000ff0600728c */ /* 0x002fe2000bf05270 */
[----:B--2---:R-:W-:-:S05]  /*13a0*/  IADD3 R44, P0, PT, R40, UR4, RZ ;  /* 0x00000004282c7c10 */ /* 0x004fca000ff1e0ff */
[----:B------:R-:W-:Y:S02]  /*13b0*/  IMAD.X R45, RZ, RZ, UR5, P0 ;  /* 0x00000005ff2d7e24 */ /* 0x000fe400080e06ff */
[----:B------:R-:W-:Y:S02]  /*13c0*/  IMAD.MOV.U32 R24, RZ, RZ, R44 ;  /* 0x000000ffff187224 */ /* 0x000fe400078e002c */
[----:B------:R-:W-:Y:S01]  /*13d0*/  IMAD.MOV.U32 R25, RZ, RZ, R45 ;  /* 0x000000ffff197224 */ /* 0x000fe200078e002d */
[----:B------:R-:W-:Y:S06]  /*13e0*/  BRA.U !UP0, `(.L_x_212) ;  /* 0x0000000d08e87547 */ /* 0x000fec000b800000 */
[----:B------:R-:W-:Y:S01]  /*13f0*/  MOV R0, 0x0 ;  /* 0x0000000000007802 */ /* 0x000fe20000000f00 */
[----:B------:R-:W1:Y:S01]  /*1400*/  LDCU.64 UR6, c[0x4][0x3b8] ;  /* 0x01007700ff0677ac */ /* 0x000e620008000a00 */
[----:B------:R-:W-:Y:S02]  /*1410*/  IMAD.MOV.U32 R8, RZ, RZ, 0x1e3 ;  /* 0x000001e3ff087424 */ /* 0x000fe400078e00ff */
[----:B------:R2:W3:Y:S01]  /*1420*/  LDC.64 R14, c[0x4][R0] ;  /* 0x01000000000e7b82 */ /* 0x0004e20000000a00 */
[----:B------:R-:W4:Y:S01]  /*1430*/  LDCU.64 UR8, c[0x4][0x3c0] ;  /* 0x01007800ff0877ac */ /* 0x000f220008000a00 */
[----:B------:R-:W-:Y:S02]  /*1440*/  IMAD.MOV.U32 R12, RZ, RZ, 0x1 ;  /* 0x00000001ff0c7424 */ /* 0x000fe400078e00ff */
[----:B------:R-:W-:Y:S01]  /*1450*/  IMAD.MOV.U32 R13, RZ, RZ, RZ ;  /* 0x000000ffff0d7224 */ /* 0x000fe200078e00ff */
[----:B------:R-:W5:Y:S01]  /*1460*/  LDCU.64 UR10, c[0x4][0x2b0] ;  /* 0x01005600ff0a77ac */ /* 0x000f620008000a00 */
[----:B------:R-:W0:Y:S01]  /*1470*/  LDCU UR4, c[0x0][0x39c] ;  /* 0x00007380ff0477ac */ /* 0x000e220008000800 */
[----:B-1----:R-:W-:Y:S01]  /*1480*/  IMAD.U32 R4, RZ, RZ, UR6 ;  /* 0x00000006ff047e24 */ /* 0x002fe2000f8e00ff */
[----:B------:R-:W-:Y:S01]  /*1490*/  MOV R5, UR7 ;  /* 0x0000000700057c02 */ /* 0x000fe20008000f00 */
[----:B----4-:R-:W-:-:S02]  /*14a0*/  IMAD.U32 R6, RZ, RZ, UR8 ;  /* 0x00000008ff067e24 */ /* 0x010fc4000f8e00ff */
[----:B------:R-:W-:Y:S02]  /*14b0*/  IMAD.U32 R7, RZ, RZ, UR9 ;  /* 0x00000009ff077e24 */ /* 0x000fe4000f8e00ff */
[----:B-----5:R-:W-:Y:S02]  /*14c0*/  IMAD.U32 R10, RZ, RZ, UR10 ;  /* 0x0000000aff0a7e24 */ /* 0x020fe4000f8e00ff */
[----:B------:R-:W-:Y:S01]  /*14d0*/  IMAD.U32 R11, RZ, RZ, UR11 ;  /* 0x0000000bff0b7e24 */ /* 0x000fe2000f8e00ff */
[----:B0-2---:R-:W-:-:S07]  /*14e0*/  MOV R27, UR4 ;  /* 0x00000004001b7c02 */ /* 0x005fce0008000f00 */
[----:B------:R-:W-:-:S07]  /*14f0*/  LEPC R20, `(.L_x_213) ;  /* 0x000000001014794e */ /* 0x000fce0000000000 */
[----:B---3--:R-:W-:Y:S05]  /*1500*/  CALL.ABS.NOINC R14 ;  /* 0x000000000e007343 */ /* 0x008fea0003c00000 */
.L_x_213:
[----:B------:R-:W0:Y:S01]  /*1510*/  LDC R15, c[0x0][0x388] ;  /* 0x0000e200ff0f7b82 */ /* 0x000e220000000800 */
[----:B------:R-:W-:Y:S01]  /*1520*/  SHF.R.U32.HI R44, RZ, 0x2, R44 ;  /* 0x00000002ff2c7819 */ /* 0x000fe2000001162c */
[----:B------:R-:W-:Y:S01]  /*1530*/  BSSY.RECONVERGENT B0, `(.L_x_214) ;  /* 0x000003c000007945 */ /* 0x000fe20003800200 */
[----:B------:R-:W-:Y:S02]  /*1540*/  IMAD.MOV.U32 R11, RZ, RZ, RZ ;  /* 0x000000ffff0b7224 */ /* 0x000fe400078e00ff */
[----:B------:R-:W-:-:S03]  /*1550*/  LOP3.LUT P0, R44, R44, 0x3, RZ, 0xc0, !PT ;  /* 0x000000032c2c7812 */ /* 0x000fc6000780c0ff */
[----:B------:R-:W1:Y:S08]  /*1560*/  LDC R21, c[0x0][0x390] ;  /* 0x0000e400ff157b82 */ /* 0x000e700000000800 */
[----:B------:R-:W2:Y:S01]  /*1570*/  LDC R12, c[0x0][0x394] ;  /* 0x0000e500ff0c7b82 */ /* 0x000ea20000000800 */
[--C-:B0-----:R-:W-:Y:S02]  /*1580*/  IMAD.MOV.U32 R8, RZ, RZ, R15.reuse ;  /* 0x000000ffff087224 */ /* 0x101fe400078e000f */
[----:B------:R-:W-:-:S02]  /*1590*/  IMAD.MOV.U32 R3, RZ, RZ, R15 ;  /* 0x000000ffff037224 */ /* 0x000fc400078e000f */
[--C-:B-1----:R-:W-:Y:S02]  /*15a0*/  IMAD.MOV.U32 R0, RZ, RZ, R21.reuse ;  /* 0x000000ffff007224 */ /* 0x102fe400078e0015 */
[----:B------:R-:W-:Y:S02]  /*15b0*/  IMAD.MOV.U32 R10, RZ, RZ, R21 ;  /* 0x000000ffff0a7224 */ /* 0x000fe400078e0015 */
[--C-:B--2---:R-:W-:Y:S02]  /*15c0*/  IMAD.MOV.U32 R35, RZ, RZ, R12.reuse ;  /* 0x000000ffff237224 */ /* 0x104fe400078e000c */
[----:B------:R-:W-:Y:S01]  /*15d0*/  IMAD.MOV.U32 R9, RZ, RZ, R12 ;  /* 0x000000ffff097224 */ /* 0x000fe200078e000c */
[----:B------:R-:W-:Y:S06]  /*15e0*/  @!P0 BRA `(.L_x_215) ;  /* 0x0000000000c08947 */ /* 0x000fec0003800000 */
[C---:B------:R-:W-:Y:S01]  /*15f0*/  ISETP.GT.U32.AND P0, PT, R19.reuse, 0x3, PT ;  /* 0x000000031300780c */ /* 0x040fe20003f04070 */
[----:B------:R-:W-:Y:S01]  /*1600*/  BSSY.RECONVERGENT B1, `(.L_x_216) ;  /* 0x0000029000017945 */ /* 0x000fe20003800200 */
[----:B------:R-:W-:Y:S01]  /*1610*/  IADD3 R5, PT, PT, -R44, RZ, RZ ;  /* 0x000000ff2c057210 */ /* 0x000fe20007ffe1ff */
[----:B------:R-:W-:Y:S01]  /*1620*/  IMAD.MOV.U32 R3, RZ, RZ, R15 ;  /* 0x000000ffff037224 */ /* 0x000fe200078e000f */
[----:B------:R-:W-:Y:S01]  /*1630*/  ISETP.LT.U32.OR P0, PT, R19, R44, P0 ;  /* 0x0000002c1300720c */ /* 0x000fe20000701470 */
[----:B------:R-:W-:Y:S02]  /*1640*/  IMAD.MOV.U32 R10, RZ, RZ, R21 ;  /* 0x000000ffff0a7224 */ /* 0x000fe400078e0015 */
[----:B------:R-:W-:-:S04]  /*1650*/  IMAD.WIDE R24, R5, 0x4, R24 ;  /* 0x0000000405187825 */ /* 0x000fc800078e0218 */
[----:B------:R-:W-:-:S06]  /*1660*/  IMAD.MOV.U32 R9, RZ, RZ, R12 ;  /* 0x000000ffff097224 */ /* 0x000fcc00078e000c */
[----:B------:R-:W-:Y:S05]  /*1670*/  @P0 BRA `(.L_x_217) ;  /* 0x0000000000840947 */ /* 0x000fea0003800000 */
[----:B------:R-:W0:Y:S01]  /*1680*/  LDCU UR4, c[0x0][0x3b4] ;  /* 0x00007680ff0477ac */ /* 0x000e220008000800 */
[----:B------:R-:W-:Y:S01]  /*1690*/  ISETP.NE.AND P1, PT, R16, RZ, PT ;  /* 0x000000ff1000720c */ /* 0x000fe20003f25270 */
[----:B------:R-:W-:Y:S02]  /*16a0*/  IMAD.MOV.U32 R3, RZ, RZ, R15 ;  /* 0x000000ffff037224 */ /* 0x000fe400078e000f */
[----:B------:R-:W-:Y:S02]  /*16b0*/  IMAD.MOV.U32 R10, RZ, RZ, R21 ;  /* 0x000000ffff0a7224 */ /* 0x000fe400078e0015 */
[----:B------:R-:W-:Y:S01]  /*16c0*/  IMAD.MOV.U32 R9, RZ, RZ, R12 ;  /* 0x000000ffff097224 */ /* 0x000fe200078e000c */
[----:B0-----:R-:W-:-:S13]  /*16d0*/  ISETP.NE.AND P0, PT, RZ, UR4, PT ;  /* 0x00000004ff007c0c */ /* 0x001fda000bf05270 */
[----:B------:R-:W-:Y:S05]  /*16e0*/  @P0 BRA P1, `(.L_x_217) ;  /* 0x0000000000680947 */ /* 0x000fea0000800000 */
[----:B------:R-:W0:Y:S01]  /*16f0*/  LDCU UR4, c[0x0][0x3b8] ;  /* 0x00007700ff0477ac */ /* 0x000e220008000800 */
[----:B------:R-:W-:Y:S01]  /*1700*/  ISETP.NE.AND P1, PT, R2, RZ, PT ;  /* 0x000000ff0200720c */ /* 0x000fe20003f25270 */
[----:B------:R-:W-:Y:S01]  /*1710*/  IMAD.MOV.U32 R3, RZ, RZ, R15 ;  /* 0x000000ffff037224 */ /* 0x000fe200078e000f */
[----:B------:R-:W-:Y:S01]  /*1720*/  MOV R10, R21 ;  /* 0x00000015000a7202 */ /* 0x000fe20000000f00 */
[----:B------:R-:W-:Y:S01]  /*1730*/  IMAD.MOV.U32 R9, RZ, RZ, R12 ;  /* 0x000000ffff097224 */ /* 0x000fe200078e000c */
[----:B0-----:R-:W-:-:S13]  /*1740*/  ISETP.NE.AND P0, PT, RZ, UR4, PT ;  /* 0x00000004ff007c0c */ /* 0x001fda000bf05270 */
[----:B------:R-:W-:Y:S05]  /*1750*/  @P0 BRA P1, `(.L_x_217) ;  /* 0x00000000004c0947 */ /* 0x000fea0000800000 */
[C---:B------:R-:W-:Y:S01]  /*1760*/  IMAD.WIDE.U32 R4, R19.reuse, 0x4, R24 ;  /* 0x0000000413047825 */ /* 0x040fe200078e0018 */
[----:B------:R-:W0:Y:S05]  /*1770*/  LDC R3, c[0x0][0x388] ;  /* 0x0000e200ff037b82 */ /* 0x000e2a0000000800 */
[----:B------:R-:W2:Y:S01]  /*1780*/  LDG.E R4, desc[UR36][R4.64] ;  /* 0x0000002404047981 */ /* 0x000ea2000c1e1900 */
[----:B------:R-:W-:Y:S02]  /*1790*/  IMAD.IADD R10, R19, 0x1, -R44 ;  /* 0x00000001130a7824 */ /* 0x000fe400078e0a2c */
        /* <DEDUP_REMOVED lines=12> */
.L_x_218:
[----:B------:R-:W0:Y:S01]  /*1860*/  @P0 LDC R10, c[0x0][0x390] ;  /* 0x0000e400ff0a0b82 */ /* 0x000e220000000800 */
[----:B------:R-:W-:Y:S02]  /*1870*/  FSEL R3, R4, R3, !P0 ;  /* 0x0000000304037208 */ /* 0x000fe40004000000 */
[----:B------:R-:W-:-:S07]  /*1880*/  SEL R9, R9, RZ, P0 ;  /* 0x000000ff09097207 */ /* 0x000fce0000000000 */
.L_x_217:
[----:B------:R-:W-:Y:S05]  /*1890*/  BSYNC.RECONVERGENT B1 ;  /* 0x0000000000017941 */ /* 0x000fea0003800200 */
.L_x_216:
[----:B------:R-:W1:Y:S01]  /*18a0*/  LDC R27, c[0x0][0x39c] ;  /* 0x0000e700ff1b7b82 */ /* 0x000e620000000800 */
[----:B------:R-:W-:Y:S02]  /*18b0*/  IADD3 R24, P0, PT, R24, 0x10, RZ ;  /* 0x0000001018187810 */ /* 0x000fe40007f1e0ff */
[----:B------:R-:W-:-:S03]  /*18c0*/  IADD3 R11, PT, PT, -R44, 0x4, RZ ;  /* 0x000000042c0b7810 */ /* 0x000fc60007ffe1ff */
[----:B------:R-:W-:Y:S01]  /*18d0*/  IMAD.X R25, RZ, RZ, R25, P0 ;  /* 0x000000ffff197224 */ /* 0x000fe200000e0619 */
[----:B-1----:R-:W-:-:S07]  /*18e0*/  IADD3 R27, PT, PT, R44, -0x4, R27 ;  /* 0xfffffffc2c1b7810 */ /* 0x002fce0007ffe01b */
.L_x_215:
[----:B------:R-:W-:Y:S05]  /*18f0*/  BSYNC.RECONVERGENT B0 ;  /* 0x0000000000007941 */ /* 0x000fea0003800200 */
.L_x_214:
[----:B------:R-:W1:Y:S01]  /*1900*/  LDCU.64 UR4, c[0x0][0x3b0] ;  /* 0x00007600ff0477ac */ /* 0x000e620008000a00 */
[----:B------:R-:W-:Y:S01]  /*1910*/  BSSY.RECONVERGENT B0, `(.L_x_219) ;  /* 0x0000058000007945 */ /* 0x000fe20003800200 */
[----:B------:R-:W-:Y:S01]  /*1920*/  IMAD.MOV.U32 R29, RZ, RZ, R21 ;  /* 0x000000ffff1d7224 */ /* 0x000fe200078e0015 */
[----:B------:R-:W-:Y:S01]  /*1930*/  MOV R20, R15 ;  /* 0x0000000f00147202 */ /* 0x000fe20000000f00 */
[----:B------:R-:W2:Y:S01]  /*1940*/  LDCU UR6, c[0x0][0x3b8] ;  /* 0x00007700ff0677ac */ /* 0x000ea20008000800 */
[----:B------:R-:W-:Y:S02]  /*1950*/  IMAD.MOV.U32 R28, RZ, RZ, R12 ;  /* 0x000000ffff1c7224 */ /* 0x000fe400078e000c */
[----:B-1----:R-:W-:-:S04]  /*1960*/  IMAD R5, R19, UR4, RZ ;  /* 0x0000000413057c24 */ /* 0x002fc8000f8e02ff */
[----:B------:R-:W-:-:S04]  /*1970*/  IMAD R5, R16, UR5, R5 ;  /* 0x0000000510057c24 */ /* 0x000fc8000f8e0205 */
[----:B--2---:R-:W-:-:S04]  /*1980*/  IMAD R13, R2, UR6, R5 ;  /* 0x00000006020d7c24 */ /* 0x004fc8000f8e0205 */
[----:B------:R-:W-:-:S04]  /*1990*/  IMAD.SHL.U32 R4, R13, 0x4, RZ ;  /* 0x000000040d047824 */ /* 0x000fc800078e00ff */
[----:B------:R-:W-:-:S05]  /*19a0*/  VIADD R6, R4, 0x3 ;  /* 0x0000000304067836 */ /* 0x000fca0000000000 */
[----:B------:R-:W-:-:S13]  /*19b0*/  ISETP.GE.U32.AND P0, PT, R6, R27, PT ;  /* 0x0000001b0600720c */ /* 0x000fda0003f06070 */
[----:B------:R-:W-:Y:S05]  /*19c0*/  @P0 BRA `(.L_x_220) ;  /* 0x0000000400300947 */ /* 0x000fea0003800000 */
[----:B------:R-:W-:Y:S02]  /*19d0*/  IMAD.MOV.U32 R14, RZ, RZ, R4 ;  /* 0x000000ffff0e7224 */ /* 0x000fe400078e0004 */
[----:B------:R-:W-:Y:S02]  /*19e0*/  IMAD.MOV.U32 R29, RZ, RZ, R21 ;  /* 0x000000ffff1d7224 */ /* 0x000fe400078e0015 */
[----:B------:R-:W-:Y:S02]  /*19f0*/  IMAD.MOV.U32 R28, RZ, RZ, R12 ;  /* 0x000000ffff1c7224 */ /* 0x000fe400078e000c */
[----:B------:R-:W-:-:S07]  /*1a00*/  IMAD.MOV.U32 R20, RZ, RZ, R15 ;  /* 0x000000ffff147224 */ /* 0x000fce00078e000f */
.L_x_229:
[----:B------:R-:W-:-:S06]  /*1a10*/  IMAD.WIDE.U32 R4, R13, 0x10, R24 ;  /* 0x000000100d047825 */ /* 0x000fcc00078e0018 */
[----:B------:R-:W2:Y:S01]  /*1a20*/  LDG.E.128 R4, desc[UR36][R4.64] ;  /* 0x0000002404047981 */ /* 0x000ea2000c1e1d00 */
[----:B------:R-:W-:Y:S01]  /*1a30*/  FSETP.NAN.FTZ.AND P6, PT, |R3|, |R3|, PT ;  /* 0x400000030300720b */ /* 0x000fe20003fd8200 */
[----:B------:R-:W-:Y:S01]  /*1a40*/  IMAD.IADD R31, R14, 0x1, R11 ;  /* 0x000000010e1f7824 */ /* 0x000fe200078e020b */
[----:B------:R-:W-:Y:S01]  /*1a50*/  FSETP.NAN.FTZ.AND P4, PT, |R20|, |R20|, PT ;  /* 0x400000141400720b */ /* 0x000fe20003f98200 */
[----:B------:R-:W-:Y:S01]  /*1a60*/  BSSY.RECONVERGENT B1, `(.L_x_221) ;  /* 0x0000013000017945 */ /* 0x000fe20003800200 */
[----:B------:R-:W-:Y:S01]  /*1a70*/  FSETP.NAN.FTZ.AND P5, PT, |R15|, |R15|, PT ;  /* 0x4000000f0f00720b */ /* 0x000fe20003fb8200 */
[C---:B------:R-:W-:Y:S01]  /*1a80*/  VIADD R14, R31.reuse, 0x1 ;  /* 0x000000011f0e7836 */ /* 0x040fe20000000000 */
[C---:B------:R-:W-:Y:S01]  /*1a90*/  IADD3 R37, PT, PT, R31.reuse, 0x3, RZ ;  /* 0x000000031f257810 */ /* 0x040fe20007ffe0ff */
[----:B------:R-:W-:-:S06]  /*1aa0*/  VIADD R30, R31, 0x2 ;  /* 0x000000021f1e7836 */ /* 0x000fcc0000000000 */
[----:B0-----:R-:W-:Y:S02]  /*1ab0*/  @P6 ISETP.LT.U32.AND P3, PT, R10, R31, PT ;  /* 0x0000001f0a00620c */ /* 0x001fe40003f61070 */
[----:B------:R-:W-:Y:S02]  /*1ac0*/  @P4 ISETP.LT.U32.AND P1, PT, R21, R14, PT ;  /* 0x0000000e1500420c */ /* 0x000fe40003f21070 */
[----:B--2---:R-:W-:Y:S02]  /*1ad0*/  @P6 FSETP.NAN.FTZ.AND P0, PT, |R4|, |R4|, PT ;  /* 0x400000040400620b */ /* 0x004fe40003f18200 */
[----:B------:R-:W-:Y:S02]  /*1ae0*/  @P4 FSETP.NAN.FTZ.AND P2, PT, |R5|, |R5|, PT ;  /* 0x400000050500420b */ /* 0x000fe40003f58200 */
[----:B------:R-:W-:Y:S02]  /*1af0*/  @P6 ISETP.LT.OR.EX P0, PT, R9, RZ, !P0, P3 ;  /* 0x000000ff0900620c */ /* 0x000fe40004701730 */
[----:B------:R-:W-:-:S02]  /*1b00*/  @P4 ISETP.LT.OR.EX P1, PT, R28, RZ, !P2, P1 ;  /* 0x000000ff1c00420c */ /* 0x000fc40005721710 */
[----:B------:R-:W-:Y:S02]  /*1b10*/  FSETP.NAN.FTZ.AND P3, PT, |R8|, |R8|, PT ;  /* 0x400000080800720b */ /* 0x000fe40003f78200 */
[----:B------:R-:W-:Y:S01]  /*1b20*/  @P5 ISETP.LT.U32.AND P2, PT, R29, R30, PT ;  /* 0x0000001e1d00520c */ /* 0x000fe20003f41070 */
[----:B------:R-:W-:-:S12]  /*1b30*/  @P6 BRA `(.L_x_222) ;  /* 0x0000000000146947 */ /* 0x000fd80003800000 */
[----:B------:R-:W-:-:S13]  /*1b40*/  FSETP.NEU.FTZ.AND P6, PT, R3, R4, PT ;  /* 0x000000040300720b */ /* 0x000fda0003fdd000 */
[----:B------:R-:W-:-:S04]  /*1b50*/  @!P6 ISETP.GE.U32.AND P0, PT, R10, R31, PT ;  /* 0x0000001f0a00e20c */ /* 0x000fc80003f06070 */
[----:B------:R-:W-:-:S04]  /*1b60*/  @!P6 ISETP.GE.AND.EX P0, PT, R9, RZ, PT, P0 ;  /* 0x000000ff0900e20c */ /* 0x000fc80003f06300 */
[----:B------:R-:W-:Y:S02]  /*1b70*/  @!P6 PLOP3.LUT P0, PT, P0, PT, PT, 0x8, 0x80 ;  /* 0x000000000080e81c */ /* 0x000fe4000070e170 */
[----:B------:R-:W-:-:S13]  /*1b80*/  @P6 FSETP.LT.FTZ.AND P0, PT, R3, R4, PT ;  /* 0x000000040300620b */ /* 0x000fda0003f11000 */
.L_x_222:
[----:B------:R-:W-:Y:S05]  /*1b90*/  BSYNC.RECONVERGENT B1 ;  /* 0x0000000000017941 */ /* 0x000fea0003800200 */
.L_x_221:
[----:B------:R-:W-:Y:S04]  /*1ba0*/  BSSY.RECONVERGENT B1, `(.L_x_223) ;  /* 0x0000007000017945 */ /* 0x000fe80003800200 */
[----:B------:R-:W-:Y:S05]  /*1bb0*/  @P4 BRA `(.L_x_224) ;  /* 0x0000000000144947 */ /* 0x000fea0003800000 */
[----:B------:R-:W-:-:S13]  /*1bc0*/  FSETP.NEU.FTZ.AND P6, PT, R20, R5, PT ;  /* 0x000000051400720b */ /* 0x000fda0003fdd000 */
[----:B------:R-:W-:Y:S02]  /*1bd0*/  @!P6 ISETP.GE.U32.AND P4, PT, R21, R14, PT ;  /* 0x0000000e1500e20c */ /* 0x000fe40003f86070 */
[----:B------:R-:W-:Y:S02]  /*1be0*/  @P6 FSETP.LT.FTZ.AND P1, PT, R20, R5, PT ;  /* 0x000000051400620b */ /* 0x000fe40003f31000 */
[----:B------:R-:W-:-:S04]  /*1bf0*/  @!P6 ISETP.GE.AND.EX P4, PT, R28, RZ, PT, P4 ;  /* 0x000000ff1c00e20c */ /* 0x000fc80003f86340 */
[----:B------:R-:W-:-:S13]  /*1c00*/  @!P6 PLOP3.LUT P1, PT, P4, PT, PT, 0x8, 0x80 ;  /* 0x000000000080e81c */ /* 0x000fda000272e170 */
.L_x_224:
[----:B------:R-:W-:Y:S05]  /*1c10*/  BSYNC.RECONVERGENT B1 ;  /* 0x0000000000017941 */ /* 0x000fea0003800200 */
.L_x_223:
[----:B------:R-:W-:Y:S01]  /*1c20*/  @P5 FSETP.NAN.FTZ.AND P6, PT, |R6|, |R6|, PT ;  /* 0x400000060600520b */ /* 0x000fe20003fd8200 */
[----:B------:R-:W-:Y:S01]  /*1c30*/  BSSY.RECONVERGENT B1, `(.L_x_225) ;  /* 0x000000f000017945 */ /* 0x000fe20003800200 */
[----:B------:R-:W-:Y:S02]  /*1c40*/  @P3 ISETP.LT.U32.AND P4, PT, R0, R37, PT ;  /* 0x000000250000320c */ /* 0x000fe40003f81070 */
[----:B------:R-:W-:Y:S02]  /*1c50*/  @P5 ISETP.LT.OR.EX P2, PT, R12, RZ, !P6, P2 ;  /* 0x000000ff0c00520c */ /* 0x000fe40007741720 */
[----:B------:R-:W-:Y:S02]  /*1c60*/  @P3 FSETP.NAN.FTZ.AND P6, PT, |R7|, |R7|, PT ;  /* 0x400000070700320b */ /* 0x000fe40003fd8200 */
[----:B------:R-:W-:Y:S02]  /*1c70*/  FSEL R3, R3, R4, P0 ;  /* 0x0000000403037208 */ /* 0x000fe40000000000 */
[----:B------:R-:W-:-:S02]  /*1c80*/  @P3 ISETP.LT.OR.EX P4, PT, R35, RZ, !P6, P4 ;  /* 0x000000ff2300320c */ /* 0x000fc40007781740 */
[----:B------:R-:W-:Y:S02]  /*1c90*/  SEL R10, R10, R31, P0 ;  /* 0x0000001f0a0a7207 */ /* 0x000fe40000000000 */
[----:B------:R-:W-:Y:S02]  /*1ca0*/  FSEL R20, R20, R5, P1 ;  /* 0x0000000514147208 */ /* 0x000fe40000800000 */
[----:B------:R-:W-:Y:S01]  /*1cb0*/  SEL R21, R21, R14, P1 ;  /* 0x0000000e15157207 */ /* 0x000fe20000800000 */
[----:B------:R-:W-:Y:S06]  /*1cc0*/  @P5 BRA `(.L_x_226) ;  /* 0x0000000000145947 */ /* 0x000fec0003800000 */
[----:B------:R-:W-:-:S13]  /*1cd0*/  FSETP.NEU.FTZ.AND P6, PT, R15, R6, PT ;  /* 0x000000060f00720b */ /* 0x000fda0003fdd000 */
[----:B------:R-:W-:Y:S02]  /*1ce0*/  @!P6 ISETP.GE.U32.AND P5, PT, R29, R30, PT ;  /* 0x0000001e1d00e20c */ /* 0x000fe40003fa6070 */
[----:B------:R-:W-:Y:S02]  /*1cf0*/  @P6 FSETP.LT.FTZ.AND P2, PT, R15, R6, PT ;  /* 0x000000060f00620b */ /* 0x000fe40003f51000 */
[----:B------:R-:W-:-:S04]  /*1d00*/  @!P6 ISETP.GE.AND.EX P5, PT, R12, RZ, PT, P5 ;  /* 0x000000ff0c00e20c */ /* 0x000fc80003fa6350 */
[----:B------:R-:W-:-:S13]  /*1d10*/  @!P6 PLOP3.LUT P2, PT, P5, PT, PT, 0x8, 0x80 ;  /* 0x000000000080e81c */ /* 0x000fda0002f4e170 */
.L_x_226:
[----:B------:R-:W-:Y:S05]  /*1d20*/  BSYNC.RECONVERGENT B1 ;  /* 0x0000000000017941 */ /* 0x000fea0003800200 */
.L_x_225:
        /* <DEDUP_REMOVED lines=12> */
.L_x_228:
[----:B------:R-:W-:Y:S05]  /*1df0*/  BSYNC.RECONVERGENT B1 ;  /* 0x0000000000017941 */ /* 0x000fea0003800200 */
.L_x_227:
[----:B------:R-:W0:Y:S01]  /*1e00*/  LDCU UR4, c[0x0][0x3a4] ;  /* 0x00007480ff0477ac */ /* 0x000e220008000800 */
[----:B------:R-:W-:Y:S02]  /*1e10*/  FSEL R8, R8, R7, P4 ;  /* 0x0000000708087208 */ /* 0x000fe40002000000 */
[----:B------:R-:W-:Y:S02]  /*1e20*/  SEL R0, R0, R37, P4 ;  /* 0x0000002500007207 */ /* 0x000fe40002000000 */
[----:B------:R-:W-:Y:S01]  /*1e30*/  SEL R35, R35, RZ, P4 ;  /* 0x000000ff23237207 */ /* 0x000fe20002000000 */
[----:B0-----:R-:W-:-:S04]  /*1e40*/  VIADD R13, R13, UR4 ;  /* 0x000000040d0d7c36 */ /* 0x001fc80008000000 */
[----:B------:R-:W-:-:S04]  /*1e50*/  IMAD.SHL.U32 R14, R13, 0x4, RZ ;  /* 0x000000040d0e7824 */ /* 0x000fc800078e00ff */
[----:B------:R-:W-:-:S05]  /*1e60*/  VIADD R4, R14, 0x3 ;  /* 0x000000030e047836 */ /* 0x000fca0000000000 */
[----:B------:R-:W-:-:S13]  /*1e70*/  ISETP.GE.U32.AND P0, PT, R4, R27, PT ;  /* 0x0000001b0400720c */ /* 0x000fda0003f06070 */
[----:B------:R-:W-:Y:S05]  /*1e80*/  @!P0 BRA `(.L_x_229) ;  /* 0xfffffff800e08947 */ /* 0x000fea000383ffff */
.L_x_220:
[----:B------:R-:W-:Y:S05]  /*1e90*/  BSYNC.RECONVERGENT B0 ;  /* 0x0000000000007941 */ /* 0x000fea0003800200 */
.L_x_219:
        /* <DEDUP_REMOVED lines=28> */
.L_x_233:
[----:B------:R-:W-:Y:S05]  /*2060*/  BSYNC.RECONVERGENT B1 ;  /* 0x0000000000017941 */ /* 0x000fea0003800200 */
.L_x_232:
[----:B------:R-:W-:Y:S02]  /*2070*/  FSEL R3, R3, R24, P0 ;  /* 0x0000001803037208 */ /* 0x000fe40000000000 */
[----:B------:R-:W-:Y:S02]  /*2080*/  SEL R10, R10, R11, P0 ;  /* 0x0000000b0a0a7207 */ /* 0x000fe40000000000 */
[----:B------:R-:W-:-:S07]  /*2090*/  SEL R9, R9, R4, P0 ;  /* 0x0000000409097207 */ /* 0x000fce0000000000 */
.L_x_231:
[----:B------:R-:W-:Y:S05]  /*20a0*/  BSYNC.RECONVERGENT B0 ;  /* 0x0000000000007941 */ /* 0x000fea0003800200 */
.L_x_230:
        /* <DEDUP_REMOVED lines=11> */
.L_x_235:
[----:B------:R-:W-:Y:S05]  /*2160*/  BSYNC.RECONVERGENT B0 ;  /* 0x0000000000007941 */ /* 0x000fea0003800200 */
.L_x_234:
        /* <DEDUP_REMOVED lines=14> */
.L_x_237:
[----:B------:R-:W-:Y:S05]  /*2250*/  BSYNC.RECONVERGENT B0 ;  /* 0x0000000000007941 */ /* 0x000fea0003800200 */
.L_x_236:
        /* <DEDUP_REMOVED lines=14> */
.L_x_239:
[----:B------:R-:W-:Y:S05]  /*2340*/  BSYNC.RECONVERGENT B0 ;  /* 0x0000000000007941 */ /* 0x000fea0003800200 */
.L_x_238:
[----:B------:R-:W-:Y:S02]  /*2350*/  FSEL R3, R3, R8, P0 ;  /* 0x0000000803037208 */ /* 0x000fe40000000000 */
[----:B------:R-:W-:Y:S02]  /*2360*/  SEL R0, R29, R0, P0 ;  /* 0x000000001d007207 */ /* 0x000fe40000000000 */
[----:B------:R-:W-:Y:S01]  /*2370*/  SEL R35, R12, R35, P0 ;  /* 0x000000230c237207 */ /* 0x000fe20000000000 */
[----:B------:R-:W-:Y:S06]  /*2380*/  BRA `(.L_x_211) ;  /* 0x000000d800207947 */ /* 0x000fec0003800000 */
.L_x_212:
        /* <DEDUP_REMOVED lines=9> */
[----:B------:R-:W3:Y:S08]  /*2420*/  LDC R13, c[0x0][0x390] ;  /* 0x0000e400ff0d7b82 */ /* 0x000ef00000000800 */
[----:B------:R-:W4:Y:S01]  /*2430*/  LDC R35, c[0x0][0x394] ;  /* 0x0000e500ff237b82 */ /* 0x000f220000000800 */
[----:B-1----:R-:W-:-:S04]  /*2440*/  IMAD.U32 R0, RZ, RZ, UR4 ;  /* 0x00000004ff007e24 */ /* 0x002fc8000f8e00ff */
[----:B------:R-:W-:Y:S01]  /*2450*/  IMAD R3, R0, 0x3, R43 ;  /* 0x0000000300037824 */ /* 0x000fe200078e022b */
[----:B--2---:R-:W-:Y:S01]  /*2460*/  MOV R4, R5 ;  /* 0x0000000500047202 */ /* 0x004fe20000000f00 */
[----:B------:R-:W-:-:S03]  /*2470*/  IMAD.MOV.U32 R6, RZ, RZ, R5 ;  /* 0x000000ffff067224 */ /* 0x000fc600078e0005 */
[----:B------:R-:W-:Y:S01]  /*2480*/  ISETP.GE.U32.AND P0, PT, R3, R48, PT ;  /* 0x000000300300720c */ /* 0x000fe20003f06070 */
[----:B------:R-:W-:Y:S02]  /*2490*/  IMAD.MOV.U32 R3, RZ, RZ, R43 ;  /* 0x000000ffff037224 */ /* 0x000fe400078e002b */
[--C-:B------:R-:W-:Y:S02]  /*24a0*/  IMAD.MOV.U32 R7, RZ, RZ, R5.reuse ;  /* 0x000000ffff077224 */ /* 0x100fe400078e0005 */
[--C-:B------:R-:W-:Y:S01]  /*24b0*/  IMAD.MOV.U32 R8, RZ, RZ, R5.reuse ;  /* 0x000000ffff087224 */ /* 0x100fe200078e0005 */
[----:B---3--:R-:W-:Y:S01]  /*24c0*/  MOV R14, R13 ;  /* 0x0000000d000e7202 */ /* 0x008fe20000000f00 */
[--C-:B------:R-:W-:Y:S02]  /*24d0*/  IMAD.MOV.U32 R9, RZ, RZ, R5.reuse ;  /* 0x000000ffff097224 */ /* 0x100fe400078e0005 */
[--C-:B------:R-:W-:Y:S02]  /*24e0*/  IMAD.MOV.U32 R10, RZ, RZ, R5.reuse ;  /* 0x000000ffff0a7224 */ /* 0x100fe400078e0005 */
[----:B------:R-:W-:-:S02]  /*24f0*/  IMAD.MOV.U32 R11, RZ, RZ, R5 ;  /* 0x000000ffff0b7224 */ /* 0x000fc400078e0005 */
[--C-:B------:R-:W-:Y:S01]  /*2500*/  IMAD.MOV.U32 R12, RZ, RZ, R13.reuse ;  /* 0x000000ffff0c7224 */ /* 0x100fe200078e000d */
[----:B----4-:R-:W-:Y:S01]  /*2510*/  MOV R38, R35 ;  /* 0x0000002300267202 */ /* 0x010fe20000000f00 */
[--C-:B------:R-:W-:Y:S02]  /*2520*/  IMAD.MOV.U32 R15, RZ, RZ, R13.reuse ;  /* 0x000000ffff0f7224 */ /* 0x100fe400078e000d */
[--C-:B------:R-:W-:Y:S02]  /*2530*/  IMAD.MOV.U32 R18, RZ, RZ, R13.reuse ;  /* 0x000000ffff127224 */ /* 0x100fe400078e000d */
[--C-:B------:R-:W-:Y:S02]  /*2540*/  IMAD.MOV.U32 R32, RZ, RZ, R13.reuse ;  /* 0x000000ffff207224 */ /* 0x100fe400078e000d */
[--C-:B------:R-:W-:Y:S02]  /*2550*/  IMAD.MOV.U32 R34, RZ, RZ, R13.reuse ;  /* 0x000000ffff227224 */ /* 0x100fe400078e000d */
[----:B------:R-:W-:-:S02]  /*2560*/  IMAD.MOV.U32 R36, RZ, RZ, R13 ;  /* 0x000000ffff247224 */ /* 0x000fc400078e000d */
[--C-:B------:R-:W-:Y:S02]  /*2570*/  IMAD.MOV.U32 R33, RZ, RZ, R35.reuse ;  /* 0x000000ffff217224 */ /* 0x100fe400078e0023 */
[--C-:B------:R-:W-:Y:S02]  /*2580*/  IMAD.MOV.U32 R37, RZ, RZ, R35.reuse ;  /* 0x000000ffff257224 */ /* 0x100fe400078e0023 */
[--C-:B------:R-:W-:Y:S02]  /*2590*/  IMAD.MOV.U32 R39, RZ, RZ, R35.reuse ;  /* 0x000000ffff277224 */ /* 0x100fe400078e0023 */
[--C-:B------:R-:W-:Y:S02]  /*25a0*/  IMAD.MOV.U32 R40, RZ, RZ, R35.reuse ;  /* 0x000000ffff287224 */ /* 0x100fe400078e0023 */
[--C-:B------:R-:W-:Y:S02]  /*25b0*/  IMAD.MOV.U32 R42, RZ, RZ, R35.reuse ;  /* 0x000000ffff2a7224 */ /* 0x100fe400078e0023 */
[----:B------:R-:W-:Y:S01]  /*25c0*/  IMAD.MOV.U32 R41, RZ, RZ, R35 ;  /* 0x000000ffff297224 */ /* 0x000fe200078e0023 */
[----:B------:R-:W-:Y:S06]  /*25d0*/  @P0 BRA `(.L_x_242) ;  /* 0x0000000800900947 */ /* 0x000fec0003800000 */
[----:B------:R-:W1:Y:S01]  /*25e0*/  LDC R0, c[0x0][0x3a4] ;  /* 0x0000e900ff007b82 */ /* 0x000e620000000800 */
[--C-:B------:R-:W-:Y:S01]  /*25f0*/  IMAD.MOV.U32 R14, RZ, RZ, R13.reuse ;  /* 0x000000ffff0e7224 */ /* 0x100fe200078e000d */
[----:B------:R-:W-:Y:S01]  /*2600*/  MOV R32, R13 ;  /* 0x0000000d00207202 */ /* 0x000fe20000000f00 */
[--C-:B------:R-:W-:Y:S01]  /*2610*/  IMAD.MOV.U32 R15, RZ, RZ, R13.reuse ;  /* 0x000000ffff0f7224 */ /* 0x100fe200078e000d */
[----:B------:R-:W-:Y:S01]  /*2620*/  MOV R41, R35 ;  /* 0x0000002300297202 */ /* 0x000fe20000000f00 */
[--C-:B------:R-:W-:Y:S02]  /*2630*/  IMAD.MOV.U32 R18, RZ, RZ, R13.reuse ;  /* 0x000000ffff127224 */ /* 0x100fe400078e000d */
[--C-:B------:R-:W-:Y:S02]  /*2640*/  IMAD.MOV.U32 R34, RZ, RZ, R13.reuse ;  /* 0x000000ffff227224 */ /* 0x100fe400078e000d */
[----:B------:R-:W-:Y:S02]  /*2650*/  IMAD.MOV.U32 R36, RZ, RZ, R13 ;  /* 0x000000ffff247224 */ /* 0x000fe400078e000d */
[----:B------:R-:W-:-:S02]  /*2660*/  IMAD.MOV.U32 R37, RZ, RZ, R35 ;  /* 0x000000ffff257224 */ /* 0x000fc400078e0023 */
[--C-:B------:R-:W-:Y:S02]  /*2670*/  IMAD.MOV.U32 R38, RZ, RZ, R35.reuse ;  /* 0x000000ffff267224 */ /* 0x100fe400078e0023 */
[--C-:B------:R-:W-:Y:S02]  /*2680*/  IMAD.MOV.U32 R39, RZ, RZ, R35.reuse ;  /* 0x000000ffff277224 */ /* 0x100fe400078e0023 */
[--C-:B------:R-:W-:Y:S02]  /*2690*/  IMAD.MOV.U32 R40, RZ, RZ, R35.reuse ;  /* 0x000000ffff287224 */ /* 0x100fe400078e0023 */
[----:B------:R-:W-:Y:S02]  /*26a0*/  IMAD.MOV.U32 R42, RZ, RZ, R35 ;  /* 0x000000ffff2a7224 */ /* 0x000fe400078e0023 */
[--C-:B------:R-:W-:Y:S02]  /*26b0*/  IMAD.MOV.U32 R6, RZ, RZ, R5.reuse ;  /* 0x000000ffff067224 */ /* 0x100fe400078e0005 */
[----:B------:R-:W-:-:S02]  /*26c0*/  IMAD.MOV.U32 R7, RZ, RZ, R5 ;  /* 0x000000ffff077224 */ /* 0x000fc400078e0005 */
[--C-:B------:R-:W-:Y:S02]  /*26d0*/  IMAD.MOV.U32 R8, RZ, RZ, R5.reuse ;  /* 0x000000ffff087224 */ /* 0x100fe400078e0005 */
[--C-:B------:R-:W-:Y:S02]  /*26e0*/  IMAD.MOV.U32 R9, RZ, RZ, R5.reuse ;  /* 0x000000ffff097224 */ /* 0x100fe400078e0005 */
[--C-:B------:R-:W-:Y:S02]  /*26f0*/  IMAD.MOV.U32 R10, RZ, RZ, R5.reuse ;  /* 0x000000ffff0a7224 */ /* 0x100fe400078e0005 */
[----:B------:R-:W-:-:S07]  /*2700*/  IMAD.MOV.U32 R11, RZ, RZ, R5 ;  /* 0x000000ffff0b7224 */ /* 0x000fce00078e0005 */
.L_x_259:
[----:B------:R-:W-:Y:S02]  /*2710*/  SHF.R.U32.HI R27, RZ, 0x1, R3 ;  /* 0x00000001ff1b7819 */ /* 0x000fe40000011603 */
[----:B-1----:R-:W-:-:S03]  /*2720*/  IADD3 R43, PT, PT, R3, R0, RZ ;  /* 0x00000000032b7210 */ /* 0x002fc60007ffe0ff */
[----:B------:R-:W-:-:S04]  /*2730*/  IMAD.WIDE.U32 R20, R27, 0x8, R24 ;  /* 0x000000081b147825 */ /* 0x000fc800078e0018 */
[----:B------:R-:W-:Y:S02]  /*2740*/  IMAD.IADD R27, R27, 0x1, R0 ;  /* 0x000000011b1b7824 */ /* 0x000fe400078e0200 */
[----:B------:R-:W-:Y:S01]  /*2750*/  IMAD R45, R0, 0x2, R43 ;  /* 0x00000002002d7824 */ /* 0x000fe200078e022b */
[----:B------:R-:W2:Y:S01]  /*2760*/  LDG.E.64 R20, desc[UR36][R20.64] ;  /* 0x0000002414147981 */ /* 0x000ea2000c1e1b00 */
[----:B------:R-:W-:Y:S01]  /*2770*/  IMAD.SHL.U32 R26, R27, 0x8, RZ ;  /* 0x000000081b1a7824 */ /* 0x000fe200078e00ff */
[----:B------:R-:W-:Y:S02]  /*2780*/  SHF.R.U32.HI R28, RZ, 0x1d, R27 ;  /* 0x0000001dff1c7819 */ /* 0x000fe4000001161b */
[----:B------:R-:W-:Y:S02]  /*2790*/  SHF.R.U32.HI R27, RZ, 0x1, R43 ;  /* 0x00000001ff1b7819 */ /* 0x000fe4000001162b */
[----:B------:R-:W-:Y:S02]  /*27a0*/  LOP3.LUT R31, R26, 0xfffffff8, RZ, 0xc0, !PT ;  /* 0xfffffff81a1f7812 */ /* 0x000fe400078ec0ff */
[----:B------:R-:W-:Y:S01]  /*27b0*/  SHF.R.U32.HI R29, RZ, 0x1, R45 ;  /* 0x00000001ff1d7819 */ /* 0x000fe2000001162d */
[----:B------:R-:W-:Y:S01]  /*27c0*/  IMAD.WIDE.U32 R26, R27, 0x8, R24 ;  /* 0x000000081b1a7825 */ /* 0x000fe200078e0018 */
[----:B------:R-:W-:-:S02]  /*27d0*/  LOP3.LUT R47, R28, 0x3, RZ, 0xc0, !PT ;  /* 0x000000031c2f7812 */ /* 0x000fc400078ec0ff */
[----:B------:R-:W-:Y:S01]  /*27e0*/  IADD3 R30, P0, PT, R24, R31, RZ ;  /* 0x0000001f181e7210 */ /* 0x000fe20007f1e0ff */
[----:B------:R-:W-:Y:S02]  /*27f0*/  IMAD.WIDE.U32 R28, R29, 0x8, R24 ;  /* 0x000000081d1c7825 */ /* 0x000fe400078e0018 */
[----:B------:R-:W5:Y:S02]  /*2800*/  LDG.E.64 R26, desc[UR36][R26.64] ;  /* 0x000000241a1a7981 */ /* 0x000f64000c1e1b00 */
[----:B------:R-:W-:Y:S02]  /*2810*/  IMAD.X R31, R25, 0x1, R47, P0 ;  /* 0x00000001191f7824 */ /* 0x000fe400000e062f */
[----:B------:R-:W5:Y:S04]  /*2820*/  LDG.E.64 R28, desc[UR36][R28.64] ;  /* 0x000000241c1c7981 */ /* 0x000f68000c1e1b00 */
[----:B------:R-:W5:Y:S01]  /*2830*/  LDG.E.64 R30, desc[UR36][R30.64] ;  /* 0x000000241e1e7981 */ /* 0x000f62000c1e1b00 */
[----:B------:R-:W-:-:S02]  /*2840*/  FSETP.NAN.FTZ.AND P6, PT, |R11|, |R11|, PT ;  /* 0x4000000b0b00720b */ /* 0x000fc40003fd8200 */
[----:B------:R-:W-:Y:S01]  /*2850*/  FSETP.NAN.FTZ.AND P3, PT, |R10|, |R10|, PT ;  /* 0x4000000a0a00720b */ /* 0x000fe20003f78200 */
[----:B------:R-:W-:Y:S01]  /*2860*/  BSSY.RECONVERGENT B1, `(.L_x_243) ;  /* 0x0000010000017945 */ /* 0x000fe20003800200 */
[----:B------:R-:W-:-:S09]  /*2870*/  FSETP.NAN.FTZ.AND P0, PT, |R9|, |R9|, PT ;  /* 0x400000090900720b */ /* 0x000fd20003f18200 */
[-C--:B------:R-:W-:Y:S02]  /*2880*/  @P6 ISETP.LT.U32.AND P1, PT, R36, R3.reuse, PT ;  /* 0x000000032400620c */ /* 0x080fe40003f21070 */
[----:B------:R-:W-:Y:S02]  /*2890*/  @P3 ISETP.LT.U32.AND P2, PT, R34, R3, PT ;  /* 0x000000032200320c */ /* 0x000fe40003f41070 */
[----:B--2---:R-:W-:Y:S02]  /*28a0*/  @P6 FSETP.NAN.FTZ.AND P5, PT, |R20|, |R20|, PT ;  /* 0x400000141400620b */ /* 0x004fe40003fb8200 */
[----:B------:R-:W-:Y:S02]  /*28b0*/  @P3 FSETP.NAN.FTZ.AND P4, PT, |R21|, |R21|, PT ;  /* 0x400000151500320b */ /* 0x000fe40003f98200 */
[----:B------:R-:W-:Y:S02]  /*28c0*/  @P6 ISETP.LT.OR.EX P5, PT, R41, RZ, !P5, P1 ;  /* 0x000000ff2900620c */ /* 0x000fe40006fa1710 */
[----:B------:R-:W-:-:S02]  /*28d0*/  @P3 ISETP.LT.OR.EX P2, PT, R42, RZ, !P4, P2 ;  /* 0x000000ff2a00320c */ /* 0x000fc40006741720 */
[----:B------:R-:W-:Y:S02]  /*28e0*/  FSETP.NAN.FTZ.AND P1, PT, |R8|, |R8|, PT ;  /* 0x400000080800720b */ /* 0x000fe40003f38200 */
[----:B------:R-:W-:Y:S01]  /*28f0*/  FSETP.NAN.FTZ.AND P4, PT, |R7|, |R7|, PT ;  /* 0x400000070700720b */ /* 0x000fe20003f98200 */
[----:B------:R-:W-:-:S12]  /*2900*/  @P6 BRA `(.L_x_244) ;  /* 0x0000000000146947 */ /* 0x000fd80003800000 */
[----:B------:R-:W-:-:S13]  /*2910*/  FSETP.NEU.FTZ.AND P6, PT, R11, R20, PT ;  /* 0x000000140b00720b */ /* 0x000fda0003fdd000 */
[----:B------:R-:W-:-:S04]  /*2920*/  @!P6 ISETP.GE.U32.AND P5, PT, R36, R3, PT ;  /* 0x000000032400e20c */ /* 0x000fc80003fa6070 */
[----:B------:R-:W-:-:S04]  /*2930*/  @!P6 ISETP.GE.AND.EX P5, PT, R41, RZ, PT, P5 ;  /* 0x000000ff2900e20c */ /* 0x000fc80003fa6350 */
[----:B------:R-:W-:Y:S02]  /*2940*/  @!P6 PLOP3.LUT P5, PT, P5, PT, PT, 0x8, 0x80 ;  /* 0x000000000080e81c */ /* 0x000fe40002fae170 */
[----:B------:R-:W-:-:S13]  /*2950*/  @P6 FSETP.LT.FTZ.AND P5, PT, R11, R20, PT ;  /* 0x000000140b00620b */ /* 0x000fda0003fb1000 */
.L_x_244:
[----:B------:R-:W-:Y:S05]  /*2960*/  BSYNC.RECONVERGENT B1 ;  /* 0x0000000000017941 */ /* 0x000fea0003800200 */
.L_x_243:
[----:B------:R-:W-:Y:S04]  /*2970*/  BSSY.RECONVERGENT B1, `(.L_x_245) ;  /* 0x0000007000017945 */ /* 0x000fe80003800200 */
[----:B------:R-:W-:Y:S05]  /*2980*/  @P3 BRA `(.L_x_246) ;  /* 0x0000000000143947 */ /* 0x000fea0003800000 */
[----:B------:R-:W-:-:S13]  /*2990*/  FSETP.NEU.FTZ.AND P6, PT, R10, R21, PT ;  /* 0x000000150a00720b */ /* 0x000fda0003fdd000 */
[----:B------:R-:W-:Y:S02]  /*29a0*/  @!P6 ISETP.GE.U32.AND P3, PT, R34, R3, PT ;  /* 0x000000032200e20c */ /* 0x000fe40003f66070 */
[----:B------:R-:W-:Y:S02]  /*29b0*/  @P6 FSETP.LT.FTZ.AND P2, PT, R10, R21, PT ;  /* 0x000000150a00620b */ /* 0x000fe40003f51000 */
[----:B------:R-:W-:-:S04]  /*29c0*/  @!P6 ISETP.GE.AND.EX P3, PT, R42, RZ, PT, P3 ;  /* 0x000000ff2a00e20c */ /* 0x000fc80003f66330 */
[----:B------:R-:W-:-:S13]  /*29d0*/  @!P6 PLOP3.LUT P2, PT, P3, PT, PT, 0x8, 0x80 ;  /* 0x000000000080e81c */ /* 0x000fda0001f4e170 */
.L_x_246:
[----:B------:R-:W-:Y:S05]  /*29e0*/  BSYNC.RECONVERGENT B1 ;  /* 0x0000000000017941 */ /* 0x000fea0003800200 */
.L_x_245:
[----:B------:R-:W-:Y:S01]  /*29f0*/  @P0 ISETP.LT.U32.AND P6, PT, R32, R43, PT ;  /* 0x0000002b2000020c */ /* 0x000fe20003fc1070 */
[----:B------:R-:W-:Y:S01]  /*2a00*/  BSSY.RECONVERGENT B1, `(.L_x_247) ;  /* 0x0000009000017945 */ /* 0x000fe20003800200 */
[----:B-----5:R-:W-:-:S04]  /*2a10*/  @P0 FSETP.NAN.FTZ.AND P3, PT, |R26|, |R26|, PT ;  /* 0x4000001a1a00020b */ /* 0x020fc80003f78200 */
[----:B------:R-:W-:Y:S01]  /*2a20*/  @P0 ISETP.LT.OR.EX P3, PT, R40, RZ, !P3, P6 ;  /* 0x000000ff2800020c */ /* 0x000fe20005f61760 */
[----:B------:R-:W-:-:S12]  /*2a30*/  @P0 BRA `(.L_x_248) ;  /* 0x0000000000140947 */ /* 0x000fd80003800000 */
[----:B------:R-:W-:-:S13]  /*2a40*/  FSETP.NEU.FTZ.AND P6, PT, R9, R26, PT ;  /* 0x0000001a0900720b */ /* 0x000fda0003fdd000 */
[----:B------:R-:W-:Y:S02]  /*2a50*/  @!P6 ISETP.GE.U32.AND P0, PT, R32, R43, PT ;  /* 0x0000002b2000e20c */ /* 0x000fe40003f06070 */
[----:B------:R-:W-:Y:S02]  /*2a60*/  @P6 FSETP.LT.FTZ.AND P3, PT, R9, R26, PT ;  /* 0x0000001a0900620b */ /* 0x000fe40003f71000 */
[----:B------:R-:W-:-:S04]  /*2a70*/  @!P6 ISETP.GE.AND.EX P0, PT, R40, RZ, PT, P0 ;  /* 0x000000ff2800e20c */ /* 0x000fc80003f06300 */
[----:B------:R-:W-:-:S13]  /*2a80*/  @!P6 PLOP3.LUT P3, PT, P0, PT, PT, 0x8, 0x80 ;  /* 0x000000000080e81c */ /* 0x000fda000076e170 */
.L_x_248:
[----:B------:R-:W-:Y:S05]  /*2a90*/  BSYNC.RECONVERGENT B1 ;  /* 0x0000000000017941 */ /* 0x000fea0003800200 */
.L_x_247:
[----:B------:R-:W-:Y:S01]  /*2aa0*/  @P1 ISETP.LT.U32.AND P6, PT, R18, R43, PT ;  /* 0x0000002b1200120c */ /* 0x000fe20003fc1070 */
[----:B------:R-:W-:Y:S01]  /*2ab0*/  BSSY.RECONVERGENT B1, `(.L_x_249) ;  /* 0x000000a000017945 */ /* 0x000fe20003800200 */
[----:B------:R-:W-:Y:S01]  /*2ac0*/  @P1 FSETP.NAN.FTZ.AND P0, PT, |R27|, |R27|, PT ;  /* 0x4000001b1b00120b */ /* 0x000fe20003f18200 */
[----:B------:R-:W-:-:S03]  /*2ad0*/  IMAD.IADD R44, R43, 0x1, R0 ;  /* 0x000000012b2c7824 */ /* 0x000fc600078e0200 */
[----:B------:R-:W-:Y:S01]  /*2ae0*/  @P1 ISETP.LT.OR.EX P0, PT, R39, RZ, !P0, P6 ;  /* 0x000000ff2700120c */ /* 0x000fe20004701760 */
[----:B------:R-:W-:-:S12]  /*2af0*/  @P1 BRA `(.L_x_250) ;  /* 0x0000000000141947 */ /* 0x000fd80003800000 */
[----:B------:R-:W-:-:S13]  /*2b00*/  FSETP.NEU.FTZ.AND P6, PT, R8, R27, PT ;  /* 0x0000001b0800720b */ /* 0x000fda0003fdd000 */
[----:B------:R-:W-:Y:S02]  /*2b10*/  @!P6 ISETP.GE.U32.AND P1, PT, R18, R43, PT ;  /* 0x0000002b1200e20c */ /* 0x000fe40003f26070 */
[----:B------:R-:W-:Y:S02]  /*2b20*/  @P6 FSETP.LT.FTZ.AND P0, PT, R8, R27, PT ;  /* 0x0000001b0800620b */ /* 0x000fe40003f11000 */
[----:B------:R-:W-:-:S04]  /*2b30*/  @!P6 ISETP.GE.AND.EX P1, PT, R39, RZ, PT, P1 ;  /* 0x000000ff2700e20c */ /* 0x000fc80003f26310 */
[----:B------:R-:W-:-:S13]  /*2b40*/  @!P6 PLOP3.LUT P0, PT, P1, PT, PT, 0x8, 0x80 ;  /* 0x000000000080e81c */ /* 0x000fda0000f0e170 */
.L_x_250:
[----:B------:R-:W-:Y:S05]  /*2b50*/  BSYNC.RECONVERGENT B1 ;  /* 0x0000000000017941 */ /* 0x000fea0003800200 */
.L_x_249:
[----:B------:R-:W-:Y:S01]  /*2b60*/  @P4 ISETP.LT.U32.AND P6, PT, R15, R44, PT ;  /* 0x0000002c0f00420c */ /* 0x000fe20003fc1070 */
[----:B------:R-:W-:Y:S01]  /*2b70*/  BSSY.RECONVERGENT B1, `(.L_x_251) ;  /* 0x0000009000017945 */ /* 0x000fe20003800200 */
[----:B------:R-:W-:-:S04]  /*2b80*/  @P4 FSETP.NAN.FTZ.AND P1, PT, |R30|, |R30|, PT ;  /* 0x4000001e1e00420b */ /* 0x000fc80003f38200 */
[----:B------:R-:W-:Y:S01]  /*2b90*/  @P4 ISETP.LT.OR.EX P1, PT, R38, RZ, !P1, P6 ;  /* 0x000000ff2600420c */ /* 0x000fe20004f21760 */
[----:B------:R-:W-:-:S12]  /*2ba0*/  @P4 BRA `(.L_x_252) ;  /* 0x0000000000144947 */ /* 0x000fd80003800000 */
[----:B------:R-:W-:-:S13]  /*2bb0*/  FSETP.NEU.FTZ.AND P6, PT, R7, R30, PT ;  /* 0x0000001e0700720b */ /* 0x000fda0003fdd000 */
[----:B------:R-:W-:Y:S02]  /*2bc0*/  @!P6 ISETP.GE.U32.AND P4, PT, R15, R44, PT ;  /* 0x0000002c0f00e20c */ /* 0x000fe40003f86070 */
[----:B------:R-:W-:Y:S02]  /*2bd0*/  @P6 FSETP.LT.FTZ.AND P1, PT, R7, R30, PT ;  /* 0x0000001e0700620b */ /* 0x000fe40003f31000 */
[----:B------:R-:W-:-:S04]  /*2be0*/  @!P6 ISETP.GE.AND.EX P4, PT, R38, RZ, PT, P4 ;  /* 0x000000ff2600e20c */ /* 0x000fc80003f86340 */
[----:B------:R-:W-:-:S13]  /*2bf0*/  @!P6 PLOP3.LUT P1, PT, P4, PT, PT, 0x8, 0x80 ;  /* 0x000000000080e81c */ /* 0x000fda000272e170 */
.L_x_252:
[----:B------:R-:W-:Y:S05]  /*2c00*/  BSYNC.RECONVERGENT B1 ;  /* 0x0000000000017941 */ /* 0x000fea0003800200 */
.L_x_251:
[----:B------:R-:W-:Y:S01]  /*2c10*/  FSETP.NAN.FTZ.AND P6, PT, |R6|, |R6|, PT ;  /* 0x400000060600720b */ /* 0x000fe20003fd8200 */
[----:B------:R-:W-:Y:S01]  /*2c20*/  BSSY.RECONVERGENT B1, `(.L_x_253) ;  /* 0x000001f000017945 */ /* 0x000fe20003800200 */
[----:B------:R-:W-:Y:S02]  /*2c30*/  FSETP.NAN.FTZ.AND P4, PT, |R4|, |R4|, PT ;  /* 0x400000040400720b */ /* 0x000fe40003f98200 */
[----:B------:R-:W-:Y:S02]  /*2c40*/  SEL R36, R36, R3, P5 ;  /* 0x0000000324247207 */ /* 0x000fe40002800000 */
[----:B------:R-:W-:Y:S02]  /*2c50*/  FSEL R11, R11, R20, P5 ;  /* 0x000000140b0b7208 */ /* 0x000fe40002800000 */
[----:B------:R-:W-:Y:S02]  /*2c60*/  SEL R41, R41, RZ, P5 ;  /* 0x000000ff29297207 */ /* 0x000fe40002800000 */
[----:B------:R-:W-:-:S02]  /*2c70*/  FSETP.NAN.FTZ.AND P5, PT, |R5|, |R5|, PT ;  /* 0x400000050500720b */ /* 0x000fc40003fb8200 */
[----:B------:R-:W-:Y:S02]  /*2c80*/  SEL R34, R34, R3, P2 ;  /* 0x0000000322227207 */ /* 0x000fe40001000000 */
[----:B------:R-:W-:Y:S02]  /*2c90*/  SEL R18, R18, R43, P0 ;  /* 0x0000002b12127207 */ /* 0x000fe40000000000 */
[----:B------:R-:W-:Y:S02]  /*2ca0*/  FSEL R10, R10, R21, P2 ;  /* 0x000000150a0a7208 */ /* 0x000fe40001000000 */
[----:B------:R-:W-:Y:S02]  /*2cb0*/  SEL R42, R42, RZ, P2 ;  /* 0x000000ff2a2a7207 */ /* 0x000fe40001000000 */
[----:B------:R-:W-:Y:S02]  /*2cc0*/  FSEL R8, R8, R27, P0 ;  /* 0x0000001b08087208 */ /* 0x000fe40000000000 */
[----:B------:R-:W-:-:S02]  /*2cd0*/  SEL R39, R39, RZ, P0 ;  /* 0x000000ff27277207 */ /* 0x000fc40000000000 */
[----:B------:R-:W-:Y:S02]  /*2ce0*/  SEL R32, R32, R43, P3 ;  /* 0x0000002b20207207 */ /* 0x000fe40001800000 */
[----:B------:R-:W-:Y:S02]  /*2cf0*/  @P6 ISETP.LT.U32.AND P2, PT, R14, R44, PT ;  /* 0x0000002c0e00620c */ /* 0x000fe40003f41070 */
[----:B------:R-:W-:Y:S02]  /*2d00*/  FSEL R9, R9, R26, P3 ;  /* 0x0000001a09097208 */ /* 0x000fe40001800000 */
[----:B------:R-:W-:Y:S02]  /*2d10*/  SEL R40, R40, RZ, P3 ;  /* 0x000000ff28287207 */ /* 0x000fe40001800000 */
[----:B------:R-:W-:Y:S02]  /*2d20*/  @P6 FSETP.NAN.FTZ.AND P0, PT, |R31|, |R31|, PT ;  /* 0x4000001f1f00620b */ /* 0x000fe40003f18200 */
[----:B------:R-:W-:-:S02]  /*2d30*/  FSEL R7, R7, R30, P1 ;  /* 0x0000001e07077208 */ /* 0x000fc40000800000 */
[----:B------:R-:W-:Y:S02]  /*2d40*/  SEL R15, R15, R44, P1 ;  /* 0x0000002c0f0f7207 */ /* 0x000fe40000800000 */
[----:B------:R-:W-:Y:S02]  /*2d50*/  SEL R38, R38, RZ, P1 ;  /* 0x000000ff26267207 */ /* 0x000fe40000800000 */
[----:B------:R-:W-:Y:S02]  /*2d60*/  @P4 ISETP.LT.U32.AND P3, PT, R12, R45, PT ;  /* 0x0000002d0c00420c */ /* 0x000fe40003f61070 */
[----:B------:R-:W-:Y:S02]  /*2d70*/  @P4 FSETP.NAN.FTZ.AND P1, PT, |R29|, |R29|, PT ;  /* 0x4000001d1d00420b */ /* 0x000fe40003f38200 */
[----:B------:R-:W-:Y:S02]  /*2d80*/  @P6 ISETP.LT.OR.EX P2, PT, R37, RZ, !P0, P2 ;  /* 0x000000ff2500620c */ /* 0x000fe40004741720 */
[----:B------:R-:W-:-:S02]  /*2d90*/  @P5 ISETP.LT.U32.AND P0, PT, R13, R45, PT ;  /* 0x0000002d0d00520c */ /* 0x000fc40003f01070 */
[----:B------:R-:W-:Y:S01]  /*2da0*/  @P4 ISETP.LT.OR.EX P1, PT, R33, RZ, !P1, P3 ;  /* 0x000000ff2100420c */ /* 0x000fe20004f21730 */
[----:B------:R-:W-:-:S12]  /*2db0*/  @P6 BRA `(.L_x_254) ;  /* 0x0000000000146947 */ /* 0x000fd80003800000 */
[----:B------:R-:W-:-:S13]  /*2dc0*/  FSETP.NEU.FTZ.AND P6, PT, R6, R31, PT ;  /* 0x0000001f0600720b */ /* 0x000fda0003fdd000 */
[----:B------:R-:W-:Y:S02]  /*2dd0*/  @!P6 ISETP.GE.U32.AND P3, PT, R14, R44, PT ;  /* 0x0000002c0e00e20c */ /* 0x000fe40003f66070 */
[----:B------:R-:W-:Y:S02]  /*2de0*/  @P6 FSETP.LT.FTZ.AND P2, PT, R6, R31, PT ;  /* 0x0000001f0600620b */ /* 0x000fe40003f51000 */
[----:B------:R-:W-:-:S04]  /*2df0*/  @!P6 ISETP.GE.AND.EX P3, PT, R37, RZ, PT, P3 ;  /* 0x000000ff2500e20c */ /* 0x000fc80003f66330 */
[----:B------:R-:W-:-:S13]  /*2e00*/  @!P6 PLOP3.LUT P2, PT, P3, PT, PT, 0x8, 0x80 ;  /* 0x000000000080e81c */ /* 0x000fda0001f4e170 */
.L_x_254:
[----:B------:R-:W-:Y:S05]  /*2e10*/  BSYNC.RECONVERGENT B1 ;  /* 0x0000000000017941 */ /* 0x000fea0003800200 */
.L_x_253:
[----:B------:R-:W-:Y:S01]  /*2e20*/  @P5 FSETP.NAN.FTZ.AND P3, PT, |R28|, |R28|, PT ;  /* 0x4000001c1c00520b */ /* 0x000fe20003f78200 */
[----:B------:R-:W-:Y:S01]  /*2e30*/  BSSY.RECONVERGENT B1, `(.L_x_255) ;  /* 0x000000b000017945 */ /* 0x000fe20003800200 */
[----:B------:R-:W-:Y:S02]  /*2e40*/  SEL R14, R14, R44, P2 ;  /* 0x0000002c0e0e7207 */ /* 0x000fe40001000000 */
[----:B------:R-:W-:Y:S02]  /*2e50*/  FSEL R6, R6, R31, P2 ;  /* 0x0000001f06067208 */ /* 0x000fe40001000000 */
[----:B------:R-:W-:Y:S02]  /*2e60*/  SEL R37, R37, RZ, P2 ;  /* 0x000000ff25257207 */ /* 0x000fe40001000000 */
[----:B------:R-:W-:Y:S01]  /*2e70*/  @P5 ISETP.LT.OR.EX P0, PT, R35, RZ, !P3, P0 ;  /* 0x000000ff2300520c */ /* 0x000fe20005f01700 */
[----:B------:R-:W-:-:S12]  /*2e80*/  @P5 BRA `(.L_x_256) ;  /* 0x0000000000145947 */ /* 0x000fd80003800000 */
[----:B------:R-:W-:-:S13]  /*2e90*/  FSETP.NEU.FTZ.AND P3, PT, R5, R28, PT ;  /* 0x0000001c0500720b */ /* 0x000fda0003f7d000 */
[----:B------:R-:W-:Y:S02]  /*2ea0*/  @!P3 ISETP.GE.U32.AND P2, PT, R13, R45, PT ;  /* 0x0000002d0d00b20c */ /* 0x000fe40003f46070 */
[----:B------:R-:W-:Y:S02]  /*2eb0*/  @P3 FSETP.LT.FTZ.AND P0, PT, R5, R28, PT ;  /* 0x0000001c0500320b */ /* 0x000fe40003f11000 */
[----:B------:R-:W-:-:S04]  /*2ec0*/  @!P3 ISETP.GE.AND.EX P2, PT, R35, RZ, PT, P2 ;  /* 0x000000ff2300b20c */ /* 0x000fc80003f46320 */
[----:B------:R-:W-:-:S13]  /*2ed0*/  @!P3 PLOP3.LUT P0, PT, P2, PT, PT, 0x8, 0x80 ;  /* 0x000000000080b81c */ /* 0x000fda000170e170 */
.L_x_256:
[----:B------:R-:W-:Y:S05]  /*2ee0*/  BSYNC.RECONVERGENT B1 ;  /* 0x0000000000017941 */ /* 0x000fea0003800200 */
.L_x_255:
[----:B------:R-:W-:Y:S01]  /*2ef0*/  BSSY.RECONVERGENT B1, `(.L_x_257) ;  /* 0x000000a000017945 */ /* 0x000fe20003800200 */
[----:B------:R-:W-:Y:S02]  /*2f00*/  FSEL R5, R5, R28, P0 ;  /* 0x0000001c05057208 */ /* 0x000fe40000000000 */
[----:B------:R-:W-:Y:S02]  /*2f10*/  SEL R13, R13, R45, P0 ;  /* 0x0000002d0d0d7207 */ /* 0x000fe40000000000 */
[----:B------:R-:W-:Y:S01]  /*2f20*/  SEL R35, R35, RZ, P0 ;  /* 0x000000ff23237207 */ /* 0x000fe20000000000 */
[----:B------:R-:W-:Y:S06]  /*2f30*/  @P4 BRA `(.L_x_258) ;  /* 0x0000000000144947 */ /* 0x000fec0003800000 */
[----:B------:R-:W-:-:S13]  /*2f40*/  FSETP.NEU.FTZ.AND P2, PT, R4, R29, PT ;  /* 0x0000001d0400720b */ /* 0x000fda0003f5d000 */
[----:B------:R-:W-:Y:S02]  /*2f50*/  @!P2 ISETP.GE.U32.AND P0, PT, R12, R45, PT ;  /* 0x0000002d0c00a20c */ /* 0x000fe40003f06070 */
[----:B------:R-:W-:Y:S02]  /*2f60*/  @P2 FSETP.LT.FTZ.AND P1, PT, R4, R29, PT ;  /* 0x0000001d0400220b */ /* 0x000fe40003f31000 */
[----:B------:R-:W-:-:S04]  /*2f70*/  @!P2 ISETP.GE.AND.EX P0, PT, R33, RZ, PT, P0 ;  /* 0x000000ff2100a20c */ /* 0x000fc80003f06300 */
[----:B------:R-:W-:-:S13]  /*2f80*/  @!P2 PLOP3.LUT P1, PT, P0, PT, PT, 0x8, 0x80 ;  /* 0x000000000080a81c */ /* 0x000fda000072e170 */
.L_x_258:
[----:B------:R-:W-:Y:S05]  /*2f90*/  BSYNC.RECONVERGENT B1 ;  /* 0x0000000000017941 */ /* 0x000fea0003800200 */
.L_x_257:
[----:B------:R-:W-:Y:S01]  /*2fa0*/  IMAD.IADD R3, R45, 0x1, R0 ;  /* 0x000000012d037824 */ /* 0x000fe200078e0200 */
[----:B------:R-:W-:Y:S01]  /*2fb0*/  SEL R12, R12, R45, P1 ;  /* 0x0000002d0c0c7207 */ /* 0x000fe20000800000 */
[----:B------:R-:W-:Y:S01]  /*2fc0*/  IMAD.U32 R48, RZ, RZ, UR38 ;  /* 0x00000026ff307e24 */ /* 0x000fe2000f8e00ff */
[----:B------:R-:W-:Y:S01]  /*2fd0*/  FSEL R4, R4, R29, P1 ;  /* 0x0000001d04047208 */ /* 0x000fe20000800000 */
[----:B------:R-:W-:Y:S01]  /*2fe0*/  IMAD R43, R0, 0x3, R3 ;  /* 0x00000003002b7824 */ /* 0x000fe200078e0203 */
[----:B------:R-:W-:-:S04]  /*2ff0*/  SEL R33, R33, RZ, P1 ;  /* 0x000000ff21217207 */ /* 0x000fc80000800000 */
[----:B------:R-:W-:-:S13]  /*3000*/  ISETP.GE.U32.AND P0, PT, R43, R48, PT ;  /* 0x000000302b00720c */ /* 0x000fda0003f06070 */
[----:B------:R-:W-:Y:S05]  /*3010*/  @!P0 BRA `(.L_x_259) ;  /* 0xfffffff400bc8947 */ /* 0x000fea000383ffff */
.L_x_242:
[----:B------:R-:W-:Y:S05]  /*3020*/  BSYNC.RECONVERGENT B0 ;  /* 0x0000000000007941 */ /* 0x000fea0003800200 */
.L_x_241:
[----:B------:R-:W-:Y:S01]  /*3030*/  ISETP.GE.U32.AND P0, PT, R3, R48, PT ;  /* 0x000000300300720c */ /* 0x000fe20003f06070 */
[----:B------:R-:W-:-:S12]  /*3040*/  BSSY.RECONVERGENT B0, `(.L_x_260) ;  /* 0x0000016000007945 */ /* 0x000fd80003800200 */
[----:B------:R-:W-:Y:S05]  /*3050*/  @P0 BRA `(.L_x_261) ;  /* 0x0000000000500947 */ /* 0x000fea0003800000 */
[----:B------:R-:W-:-:S05]  /*3060*/  SHF.R.U32.HI R21, RZ, 0x1, R3 ;  /* 0x00000001ff157819 */ /* 0x000fca0000011603 */
[----:B------:R-:W-:-:S06]  /*3070*/  IMAD.WIDE.U32 R20, R21, 0x8, R24 ;  /* 0x0000000815147825 */ /* 0x000fcc00078e0018 */
[----:B------:R-:W5:Y:S01]  /*3080*/  LDG.E.64 R20, desc[UR36][R20.64] ;  /* 0x0000002414147981 */ /* 0x000f62000c1e1b00 */
[----:B------:R-:W-:-:S05]  /*3090*/  IMAD.IADD R43, R3, 0x1, R0 ;  /* 0x00000001032b7824 */ /* 0x000fca00078e0200 */
[----:B------:R-:W-:-:S13]  /*30a0*/  ISETP.GE.U32.AND P1, PT, R43, R48, PT ;  /* 0x000000302b00720c */ /* 0x000fda0003f26070 */
[----:B------:R-:W-:Y:S05]  /*30b0*/  @P1 BRA `(.L_x_261) ;  /* 0x0000000000381947 */ /* 0x000fea0003800000 */
[----:B------:R-:W-:-:S05]  /*30c0*/  SHF.R.U32.HI R27, RZ, 0x1, R43 ;  /* 0x00000001ff1b7819 */ /* 0x000fca000001162b */
[----:B------:R-:W-:-:S06]  /*30d0*/  IMAD.WIDE.U32 R26, R27, 0x8, R24 ;  /* 0x000000081b1a7825 */ /* 0x000fcc00078e0018 */
[----:B------:R-:W5:Y:S01]  /*30e0*/  LDG.E.64 R26, desc[UR36][R26.64] ;  /* 0x000000241a1a7981 */ /* 0x000f62000c1e1b00 */
[----:B------:R-:W-:-:S04]  /*30f0*/  IADD3 R43, PT, PT, R43, R0, RZ ;  /* 0x000000002b2b7210 */ /* 0x000fc80007ffe0ff */
[----:B------:R-:W-:-:S13]  /*3100*/  ISETP.GE.U32.AND P1, PT, R43, R48, PT ;  /* 0x000000302b00720c */ /* 0x000fda0003f26070 */
[----:B------:R-:W-:Y:S05]  /*3110*/  @P1 BRA `(.L_x_261) ;  /* 0x0000000000201947 */ /* 0x000fea0003800000 */
[----:B------:R-:W-:Y:S01]  /*3120*/  IMAD.IADD R45, R43, 0x1, R0 ;  /* 0x000000012b2d7824 */ /* 0x000fe200078e0200 */
[----:B------:R-:W-:-:S04]  /*3130*/  SHF.R.U32.HI R31, RZ, 0x1, R43 ;  /* 0x00000001ff1f7819 */ /* 0x000fc8000001162b */
[----:B------:R-:W-:Y:S01]  /*3140*/  ISETP.GE.U32.AND P1, PT, R45, R48, PT ;  /* 0x000000302d00720c */ /* 0x000fe20003f26070 */
[----:B------:R-:W-:-:S06]  /*3150*/  IMAD.WIDE.U32 R30, R31, 0x8, R24 ;  /* 0x000000081f1e7825 */ /* 0x000fcc00078e0018 */
[----:B------:R-:W5:Y:S06]  /*3160*/  LDG.E.64 R30, desc[UR36][R30.64] ;  /* 0x000000241e1e7981 */ /* 0x000f6c000c1e1b00 */
[----:B------:R-:W-:-:S05]  /*3170*/  @!P1 SHF.R.U32.HI R43, RZ, 0x1, R45 ;  /* 0x00000001ff2b9819 */ /* 0x000fca000001162d */
[----:B------:R-:W-:-:S05]  /*3180*/  @!P1 IMAD.WIDE.U32 R24, R43, 0x8, R24 ;  /* 0x000000082b189825 */ /* 0x000fca00078e0018 */
[----:B------:R1:W5:Y:S02]  /*3190*/  @!P1 LDG.E.64 R28, desc[UR36][R24.64] ;  /* 0x00000024181c9981 */ /* 0x000364000c1e1b00 */
.L_x_261:
[----:B------:R-:W-:Y:S05]  /*31a0*/  BSYNC.RECONVERGENT B0 ;  /* 0x0000000000007941 */ /* 0x000fea0003800200 */
.L_x_260:
[----:B------:R-:W-:Y:S04]  /*31b0*/  BSSY.RECONVERGENT B0, `(.L_x_262) ;  /* 0x0000083000007945 */ /* 0x000fe80003800200 */
[----:B------:R-:W-:Y:S05]  /*31c0*/  @P0 BRA `(.L_x_263) ;  /* 0x0000000800040947 */ /* 0x000fea0003800000 */
[----:B------:R-:W-:Y:S01]  /*31d0*/  FSETP.NAN.FTZ.AND P5, PT, |R11|, |R11|, PT ;  /* 0x4000000b0b00720b */ /* 0x000fe20003fb8200 */
[----:B-1----:R-:W-:Y:S01]  /*31e0*/  IMAD.IADD R25, R3, 0x1, R0 ;  /* 0x0000000103197824 */ /* 0x002fe200078e0200 */
[----:B------:R-:W-:Y:S01]  /*31f0*/  FSETP.NAN.FTZ.AND P3, PT, |R10|, |R10|, PT ;  /* 0x4000000a0a00720b */ /* 0x000fe20003f78200 */
[----:B------:R-:W-:Y:S03]  /*3200*/  BSSY.RECONVERGENT B1, `(.L_x_264) ;  /* 0x000000d000017945 */ /* 0x000fe60003800200 */
[----:B------:R-:W-:-:S07]  /*3210*/  ISETP.GE.U32.AND P4, PT, R25, R48, PT ;  /* 0x000000301900720c */ /* 0x000fce0003f86070 */
[----:B-----5:R-:W-:Y:S02]  /*3220*/  @P5 FSETP.NAN.FTZ.AND P0, PT, |R20|, |R20|, PT ;  /* 0x400000141400520b */ /* 0x020fe40003f18200 */
[----:B------:R-:W-:Y:S02]  /*3230*/  @P5 ISETP.LT.U32.AND P6, PT, R36, R3, PT ;  /* 0x000000032400520c */ /* 0x000fe40003fc1070 */
[----:B------:R-:W-:Y:S02]  /*3240*/  @P3 FSETP.NAN.FTZ.AND P2, PT, |R21|, |R21|, PT ;  /* 0x400000151500320b */ /* 0x000fe40003f58200 */
[----:B------:R-:W-:Y:S02]  /*3250*/  @P3 ISETP.LT.U32.AND P1, PT, R34, R3, PT ;  /* 0x000000032200320c */ /* 0x000fe40003f21070 */
[----:B------:R-:W-:Y:S01]  /*3260*/  @P5 ISETP.LT.OR.EX P0, PT, R41, RZ, !P0, P6 ;  /* 0x000000ff2900520c */ /* 0x000fe20004701760 */
[----:B------:R-:W-:-:S12]  /*3270*/  @P5 BRA `(.L_x_265) ;  /* 0x0000000000145947 */ /* 0x000fd80003800000 */
[----:B------:R-:W-:-:S13]  /*3280*/  FSETP.NEU.FTZ.AND P5, PT, R11, R20, PT ;  /* 0x000000140b00720b */ /* 0x000fda0003fbd000 */
[----:B------:R-:W-:-:S04]  /*3290*/  @!P5 ISETP.GE.U32.AND P0, PT, R36, R3, PT ;  /* 0x000000032400d20c */ /* 0x000fc80003f06070 */
[----:B------:R-:W-:-:S04]  /*32a0*/  @!P5 ISETP.GE.AND.EX P0, PT, R41, RZ, PT, P0 ;  /* 0x000000ff2900d20c */ /* 0x000fc80003f06300 */
[----:B------:R-:W-:Y:S02]  /*32b0*/  @!P5 PLOP3.LUT P0, PT, P0, PT, PT, 0x8, 0x80 ;  /* 0x000000000080d81c */ /* 0x000fe4000070e170 */
[----:B------:R-:W-:-:S13]  /*32c0*/  @P5 FSETP.LT.FTZ.AND P0, PT, R11, R20, PT ;  /* 0x000000140b00520b */ /* 0x000fda0003f11000 */
.L_x_265:
[----:B------:R-:W-:Y:S05]  /*32d0*/  BSYNC.RECONVERGENT B1 ;  /* 0x0000000000017941 */ /* 0x000fea0003800200 */
.L_x_264:
[----:B------:R-:W-:Y:S01]  /*32e0*/  BSSY.RECONVERGENT B1, `(.L_x_266) ;  /* 0x0000009000017945 */ /* 0x000fe20003800200 */
[----:B------:R-:W-:Y:S02]  /*32f0*/  FSEL R11, R11, R20, P0 ;  /* 0x000000140b0b7208 */ /* 0x000fe40000000000 */
[----:B------:R-:W-:Y:S01]  /*3300*/  @P3 ISETP.LT.OR.EX P1, PT, R42, RZ, !P2, P1 ;  /* 0x000000ff2a00320c */ /* 0x000fe20005721710 */
[----:B------:R-:W-:-:S12]  /*3310*/  @P3 BRA `(.L_x_267) ;  /* 0x0000000000143947 */ /* 0x000fd80003800000 */
[----:B------:R-:W-:-:S13]  /*3320*/  FSETP.NEU.FTZ.AND P3, PT, R10, R21, PT ;  /* 0x000000150a00720b */ /* 0x000fda0003f7d000 */
[----:B------:R-:W-:Y:S02]  /*3330*/  @!P3 ISETP.GE.U32.AND P2, PT, R34, R3, PT ;  /* 0x000000032200b20c */ /* 0x000fe40003f46070 */
[----:B------:R-:W-:Y:S02]  /*3340*/  @P3 FSETP.LT.FTZ.AND P1, PT, R10, R21, PT ;  /* 0x000000150a00320b */ /* 0x000fe40003f31000 */
[----:B------:R-:W-:-:S04]  /*3350*/  @!P3 ISETP.GE.AND.EX P2, PT, R42, RZ, PT, P2 ;  /* 0x000000ff2a00b20c */ /* 0x000fc80003f46320 */
[----:B------:R-:W-:-:S13]  /*3360*/  @!P3 PLOP3.LUT P1, PT, P2, PT, PT, 0x8, 0x80 ;  /* 0x000000000080b81c */ /* 0x000fda000172e170 */
.L_x_267:
[----:B------:R-:W-:Y:S05]  /*3370*/  BSYNC.RECONVERGENT B1 ;  /* 0x0000000000017941 */ /* 0x000fea0003800200 */
.L_x_266:
[----:B------:R-:W-:Y:S02]  /*3380*/  FSEL R10, R10, R21, P1 ;  /* 0x000000150a0a7208 */ /* 0x000fe40000800000 */
[-C--:B------:R-:W-:Y:S02]  /*3390*/  SEL R36, R36, R3.reuse, P0 ;  /* 0x0000000324247207 */ /* 0x080fe40000000000 */
[----:B------:R-:W-:Y:S02]  /*33a0*/  SEL R34, R34, R3, P1 ;  /* 0x0000000322227207 */ /* 0x000fe40000800000 */
[----:B------:R-:W-:Y:S02]  /*33b0*/  SEL R41, R41, RZ, P0 ;  /* 0x000000ff29297207 */ /* 0x000fe40000000000 */
[----:B------:R-:W-:Y:S01]  /*33c0*/  SEL R42, R42, RZ, P1 ;  /* 0x000000ff2a2a7207 */ /* 0x000fe20000800000 */
[----:B------:R-:W-:Y:S06]  /*33d0*/  @P4 BRA `(.L_x_263) ;  /* 0x0000000400804947 */ /* 0x000fec0003800000 */
[----:B------:R-:W-:Y:S01]  /*33e0*/  FSETP.NAN.FTZ.AND P5, PT, |R9|, |R9|, PT ;  /* 0x400000090900720b */ /* 0x000fe20003fb8200 */
[----:B------:R-:W-:Y:S01]  /*33f0*/  IMAD.IADD R3, R25, 0x1, R0 ;  /* 0x0000000119037824 */ /* 0x000fe200078e0200 */
[----:B------:R-:W-:Y:S01]  /*3400*/  FSETP.NAN.FTZ.AND P3, PT, |R8|, |R8|, PT ;  /* 0x400000080800720b */ /* 0x000fe20003f78200 */
[----:B------:R-:W-:Y:S03]  /*3410*/  BSSY.RECONVERGENT B1, `(.L_x_268) ;  /* 0x000000d000017945 */ /* 0x000fe60003800200 */
[----:B------:R-:W-:-:S07]  /*3420*/  ISETP.GE.U32.AND P4, PT, R3, R48, PT ;  /* 0x000000300300720c */ /* 0x000fce0003f86070 */
[----:B------:R-:W-:Y:S02]  /*3430*/  @P5 FSETP.NAN.FTZ.AND P0, PT, |R26|, |R26|, PT ;  /* 0x4000001a1a00520b */ /* 0x000fe40003f18200 */
[----:B------:R-:W-:Y:S02]  /*3440*/  @P5 ISETP.LT.U32.AND P6, PT, R32, R25, PT ;  /* 0x000000192000520c */ /* 0x000fe40003fc1070 */
[----:B------:R-:W-:Y:S02]  /*3450*/  @P3 FSETP.NAN.FTZ.AND P2, PT, |R27|, |R27|, PT ;  /* 0x4000001b1b00320b */ /* 0x000fe40003f58200 */
[----:B------:R-:W-:Y:S02]  /*3460*/  @P3 ISETP.LT.U32.AND P1, PT, R18, R25, PT ;  /* 0x000000191200320c */ /* 0x000fe40003f21070 */
[----:B------:R-:W-:Y:S01]  /*3470*/  @P5 ISETP.LT.OR.EX P0, PT, R40, RZ, !P0, P6 ;  /* 0x000000ff2800520c */ /* 0x000fe20004701760 */
[----:B------:R-:W-:-:S12]  /*3480*/  @P5 BRA `(.L_x_269) ;  /* 0x0000000000145947 */ /* 0x000fd80003800000 */
[----:B------:R-:W-:-:S13]  /*3490*/  FSETP.NEU.FTZ.AND P6, PT, R9, R26, PT ;  /* 0x0000001a0900720b */ /* 0x000fda0003fdd000 */
[----:B------:R-:W-:Y:S02]  /*34a0*/  @!P6 ISETP.GE.U32.AND P5, PT, R32, R25, PT ;  /* 0x000000192000e20c */ /* 0x000fe40003fa6070 */
[----:B------:R-:W-:Y:S02]  /*34b0*/  @P6 FSETP.LT.FTZ.AND P0, PT, R9, R26, PT ;  /* 0x0000001a0900620b */ /* 0x000fe40003f11000 */
[----:B------:R-:W-:-:S04]  /*34c0*/  @!P6 ISETP.GE.AND.EX P5, PT, R40, RZ, PT, P5 ;  /* 0x000000ff2800e20c */ /* 0x000fc80003fa6350 */
[----:B------:R-:W-:-:S13]  /*34d0*/  @!P6 PLOP3.LUT P0, PT, P5, PT, PT, 0x8, 0x80 ;  /* 0x000000000080e81c */ /* 0x000fda0002f0e170 */
.L_x_269:
[----:B------:R-:W-:Y:S05]  /*34e0*/  BSYNC.RECONVERGENT B1 ;  /* 0x0000000000017941 */ /* 0x000fea0003800200 */
.L_x_268:
        /* <DEDUP_REMOVED lines=9> */
.L_x_271:
[----:B------:R-:W-:Y:S05]  /*3580*/  BSYNC.RECONVERGENT B1 ;  /* 0x0000000000017941 */ /* 0x000fea0003800200 */
.L_x_270:
        /* <DEDUP_REMOVED lines=22> */
.L_x_273:
[----:B------:R-:W-:Y:S05]  /*36f0*/  BSYNC.RECONVERGENT B1 ;  /* 0x0000000000017941 */ /* 0x000fea0003800200 */
.L_x_272:
        /* <DEDUP_REMOVED lines=9> */
.L_x_275:
[----:B------:R-:W-:Y:S05]  /*3790*/  BSYNC.RECONVERGENT B1 ;  /* 0x0000000000017941 */ /* 0x000fea0003800200 */
.L_x_274:
[----:B------:R-:W-:Y:S02]  /*37a0*/  FSEL R6, R6, R31, P1 ;  /* 0x0000001f06067208 */ /* 0x000fe40000800000 */
[-C--:B------:R-:W-:Y:S02]  /*37b0*/  SEL R15, R15, R3.reuse, P0 ;  /* 0x000000030f0f7207 */ /* 0x080fe40000000000 */
[----:B------:R-:W-:Y:S02]  /*37c0*/  SEL R14, R14, R3, P1 ;  /* 0x000000030e0e7207 */ /* 0x000fe40000800000 */
[----:B------:R-:W-:Y:S02]  /*37d0*/  SEL R38, R38, RZ, P0 ;  /* 0x000000ff26267207 */ /* 0x000fe40000000000 */
[----:B------:R-:W-:Y:S01]  /*37e0*/  SEL R37, R37, RZ, P1 ;  /* 0x000000ff25257207 */ /* 0x000fe20000800000 */
[----:B------:R-:W-:Y:S06]  /*37f0*/  @P4 BRA `(.L_x_263) ;  /* 0x0000000000784947 */ /* 0x000fec0003800000 */
[----:B------:R-:W-:Y:S01]  /*3800*/  FSETP.NAN.FTZ.AND P5, PT, |R5|, |R5|, PT ;  /* 0x400000050500720b */ /* 0x000fe20003fb8200 */
[----:B------:R-:W-:Y:S01]  /*3810*/  BSSY.RECONVERGENT B1, `(.L_x_276) ;  /* 0x000000d000017945 */ /* 0x000fe20003800200 */
[----:B------:R-:W-:-:S11]  /*3820*/  FSETP.NAN.FTZ.AND P4, PT, |R4|, |R4|, PT ;  /* 0x400000040400720b */ /* 0x000fd60003f98200 */
        /* <DEDUP_REMOVED lines=11> */
.L_x_277:
[----:B------:R-:W-:Y:S05]  /*38e0*/  BSYNC.RECONVERGENT B1 ;  /* 0x0000000000017941 */ /* 0x000fea0003800200 */
.L_x_276:
[----:B------:R-:W-:Y:S01]  /*38f0*/  BSSY.RECONVERGENT B1, `(.L_x_278) ;  /* 0x000000a000017945 */ /* 0x000fe20003800200 */
[----:B------:R-:W-:Y:S02]  /*3900*/  FSEL R5, R5, R28, P2 ;  /* 0x0000001c05057208 */ /* 0x000fe40001000000 */
        /* <DEDUP_REMOVED lines=8> */
.L_x_279:
[----:B------:R-:W-:Y:S05]  /*3990*/  BSYNC.RECONVERGENT B1 ;  /* 0x0000000000017941 */ /* 0x000fea0003800200 */
.L_x_278:
[----:B------:R-:W-:Y:S02]  /*39a0*/  FSEL R4, R4, R29, P0 ;  /* 0x0000001d04047208 */ /* 0x000fe40000000000 */
[----:B------:R-:W-:Y:S02]  /*39b0*/  SEL R12, R12, R21, P0 ;  /* 0x000000150c0c7207 */ /* 0x000fe40000000000 */
[----:B------:R-:W-:Y:S02]  /*39c0*/  SEL R35, R35, RZ, P2 ;  /* 0x000000ff23237207 */ /* 0x000fe40001000000 */
[----:B------:R-:W-:-:S07]  /*39d0*/  SEL R33, R33, RZ, P0 ;  /* 0x000000ff21217207 */ /* 0x000fce0000000000 */
.L_x_263:
[----:B------:R-:W-:Y:S05]  /*39e0*/  BSYNC.RECONVERGENT B0 ;  /* 0x0000000000007941 */ /* 0x000fea0003800200 */
.L_x_262:
[----:B------:R-:W-:Y:S01]  /*39f0*/  FSETP.NAN.FTZ.AND P2, PT, |R10|, |R10|, PT ;  /* 0x4000000a0a00720b */ /* 0x000fe20003f58200 */
[----:B------:R-:W-:Y:S01]  /*3a00*/  BSSY.RECONVERGENT B0, `(.L_x_280) ;  /* 0x000000e000007945 */ /* 0x000fe20003800200 */
[----:B------:R-:W-:-:S11]  /*3a10*/  FSETP.NAN.FTZ.AND P4, PT, |R11|, |R11|, PT ;  /* 0x4000000b0b00720b */ /* 0x000fd60003f98200 */
[----:B------:R-:W-:Y:S02]  /*3a20*/  @P2 FSETP.NAN.FTZ.AND P0, PT, |R8|, |R8|, PT ;  /* 0x400000080800220b */ /* 0x000fe40003f18200 */
[----:B------:R-:W-:Y:S02]  /*3a30*/  @P2 ISETP.LT.U32.AND P1, PT, R34, R18, PT ;  /* 0x000000122200220c */ /* 0x000fe40003f21070 */
[----:B------:R-:W-:Y:S02]  /*3a40*/  @P4 FSETP.NAN.FTZ.AND P3, PT, |R9|, |R9|, PT ;  /* 0x400000090900420b */ /* 0x000fe40003f78200 */
[----:B------:R-:W-:Y:S02]  /*3a50*/  @P2 ISETP.LT.OR.EX P0, PT, R42, R39, !P0, P1 ;  /* 0x000000272a00220c */ /* 0x000fe40004701710 */
        /* <DEDUP_REMOVED lines=8> */
.L_x_281:
[----:B------:R-:W-:Y:S05]  /*3ae0*/  BSYNC.RECONVERGENT B0 ;  /* 0x0000000000007941 */ /* 0x000fea0003800200 */
.L_x_280:
[----:B------:R-:W-:Y:S04]  /*3af0*/  BSSY.RECONVERGENT B0, `(.L_x_282) ;  /* 0x0000007000007945 */ /* 0x000fe80003800200 */
[----:B------:R-:W-:Y:S05]  /*3b00*/  @P2 BRA `(.L_x_283) ;  /* 0x0000000000142947 */ /* 0x000fea0003800000 */
[----:B------:R-:W-:-:S13]  /*3b10*/  FSETP.NEU.FTZ.AND P2, PT, R10, R8, PT ;  /* 0x000000080a00720b */ /* 0x000fda0003f5d000 */
[----:B------:R-:W-:Y:S02]  /*3b20*/  @!P2 ISETP.GE.U32.AND P1, PT, R34, R18, PT ;  /* 0x000000122200a20c */ /* 0x000fe40003f26070 */
[----:B------:R-:W-:Y:S02]  /*3b30*/  @P2 FSETP.LT.FTZ.AND P0, PT, R10, R8, PT ;  /* 0x000000080a00220b */ /* 0x000fe40003f11000 */
[----:B------:R-:W-:-:S04]  /*3b40*/  @!P2 ISETP.GE.AND.EX P1, PT, R42, R39, PT, P1 ;  /* 0x000000272a00a20c */ /* 0x000fc80003f26310 */
[----:B------:R-:W-:-:S13]  /*3b50*/  @!P2 PLOP3.LUT P0, PT, P1, PT, PT, 0x8, 0x80 ;  /* 0x000000000080a81c */ /* 0x000fda0000f0e170 */
.L_x_283:
[----:B------:R-:W-:Y:S05]  /*3b60*/  BSYNC.RECONVERGENT B0 ;  /* 0x0000000000007941 */ /* 0x000fea0003800200 */
.L_x_282:
[----:B------:R-:W-:Y:S01]  /*3b70*/  FSEL R0, R11, R9, P3 ;  /* 0x000000090b007208 */ /* 0x000fe20001800000 */
[----:B------:R-:W-:Y:S01]  /*3b80*/  BSSY.RECONVERGENT B0, `(.L_x_284) ;  /* 0x0000013000007945 */ /* 0x000fe20003800200 */
[----:B------:R-:W-:Y:S02]  /*3b90*/  FSEL R3, R10, R8, P0 ;  /* 0x000000080a037208 */ /* 0x000fe40000000000 */
[----:B------:R-:W-:Y:S02]  /*3ba0*/  FSETP.NAN.FTZ.AND P5, PT, |R0|, |R0|, PT ;  /* 0x400000000000720b */ /* 0x000fe40003fb8200 */
[----:B------:R-:W-:Y:S02]  /*3bb0*/  FSETP.NAN.FTZ.AND P4, PT, |R3|, |R3|, PT ;  /* 0x400000030300720b */ /* 0x000fe40003f98200 */
[----:B------:R-:W-:Y:S02]  /*3bc0*/  SEL R32, R36, R32, P3 ;  /* 0x0000002024207207 */ /* 0x000fe40001800000 */
[----:B------:R-:W-:-:S02]  /*3bd0*/  SEL R41, R41, R40, P3 ;  /* 0x0000002829297207 */ /* 0x000fc40001800000 */
[----:B------:R-:W-:Y:S02]  /*3be0*/  SEL R9, R34, R18, P0 ;  /* 0x0000001222097207 */ /* 0x000fe40000000000 */
[----:B------:R-:W-:-:S03]  /*3bf0*/  SEL R42, R42, R39, P0 ;  /* 0x000000272a2a7207 */ /* 0x000fc60000000000 */
[----:B------:R-:W-:Y:S02]  /*3c00*/  @P5 FSETP.NAN.FTZ.AND P3, PT, |R7|, |R7|, PT ;  /* 0x400000070700520b */ /* 0x000fe40003f78200 */
[----:B------:R-:W-:Y:S02]  /*3c10*/  @P5 ISETP.LT.U32.AND P6, PT, R32, R15, PT ;  /* 0x0000000f2000520c */ /* 0x000fe40003fc1070 */
[----:B------:R-:W-:Y:S02]  /*3c20*/  @P4 FSETP.NAN.FTZ.AND P1, PT, |R6|, |R6|, PT ;  /* 0x400000060600420b */ /* 0x000fe40003f38200 */
[----:B------:R-:W-:Y:S02]  /*3c30*/  @P4 ISETP.LT.U32.AND P2, PT, R9, R14, PT ;  /* 0x0000000e0900420c */ /* 0x000fe40003f41070 */
[----:B------:R-:W-:Y:S01]  /*3c40*/  @P5 ISETP.LT.OR.EX P0, PT, R41, R38, !P3, P6 ;  /* 0x000000262900520c */ /* 0x000fe20005f01760 */
[----:B------:R-:W-:-:S12]  /*3c50*/  @P5 BRA `(.L_x_285) ;  /* 0x0000000000145947 */ /* 0x000fd80003800000 */
[----:B------:R-:W-:-:S13]  /*3c60*/  FSETP.NEU.FTZ.AND P5, PT, R0, R7, PT ;  /* 0x000000070000720b */ /* 0x000fda0003fbd000 */
[----:B------:R-:W-:Y:S02]  /*3c70*/  @!P5 ISETP.GE.U32.AND P3, PT, R32, R15, PT ;  /* 0x0000000f2000d20c */ /* 0x000fe40003f66070 */
[----:B------:R-:W-:Y:S02]  /*3c80*/  @P5 FSETP.LT.FTZ.AND P0, PT, R0, R7, PT ;  /* 0x000000070000520b */ /* 0x000fe40003f11000 */
[----:B------:R-:W-:-:S04]  /*3c90*/  @!P5 ISETP.GE.AND.EX P3, PT, R41, R38, PT, P3 ;  /* 0x000000262900d20c */ /* 0x000fc80003f66330 */
[----:B------:R-:W-:-:S13]  /*3ca0*/  @!P5 PLOP3.LUT P0, PT, P3, PT, PT, 0x8, 0x80 ;  /* 0x000000000080d81c */ /* 0x000fda0001f0e170 */
.L_x_285:
[----:B------:R-:W-:Y:S05]  /*3cb0*/  BSYNC.RECONVERGENT B0 ;  /* 0x0000000000007941 */ /* 0x000fea0003800200 */
.L_x_284:
[----:B------:R-:W-:Y:S01]  /*3cc0*/  BSSY.RECONVERGENT B0, `(.L_x_286) ;  /* 0x0000008000007945 */ /* 0x000fe20003800200 */
[----:B------:R-:W-:-:S03]  /*3cd0*/  @P4 ISETP.LT.OR.EX P1, PT, R42, R37, !P1, P2 ;  /* 0x000000252a00420c */ /* 0x000fc60004f21720 */
[----:B------:R-:W-:Y:S10]  /*3ce0*/  @P4 BRA `(.L_x_287) ;  /* 0x0000000000144947 */ /* 0x000ff40003800000 */
[----:B------:R-:W-:-:S13]  /*3cf0*/  FSETP.NEU.FTZ.AND P3, PT, R3, R6, PT ;  /* 0x000000060300720b */ /* 0x000fda0003f7d000 */
[----:B------:R-:W-:Y:S02]  /*3d00*/  @!P3 ISETP.GE.U32.AND P2, PT, R9, R14, PT ;  /* 0x0000000e0900b20c */ /* 0x000fe40003f46070 */
[----:B------:R-:W-:Y:S02]  /*3d10*/  @P3 FSETP.LT.FTZ.AND P1, PT, R3, R6, PT ;  /* 0x000000060300320b */ /* 0x000fe40003f31000 */
[----:B------:R-:W-:-:S04]  /*3d20*/  @!P3 ISETP.GE.AND.EX P2, PT, R42, R37, PT, P2 ;  /* 0x000000252a00b20c */ /* 0x000fc80003f46320 */
[----:B------:R-:W-:-:S13]  /*3d30*/  @!P3 PLOP3.LUT P1, PT, P2, PT, PT, 0x8, 0x80 ;  /* 0x000000000080b81c */ /* 0x000fda000172e170 */
.L_x_287:
[----:B------:R-:W-:Y:S05]  /*3d40*/  BSYNC.RECONVERGENT B0 ;  /* 0x0000000000007941 */ /* 0x000fea0003800200 */
.L_x_286:
        /* <DEDUP_REMOVED lines=20> */
.L_x_289:
[----:B------:R-:W-:Y:S05]  /*3e90*/  BSYNC.RECONVERGENT B0 ;  /* 0x0000000000007941 */ /* 0x000fea0003800200 */
.L_x_288:
[----:B------:R-:W-:Y:S01]  /*3ea0*/  BSSY.RECONVERGENT B0, `(.L_x_290) ;  /* 0x000000b000007945 */ /* 0x000fe20003800200 */
[----:B------:R-:W-:Y:S02]  /*3eb0*/  FSEL R3, R0, R5, P0 ;  /* 0x0000000500037208 */ /* 0x000fe40000000000 */
[----:B------:R-:W-:Y:S02]  /*3ec0*/  SEL R0, R32, R13, P0 ;  /* 0x0000000d20007207 */ /* 0x000fe40000000000 */
[----:B------:R-:W-:Y:S02]  /*3ed0*/  SEL R35, R38, R35, P0 ;  /* 0x0000002326237207 */ /* 0x000fe40000000000 */
[----:B------:R-:W-:Y:S01]  /*3ee0*/  @P4 ISETP.LT.OR.EX P2, PT, R42, R33, !P2, P3 ;  /* 0x000000212a00420c */ /* 0x000fe20005741730 */
[----:B------:R-:W-:-:S12]  /*3ef0*/  @P4 BRA `(.L_x_291) ;  /* 0x0000000000144947 */ /* 0x000fd80003800000 */
[----:B------:R-:W-:-:S13]  /*3f00*/  FSETP.NEU.FTZ.AND P1, PT, R11, R4, PT ;  /* 0x000000040b00720b */ /* 0x000fda0003f3d000 */
[----:B------:R-:W-:Y:S02]  /*3f10*/  @!P1 ISETP.GE.U32.AND P0, PT, R9, R12, PT ;  /* 0x0000000c0900920c */ /* 0x000fe40003f06070 */
[----:B------:R-:W-:Y:S02]  /*3f20*/  @P1 FSETP.LT.FTZ.AND P2, PT, R11, R4, PT ;  /* 0x000000040b00120b */ /* 0x000fe40003f51000 */
[----:B------:R-:W-:-:S04]  /*3f30*/  @!P1 ISETP.GE.AND.EX P0, PT, R42, R33, PT, P0 ;  /* 0x000000212a00920c */ /* 0x000fc80003f06300 */
[----:B------:R-:W-:-:S13]  /*3f40*/  @!P1 PLOP3.LUT P2, PT, P0, PT, PT, 0x8, 0x80 ;  /* 0x000000000080981c */ /* 0x000fda000074e170 */
.L_x_291:
[----:B------:R-:W-:Y:S05]  /*3f50*/  BSYNC.RECONVERGENT B0 ;  /* 0x0000000000007941 */ /* 0x000fea0003800200 */
.L_x_290:
[----:B-----5:R-:W-:Y:S02]  /*3f60*/  FSEL R26, R11, R4, P2 ;  /* 0x000000040b1a7208 */ /* 0x020fe40001000000 */
[----:B------:R-:W-:Y:S02]  /*3f70*/  SEL R18, R9, R12, P2 ;  /* 0x0000000c09127207 */ /* 0x000fe40001000000 */
[----:B------:R-:W-:Y:S01]  /*3f80*/  SEL R33, R42, R33, P2 ;  /* 0x000000212a217207 */ /* 0x000fe20001000000 */
[----:B------:R-:W-:Y:S06]  /*3f90*/  BRA `(.L_x_211) ;  /* 0x000000bc001c7947 */ /* 0x000fec0003800000 */
.L_x_240:
[----:B------:R-:W-:-:S13]  /*3fa0*/  ISETP.NE.AND P0, PT, R46, 0x1, PT ;  /* 0x000000012e00780c */ /* 0x000fda0003f05270 */
[----:B------:R-:W-:Y:S05]  /*3fb0*/  @P0 BRA `(.L_x_292) ;  /* 0x0000001800fc0947 */ /* 0x000fea0003800000 */
[----:B------:R-:W1:Y:S01]  /*3fc0*/  LDCU UR4, c[0x0][0x3a4] ;  /* 0x00007480ff0477ac */ /* 0x000e620008000800 */
[----:B------:R-:W2:Y:S01]  /*3fd0*/  LDC R7, c[0x0][0x388] ;  /* 0x0000e200ff077b82 */ /* 0x000ea20000000800 */
[----:B------:R-:W-:Y:S01]  /*3fe0*/  BSSY.RECONVERGENT B0, `(.L_x_293) ;  /* 0x00000c1000007945 */ /* 0x000fe20003800200 */
[----:B------:R-:W-:-:S06]  /*3ff0*/  IMAD.MOV.U32 R4, RZ, RZ, R43 ;  /* 0x000000ffff047224 */ /* 0x000fcc00078e002b */
[----:B------:R-:W3:Y:S08]  /*4000*/  LDC R14, c[0x0][0x390] ;  /* 0x0000e400ff0e7b82 */ /* 0x000ef00000000800 */
[----:B------:R-:W4:Y:S01]  /*4010*/  LDC R36, c[0x0][0x394] ;  /* 0x0000e500ff247b82 */ /* 0x000f220000000800 */
[----:B-1----:R-:W-:-:S04]  /*4020*/  IMAD.U32 R3, RZ, RZ, UR4 ;  /* 0x00000004ff037e24 */ /* 0x002fc8000f8e00ff */
[----:B------:R-:W-:Y:S02]  /*4030*/  IMAD R5, R3, 0x3, R43 ;  /* 0x0000000303057824 */ /* 0x000fe400078e022b */
[----:B--2---:R-:W-:-:S03]  /*4040*/  IMAD.MOV.U32 R6, RZ, RZ, R7 ;  /* 0x000000ffff067224 */ /* 0x004fc600078e0007 */
[----:B------:R-:W-:Y:S01]  /*4050*/  ISETP.GE.U32.AND P0, PT, R5, R48, PT ;  /* 0x000000300500720c */ /* 0x000fe20003f06070 */
[--C-:B------:R-:W-:Y:S01]  /*4060*/  IMAD.MOV.U32 R8, RZ, RZ, R7.reuse ;  /* 0x000000ffff087224 */ /* 0x100fe200078e0007 */
[----:B------:R-:W-:Y:S01]  /*4070*/  MOV R5, R7 ;  /* 0x0000000700057202 */ /* 0x000fe20000000f00 */
[--C-:B------:R-:W-:Y:S02]  /*4080*/  IMAD.MOV.U32 R10, RZ, RZ, R7.reuse ;  /* 0x000000ffff0a7224 */ /* 0x100fe400078e0007 */
[--C-:B------:R-:W-:Y:S01]  /*4090*/  IMAD.MOV.U32 R9, RZ, RZ, R7.reuse ;  /* 0x000000ffff097224 */ /* 0x100fe200078e0007 */
[----:B---3--:R-:W-:Y:S01]  /*40a0*/  MOV R18, R14 ;  /* 0x0000000e00127202 */ /* 0x008fe20000000f00 */
[--C-:B------:R-:W-:Y:S02]  /*40b0*/  IMAD.MOV.U32 R12, RZ, RZ, R7.reuse ;  /* 0x000000ffff0c7224 */ /* 0x100fe400078e0007 */
[----:B------:R-:W-:Y:S02]  /*40c0*/  IMAD.MOV.U32 R11, RZ, RZ, R7 ;  /* 0x000000ffff0b7224 */ /* 0x000fe400078e0007 */
[----:B------:R-:W-:-:S02]  /*40d0*/  IMAD.MOV.U32 R13, RZ, RZ, R14 ;  /* 0x000000ffff0d7224 */ /* 0x000fc400078e000e */
[--C-:B------:R-:W-:Y:S01]  /*40e0*/  IMAD.MOV.U32 R15, RZ, RZ, R14.reuse ;  /* 0x000000ffff0f7224 */ /* 0x100fe200078e000e */
[----:B----4-:R-:W-:Y:S01]  /*40f0*/  MOV R40, R36 ;  /* 0x0000002400287202 */ /* 0x010fe20000000f00 */
[--C-:B------:R-:W-:Y:S02]  /*4100*/  IMAD.MOV.U32 R32, RZ, RZ, R14.reuse ;  /* 0x000000ffff207224 */ /* 0x100fe400078e000e */
[--C-:B------:R-:W-:Y:S02]  /*4110*/  IMAD.MOV.U32 R33, RZ, RZ, R14.reuse ;  /* 0x000000ffff217224 */ /* 0x100fe400078e000e */
[--C-:B------:R-:W-:Y:S02]  /*4120*/  IMAD.MOV.U32 R35, RZ, RZ, R14.reuse ;  /* 0x000000ffff237224 */ /* 0x100fe400078e000e */
[----:B------:R-:W-:Y:S02]  /*4130*/  IMAD.MOV.U32 R37, RZ, RZ, R14 ;  /* 0x000000ffff257224 */ /* 0x000fe400078e000e */
[----:B------:R-:W-:-:S02]  /*4140*/  IMAD.MOV.U32 R34, RZ, RZ, R36 ;  /* 0x000000ffff227224 */ /* 0x000fc400078e0024 */
        /* <DEDUP_REMOVED lines=24> */
[----:B------:R-:W-:-:S07]  /*42d0*/  IMAD.MOV.U32 R11, RZ, RZ, R7 ;  /* 0x000000ffff0b7224 */ /* 0x000fce00078e0007 */
.L_x_311:
[--C-:B-1----:R-:W-:Y:S02]  /*42e0*/  IMAD.IADD R46, R4, 0x1, R3.reuse ;  /* 0x00000001042e7824 */ /* 0x102fe400078e0203 */
[----:B------:R-:W-:Y:S02]  /*42f0*/  IMAD R20, R0, R4, RZ ;  /* 0x0000000400147224 */ /* 0x000fe400078e02ff */
[----:B------:R-:W-:-:S03]  /*4300*/  IMAD.IADD R45, R46, 0x1, R3 ;  /* 0x000000012e2d7824 */ /* 0x000fc600078e0203 */
[----:B------:R-:W-:Y:S02]  /*4310*/  SHF.R.U32.HI R31, RZ, 0x1, R20 ;  /* 0x00000001ff1f7819 */ /* 0x000fe40000011614 */
[----:B------:R-:W-:Y:S01]  /*4320*/  IADD3 R44, PT, PT, R45, R3, RZ ;  /* 0x000000032d2c7210 */ /* 0x000fe20007ffe0ff */
[C---:B------:R-:W-:Y:S02]  /*4330*/  IMAD R21, R0.reuse, R45, RZ ;  /* 0x0000002d00157224 */ /* 0x040fe400078e02ff */
[C---:B------:R-:W-:Y:S02]  /*4340*/  IMAD R20, R0.reuse, R46, RZ ;  /* 0x0000002e00147224 */ /* 0x040fe400078e02ff */
[----:B------:R-:W-:Y:S02]  /*4350*/  IMAD R26, R0, R44, RZ ;  /* 0x0000002c001a7224 */ /* 0x000fe400078e02ff */
[----:B------:R-:W-:Y:S01]  /*4360*/  IMAD.WIDE.U32 R30, R31, 0x8, R24 ;  /* 0x000000081f1e7825 */ /* 0x000fe200078e0018 */
[----:B------:R-:W-:-:S02]  /*4370*/  SHF.R.U32.HI R21, RZ, 0x1, R21 ;  /* 0x00000001ff157819 */ /* 0x000fc40000011615 */
[----:B------:R-:W-:Y:S02]  /*4380*/  SHF.R.U32.HI R27, RZ, 0x1, R20 ;  /* 0x00000001ff1b7819 */ /* 0x000fe40000011614 */
[----:B------:R-:W-:Y:S01]  /*4390*/  SHF.R.U32.HI R47, RZ, 0x1, R26 ;  /* 0x00000001ff2f7819 */ /* 0x000fe2000001161a */
[----:B------:R-:W2:Y:S01]  /*43a0*/  LDG.E.64 R30, desc[UR36][R30.64] ;  /* 0x000000241e1e7981 */ /* 0x000ea2000c1e1b00 */
[----:B------:R-:W-:-:S04]  /*43b0*/  IMAD.WIDE.U32 R28, R21, 0x8, R24 ;  /* 0x00000008151c7825 */ /* 0x000fc800078e0018 */
[--C-:B------:R-:W-:Y:S02]  /*43c0*/  IMAD.WIDE.U32 R26, R27, 0x8, R24.reuse ;  /* 0x000000081b1a7825 */ /* 0x100fe400078e0018 */
[----:B------:R-:W5:Y:S02]  /*43d0*/  LDG.E.64 R28, desc[UR36][R28.64] ;  /* 0x000000241c1c7981 */ /* 0x000f64000c1e1b00 */
[----:B------:R-:W-:Y:S02]  /*43e0*/  IMAD.WIDE.U32 R20, R47, 0x8, R24 ;  /* 0x000000082f147825 */ /* 0x000fe400078e0018 */
        /* <DEDUP_REMOVED lines=20> */
.L_x_296:
[----:B------:R-:W-:Y:S05]  /*4530*/  BSYNC.RECONVERGENT B1 ;  /* 0x0000000000017941 */ /* 0x000fea0003800200 */
.L_x_295:
[----:B------:R-:W-:Y:S04]  /*4540*/  BSSY.RECONVERGENT B1, `(.L_x_297) ;  /* 0x0000007000017945 */ /* 0x000fe80003800200 */
[----:B------:R-:W-:Y:S05]  /*4550*/  @P3 BRA `(.L_x_298) ;  /* 0x0000000000143947 */ /* 0x000fea0003800000 */
[----:B------:R-:W-:-:S13]  /*4560*/  FSETP.NEU.FTZ.AND P6, PT, R12, R31, PT ;  /* 0x0000001f0c00720b */ /* 0x000fda0003fdd000 */
[----:B------:R-:W-:Y:S02]  /*4570*/  @!P6 ISETP.GE.U32.AND P3, PT, R35, R4, PT ;  /* 0x000000042300e20c */ /* 0x000fe40003f66070 */
[----:B------:R-:W-:Y:S02]  /*4580*/  @P6 FSETP.LT.FTZ.AND P2, PT, R12, R31, PT ;  /* 0x0000001f0c00620b */ /* 0x000fe40003f51000 */
[----:B------:R-:W-:-:S04]  /*4590*/  @!P6 ISETP.GE.AND.EX P3, PT, R43, RZ, PT, P3 ;  /* 0x000000ff2b00e20c */ /* 0x000fc80003f66330 */
[----:B------:R-:W-:-:S13]  /*45a0*/  @!P6 PLOP3.LUT P2, PT, P3, PT, PT, 0x8, 0x80 ;  /* 0x000000000080e81c */ /* 0x000fda0001f4e170 */
.L_x_298:
[----:B------:R-:W-:Y:S05]  /*45b0*/  BSYNC.RECONVERGENT B1 ;  /* 0x0000000000017941 */ /* 0x000fea0003800200 */
.L_x_297:
        /* <DEDUP_REMOVED lines=10> */
.L_x_300:
[----:B------:R-:W-:Y:S05]  /*4660*/  BSYNC.RECONVERGENT B1 ;  /* 0x0000000000017941 */ /* 0x000fea0003800200 */
.L_x_299:
        /* <DEDUP_REMOVED lines=10> */
.L_x_302:
[----:B------:R-:W-:Y:S05]  /*4710*/  BSYNC.RECONVERGENT B1 ;  /* 0x0000000000017941 */ /* 0x000fea0003800200 */
.L_x_301:
        /* <DEDUP_REMOVED lines=10> */
.L_x_304:
[----:B------:R-:W-:Y:S05]  /*47c0*/  BSYNC.RECONVERGENT B1 ;  /* 0x0000000000017941 */ /* 0x000fea0003800200 */
.L_x_303:
        /* <DEDUP_REMOVED lines=21> */
[-C--:B------:R-:W-:Y:S02]  /*4920*/  @P4 ISETP.LT.U32.AND P3, PT, R13, R44.reuse, PT ;  /* 0x0000002c0d00420c */ /* 0x080fe40003f61070 */
        /* <DEDUP_REMOVED lines=10> */
.L_x_306:
[----:B------:R-:W-:Y:S05]  /*49d0*/  BSYNC.RECONVERGENT B1 ;  /* 0x0000000000017941 */ /* 0x000fea0003800200 */
.L_x_305:
        /* <DEDUP_REMOVED lines=12> */
.L_x_308:
[----:B------:R-:W-:Y:S05]  /*4aa0*/  BSYNC.RECONVERGENT B1 ;  /* 0x0000000000017941 */ /* 0x000fea0003800200 */
.L_x_307:
        /* <DEDUP_REMOVED lines=10> */
.L_x_310:
[----:B------:R-:W-:Y:S05]  /*4b50*/  BSYNC.RECONVERGENT B1 ;  /* 0x0000000000017941 */ /* 0x000fea0003800200 */
.L_x_309:
[----:B------:R-:W1:Y:S01]  /*4b60*/  LDCU UR4, c[0x0][0x39c] ;  /* 0x00007380ff0477ac */ /* 0x000e620008000800 */
[----:B------:R-:W-:Y:S01]  /*4b70*/  IMAD.IADD R4, R44, 0x1, R3 ;  /* 0x000000012c047824 */ /* 0x000fe200078e0203 */
[----:B------:R-:W-:Y:S02]  /*4b80*/  SEL R13, R13, R44, P1 ;  /* 0x0000002c0d0d7207 */ /* 0x000fe40000800000 */
[----:B------:R-:W-:Y:S01]  /*4b90*/  FSEL R6, R6, R21, P1 ;  /* 0x0000001506067208 */ /* 0x000fe20000800000 */
[----:B------:R-:W-:Y:S01]  /*4ba0*/  IMAD R45, R3, 0x3, R4 ;  /* 0x00000003032d7824 */ /* 0x000fe200078e0204 */
[----:B------:R-:W-:Y:S01]  /*4bb0*/  SEL R34, R34, RZ, P1 ;  /* 0x000000ff22227207 */ /* 0x000fe20000800000 */
[----:B-1----:R-:W-:-:S05]  /*4bc0*/  IMAD.U32 R48, RZ, RZ, UR4 ;  /* 0x00000004ff307e24 */ /* 0x002fca000f8e00ff */
[----:B------:R-:W-:-:S13]  /*4bd0*/  ISETP.GE.U32.AND P0, PT, R45, R48, PT ;  /* 0x000000302d00720c */ /* 0x000fda0003f06070 */
[----:B------:R-:W-:Y:S05]  /*4be0*/  @!P0 BRA `(.L_x_311) ;  /* 0xfffffff400bc8947 */ /* 0x000fea000383ffff */
.L_x_294:
[----:B------:R-:W-:Y:S05]  /*4bf0*/  BSYNC.RECONVERGENT B0 ;  /* 0x0000000000007941 */ /* 0x000fea0003800200 */
.L_x_293:
[----:B------:R-:W-:Y:S01]  /*4c00*/  ISETP.GE.U32.AND P0, PT, R4, R48, PT ;  /* 0x000000300400720c */ /* 0x000fe20003f06070 */
[----:B------:R-:W-:-:S12]  /*4c10*/  BSSY.RECONVERGENT B0, `(.L_x_312) ;  /* 0x000001a000007945 */ /* 0x000fd80003800200 */
[----:B------:R-:W-:Y:S05]  /*4c20*/  @P0 BRA `(.L_x_313) ;  /* 0x0000000000600947 */ /* 0x000fea0003800000 */
[----:B------:R-:W-:-:S05]  /*4c30*/  IMAD R30, R0, R4, RZ ;  /* 0x00000004001e7224 */ /* 0x000fca00078e02ff */
[----:B------:R-:W-:-:S05]  /*4c40*/  SHF.R.U32.HI R31, RZ, 0x1, R30 ;  /* 0x00000001ff1f7819 */ /* 0x000fca000001161e */
[----:B------:R-:W-:-:S06]  /*4c50*/  IMAD.WIDE.U32 R30, R31, 0x8, R24 ;  /* 0x000000081f1e7825 */ /* 0x000fcc00078e0018 */
[----:B------:R-:W5:Y:S01]  /*4c60*/  LDG.E.64 R30, desc[UR36][R30.64] ;  /* 0x000000241e1e7981 */ /* 0x000f62000c1e1b00 */
[----:B------:R-:W-:-:S05]  /*4c70*/  IMAD.IADD R45, R4, 0x1, R3 ;  /* 0x00000001042d7824 */ /* 0x000fca00078e0203 */
[----:B------:R-:W-:-:S13]  /*4c80*/  ISETP.GE.U32.AND P1, PT, R45, R48, PT ;  /* 0x000000302d00720c */ /* 0x000fda0003f26070 */
        /* <DEDUP_REMOVED lines=8> */
[----:B------:R-:W-:Y:S02]  /*4d10*/  IMAD.IADD R29, R45, 0x1, R3 ;  /* 0x000000012d1d7824 */ /* 0x000fe400078e0203 */
[----:B------:R-:W-:-:S03]  /*4d20*/  IMAD R28, R0, R45, RZ ;  /* 0x0000002d001c7224 */ /* 0x000fc600078e02ff */
[----:B------:R-:W-:-:S13]  /*4d30*/  ISETP.GE.U32.AND P1, PT, R29, R48, PT ;  /* 0x000000301d00720c */ /* 0x000fda0003f26070 */
[----:B------:R-:W-:Y:S01]  /*4d40*/  @!P1 IMAD R0, R0, R29, RZ ;  /* 0x0000001d00009224 */ /* 0x000fe200078e02ff */
[----:B------:R-:W-:-:S04]  /*4d50*/  SHF.R.U32.HI R29, RZ, 0x1, R28 ;  /* 0x00000001ff1d7819 */ /* 0x000fc8000001161c */
[----:B------:R-:W-:Y:S01]  /*4d60*/  @!P1 SHF.R.U32.HI R45, RZ, 0x1, R0 ;  /* 0x00000001ff2d9819 */ /* 0x000fe20000011600 */
[----:B------:R-:W-:-:S04]  /*4d70*/  IMAD.WIDE.U32 R28, R29, 0x8, R24 ;  /* 0x000000081d1c7825 */ /* 0x000fc800078e0018 */
[----:B------:R-:W-:Y:S02]  /*4d80*/  @!P1 IMAD.WIDE.U32 R24, R45, 0x8, R24 ;  /* 0x000000082d189825 */ /* 0x000fe400078e0018 */
[----:B------:R-:W5:Y:S04]  /*4d90*/  LDG.E.64 R28, desc[UR36][R28.64] ;  /* 0x000000241c1c7981 */ /* 0x000f68000c1e1b00 */
[----:B------:R1:W5:Y:S02]  /*4da0*/  @!P1 LDG.E.64 R20, desc[UR36][R24.64] ;  /* 0x0000002418149981 */ /* 0x000364000c1e1b00 */
.L_x_313:
[----:B------:R-:W-:Y:S05]  /*4db0*/  BSYNC.RECONVERGENT B0 ;  /* 0x0000000000007941 */ /* 0x000fea0003800200 */
.L_x_312:
        /* <DEDUP_REMOVED lines=8> */
[-C--:B------:R-:W-:Y:S02]  /*4e40*/  @P5 ISETP.LT.U32.AND P6, PT, R37, R4.reuse, PT ;  /* 0x000000042500520c */ /* 0x080fe40003fc1070 */
        /* <DEDUP_REMOVED lines=9> */
.L_x_317:
[----:B------:R-:W-:Y:S05]  /*4ee0*/  BSYNC.RECONVERGENT B1 ;  /* 0x0000000000017941 */ /* 0x000fea0003800200 */
.L_x_316:
        /* <DEDUP_REMOVED lines=9> */
.L_x_319:
[----:B------:R-:W-:Y:S05]  /*4f80*/  BSYNC.RECONVERGENT B1 ;  /* 0x0000000000017941 */ /* 0x000fea0003800200 */
.L_x_318:
        /* <DEDUP_REMOVED lines=12> */
[-C--:B------:R-:W-:Y:S02]  /*5050*/  @P5 ISETP.LT.U32.AND P6, PT, R33, R24.reuse, PT ;  /* 0x000000182100520c */ /* 0x080fe40003fc1070 */
        /* <DEDUP_REMOVED lines=9> */
.L_x_321:
[----:B------:R-:W-:Y:S05]  /*50f0*/  BSYNC.RECONVERGENT B1 ;  /* 0x0000000000017941 */ /* 0x000fea0003800200 */
.L_x_320:
        /* <DEDUP_REMOVED lines=9> */
.L_x_323:
[----:B------:R-:W-:Y:S05]  /*5190*/  BSYNC.RECONVERGENT B1 ;  /* 0x0000000000017941 */ /* 0x000fea0003800200 */
.L_x_322:
        /* <DEDUP_REMOVED lines=8> */
[----:B------:R-:W-:Y:S02]  /*5220*/  FSETP.NAN.FTZ.AND P3, PT, |R8|, |R8|, PT ;  /* 0x400000080800720b */ /* 0x000fe40003f78200 */
[----:B------:R-:W-:-:S04]  /*5230*/  IADD3 R3, PT, PT, R0, R3, RZ ;  /* 0x0000000300037210 */ /* 0x000fc80007ffe0ff */
[----:B------:R-:W-:-:S05]  /*5240*/  ISETP.GE.U32.AND P4, PT, R3, R48, PT ;  /* 0x000000300300720c */ /* 0x000fca0003f86070 */
        /* <DEDUP_REMOVED lines=11> */
.L_x_325:
[----:B------:R-:W-:Y:S05]  /*5300*/  BSYNC.RECONVERGENT B1 ;  /* 0x0000000000017941 */ /* 0x000fea0003800200 */
.L_x_324:
        /* <DEDUP_REMOVED lines=9> */
.L_x_327:
[----:B------:R-:W-:Y:S05]  /*53a0*/  BSYNC.RECONVERGENT B1 ;  /* 0x0000000000017941 */ /* 0x000fea0003800200 */
.L_x_326:
        /* <DEDUP_REMOVED lines=20> */
.L_x_329:
[----:B------:R-:W-:Y:S05]  /*54f0*/  BSYNC.RECONVERGENT B1 ;  /* 0x0000000000017941 */ /* 0x000fea0003800200 */
.L_x_328:
        /* <DEDUP_REMOVED lines=10> */
.L_x_331:
[----:B------:R-:W-:Y:S05]  /*55a0*/  BSYNC.RECONVERGENT B1 ;  /* 0x0000000000017941 */ /* 0x000fea0003800200 */
.L_x_330:
[----:B------:R-:W-:Y:S02]  /*55b0*/  FSEL R6, R6, R21, P0 ;  /* 0x0000001506067208 */ /* 0x000fe40000000000 */
[----:B------:R-:W-:Y:S02]  /*55c0*/  SEL R13, R13, R3, P0 ;  /* 0x000000030d0d7207 */ /* 0x000fe40000000000 */
[----:B------:R-:W-:Y:S02]  /*55d0*/  SEL R36, R36, RZ, P2 ;  /* 0x000000ff24247207 */ /* 0x000fe40001000000 */
[----:B------:R-:W-:-:S07]  /*55e0*/  SEL R34, R34, RZ, P0 ;  /* 0x000000ff22227207 */ /* 0x000fce0000000000 */
.L_x_315:
[----:B------:R-:W-:Y:S05]  /*55f0*/  BSYNC.RECONVERGENT B0 ;  /* 0x0000000000007941 */ /* 0x000fea0003800200 */
.L_x_314:
        /* <DEDUP_REMOVED lines=15> */
.L_x_333:
[----:B------:R-:W-:Y:S05]  /*56f0*/  BSYNC.RECONVERGENT B0 ;  /* 0x0000000000007941 */ /* 0x000fea0003800200 */
.L_x_332:
[----:B------:R-:W-:Y:S04]  /*5700*/  BSSY.RECONVERGENT B0, `(.L_x_334) ;  /* 0x0000007000007945 */ /* 0x000fe80003800200 */
[----:B------:R-:W-:Y:S05]  /*5710*/  @P2 BRA `(.L_x_335) ;  /* 0x0000000000142947 */ /* 0x000fea0003800000 */
[----:B------:R-:W-:-:S13]  /*5720*/  FSETP.NEU.FTZ.AND P2, PT, R12, R10, PT ;  /* 0x0000000a0c00720b */ /* 0x000fda0003f5d000 */
[----:B------:R-:W-:Y:S02]  /*5730*/  @!P2 ISETP.GE.U32.AND P1, PT, R35, R32, PT ;  /* 0x000000202300a20c */ /* 0x000fe40003f26070 */
[----:B------:R-:W-:Y:S02]  /*5740*/  @P2 FSETP.LT.FTZ.AND P0, PT, R12, R10, PT ;  /* 0x0000000a0c00220b */ /* 0x000fe40003f11000 */
[----:B------:R-:W-:-:S04]  /*5750*/  @!P2 ISETP.GE.AND.EX P1, PT, R43, R40, PT, P1 ;  /* 0x000000282b00a20c */ /* 0x000fc80003f26310 */
[----:B------:R-:W-:-:S13]  /*5760*/  @!P2 PLOP3.LUT P0, PT, P1, PT, PT, 0x8, 0x80 ;  /* 0x000000000080a81c */ /* 0x000fda0000f0e170 */
.L_x_335:
[----:B------:R-:W-:Y:S05]  /*5770*/  BSYNC.RECONVERGENT B0 ;  /* 0x0000000000007941 */ /* 0x000fea0003800200 */
.L_x_334:
        /* <DEDUP_REMOVED lines=20> */
.L_x_337:
[----:B------:R-:W-:Y:S05]  /*58c0*/  BSYNC.RECONVERGENT B0 ;  /* 0x0000000000007941 */ /* 0x000fea0003800200 */
.L_x_336:
        /* <DEDUP_REMOVED lines=8> */
.L_x_339:
[----:B------:R-:W-:Y:S05]  /*5950*/  BSYNC.RECONVERGENT B0 ;  /* 0x0000000000007941 */ /* 0x000fea0003800200 */
.L_x_338:
        /* <DEDUP_REMOVED lines=20> */
.L_x_341:
[----:B------:R-:W-:Y:S05]  /*5aa0*/  BSYNC.RECONVERGENT B0 ;  /* 0x0000000000007941 */ /* 0x000fea0003800200 */
.L_x_340:
        /* <DEDUP_REMOVED lines=11> */
.L_x_343:
[----:B------:R-:W-:Y:S05]  /*5b60*/  BSYNC.RECONVERGENT B0 ;  /* 0x0000000000007941 */ /* 0x000fea0003800200 */
.L_x_342:
[----:B-----5:R-:W-:Y:S02]  /*5b70*/  FSEL R26, R9, R6, P2 ;  /* 0x00000006091a7208 */ /* 0x020fe40001000000 */
[----:B------:R-:W-:Y:S02]  /*5b80*/  SEL R18, R32, R13, P2 ;  /* 0x0000000d20127207 */ /* 0x000fe40001000000 */
[----:B------:R-:W-:Y:S01]  /*5b90*/  SEL R33, R43, R34, P2 ;  /* 0x000000222b217207 */ /* 0x000fe20001000000 */
[----:B------:R-:W-:Y:S06]  /*5ba0*/  BRA `(.L_x_211) ;  /* 0x000000a000187947 */ /* 0x000fec0003800000 */
.L_x_292:
[----:B------:R-:W1:Y:S01]  /*5bb0*/  LDCU UR4, c[0x0][0x3a4] ;  /* 0x00007480ff0477ac */ /* 0x000e620008000800 */
[----:B------:R-:W2:Y:S01]  /*5bc0*/  LDC R0, c[0x0][0x388] ;  /* 0x0000e200ff007b82 */ /* 0x000ea20000000800 */
[----:B------:R-:W-:Y:S07]  /*5bd0*/  BSSY.RECONVERGENT B0, `(.L_x_344) ;  /* 0x00004ae000007945 */ /* 0x000fee0003800200 */
[----:B------:R-:W3:Y:S08]  /*5be0*/  LDC R7, c[0x0][0x390] ;  /* 0x0000e400ff077b82 */ /* 0x000ef00000000800 */
[----:B------:R-:W4:Y:S01]  /*5bf0*/  LDC R15, c[0x0][0x394] ;  /* 0x0000e500ff0f7b82 */ /* 0x000f220000000800 */
[----:B-1----:R-:W-:-:S04]  /*5c00*/  IMAD.U32 R42, RZ, RZ, UR4 ;  /* 0x00000004ff2a7e24 */ /* 0x002fc8000f8e00ff */
[----:B------:R-:W-:Y:S02]  /*5c10*/  IMAD R3, R42, 0x3, R43 ;  /* 0x000000032a037824 */ /* 0x000fe400078e022b */
[--C-:B--2---:R-:W-:Y:S01]  /*5c20*/  IMAD.MOV.U32 R41, RZ, RZ, R0.reuse ;  /* 0x000000ffff297224 */ /* 0x104fe200078e0000 */
[----:B------:R-:W-:Y:S01]  /*5c30*/  MOV R6, R0 ;  /* 0x0000000000067202 */ /* 0x000fe20000000f00 */
[--C-:B------:R-:W-:Y:S01]  /*5c40*/  IMAD.MOV.U32 R38, RZ, RZ, R0.reuse ;  /* 0x000000ffff267224 */ /* 0x100fe200078e0000 */
[----:B------:R-:W-:Y:S01]  /*5c50*/  ISETP.GE.U32.AND P0, PT, R3, R48, PT ;  /* 0x000000300300720c */ /* 0x000fe20003f06070 */
[--C-:B------:R-:W-:Y:S02]  /*5c60*/  IMAD.MOV.U32 R39, RZ, RZ, R0.reuse ;  /* 0x000000ffff277224 */ /* 0x100fe400078e0000 */
[--C-:B------:R-:W-:Y:S02]  /*5c70*/  IMAD.MOV.U32 R4, RZ, RZ, R0.reuse ;  /* 0x000000ffff047224 */ /* 0x100fe400078e0000 */
[----:B------:R-:W-:-:S02]  /*5c80*/  IMAD.MOV.U32 R3, RZ, RZ, R0 ;  /* 0x000000ffff037224 */ /* 0x000fc400078e0000 */
[----:B------:R-:W-:Y:S02]  /*5c90*/  IMAD.MOV.U32 R5, RZ, RZ, R0 ;  /* 0x000000ffff057224 */ /* 0x000fe400078e0000 */
[--C-:B---3--:R-:W-:Y:S02]  /*5ca0*/  IMAD.MOV.U32 R8, RZ, RZ, R7.reuse ;  /* 0x000000ffff087224 */ /* 0x108fe400078e0007 */
[--C-:B------:R-:W-:Y:S02]  /*5cb0*/  IMAD.MOV.U32 R9, RZ, RZ, R7.reuse ;  /* 0x000000ffff097224 */ /* 0x100fe400078e0007 */
[--C-:B------:R-:W-:Y:S01]  /*5cc0*/  IMAD.MOV.U32 R10, RZ, RZ, R7.reuse ;  /* 0x000000ffff0a7224 */ /* 0x100fe200078e0007 */
[----:B----4-:R-:W-:Y:S01]  /*5cd0*/  MOV R18, R15 ;  /* 0x0000000f00127202 */ /* 0x010fe20000000f00 */
[--C-:B------:R-:W-:Y:S02]  /*5ce0*/  IMAD.MOV.U32 R11, RZ, RZ, R7.reuse ;  /* 0x000000ffff0b7224 */ /* 0x100fe400078e0007 */
[----:B------:R-:W-:-:S02]  /*5cf0*/  IMAD.MOV.U32 R12, RZ, RZ, R7 ;  /* 0x000000ffff0c7224 */ /* 0x000fc400078e0007 */
[--C-:B------:R-:W-:Y:S02]  /*5d00*/  IMAD.MOV.U32 R13, RZ, RZ, R7.reuse ;  /* 0x000000ffff0d7224 */ /* 0x100fe400078e0007 */
[----:B------:R-:W-:Y:S02]  /*5d10*/  IMAD.MOV.U32 R14, RZ, RZ, R7 ;  /* 0x000000ffff0e7224 */ /* 0x000fe400078e0007 */
[--C-:B------:R-:W-:Y:S02]  /*5d20*/  IMAD.MOV.U32 R20, RZ, RZ, R15.reuse ;  /* 0x000000ffff147224 */ /* 0x100fe400078e000f */
[--C-:B------:R-:W-:Y:S02]  /*5d30*/  IMAD.MOV.U32 R34, RZ, RZ, R15.reuse ;  /* 0x000000ffff227224 */ /* 0x100fe400078e000f */
[--C-:B------:R-:W-:Y:S02]  /*5d40*/  IMAD.MOV.U32 R21, RZ, RZ, R15.reuse ;  /* 0x000000ffff157224 */ /* 0x100fe400078e000f */
[----:B------:R-:W-:-:S02]  /*5d50*/  IMAD.MOV.U32 R35, RZ, RZ, R15 ;  /* 0x000000ffff237224 */ /* 0x000fc400078e000f */
[--C-:B------:R-:W-:Y:S02]  /*5d60*/  IMAD.MOV.U32 R36, RZ, RZ, R15.reuse ;  /* 0x000000ffff247224 */ /* 0x100fe400078e000f */
[----:B------:R-:W-:Y:S01]  /*5d70*/  IMAD.MOV.U32 R37, RZ, RZ, R15 ;  /* 0x000000ffff257224 */ /* 0x000fe200078e000f */
[----:B------:R-:W-:Y:S06]  /*5d80*/  @P0 BRA `(.L_x_345) ;  /* 0x0000004800480947 */ /* 0x000fec0003800000 */
[C---:B------:R-:W-:Y:S01]  /*5d90*/  ISETP.NE.AND P0, PT, R46.reuse, RZ, PT ;  /* 0x000000ff2e00720c */ /* 0x040fe20003f05270 */
[----:B------:R-:W-:Y:S01]  /*5da0*/  VIADD R26, R46, 0xffffffff ;  /* 0xffffffff2e1a7836 */ /* 0x000fe20000000000 */
[----:B------:R-:W-:Y:S01]  /*5db0*/  MOV R41, R0 ;  /* 0x0000000000297202 */ /* 0x000fe20000000f00 */
[----:B------:R-:W-:Y:S01]  /*5dc0*/  IMAD.MOV.U32 R38, RZ, RZ, R0 ;  /* 0x000000ffff267224 */ /* 0x000fe200078e0000 */
[----:B------:R-:W-:-:S09]  /*5dd0*/  P2R R3, PR, RZ, 0x1 ;  /* 0x00000001ff037803 */ /* 0x000fd20000000000 */
[----:B------:R1:W5:Y:S01]  /*5de0*/  @!P0 LDG.E.64 R24, desc[UR36][R44.64] ;  /* 0x000000242c188981 */ /* 0x000362000c1e1b00 */
[----:B------:R-:W-:Y:S01]  /*5df0*/  VIMNMX.U32 R26, PT, PT, R26, 0x18, PT ;  /* 0x000000181a1a7848 */ /* 0x000fe20003fe0000 */
[--C-:B------:R-:W-:Y:S01]  /*5e00*/  IMAD.MOV.U32 R39, RZ, RZ, R0.reuse ;  /* 0x000000ffff277224 */ /* 0x100fe200078e0000 */
[----:B------:R-:W-:Y:S01]  /*5e10*/  MOV R9, R7 ;  /* 0x0000000700097202 */ /* 0x000fe20000000f00 */
[--C-:B------:R-:W-:Y:S01]  /*5e20*/  IMAD.MOV.U32 R4, RZ, RZ, R0.reuse ;  /* 0x000000ffff047224 */ /* 0x100fe200078e0000 */
[----:B------:R-:W-:Y:S01]  /*5e30*/  MOV R34, R15 ;  /* 0x0000000f00227202 */ /* 0x000fe20000000f00 */
        /* <DEDUP_REMOVED lines=15> */
[----:B-1----:R-:W-:-:S07]  /*5f30*/  VIADD R47, R26, 0x1 ;  /* 0x000000011a2f7836 */ /* 0x002fce0000000000 */
.L_x_367:
[----:B------:R-:W-:-:S13]  /*5f40*/  ISETP.NE.AND P0, PT, R46, RZ, PT ;  /* 0x000000ff2e00720c */ /* 0x000fda0003f05270 */
[--C-:B-----5:R-:W-:Y:S01]  /*5f50*/  @!P0 IMAD.MOV.U32 R32, RZ, RZ, R24.reuse ;  /* 0x000000ffff208224 */ /* 0x120fe200078e0018 */
[----:B------:R-:W-:Y:S01]  /*5f60*/  @!P0 MOV R27, R25 ;  /* 0x00000019001b8202 */ /* 0x000fe20000000f00 */
[--C-:B------:R-:W-:Y:S02]  /*5f70*/  @!P0 IMAD.MOV.U32 R33, RZ, RZ, R25.reuse ;  /* 0x000000ffff218224 */ /* 0x100fe400078e0019 */
[--C-:B------:R-:W-:Y:S02]  /*5f80*/  @!P0 IMAD.MOV.U32 R26, RZ, RZ, R24.reuse ;  /* 0x000000ffff1a8224 */ /* 0x100fe400078e0018 */
[--C-:B------:R-:W-:Y:S02]  /*5f90*/  @!P0 IMAD.MOV.U32 R29, RZ, RZ, R25.reuse ;  /* 0x000000ffff1d8224 */ /* 0x100fe400078e0019 */
[----:B------:R-:W-:Y:S02]  /*5fa0*/  @!P0 IMAD.MOV.U32 R28, RZ, RZ, R24 ;  /* 0x000000ffff1c8224 */ /* 0x000fe400078e0018 */
[----:B------:R-:W-:-:S02]  /*5fb0*/  @!P0 IMAD.MOV.U32 R31, RZ, RZ, R25 ;  /* 0x000000ffff1f8224 */ /* 0x000fc400078e0019 */
[----:B------:R-:W-:Y:S01]  /*5fc0*/  @!P0 IMAD.MOV.U32 R30, RZ, RZ, R24 ;  /* 0x000000ffff1e8224 */ /* 0x000fe200078e0018 */
[----:B------:R-:W-:Y:S06]  /*5fd0*/  @!P0 BRA `(.L_x_346) ;  /* 0x0000003c00a88947 */ /* 0x000fec0003800000 */
[----:B------:R-:W1:Y:S01]  /*5fe0*/  LDCU.64 UR30, c[0x0][0x3e0] ;  /* 0x00007c00ff1e77ac */ /* 0x000e620008000a00 */
[----:B------:R-:W-:Y:S01]  /*5ff0*/  IMAD.MOV.U32 R42, RZ, RZ, RZ ;  /* 0x000000ffff2a7224 */ /* 0x000fe200078e00ff */
[----:B------:R-:W2:Y:S01]  /*6000*/  LDCU.64 UR28, c[0x0][0x3d8] ;  /* 0x00007b00ff1c77ac */ /* 0x000ea20008000a00 */
[----:B------:R-:W3:Y:S01]  /*6010*/  LDCU UR4, c[0x0][0x508] ;  /* 0x0000a100ff0477ac */ /* 0x000ee20008000800 */
[----:B------:R-:W4:Y:S01]  /*6020*/  LDCU UR77, c[0x0][0x3f0] ;  /* 0x00007e00ff4d77ac */ /* 0x000f220008000800 */
[----:B------:R-:W0:Y:S01]  /*6030*/  LDCU UR76, c[0x0][0x50c] ;  /* 0x0000a180ff4c77ac */ /* 0x000e220008000800 */
[----:B-1----:R-:W-:Y:S01]  /*6040*/  IMAD.HI.U32 R26, R43, UR30, R42 ;  /* 0x0000001e2b1a7c27 */ /* 0x002fe2000f8e002a */
[----:B------:R-:W1:Y:S04]  /*6050*/  LDCU UR75, c[0x0][0x3f4] ;  /* 0x00007e80ff4b77ac */ /* 0x000e680008000800 */
[----:B------:R-:W-:Y:S01]  /*6060*/  SHF.R.U32.HI R28, RZ, UR31, R26 ;  /* 0x0000001fff1c7c19 */ /* 0x000fe2000801161a */
[----:B--2---:R-:W-:Y:S01]  /*6070*/  UISETP.NE.AND UP0, UPT, UR28, 0x1, UPT ;  /* 0x000000011c00788c */ /* 0x004fe2000bf05270 */
[----:B------:R-:W2:Y:S03]  /*6080*/  LDCU UR74, c[0x0][0x510] ;  /* 0x0000a200ff4a77ac */ /* 0x000ea60008000800 */
[----:B------:R-:W-:Y:S01]  /*6090*/  IMAD.MOV R30, RZ, RZ, -R28 ;  /* 0x000000ffff1e7224 */ /* 0x000fe200078e0a1c */
[----:B------:R-:W0:Y:S03]  /*60a0*/  LDCU UR73, c[0x0][0x408] ;  /* 0x00008100ff4977ac */ /* 0x000e260008000800 */
[----:B------:R-:W-:Y:S01]  /*60b0*/  IMAD R30, R30, UR29, R43 ;  /* 0x0000001d1e1e7c24 */ /* 0x000fe2000f8e022b */
[----:B------:R-:W0:Y:S03]  /*60c0*/  LDCU UR72, c[0x0][0x514] ;  /* 0x0000a280ff4877ac */ /* 0x000e260008000800 */
        /* <DEDUP_REMOVED lines=262> */
[----:B------:R-:W-:Y:S01]  /*7130*/  ISETP.NE.AND P0, PT, R47, 0x18, PT ;  /* 0x000000182f00780c */ /* 0x000fe20003f05270 */
[----:B------:R-:W0:Y:S01]  /*7140*/  LDCU.64 UR54, c[0x0][0x4f0] ;  /* 0x00009e00ff3677ac */ /* 0x000e220008000a00 */
[----:B------:R-:W-:Y:S02]  /*7150*/  IMAD.MOV.U32 R28, RZ, RZ, RZ ;  /* 0x000000ffff1c7224 */ /* 0x000fe400078e00ff */
[----:B------:R-:W-:-:S09]  /*7160*/  IMAD.MOV.U32 R29, RZ, RZ, R31 ;  /* 0x000000ffff1d7224 */ /* 0x000fd200078e001f */
[----:B------:R-:W1:Y:S01]  /*7170*/  @P0 LDC.64 R26, c[0x0][0x500] ;  /* 0x00014000ff1a0b82 */ /* 0x000e620000000a00 */
[----:B0-----:R-:W-:-:S07]  /*7180*/  IMAD.HI.U32 R28, R31, UR55, R28 ;  /* 0x000000371f1c7c27 */ /* 0x001fce000f8e001c */
[----:B------:R-:W0:Y:S01]  /*7190*/  @P0 LDC R32, c[0x0][0x4fc] ;  /* 0x00013f00ff200b82 */ /* 0x000e220000000800 */
[----:B------:R-:W-:Y:S01]  /*71a0*/  SHF.R.U32.HI R29, RZ, UR25, R28 ;  /* 0x00000019ff1d7c19 */ /* 0x000fe2000801161c */
[----:B------:R-:W-:-:S06]  /*71b0*/  @P0 IMAD.MOV.U32 R28, RZ, RZ, RZ ;  /* 0x000000ffff1c0224 */ /* 0x000fcc00078e00ff */
[----:B------:R-:W2:Y:S01]  /*71c0*/  @P0 LDC R33, c[0x0][0x568] ;  /* 0x00015a00ff210b82 */ /* 0x000ea20000000800 */
[----:B-1----:R-:W-:-:S04]  /*71d0*/  @P0 IMAD.HI.U32 R26, R29, R26, R28 ;  /* 0x0000001a1d1a0227 */ /* 0x002fc800078e001c */
[----:B------:R-:W-:Y:S01]  /*71e0*/  IMAD.MOV R28, RZ, RZ, -R29 ;  /* 0x000000ffff1c7224 */ /* 0x000fe200078e0a1d */
[----:B------:R-:W-:-:S03]  /*71f0*/  @P0 SHF.R.U32.HI R26, RZ, R27, R26 ;  /* 0x0000001bff1a0219 */ /* 0x000fc6000001161a */
[----:B------:R-:W-:Y:S02]  /*7200*/  IMAD R31, R28, UR54, R31 ;  /* 0x000000361c1f7c24 */ /* 0x000fe4000f8e021f */
[----:B------:R-:W-:Y:S02]  /*7210*/  @P0 IMAD.MOV R27, RZ, RZ, -R26 ;  /* 0x000000ffff1b0224 */ /* 0x000fe400078e0a1a */
[----:B------:R-:W-:Y:S02]  /*7220*/  IMAD R30, R31, UR26, R30 ;  /* 0x0000001a1f1e7c24 */ /* 0x000fe4000f8e021e */
[----:B0-----:R-:W-:-:S04]  /*7230*/  @P0 IMAD R29, R27, R32, R29 ;  /* 0x000000201b1d0224 */ /* 0x001fc800078e021d */
[----:B--2---:R-:W-:-:S07]  /*7240*/  @P0 IMAD R30, R29, R33, R30 ;  /* 0x000000211d1e0224 */ /* 0x004fce00078e021e */
.L_x_347:
[----:B------:R-:W-:Y:S01]  /*7250*/  LOP3.LUT R31, R30, 0xfffffff8, RZ, 0xc0, !PT ;  /* 0xfffffff81e1f7812 */ /* 0x000fe200078ec0ff */
[----:B------:R-:W1:Y:S03]  /*7260*/  LDCU UR28, c[0x0][0x3a4] ;  /* 0x00007480ff1c77ac */ /* 0x000e660008000800 */
[----:B------:R-:W-:-:S05]  /*7270*/  IADD3 R30, P0, PT, R31, R44, RZ ;  /* 0x0000002c1f1e7210 */ /* 0x000fca0007f1e0ff */
[----:B------:R-:W-:-:S06]  /*7280*/  IMAD.X R31, RZ, RZ, R45, P0 ;  /* 0x000000ffff1f7224 */ /* 0x000fcc00000e062d */
[----:B------:R-:W5:Y:S01]  /*7290*/  LDG.E.64 R30, desc[UR36][R30.64] ;  /* 0x000000241e1e7981 */ /* 0x000f62000c1e1b00 */
[----:B------:R-:W-:Y:S01]  /*72a0*/  IMAD.MOV.U32 R32, RZ, RZ, RZ ;  /* 0x000000ffff207224 */ /* 0x000fe200078e00ff */
[----:B-1----:R-:W-:-:S05]  /*72b0*/  IADD3 R33, PT, PT, R43, UR28, RZ ;  /* 0x0000001c2b217c10 */ /* 0x002fca000fffe0ff */
[----:B------:R-:W-:-:S05]  /*72c0*/  IMAD.HI.U32 R26, R33, UR30, R32 ;  /* 0x0000001e211a7c27 */ /* 0x000fca000f8e0020 */
[----:B------:R-:W-:-:S05]  /*72d0*/  SHF.R.U32.HI R28, RZ, UR31, R26 ;  /* 0x0000001fff1c7c19 */ /* 0x000fca000801161a */
[----:B------:R-:W-:-:S04]  /*72e0*/  IMAD.MOV R27, RZ, RZ, -R28 ;  /* 0x000000ffff1b7224 */ /* 0x000fc800078e0a1c */
[----:B------:R-:W-:-:S04]  /*72f0*/  IMAD R42, R27, UR29, R33 ;  /* 0x0000001d1b2a7c24 */ /* 0x000fc8000f8e0221 */
[----:B------:R-:W-:Y:S01]  /*7300*/  IMAD R42, R42, UR4, RZ ;  /* 0x000000042a2a7c24 */ /* 0x000fe2000f8e02ff */
[----:B------:R-:W-:Y:S06]  /*7310*/  BRA.U !UP0, `(.L_x_348) ;  /* 0x0000000d08947547 */ /* 0x000fec000b800000 */
        /* <DEDUP_REMOVED lines=221> */
[C---:B-1----:R-:W-:Y:S01]  /*80f0*/  @P0 IMAD.HI.U32 R26, R29.reuse, R26, R28 ;  /* 0x0000001a1d1a0227 */ /* 0x042fe200078e001c */
[----:B------:R-:W-:-:S04]  /*8100*/  IADD3 R28, PT, PT, -R29, RZ, RZ ;  /* 0x000000ff1d1c7210 */ /* 0x000fc80007ffe1ff */
[----:B------:R-:W-:Y:S01]  /*8110*/  @P0 SHF.R.U32.HI R26, RZ, R27, R26 ;  /* 0x0000001bff1a0219 */ /* 0x000fe2000001161a */
[----:B------:R-:W-:-:S04]  /*8120*/  IMAD R49, R28, UR54, R49 ;  /* 0x000000361c317c24 */ /* 0x000fc8000f8e0231 */
[----:B------:R-:W-:Y:S02]  /*8130*/  @P0 IMAD.MOV R28, RZ, RZ, -R26 ;  /* 0x000000ffff1c0224 */ /* 0x000fe400078e0a1a */
[----:B------:R-:W-:Y:S02]  /*8140*/  IMAD R42, R49, UR26, R42 ;  /* 0x0000001a312a7c24 */ /* 0x000fe4000f8e022a */
[----:B0-----:R-:W-:-:S04]  /*8150*/  @P0 IMAD R53, R53, R28, R29 ;  /* 0x0000001c35350224 */ /* 0x001fc800078e021d */
[----:B--2---:R-:W-:-:S07]  /*8160*/  @P0 IMAD R42, R53, R51, R42 ;  /* 0x00000033352a0224 */ /* 0x004fce00078e022a */
.L_x_348:
[----:B------:R-:W-:-:S04]  /*8170*/  LOP3.LUT R29, R42, 0xfffffff8, RZ, 0xc0, !PT ;  /* 0xfffffff82a1d7812 */ /* 0x000fc800078ec0ff */
[----:B------:R-:W-:-:S05]  /*8180*/  IADD3 R28, P0, PT, R29, R44, RZ ;  /* 0x0000002c1d1c7210 */ /* 0x000fca0007f1e0ff */
[----:B------:R-:W-:-:S06]  /*8190*/  IMAD.X R29, RZ, RZ, R45, P0 ;  /* 0x000000ffff1d7224 */ /* 0x000fcc00000e062d */
[----:B------:R-:W5:Y:S01]  /*81a0*/  LDG.E.64 R28, desc[UR36][R28.64] ;  /* 0x000000241c1c7981 */ /* 0x000f62000c1e1b00 */
[----:B------:R-:W-:Y:S02]  /*81b0*/  VIADD R33, R33, UR28 ;  /* 0x0000001c21217c36 */ /* 0x000fe40008000000 */
[----:B------:R-:W-:-:S04]  /*81c0*/  IMAD.MOV.U32 R32, RZ, RZ, RZ ;  /* 0x000000ffff207224 */ /* 0x000fc800078e00ff */
        /* <DEDUP_REMOVED lines=214> */
[----:B------:R-:W-:Y:S02]  /*8f30*/  SHF.R.U32.HI R49, RZ, UR25, R48 ;  /* 0x00000019ff317c19 */ /* 0x000fe40008011630 */
[----:B------:R-:W-:-:S05]  /*8f40*/  @P0 MOV R48, RZ ;  /* 0x000000ff00300202 */ /* 0x000fca0000000f00 */
        /* <DEDUP_REMOVED lines=9> */
.L_x_349:
        /* <DEDUP_REMOVED lines=230> */
.L_x_350:
[----:B------:R-:W-:-:S04]  /*9e40*/  LOP3.LUT R33, R42, 0xfffffff8, RZ, 0xc0, !PT ;  /* 0xfffffff82a217812 */ /* 0x000fc800078ec0ff */
[----:B------:R-:W-:-:S05]  /*9e50*/  IADD3 R32, P0, PT, R33, R44, RZ ;  /* 0x0000002c21207210 */ /* 0x000fca0007f1e0ff */
[----:B------:R-:W-:-:S06]  /*9e60*/  IMAD.X R33, RZ, RZ, R45, P0 ;  /* 0x000000ffff217224 */ /* 0x000fcc00000e062d */
[----:B------:R-:W5:Y:S02]  /*9e70*/  LDG.E.64 R32, desc[UR36][R32.64] ;  /* 0x0000002420207981 */ /* 0x000f64000c1e1b00 */
.L_x_346:
[----:B------:R-:W-:Y:S01]  /*9e80*/  FSETP.NAN.FTZ.AND P0, PT, |R4|, |R4|, PT ;  /* 0x400000040400720b */ /* 0x000fe20003f18200 */
[----:B------:R-:W-:Y:S01]  /*9e90*/  BSSY.RECONVERGENT B1, `(.L_x_351) ;  /* 0x000000e000017945 */ /* 0x000fe20003800200 */
[----:B------:R-:W-:-:S11]  /*9ea0*/  FSETP.NAN.FTZ.AND P1, PT, |R3|, |R3|, PT ;  /* 0x400000030300720b */ /* 0x000fd60003f38200 */
[----:B-----5:R-:W-:Y:S02]  /*9eb0*/  @P0 FSETP.NAN.FTZ.AND P2, PT, |R31|, |R31|, PT ;  /* 0x4000001f1f00020b */ /* 0x020fe40003f58200 */
[-C--:B------:R-:W-:Y:S02]  /*9ec0*/  @P0 ISETP.LT.U32.AND P3, PT, R10, R43.reuse, PT ;  /* 0x0000002b0a00020c */ /* 0x080fe40003f61070 */
[----:B------:R-:W-:Y:S02]  /*9ed0*/  @P1 ISETP.LT.U32.AND P4, PT, R11, R43, PT ;  /* 0x0000002b0b00120c */ /* 0x000fe40003f81070 */
[----:B------:R-:W-:Y:S02]  /*9ee0*/  @P0 ISETP.LT.OR.EX P2, PT, R34, RZ, !P2, P3 ;  /* 0x000000ff2200020c */ /* 0x000fe40005741730 */
[----:B------:R-:W-:-:S04]  /*9ef0*/  @P1 FSETP.NAN.FTZ.AND P3, PT, |R30|, |R30|, PT ;  /* 0x4000001e1e00120b */ /* 0x000fc80003f78200 */
[----:B------:R-:W-:Y:S01]  /*9f00*/  @P1 ISETP.LT.OR.EX P3, PT, R21, RZ, !P3, P4 ;  /* 0x000000ff1500120c */ /* 0x000fe20005f61740 */
[----:B------:R-:W-:-:S12]  /*9f10*/  @P1 BRA `(.L_x_352) ;  /* 0x0000000000141947 */ /* 0x000fd80003800000 */
[----:B------:R-:W-:-:S13]  /*9f20*/  FSETP.NEU.FTZ.AND P1, PT, R3, R30, PT ;  /* 0x0000001e0300720b */ /* 0x000fda0003f3d000 */
[----:B------:R-:W-:-:S04]  /*9f30*/  @!P1 ISETP.GE.U32.AND P3, PT, R11, R43, PT ;  /* 0x0000002b0b00920c */ /* 0x000fc80003f66070 */
[----:B------:R-:W-:-:S04]  /*9f40*/  @!P1 ISETP.GE.AND.EX P3, PT, R21, RZ, PT, P3 ;  /* 0x000000ff1500920c */ /* 0x000fc80003f66330 */
[----:B------:R-:W-:Y:S02]  /*9f50*/  @!P1 PLOP3.LUT P3, PT, P3, PT, PT, 0x8, 0x80 ;  /* 0x000000000080981c */ /* 0x000fe40001f6e170 */
[----:B------:R-:W-:-:S13]  /*9f60*/  @P1 FSETP.LT.FTZ.AND P3, PT, R3, R30, PT ;  /* 0x0000001e0300120b */ /* 0x000fda0003f71000 */
.L_x_352:
[----:B0-----:R-:W-:Y:S05]  /*9f70*/  BSYNC.RECONVERGENT B1 ;  /* 0x0000000000017941 */ /* 0x001fea0003800200 */
.L_x_351:
[----:B------:R-:W-:Y:S04]  /*9f80*/  BSSY.RECONVERGENT B1, `(.L_x_353) ;  /* 0x0000007000017945 */ /* 0x000fe80003800200 */
[----:B------:R-:W-:Y:S05]  /*9f90*/  @P0 BRA `(.L_x_354) ;  /* 0x0000000000140947 */ /* 0x000fea0003800000 */
[----:B------:R-:W-:-:S13]  /*9fa0*/  FSETP.NEU.FTZ.AND P1, PT, R4, R31, PT ;  /* 0x0000001f0400720b */ /* 0x000fda0003f3d000 */
[----:B------:R-:W-:Y:S02]  /*9fb0*/  @!P1 ISETP.GE.U32.AND P0, PT, R10, R43, PT ;  /* 0x0000002b0a00920c */ /* 0x000fe40003f06070 */
[----:B------:R-:W-:Y:S02]  /*9fc0*/  @P1 FSETP.LT.FTZ.AND P2, PT, R4, R31, PT ;  /* 0x0000001f0400120b */ /* 0x000fe40003f51000 */
[----:B------:R-:W-:-:S04]  /*9fd0*/  @!P1 ISETP.GE.AND.EX P0, PT, R34, RZ, PT, P0 ;  /* 0x000000ff2200920c */ /* 0x000fc80003f06300 */
[----:B------:R-:W-:-:S13]  /*9fe0*/  @!P1 PLOP3.LUT P2, PT, P0, PT, PT, 0x8, 0x80 ;  /* 0x000000000080981c */ /* 0x000fda000074e170 */
.L_x_354:
[----:B------:R-:W-:Y:S05]  /*9ff0*/  BSYNC.RECONVERGENT B1 ;  /* 0x0000000000017941 */ /* 0x000fea0003800200 */
.L_x_353:
[----:B------:R-:W0:Y:S01]  /*a000*/  LDCU UR4, c[0x0][0x3a4] ;  /* 0x00007480ff0477ac */ /* 0x000e220008000800 */
[----:B------:R-:W-:Y:S01]  /*a010*/  FSETP.NAN.FTZ.AND P1, PT, |R39|, |R39|, PT ;  /* 0x400000272700720b */ /* 0x000fe20003f38200 */
[----:B------:R-:W-:Y:S01]  /*a020*/  BSSY.RECONVERGENT B1, `(.L_x_355) ;  /* 0x000000d000017945 */ /* 0x000fe20003800200 */
[----:B------:R-:W-:-:S11]  /*a030*/  FSETP.NAN.FTZ.AND P0, PT, |R38|, |R38|, PT ;  /* 0x400000262600720b */ /* 0x000fd60003f18200 */
[----:B------:R-:W-:Y:S01]  /*a040*/  @P1 FSETP.NAN.FTZ.AND P4, PT, |R28|, |R28|, PT ;  /* 0x4000001c1c00120b */ /* 0x000fe20003f98200 */
[----:B0-----:R-:W-:-:S04]  /*a050*/  IMAD.U32 R42, RZ, RZ, UR4 ;  /* 0x00000004ff2a7e24 */ /* 0x001fc8000f8e00ff */
[----:B------:R-:W-:-:S05]  /*a060*/  IMAD.IADD R51, R43, 0x1, R42 ;  /* 0x000000012b337824 */ /* 0x000fca00078e022a */
        /* <DEDUP_REMOVED lines=8> */
.L_x_356:
[----:B------:R-:W-:Y:S05]  /*a0f0*/  BSYNC.RECONVERGENT B1 ;  /* 0x0000000000017941 */ /* 0x000fea0003800200 */
.L_x_355:
[----:B------:R-:W-:Y:S01]  /*a100*/  @P0 FSETP.NAN.FTZ.AND P5, PT, |R29|, |R29|, PT ;  /* 0x4000001d1d00020b */ /* 0x000fe20003fb8200 */
[----:B------:R-:W-:Y:S01]  /*a110*/  BSSY.RECONVERGENT B1, `(.L_x_357) ;  /* 0x0000009000017945 */ /* 0x000fe20003800200 */
        /* <DEDUP_REMOVED lines=8> */
.L_x_358:
[----:B------:R-:W-:Y:S05]  /*a1a0*/  BSYNC.RECONVERGENT B1 ;  /* 0x0000000000017941 */ /* 0x000fea0003800200 */
.L_x_357:
[----:B------:R-:W-:Y:S01]  /*a1b0*/  FSETP.NAN.FTZ.AND P6, PT, |R41|, |R41|, PT ;  /* 0x400000292900720b */ /* 0x000fe20003fd8200 */
[----:B------:R-:W-:Y:S01]  /*a1c0*/  IMAD.IADD R49, R51, 0x1, R42 ;  /* 0x0000000133317824 */ /* 0x000fe200078e022a */
[----:B------:R-:W-:Y:S11]  /*a1d0*/  BSSY.RECONVERGENT B1, `(.L_x_359) ;  /* 0x000000a000017945 */ /* 0x000ff60003800200 */
[----:B------:R-:W-:-:S02]  /*a1e0*/  @P6 FSETP.NAN.FTZ.AND P0, PT, |R26|, |R26|, PT ;  /* 0x4000001a1a00620b */ /* 0x000fc40003f18200 */
        /* <DEDUP_REMOVED lines=8> */
.L_x_360:
[----:B------:R-:W-:Y:S05]  /*a270*/  BSYNC.RECONVERGENT B1 ;  /* 0x0000000000017941 */ /* 0x000fea0003800200 */
.L_x_359:
[----:B------:R-:W-:Y:S01]  /*a280*/  FSETP.NAN.FTZ.AND P6, PT, |R0|, |R0|, PT ;  /* 0x400000000000720b */ /* 0x000fe20003fd8200 */
[----:B------:R-:W-:Y:S01]  /*a290*/  BSSY.RECONVERGENT B1, `(.L_x_361) ;  /* 0x000000d000017945 */ /* 0x000fe20003800200 */
[----:B------:R-:W-:Y:S02]  /*a2a0*/  FSEL R3, R3, R30, P3 ;  /* 0x0000001e03037208 */ /* 0x000fe40001800000 */
[----:B------:R-:W-:Y:S02]  /*a2b0*/  SEL R11, R11, R43, P3 ;  /* 0x0000002b0b0b7207 */ /* 0x000fe40001800000 */
[----:B------:R-:W-:-:S07]  /*a2c0*/  SEL R21, R21, RZ, P3 ;  /* 0x000000ff15157207 */ /* 0x000fce0001800000 */
        /* <DEDUP_REMOVED lines=9> */
.L_x_362:
[----:B------:R-:W-:Y:S05]  /*a360*/  BSYNC.RECONVERGENT B1 ;  /* 0x0000000000017941 */ /* 0x000fea0003800200 */
.L_x_361:
[----:B------:R-:W-:Y:S01]  /*a370*/  SEL R10, R10, R43, P2 ;  /* 0x0000002b0a0a7207 */ /* 0x000fe20001000000 */
[----:B------:R-:W-:Y:S01]  /*a380*/  BSSY.RECONVERGENT B1, `(.L_x_363) ;  /* 0x000001e000017945 */ /* 0x000fe20003800200 */
[----:B------:R-:W-:Y:S02]  /*a390*/  FSEL R4, R4, R31, P2 ;  /* 0x0000001f04047208 */ /* 0x000fe40001000000 */
[----:B------:R-:W-:Y:S02]  /*a3a0*/  SEL R34, R34, RZ, P2 ;  /* 0x000000ff22227207 */ /* 0x000fe40001000000 */
[----:B------:R-:W-:Y:S02]  /*a3b0*/  FSETP.NAN.FTZ.AND P0, PT, |R6|, |R6|, PT ;  /* 0x400000060600720b */ /* 0x000fe40003f18200 */
[----:B------:R-:W-:Y:S02]  /*a3c0*/  FSETP.NAN.FTZ.AND P2, PT, |R5|, |R5|, PT ;  /* 0x400000050500720b */ /* 0x000fe40003f58200 */
[----:B------:R-:W-:-:S02]  /*a3d0*/  SEL R8, R8, R51, P4 ;  /* 0x0000003308087207 */ /* 0x000fc40002000000 */
[----:B------:R-:W-:Y:S01]  /*a3e0*/  SEL R7, R7, R51, P5 ;  /* 0x0000003307077207 */ /* 0x000fe20002800000 */
[----:B------:R-:W-:Y:S01]  /*a3f0*/  IMAD.IADD R51, R49, 0x1, R42 ;  /* 0x0000000131337824 */ /* 0x000fe200078e022a */
[-C--:B------:R-:W-:Y:S02]  /*a400*/  SEL R9, R9, R49.reuse, P1 ;  /* 0x0000003109097207 */ /* 0x080fe40000800000 */
[----:B------:R-:W-:Y:S02]  /*a410*/  SEL R12, R12, R49, P3 ;  /* 0x000000310c0c7207 */ /* 0x000fe40001800000 */
[----:B------:R-:W-:Y:S02]  /*a420*/  FSEL R39, R39, R28, P4 ;  /* 0x0000001c27277208 */ /* 0x000fe40002000000 */
[----:B------:R-:W-:Y:S02]  /*a430*/  SEL R18, R18, RZ, P4 ;  /* 0x000000ff12127207 */ /* 0x000fe40002000000 */
[----:B------:R-:W-:-:S02]  /*a440*/  FSEL R38, R38, R29, P5 ;  /* 0x0000001d26267208 */ /* 0x000fc40002800000 */
[----:B------:R-:W-:Y:S02]  /*a450*/  SEL R15, R15, RZ, P5 ;  /* 0x000000ff0f0f7207 */ /* 0x000fe40002800000 */
[----:B------:R-:W-:Y:S02]  /*a460*/  FSEL R41, R41, R26, P1 ;  /* 0x0000001a29297208 */ /* 0x000fe40000800000 */
[----:B------:R-:W-:Y:S02]  /*a470*/  SEL R20, R20, RZ, P1 ;  /* 0x000000ff14147207 */ /* 0x000fe40000800000 */
[----:B------:R-:W-:Y:S02]  /*a480*/  FSEL R0, R0, R27, P3 ;  /* 0x0000001b00007208 */ /* 0x000fe40001800000 */
[----:B------:R-:W-:Y:S02]  /*a490*/  SEL R35, R35, RZ, P3 ;  /* 0x000000ff23237207 */ /* 0x000fe40001800000 */
[----:B------:R-:W-:-:S02]  /*a4a0*/  @P0 FSETP.NAN.FTZ.AND P4, PT, |R33|, |R33|, PT ;  /* 0x400000212100020b */ /* 0x000fc40003f98200 */
[-C--:B------:R-:W-:Y:S02]  /*a4b0*/  @P0 ISETP.LT.U32.AND P5, PT, R14, R51.reuse, PT ;  /* 0x000000330e00020c */ /* 0x080fe40003fa1070 */
[----:B------:R-:W-:Y:S02]  /*a4c0*/  @P2 FSETP.NAN.FTZ.AND P1, PT, |R32|, |R32|, PT ;  /* 0x400000202000220b */ /* 0x000fe40003f38200 */
[----:B------:R-:W-:Y:S02]  /*a4d0*/  @P2 ISETP.LT.U32.AND P3, PT, R13, R51, PT ;  /* 0x000000330d00220c */ /* 0x000fe40003f61070 */
[----:B------:R-:W-:Y:S02]  /*a4e0*/  @P0 ISETP.LT.OR.EX P4, PT, R37, RZ, !P4, P5 ;  /* 0x000000ff2500020c */ /* 0x000fe40006781750 */
[----:B------:R-:W-:Y:S01]  /*a4f0*/  @P2 ISETP.LT.OR.EX P1, PT, R36, RZ, !P1, P3 ;  /* 0x000000ff2400220c */ /* 0x000fe20004f21730 */
[----:B------:R-:W-:-:S12]  /*a500*/  @P2 BRA `(.L_x_364) ;  /* 0x0000000000142947 */ /* 0x000fd80003800000 */
[----:B------:R-:W-:-:S13]  /*a510*/  FSETP.NEU.FTZ.AND P3, PT, R5, R32, PT ;  /* 0x000000200500720b */ /* 0x000fda0003f7d000 */
[----:B------:R-:W-:Y:S02]  /*a520*/  @!P3 ISETP.GE.U32.AND P2, PT, R13, R51, PT ;  /* 0x000000330d00b20c */ /* 0x000fe40003f46070 */
[----:B------:R-:W-:Y:S02]  /*a530*/  @P3 FSETP.LT.FTZ.AND P1, PT, R5, R32, PT ;  /* 0x000000200500320b */ /* 0x000fe40003f31000 */
[----:B------:R-:W-:-:S04]  /*a540*/  @!P3 ISETP.GE.AND.EX P2, PT, R36, RZ, PT, P2 ;  /* 0x000000ff2400b20c */ /* 0x000fc80003f46320 */
[----:B------:R-:W-:-:S13]  /*a550*/  @!P3 PLOP3.LUT P1, PT, P2, PT, PT, 0x8, 0x80 ;  /* 0x000000000080b81c */ /* 0x000fda000172e170 */
.L_x_364:
[----:B------:R-:W-:Y:S05]  /*a560*/  BSYNC.RECONVERGENT B1 ;  /* 0x0000000000017941 */ /* 0x000fea0003800200 */
.L_x_363:
        /* <DEDUP_REMOVED lines=10> */
.L_x_366:
[----:B------:R-:W-:Y:S05]  /*a610*/  BSYNC.RECONVERGENT B1 ;  /* 0x0000000000017941 */ /* 0x000fea0003800200 */
.L_x_365:
[----:B------:R-:W0:Y:S01]  /*a620*/  LDCU UR4, c[0x0][0x39c] ;  /* 0x00007380ff0477ac */ /* 0x000e220008000800 */
[----:B------:R-:W-:Y:S02]  /*a630*/  IADD3 R43, PT, PT, R51, R42, RZ ;  /* 0x0000002a332b7210 */ /* 0x000fe40007ffe0ff */
[----:B------:R-:W-:Y:S02]  /*a640*/  SEL R14, R14, R51, P4 ;  /* 0x000000330e0e7207 */ /* 0x000fe40002000000 */
[----:B------:R-:W-:Y:S01]  /*a650*/  FSEL R6, R6, R33, P4 ;  /* 0x0000002106067208 */ /* 0x000fe20002000000 */
[----:B------:R-:W-:Y:S01]  /*a660*/  IMAD R49, R42, 0x3, R43 ;  /* 0x000000032a317824 */ /* 0x000fe200078e022b */
[----:B------:R-:W-:Y:S01]  /*a670*/  SEL R37, R37, RZ, P4 ;  /* 0x000000ff25257207 */ /* 0x000fe20002000000 */
[----:B0-----:R-:W-:-:S05]  /*a680*/  IMAD.U32 R48, RZ, RZ, UR4 ;  /* 0x00000004ff307e24 */ /* 0x001fca000f8e00ff */
[----:B------:R-:W-:-:S13]  /*a690*/  ISETP.GE.U32.AND P0, PT, R49, R48, PT ;  /* 0x000000303100720c */ /* 0x000fda0003f06070 */
[----:B------:R-:W-:Y:S05]  /*a6a0*/  @!P0 BRA `(.L_x_367) ;  /* 0xffffffb800248947 */ /* 0x000fea000383ffff */
.L_x_345:
[----:B------:R-:W-:Y:S05]  /*a6b0*/  BSYNC.RECONVERGENT B0 ;  /* 0x0000000000007941 */ /* 0x000fea0003800200 */
.L_x_344:
[----:B------:R-:W-:Y:S01]  /*a6c0*/  ISETP.GE.U32.AND P0, PT, R43, R48, PT ;  /* 0x000000302b00720c */ /* 0x000fe20003f06070 */
[----:B------:R-:W-:-:S12]  /*a6d0*/  BSSY.RECONVERGENT B0, `(.L_x_368) ;  /* 0x0000474000007945 */ /* 0x000fd80003800200 */
[----:B------:R-:W-:Y:S05]  /*a6e0*/  @P0 BRA `(.L_x_369) ;  /* 0x0000004400c80947 */ /* 0x000fea0003800000 */
[----:B------:R-:W1:Y:S01]  /*a6f0*/  LDC R24, c[0x0][0x3d8] ;  /* 0x0000f600ff187b82 */ /* 0x000e620000000800 */
[----:B------:R-:W-:Y:S02]  /*a700*/  CS2R R44, SRZ ;  /* 0x00000000002c7805 */ /* 0x000fe4000001ff00 */
[C---:B-1----:R-:W-:Y:S01]  /*a710*/  ISETP.NE.AND P0, PT, R24.reuse, RZ, PT ;  /* 0x000000ff1800720c */ /* 0x042fe20003f05270 */
[----:B------:R-:W-:-:S05]  /*a720*/  VIADD R47, R24, 0xffffffff ;  /* 0xffffffff182f7836 */ /* 0x000fca0000000000 */
[----:B------:R-:W-:-:S05]  /*a730*/  VIMNMX.U32 R46, PT, PT, R47, 0x18, PT ;  /* 0x000000182f2e7848 */ /* 0x000fca0003fe0000 */
[----:B------:R-:W-:Y:S02]  /*a740*/  VIADD R46, R46, 0x1 ;  /* 0x000000012e2e7836 */ /* 0x000fe40000000000 */
[----:B------:R-:W-:Y:S05]  /*a750*/  @!P0 BRA `(.L_x_370) ;  /* 0x0000001000508947 */ /* 0x000fea0003800000 */
[----:B------:R-:W1:Y:S01]  /*a760*/  LDCU.64 UR4, c[0x0][0x3e0] ;  /* 0x00007c00ff0477ac */ /* 0x000e620008000a00 */
[----:B------:R-:W-:Y:S01]  /*a770*/  IMAD.MOV.U32 R24, RZ, RZ, RZ ;  /* 0x000000ffff187224 */ /* 0x000fe200078e00ff */
[----:B------:R-:W-:Y:S01]  /*a780*/  ISETP.NE.AND P1, PT, R47, RZ, PT ;  /* 0x000000ff2f00720c */ /* 0x000fe20003f25270 */
[----:B------:R-:W-:Y:S01]  /*a790*/  IMAD.MOV.U32 R25, RZ, RZ, R43 ;  /* 0x000000ffff197224 */ /* 0x000fe200078e002b */
[----:B------:R-:W2:Y:S01]  /*a7a0*/  LDCU UR6, c[0x0][0x3dc] ;  /* 0x00007b80ff0677ac */ /* 0x000ea20008000800 */
[----:B------:R-:W3:Y:S01]  /*a7b0*/  LDCU UR7, c[0x0][0x508] ;  /* 0x0000a100ff0777ac */ /* 0x000ee20008000800 */
[----:B-1----:R-:W-:-:S05]  /*a7c0*/  IMAD.HI.U32 R30, R43, UR4, R24 ;  /* 0x000000042b1e7c27 */ /* 0x002fca000f8e0018 */
[----:B------:R-:W-:-:S05]  /*a7d0*/  SHF.R.U32.HI R31, RZ, UR5, R30 ;  /* 0x00000005ff1f7c19 */ /* 0x000fca000801161e */
[----:B------:R-:W-:-:S04]  /*a7e0*/  IMAD.MOV R44, RZ, RZ, -R31 ;  /* 0x000000ffff2c7224 */ /* 0x000fc800078e0a1f */
[----:B--2---:R-:W-:-:S04]  /*a7f0*/  IMAD R44, R44, UR6, R43 ;  /* 0x000000062c2c7c24 */ /* 0x004fc8000f8e022b */
[----:B---3--:R-:W-:Y:S01]  /*a800*/  IMAD R44, R44, UR7, RZ ;  /* 0x000000072c2c7c24 */ /* 0x008fe2000f8e02ff */
[----:B------:R-:W-:Y:S06]  /*a810*/  @!P1 BRA `(.L_x_371) ;  /* 0x0000001000189947 */ /* 0x000fec0003800000 */
[----:B------:R-:W1:Y:S01]  /*a820*/  LDCU.64 UR6, c[0x0][0x3e8] ;  /* 0x00007d00ff0677ac */ /* 0x000e620008000a00 */
[----:B------:R-:W-:Y:S01]  /*a830*/  IMAD.MOV.U32 R30, RZ, RZ, RZ ;  /* 0x000000ffff1e7224 */ /* 0x000fe200078e00ff */
[----:B------:R-:W-:Y:S01]  /*a840*/  ISETP.NE.AND P1, PT, R46, 0x2, PT ;  /* 0x000000022e00780c */ /* 0x000fe20003f25270 */
[----:B------:R-:W2:Y:S01]  /*a850*/  LDCU UR4, c[0x0][0x3f0] ;  /* 0x00007e00ff0477ac */ /* 0x000ea20008000800 */
[----:B------:R-:W3:Y:S01]  /*a860*/  LDCU UR5, c[0x0][0x50c] ;  /* 0x0000a180ff0577ac */ /* 0x000ee20008000800 */
[----:B-1----:R-:W-:-:S05]  /*a870*/  IMAD.HI.U32 R24, R31, UR7, R30 ;  /* 0x000000071f187c27 */ /* 0x002fca000f8e001e */
[----:B--2---:R-:W-:-:S04]  /*a880*/  SHF.R.U32.HI R25, RZ, UR4, R24 ;  /* 0x00000004ff197c19 */ /* 0x004fc80008011618 */
[----:B------:R-:W-:-:S05]  /*a890*/  IADD3 R30, PT, PT, -R25, RZ, RZ ;  /* 0x000000ff191e7210 */ /* 0x000fca0007ffe1ff */
[----:B------:R-:W-:-:S04]  /*a8a0*/  IMAD R31, R30, UR6, R31 ;  /* 0x000000061e1f7c24 */ /* 0x000fc8000f8e021f */
[----:B---3--:R-:W-:Y:S01]  /*a8b0*/  IMAD R44, R31, UR5, R44 ;  /* 0x000000051f2c7c24 */ /* 0x008fe2000f8e022c */
[----:B------:R-:W-:Y:S06]  /*a8c0*/  @!P1 BRA `(.L_x_371) ;  /* 0x0000000c00ec9947 */ /* 0x000fec0003800000 */
[----:B------:R-:W1:Y:S01]  /*a8d0*/  LDCU.64 UR4, c[0x0][0x3f8] ;  /* 0x00007f00ff0477ac */ /* 0x000e620008000a00 */
[----:B------:R-:W-:Y:S01]  /*a8e0*/  IMAD.MOV.U32 R24, RZ, RZ, RZ ;  /* 0x000000ffff187224 */ /* 0x000fe200078e00ff */
[----:B------:R-:W-:Y:S01]  /*a8f0*/  ISETP.NE.AND P1, PT, R46, 0x3, PT ;  /* 0x000000032e00780c */ /* 0x000fe20003f25270 */
[----:B------:R-:W2:Y:S01]  /*a900*/  LDCU UR6, c[0x0][0x3f4] ;  /* 0x00007e80ff0677ac */ /* 0x000ea20008000800 */
[----:B------:R-:W3:Y:S01]  /*a910*/  LDCU UR7, c[0x0][0x510] ;  /* 0x0000a200ff0777ac */ /* 0x000ee20008000800 */
[----:B-1----:R-:W-:-:S05]  /*a920*/  IMAD.HI.U32 R30, R25, UR4, R24 ;  /* 0x00000004191e7c27 */ /* 0x002fca000f8e0018 */
[----:B------:R-:W-:-:S05]  /*a930*/  SHF.R.U32.HI R31, RZ, UR5, R30 ;  /* 0x00000005ff1f7c19 */ /* 0x000fca000801161e */
[----:B------:R-:W-:-:S04]  /*a940*/  IMAD.MOV R24, RZ, RZ, -R31 ;  /* 0x000000ffff187224 */ /* 0x000fc800078e0a1f */
[----:B--2---:R-:W-:-:S04]  /*a950*/  IMAD R25, R24, UR6, R25 ;  /* 0x0000000618197c24 */ /* 0x004fc8000f8e0219 */
        /* <DEDUP_REMOVED lines=8> */
[----:B--2---:R-:W-:-:S05]  /*a9e0*/  SHF.R.U32.HI R25, RZ, UR4, R24 ;  /* 0x00000004ff197c19 */ /* 0x004fca0008011618 */
[----:B------:R-:W-:-:S04]  /*a9f0*/  IMAD.MOV R30, RZ, RZ, -R25 ;  /* 0x000000ffff1e7224 */ /* 0x000fc800078e0a19 */
        /* <DEDUP_REMOVED lines=225> */
[----:B------:R-:W2:Y:S01]  /*b810*/  LDCU UR6, c[0x0][0x4fc] ;  /* 0x00009f80ff0677ac */ /* 0x000ea20008000800 */
[----:B------:R-:W3:Y:S02]  /*b820*/  LDCU UR7, c[0x0][0x568] ;  /* 0x0000ad00ff0777ac */ /* 0x000ee40008000800 */
[----:B-1----:R-:W-:-:S05]  /*b830*/  IMAD.HI.U32 R24, R25, UR4, R24 ;  /* 0x0000000419187c27 */ /* 0x002fca000f8e0018 */
[----:B------:R-:W-:-:S05]  /*b840*/  SHF.R.U32.HI R24, RZ, UR5, R24 ;  /* 0x00000005ff187c19 */ /* 0x000fca0008011618 */
[----:B------:R-:W-:-:S04]  /*b850*/  IMAD.MOV R24, RZ, RZ, -R24 ;  /* 0x000000ffff187224 */ /* 0x000fc800078e0a18 */
[----:B--2---:R-:W-:-:S04]  /*b860*/  IMAD R25, R24, UR6, R25 ;  /* 0x0000000618197c24 */ /* 0x004fc8000f8e0219 */
[----:B---3--:R-:W-:-:S07]  /*b870*/  IMAD R44, R25, UR7, R44 ;  /* 0x00000007192c7c24 */ /* 0x008fce000f8e022c */
.L_x_371:
[----:B------:R-:W-:Y:S01]  /*b880*/  SHF.R.U32.HI R44, RZ, 0x3, R44 ;  /* 0x00000003ff2c7819 */ /* 0x000fe2000001162c */
[----:B------:R-:W-:-:S07]  /*b890*/  IMAD.MOV.U32 R45, RZ, RZ, RZ ;  /* 0x000000ffff2d7224 */ /* 0x000fce00078e00ff */
.L_x_370:
[----:B------:R-:W1:Y:S02]  /*b8a0*/  LDCU.64 UR4, c[0x0][0x768] ;  /* 0x0000ed00ff0477ac */ /* 0x000e640008000a00 */
[----:B-1----:R-:W-:-:S04]  /*b8b0*/  IADD3 R49, P1, PT, R40, UR4, RZ ;  /* 0x0000000428317c10 */ /* 0x002fc8000ff3e0ff */
[----:B------:R-:W-:Y:S02]  /*b8c0*/  IADD3.X R40, PT, PT, RZ, UR5, RZ, P1, !PT ;  /* 0x00000005ff287c10 */ /* 0x000fe40008ffe4ff */
[----:B------:R-:W-:-:S04]  /*b8d0*/  LEA R30, P1, R44, R49, 0x3 ;  /* 0x000000312c1e7211 */ /* 0x000fc800078218ff */
[----:B------:R-:W-:-:S06]  /*b8e0*/  LEA.HI.X R31, R44, R40, R45, 0x3, P1 ;  /* 0x000000282c1f7211 */ /* 0x000fcc00008f1c2d */
[----:B------:R-:W5:Y:S01]  /*b8f0*/  LDG.E.64 R30, desc[UR36][R30.64] ;  /* 0x000000241e1e7981 */ /* 0x000f62000c1e1b00 */
[----:B------:R-:W-:-:S05]  /*b900*/  IMAD.IADD R25, R43, 0x1, R42 ;  /* 0x000000012b197824 */ /* 0x000fca00078e022a */
[----:B------:R-:W-:-:S13]  /*b910*/  ISETP.GE.U32.AND P1, PT, R25, R48, PT ;  /* 0x000000301900720c */ /* 0x000fda0003f26070 */
[----:B------:R-:W-:Y:S05]  /*b920*/  @P1 BRA `(.L_x_369) ;  /* 0x0000003400381947 */ /* 0x000fea0003800000 */
[----:B------:R-:W-:Y:S01]  /*b930*/  CS2R R50, SRZ ;  /* 0x0000000000327805 */ /* 0x000fe2000001ff00 */
[----:B------:R-:W-:Y:S06]  /*b940*/  @!P0 BRA `(.L_x_372) ;  /* 0x00000010004c8947 */ /* 0x000fec0003800000 */
[----:B------:R-:W1:Y:S01]  /*b950*/  LDCU.64 UR4, c[0x0][0x3e0] ;  /* 0x00007c00ff0477ac */ /* 0x000e620008000a00 */
[----:B------:R-:W-:Y:S01]  /*b960*/  IMAD.MOV.U32 R24, RZ, RZ, RZ ;  /* 0x000000ffff187224 */ /* 0x000fe200078e00ff */
[----:B------:R-:W-:Y:S01]  /*b970*/  ISETP.NE.AND P1, PT, R47, RZ, PT ;  /* 0x000000ff2f00720c */ /* 0x000fe20003f25270 */
        /* <DEDUP_REMOVED lines=31> */
[----:B------:R-:W-:Y:S01]  /*bb70*/  HFMA2 R44, -RZ, RZ, 0, 0 ;  /* 0x00000000ff2c7431 */ /* 0x000fe200000001ff */
[----:B------:R-:W-:Y:S01]  /*bb80*/  ISETP.NE.AND P1, PT, R46, 0x4, PT ;  /* 0x000000042e00780c */ /* 0x000fe20003f25270 */
[----:B------:R-:W2:Y:S01]  /*bb90*/  LDCU UR4, c[0x0][0x408] ;  /* 0x00008100ff0477ac */ /* 0x000ea20008000800 */
[----:B------:R-:W3:Y:S02]  /*bba0*/  LDCU UR5, c[0x0][0x514] ;  /* 0x0000a280ff0577ac */ /* 0x000ee40008000800 */
        /* <DEDUP_REMOVED lines=40> */
[----:B------:R-:W-:Y:S02]  /*be30*/  MOV R44, RZ ;  /* 0x000000ff002c7202 */ /* 0x000fe40000000f00 */
        /* <DEDUP_REMOVED lines=194> */
.L_x_373:
[----:B------:R-:W-:Y:S01]  /*ca60*/  SHF.R.U32.HI R50, RZ, 0x3, R50 ;  /* 0x00000003ff327819 */ /* 0x000fe20000011632 */
[----:B------:R-:W-:-:S07]  /*ca70*/  IMAD.MOV.U32 R51, RZ, RZ, RZ ;  /* 0x000000ffff337224 */ /* 0x000fce00078e00ff */
.L_x_372:
        /* <DEDUP_REMOVED lines=281> */
.L_x_375:
[----:B------:R-:W-:Y:S02]  /*dc10*/  SHF.R.U32.HI R50, RZ, 0x3, R50 ;  /* 0x00000003ff327819 */ /* 0x000fe40000011632 */
[----:B------:R-:W-:-:S07]  /*dc20*/  MOV R51, RZ ;  /* 0x000000ff00337202 */ /* 0x000fce0000000f00 */
.L_x_374:
        /* <DEDUP_REMOVED lines=281> */
.L_x_377:
[----:B------:R-:W-:Y:S01]  /*edc0*/  SHF.R.U32.HI R44, RZ, 0x3, R44 ;  /* 0x00000003ff2c7819 */ /* 0x000fe2000001162c */
[----:B------:R-:W-:-:S07]  /*edd0*/  IMAD.MOV.U32 R45, RZ, RZ, RZ ;  /* 0x000000ffff2d7224 */ /* 0x000fce00078e00ff */
.L_x_376:
[----:B------:R-:W-:-:S04]  /*ede0*/  LEA R32, P0, R44, R49, 0x3 ;  /* 0x000000312c207211 */ /* 0x000fc800078018ff */
[----:B------:R-:W-:-:S06]  /*edf0*/  LEA.HI.X R33, R44, R40, R45, 0x3, P0 ;  /* 0x000000282c217211 */ /* 0x000fcc00000f1c2d */
[----:B------:R-:W5:Y:S03]  /*ee00*/  LDG.E.64 R32, desc[UR36][R32.64] ;  /* 0x0000002420207981 */ /* 0x000f66000c1e1b00 */
.L_x_369:
[----:B------:R-:W-:Y:S05]  /*ee10*/  BSYNC.RECONVERGENT B0 ;  /* 0x0000000000007941 */ /* 0x000fea0003800200 */
.L_x_368:
[----:B------:R-:W-:Y:S01]  /*ee20*/  ISETP.GE.U32.AND P0, PT, R43, R48, PT ;  /* 0x000000302b00720c */ /* 0x000fe20003f06070 */
[----:B------:R-:W-:-:S12]  /*ee30*/  BSSY.RECONVERGENT B0, `(.L_x_378) ;  /* 0x0000083000007945 */ /* 0x000fd80003800200 */
[----:B------:R-:W-:Y:S05]  /*ee40*/  @P0 BRA `(.L_x_379) ;  /* 0x0000000800040947 */ /* 0x000fea0003800000 */
[----:B------:R-:W-:Y:S01]  /*ee50*/  FSETP.NAN.FTZ.AND P5, PT, |R3|, |R3|, PT ;  /* 0x400000030300720b */ /* 0x000fe20003fb8200 */
[----:B------:R-:W-:Y:S01]  /*ee60*/  IMAD.IADD R45, R43, 0x1, R42 ;  /* 0x000000012b2d7824 */ /* 0x000fe200078e022a */
        /* <DEDUP_REMOVED lines=14> */
.L_x_381:
[----:B------:R-:W-:Y:S05]  /*ef50*/  BSYNC.RECONVERGENT B1 ;  /* 0x0000000000017941 */ /* 0x000fea0003800200 */
.L_x_380:
        /* <DEDUP_REMOVED lines=9> */
.L_x_383:
[----:B------:R-:W-:Y:S05]  /*eff0*/  BSYNC.RECONVERGENT B1 ;  /* 0x0000000000017941 */ /* 0x000fea0003800200 */
.L_x_382:
        /* <DEDUP_REMOVED lines=22> */
.L_x_385:
[----:B------:R-:W-:Y:S05]  /*f160*/  BSYNC.RECONVERGENT B1 ;  /* 0x0000000000017941 */ /* 0x000fea0003800200 */
.L_x_384:
        /* <DEDUP_REMOVED lines=9> */
.L_x_387:
[----:B------:R-:W-:Y:S05]  /*f200*/  BSYNC.RECONVERGENT B1 ;  /* 0x0000000000017941 */ /* 0x000fea0003800200 */
.L_x_386:
        /* <DEDUP_REMOVED lines=22> */
.L_x_389:
[----:B------:R-:W-:Y:S05]  /*f370*/  BSYNC.RECONVERGENT B1 ;  /* 0x0000000000017941 */ /* 0x000fea0003800200 */
.L_x_388:
        /* <DEDUP_REMOVED lines=9> */
.L_x_391:
[----:B------:R-:W-:Y:S05]  /*f410*/  BSYNC.RECONVERGENT B1 ;  /* 0x0000000000017941 */ /* 0x000fea0003800200 */
.L_x_390:
        /* <DEDUP_REMOVED lines=20> */
.L_x_393:
[----:B------:R-:W-:Y:S05]  /*f560*/  BSYNC.RECONVERGENT B1 ;  /* 0x0000000000017941 */ /* 0x000fea0003800200 */
.L_x_392:
        /* <DEDUP_REMOVED lines=10> */
.L_x_395:
[----:B------:R-:W-:Y:S05]  /*f610*/  BSYNC.RECONVERGENT B1 ;  /* 0x0000000000017941 */ /* 0x000fea0003800200 */
.L_x_394:
[----:B------:R-:W-:Y:S02]  /*f620*/  FSEL R6, R6, R33, P0 ;  /* 0x0000002106067208 */ /* 0x000fe40000000000 */
[----:B------:R-:W-:Y:S02]  /*f630*/  SEL R14, R14, R29, P0 ;  /* 0x0000001d0e0e7207 */ /* 0x000fe40000000000 */
[----:B------:R-:W-:Y:S02]  /*f640*/  SEL R36, R36, RZ, P2 ;  /* 0x000000ff24247207 */ /* 0x000fe40001000000 */
[----:B------:R-:W-:-:S07]  /*f650*/  SEL R37, R37, RZ, P0 ;  /* 0x000000ff25257207 */ /* 0x000fce0000000000 */
.L_x_379:
[----:B------:R-:W-:Y:S05]  /*f660*/  BSYNC.RECONVERGENT B0 ;  /* 0x0000000000007941 */ /* 0x000fea0003800200 */
.L_x_378:
        /* <DEDUP_REMOVED lines=15> */
.L_x_397:
[----:B------:R-:W-:Y:S05]  /*f760*/  BSYNC.RECONVERGENT B0 ;  /* 0x0000000000007941 */ /* 0x000fea0003800200 */
.L_x_396:
[----:B------:R-:W-:Y:S04]  /*f770*/  BSSY.RECONVERGENT B0, `(.L_x_398) ;  /* 0x0000007000007945 */ /* 0x000fe80003800200 */
[----:B------:R-:W-:Y:S05]  /*f780*/  @P2 BRA `(.L_x_399) ;  /* 0x0000000000142947 */ /* 0x000fea0003800000 */
[----:B------:R-:W-:-:S13]  /*f790*/  FSETP.NEU.FTZ.AND P2, PT, R4, R38, PT ;  /* 0x000000260400720b */ /* 0x000fda0003f5d000 */
[----:B------:R-:W-:Y:S02]  /*f7a0*/  @!P2 ISETP.GE.U32.AND P1, PT, R10, R7, PT ;  /* 0x000000070a00a20c */ /* 0x000fe40003f26070 */
[----:B------:R-:W-:Y:S02]  /*f7b0*/  @P2 FSETP.LT.FTZ.AND P0, PT, R4, R38, PT ;  /* 0x000000260400220b */ /* 0x000fe40003f11000 */
[----:B------:R-:W-:-:S04]  /*f7c0*/  @!P2 ISETP.GE.AND.EX P1, PT, R34, R15, PT, P1 ;  /* 0x0000000f2200a20c */ /* 0x000fc80003f26310 */
[----:B------:R-:W-:-:S13]  /*f7d0*/  @!P2 PLOP3.LUT P0, PT, P1, PT, PT, 0x8, 0x80 ;  /* 0x000000000080a81c */ /* 0x000fda0000f0e170 */
.L_x_399:
[----:B------:R-:W-:Y:S05]  /*f7e0*/  BSYNC.RECONVERGENT B0 ;  /* 0x0000000000007941 */ /* 0x000fea0003800200 */
.L_x_398:
        /* <DEDUP_REMOVED lines=10> */
[----:B------:R-:W-:Y:S02]  /*f890*/  @P5 FSETP.NAN.FTZ.AND P3, PT, |R41|, |R41|, PT ;  /* 0x400000292900520b */ /* 0x000fe40003f78200 */
[----:B------:R-:W-:Y:S02]  /*f8a0*/  @P5 ISETP.LT.U32.AND P6, PT, R8, R9, PT ;  /* 0x000000090800520c */ /* 0x000fe40003fc1070 */
        /* <DEDUP_REMOVED lines=8> */
.L_x_401:
[----:B------:R-:W-:Y:S05]  /*f930*/  BSYNC.RECONVERGENT B0 ;  /* 0x0000000000007941 */ /* 0x000fea0003800200 */
.L_x_400:
        /* <DEDUP_REMOVED lines=8> */
.L_x_403:
[----:B------:R-:W-:Y:S05]  /*f9c0*/  BSYNC.RECONVERGENT B0 ;  /* 0x0000000000007941 */ /* 0x000fea0003800200 */
.L_x_402:
        /* <DEDUP_REMOVED lines=20> */
.L_x_405:
[----:B------:R-:W-:Y:S05]  /*fb10*/  BSYNC.RECONVERGENT B0 ;  /* 0x0000000000007941 */ /* 0x000fea0003800200 */
.L_x_404:
        /* <DEDUP_REMOVED lines=11> */
.L_x_407:
[----:B------:R-:W-:Y:S05]  /*fbd0*/  BSYNC.RECONVERGENT B0 ;  /* 0x0000000000007941 */ /* 0x000fea0003800200 */
.L_x_406:
[----:B-----5:R-:W-:Y:S02]  /*fbe0*/  FSEL R26, R25, R6, P2 ;  /* 0x00000006191a7208 */ /* 0x020fe40001000000 */
[----:B------:R-:W-:Y:S02]  /*fbf0*/  SEL R18, R7, R14, P2 ;  /* 0x0000000e07127207 */ /* 0x000fe40001000000 */
[----:B------:R-:W-:-:S07]  /*fc00*/  SEL R33, R34, R37, P2 ;  /* 0x0000002522217207 */ /* 0x000fce0001000000 */
.L_x_211:
[----:B------:R-:W-:Y:S05]  /*fc10*/  BSYNC.RECONVERGENT B6 ;  /* 0x0000000000067941 */ /* 0x000fea0003800200 */
.L_x_210:
[----:B------:R-:W2:Y:S02]  /*fc20*/  LDCU UR4, c[0x0][0x3b4] ;  /* 0x00007680ff0477ac */ /* 0x000ea40008000800 */
[----:B--2---:R-:W-:-:S09]  /*fc30*/  UISETP.NE.AND UP0, UPT, UR4, URZ, UPT ;  /* 0x000000ff0400728c */ /* 0x004fd2000bf05270 */
[----:B------:R-:W-:Y:S05]  /*fc40*/  BRA.U !UP0, `(.L_x_408) ;  /* 0x00000005081c7547 */ /* 0x000fea000b800000 */
[----:B------:R-:W2:Y:S01]  /*fc50*/  S2R R6, SR_CgaCtaId ;  /* 0x0000000000067919 */ /* 0x000ea20000008800 */
[----:B------:R-:W3:Y:S01]  /*fc60*/  LDC R12, c[0x0][0x360] ;  /* 0x0000d800ff0c7b82 */ /* 0x000ee20000000800 */
[----:B------:R-:W-:Y:S01]  /*fc70*/  MOV R4, 0x400 ;  /* 0x0000040000047802 */ /* 0x000fe20000000f00 */
[----:B------:R-:W-:Y:S02]  /*fc80*/  IMAD.MOV.U32 R34, RZ, RZ, R0 ;  /* 0x000000ffff227224 */ /* 0x000fe400078e0000 */
[----:B------:R-:W-:Y:S01]  /*fc90*/  IMAD.MOV.U32 R32, RZ, RZ, R18 ;  /* 0x000000ffff207224 */ /* 0x000fe200078e0012 */
[----:B------:R-:W-:-:S03]  /*fca0*/  IADD3 R5, PT, PT, R4, 0x10, RZ ;  /* 0x0000001004057810 */ /* 0x000fc60007ffe0ff */
[----:B------:R-:W4:Y:S01]  /*fcb0*/  LDC R13, c[0x0][0x364] ;  /* 0x0000d900ff0d7b82 */ /* 0x000f220000000800 */
[----:B---3--:R-:W-:Y:S01]  /*fcc0*/  IMAD R4, R16, R12, R19 ;  /* 0x0000000c10047224 */ /* 0x008fe200078e0213 */
[----:B--2---:R-:W-:Y:S02]  /*fcd0*/  LEA R9, R6, R5, 0x18 ;  /* 0x0000000506097211 */ /* 0x004fe400078ec0ff */
[----:B----4-:R-:W-:-:S03]  /*fce0*/  ISETP.GE.U32.AND P0, PT, R13, 0x2, PT ;  /* 0x000000020d00780c */ /* 0x010fc60003f06070 */
[----:B------:R-:W-:-:S05]  /*fcf0*/  IMAD R11, R4, 0x20, R9 ;  /* 0x00000020040b7824 */ /* 0x000fca00078e0209 */
[----:B------:R2:W-:Y:S04]  /*fd00*/  STS.64 [R11+0x8], R34 ;  /* 0x000008220b007388 */ /* 0x0005e80000000a00 */
[----:B------:R2:W-:Y:S04]  /*fd10*/  STS.64 [R11+0x18], R32 ;  /* 0x000018200b007388 */ /* 0x0005e80000000a00 */
[----:B------:R2:W-:Y:S04]  /*fd20*/  STS [R11], R3 ;  /* 0x000000030b007388 */ /* 0x0005e80000000800 */
[----:B------:R2:W-:Y:S01]  /*fd30*/  STS [R11+0x10], R26 ;  /* 0x0000101a0b007388 */ /* 0x0005e20000000800 */
[----:B------:R-:W-:Y:S05]  /*fd40*/  @!P0 BRA `(.L_x_408) ;  /* 0x0000000000dc8947 */ /* 0x000fea0003800000 */
[----:B------:R-:W-:-:S07]  /*fd50*/  IMAD.MOV.U32 R8, RZ, RZ, R13 ;  /* 0x000000ffff087224 */ /* 0x000fce00078e000d */
.L_x_415:
[----:B------:R-:W-:Y:S01]  /*fd60*/  SHF.R.U32.HI R15, RZ, 0x1, R8 ;  /* 0x00000001ff0f7819 */ /* 0x000fe20000011608 */
[----:B------:R-:W-:Y:S05]  /*fd70*/  WARPSYNC.ALL ;  /* 0x0000000000007948 */ /* 0x000fea0003800000 */
[----:B------:R-:W-:Y:S01]  /*fd80*/  IMAD.IADD R4, R15, 0x1, R16 ;  /* 0x000000010f047824 */ /* 0x000fe200078e0210 */
[----:B------:R-:W-:Y:S04]  /*fd90*/  BAR.SYNC.DEFER_BLOCKING 0x0 ;  /* 0x0000000000007b1d */ /* 0x000fe80000010000 */
[----:B------:R-:W-:-:S02]  /*fda0*/  ISETP.GE.U32.AND P0, PT, R4, R13, PT ;  /* 0x0000000d0400720c */ /* 0x000fc40003f06070 */
[----:B------:R-:W-:Y:S02]  /*fdb0*/  BSSY.RECONVERGENT B0, `(.L_x_409) ;  /* 0x000002d000007945 */ /* 0x000fe40003800200 */
[----:B------:R-:W-:-:S13]  /*fdc0*/  ISETP.GE.U32.OR P0, PT, R16, R15, P0 ;  /* 0x0000000f1000720c */ /* 0x000fda0000706470 */
[----:B---3--:R-:W-:Y:S05]  /*fdd0*/  @P0 BRA `(.L_x_410) ;  /* 0x0000000000a80947 */ /* 0x008fea0003800000 */
[----:B------:R-:W-:Y:S01]  /*fde0*/  IMAD R4, R4, R12, R19 ;  /* 0x0000000c04047224 */ /* 0x000fe200078e0213 */
[----:B------:R-:W-:Y:S01]  /*fdf0*/  FSETP.NAN.FTZ.AND P5, PT, |R3|, |R3|, PT ;  /* 0x400000030300720b */ /* 0x000fe20003fb8200 */
[----:B------:R-:W-:Y:S01]  /*fe00*/  BSSY.RECONVERGENT B1, `(.L_x_411) ;  /* 0x0000012000017945 */ /* 0x000fe20003800200 */
[----:B------:R-:W-:Y:S01]  /*fe10*/  FSETP.NAN.FTZ.AND P3, PT, |R26|, |R26|, PT ;  /* 0x4000001a1a00720b */ /* 0x000fe20003f78200 */
[----:B------:R-:W-:-:S05]  /*fe20*/  IMAD R10, R4, 0x20, R9 ;  /* 0x00000020040a7824 */ /* 0x000fca00078e0209 */
[----:B------:R-:W3:Y:S04]  /*fe30*/  LDS R14, [R10] ;  /* 0x000000000a0e7984 */ /* 0x000ee80000000800 */
[----:B------:R-:W4:Y:S04]  /*fe40*/  LDS.64 R4, [R10+0x8] ;  /* 0x000008000a047984 */ /* 0x000f280000000a00 */
[----:B------:R-:W5:Y:S04]  /*fe50*/  LDS R21, [R10+0x10] ;  /* 0x000010000a157984 */ /* 0x000f680000000800 */
[----:B------:R-:W0:Y:S01]  /*fe60*/  LDS.64 R6, [R10+0x18] ;  /* 0x000018000a067984 */ /* 0x000e220000000a00 */
[----:B---3--:R-:W-:-:S02]  /*fe70*/  @P5 FSETP.NAN.FTZ.AND P2, PT, |R14|, |R14|, PT ;  /* 0x4000000e0e00520b */ /* 0x008fc40003f58200 */
[----:B----4-:R-:W-:Y:S02]  /*fe80*/  @P5 ISETP.LT.U32.AND P4, PT, R0, R4, PT ;  /* 0x000000040000520c */ /* 0x010fe40003f81070 */
[----:B-----5:R-:W-:Y:S02]  /*fe90*/  @P3 FSETP.NAN.FTZ.AND P0, PT, |R21|, |R21|, PT ;  /* 0x400000151500320b */ /* 0x020fe40003f18200 */
[----:B------:R-:W-:Y:S02]  /*fea0*/  @P5 ISETP.LT.OR.EX P2, PT, R35, R5, !P2, P4 ;  /* 0x000000052300520c */ /* 0x000fe40005741740 */
[----:B0-----:R-:W-:Y:S01]  /*feb0*/  @P3 ISETP.LT.U32.AND P1, PT, R18, R6, PT ;  /* 0x000000061200320c */ /* 0x001fe20003f21070 */
[----:B------:R-:W-:-:S12]  /*fec0*/  @P5 BRA `(.L_x_412) ;  /* 0x0000000000145947 */ /* 0x000fd80003800000 */
[----:B------:R-:W-:-:S13]  /*fed0*/  FSETP.NEU.FTZ.AND P4, PT, R3, R14, PT ;  /* 0x0000000e0300720b */ /* 0x000fda0003f9d000 */
[----:B------:R-:W-:-:S04]  /*fee0*/  @!P4 ISETP.GE.U32.AND P2, PT, R0, R4, PT ;  /* 0x000000040000c20c */ /* 0x000fc80003f46070 */
[----:B------:R-:W-:-:S04]  /*fef0*/  @!P4 ISETP.GE.AND.EX P2, PT, R35, R5, PT, P2 ;  /* 0x000000052300c20c */ /* 0x000fc80003f46320 */
[----:B------:R-:W-:Y:S02]  /*ff00*/  @!P4 PLOP3.LUT P2, PT, P2, PT, PT, 0x8, 0x80 ;  /* 0x000000000080c81c */ /* 0x000fe4000174e170 */
[----:B------:R-:W-:-:S13]  /*ff10*/  @P4 FSETP.LT.FTZ.AND P2, PT, R3, R14, PT ;  /* 0x0000000e0300420b */ /* 0x000fda0003f51000 */
.L_x_412:
[----:B------:R-:W-:Y:S05]  /*ff20*/  BSYNC.RECONVERGENT B1 ;  /* 0x0000000000017941 */ /* 0x000fea0003800200 */
.L_x_411:
[----:B------:R-:W-:Y:S01]  /*ff30*/  BSSY.RECONVERGENT B1, `(.L_x_413) ;  /* 0x000000a000017945 */ /* 0x000fe20003800200 */
[----:B------:R-:W-:Y:S02]  /*ff40*/  SEL R0, R0, R4, P2 ;  /* 0x0000000400007207 */ /* 0x000fe40001000000 */
[----:B--2---:R-:W-:Y:S02]  /*ff50*/  SEL R35, R35, R5, P2 ;  /* 0x0000000523237207 */ /* 0x004fe40001000000 */
[----:B------:R-:W-:Y:S01]  /*ff60*/  @P3 ISETP.LT.OR.EX P0, PT, R33, R7, !P0, P1 ;  /* 0x000000072100320c */ /* 0x000fe20004701710 */
[----:B------:R-:W-:-:S12]  /*ff70*/  @P3 BRA `(.L_x_414) ;  /* 0x0000000000143947 */ /* 0x000fd80003800000 */
[----:B------:R-:W-:-:S13]  /*ff80*/  FSETP.NEU.FTZ.AND P3, PT, R26, R21, PT ;  /* 0x000000151a00720b */ /* 0x000fda0003f7d000 */
[----:B------:R-:W-:Y:S02]  /*ff90*/  @!P3 ISETP.GE.U32.AND P1, PT, R18, R6, PT ;  /* 0x000000061200b20c */ /* 0x000fe40003f26070 */
[----:B------:R-:W-:Y:S02]  /*ffa0*/  @P3 FSETP.LT.FTZ.AND P0, PT, R26, R21, PT ;  /* 0x000000151a00320b */ /* 0x000fe40003f11000 */
[----:B------:R-:W-:-:S04]  /*ffb0*/  @!P3 ISETP.GE.AND.EX P1, PT, R33, R7, PT, P1 ;  /* 0x000000072100b20c */ /* 0x000fc80003f26310 */
[----:B------:R-:W-:-:S13]  /*ffc0*/  @!P3 PLOP3.LUT P0, PT, P1, PT, PT, 0x8, 0x80 ;  /* 0x000000000080b81c */ /* 0x000fda0000f0e170 */
.L_x_414:
[----:B------:R-:W-:Y:S05]  /*ffd0*/  BSYNC.RECONVERGENT B1 ;  /* 0x0000000000017941 */ /* 0x000fea0003800200 */
.L_x_413:
[----:B------:R-:W-:Y:S01]  /*ffe0*/  SEL R18, R18, R6, P0 ;  /* 0x0000000612127207 */ /* 0x000fe20000000000 */
[----:B------:R-:W-:Y:S01]  /*fff0*/  IMAD.MOV.U32 R34, RZ, RZ, R0 ;  /* 0x000000ffff227224 */ /* 0x000fe200078e0000 */
[----:B------:R-:W-:Y:S02]  /*10000*/  SEL R33, R33, R7, P0 ;  /* 0x0000000721217207 */ /* 0x000fe40000000000 */
[----:B------:R-:W-:Y:S02]  /*10010*/  FSEL R3, R3, R14, P2 ;  /* 0x0000000e03037208 */ /* 0x000fe40001000000 */
[----:B------:R-:W-:Y:S01]  /*10020*/  FSEL R26, R26, R21, P0 ;  /* 0x000000151a1a7208 */ /* 0x000fe20000000000 */
[----:B------:R3:W-:Y:S01]  /*10030*/  STS.64 [R11+0x8], R34 ;  /* 0x000008220b007388 */ /* 0x0007e20000000a00 */
[----:B------:R-:W-:-:S03]  /*10040*/  MOV R32, R18 ;  /* 0x0000001200207202 */ /* 0x000fc60000000f00 */
[----:B------:R3:W-:Y:S04]  /*10050*/  STS [R11], R3 ;  /* 0x000000030b007388 */ /* 0x0007e80000000800 */
[----:B------:R3:W-:Y:S04]  /*10060*/  STS.64 [R11+0x18], R32 ;  /* 0x000018200b007388 */ /* 0x0007e80000000a00 */
[----:B------:R3:W-:Y:S02]  /*10070*/  STS [R11+0x10], R26 ;  /* 0x0000101a0b007388 */ /* 0x0007e40000000800 */
.L_x_410:
[----:B------:R-:W-:Y:S05]  /*10080*/  BSYNC.RECONVERGENT B0 ;  /* 0x0000000000007941 */ /* 0x000fea0003800200 */
.L_x_409:
[----:B------:R-:W-:Y:S01]  /*10090*/  ISETP.GT.U32.AND P0, PT, R8, 0x3, PT ;  /* 0x000000030800780c */ /* 0x000fe20003f04070 */
[----:B------:R-:W-:-:S12]  /*100a0*/  IMAD.MOV.U32 R8, RZ, RZ, R15 ;  /* 0x000000ffff087224 */ /* 0x000fd800078e000f */
[----:B------:R-:W-:Y:S05]  /*100b0*/  @P0 BRA `(.L_x_415) ;  /* 0xfffffffc00280947 */ /* 0x000fea000383ffff */
.L_x_408:
[----:B------:R-:W4:Y:S02]  /*100c0*/  LDCU UR4, c[0x0][0x3b0] ;  /* 0x00007600ff0477ac */ /* 0x000f240008000800 */
[----:B----4-:R-:W-:-:S09]  /*100d0*/  UISETP.NE.AND UP0, UPT, UR4, URZ, UPT ;  /* 0x000000ff0400728c */ /* 0x010fd2000bf05270 */
[----:B------:R-:W-:Y:S05]  /*100e0*/  BRA.U !UP0, `(.L_x_416) ;  /* 0x0000000508d47547 */ /* 0x000fea000b800000 */
[----:B------:R-:W4:Y:S02]  /*100f0*/  LDC R13, c[0x0][0x360] ;  /* 0x0000d800ff0d7b82 */ /* 0x000f240000000800 */
[----:B----4-:R-:W-:Y:S01]  /*10100*/  ISETP.GE.U32.AND P0, PT, R13, 0x21, PT ;  /* 0x000000210d00780c */ /* 0x010fe20003f06070 */
[----:B------:R-:W-:-:S12]  /*10110*/  IMAD.MOV.U32 R8, RZ, RZ, R13 ;  /* 0x000000ffff087224 */ /* 0x000fd800078e000d */
[----:B------:R-:W-:Y:S05]  /*10120*/  @!P0 BRA `(.L_x_417) ;  /* 0x0000000400148947 */ /* 0x000fea0003800000 */
[----:B------:R-:W4:Y:S01]  /*10130*/  S2UR UR5, SR_CgaCtaId ;  /* 0x00000000000579c3 */ /* 0x000f220000008800 */
[----:B------:R-:W-:Y:S01]  /*10140*/  UMOV UR4, 0x400 ;  /* 0x0000040000047882 */ /* 0x000fe20000000000 */
[----:B------:R-:W-:Y:S01]  /*10150*/  IMAD R4, R16, R13, R19 ;  /* 0x0000000d10047224 */ /* 0x000fe200078e0213 */
[----:B------:R-:W-:Y:S01]  /*10160*/  UIADD3 UR4, UPT, UPT, UR4, 0x10, URZ ;  /* 0x0000001004047890 */ /* 0x000fe2000fffe0ff */
[----:B--23--:R-:W-:Y:S01]  /*10170*/  IMAD.MOV.U32 R34, RZ, RZ, R0 ;  /* 0x000000ffff227224 */ /* 0x00cfe200078e0000 */
[----:B------:R-:W-:Y:S01]  /*10180*/  ISETP.GE.U32.AND P0, PT, R13, 0x40, PT ;  /* 0x000000400d00780c */ /* 0x000fe20003f06070 */
[----:B------:R-:W-:Y:S02]  /*10190*/  IMAD.MOV.U32 R32, RZ, RZ, R18 ;  /* 0x000000ffff207224 */ /* 0x000fe400078e0012 */
[----:B------:R-:W-:Y:S01]  /*101a0*/  IMAD.MOV.U32 R8, RZ, RZ, 0x20 ;  /* 0x00000020ff087424 */ /* 0x000fe200078e00ff */
[----:B----4-:R-:W-:-:S06]  /*101b0*/  ULEA UR4, UR5, UR4, 0x18 ;  /* 0x0000000405047291 */ /* 0x010fcc000f8ec0ff */
[----:B------:R-:W-:-:S05]  /*101c0*/  LEA R9, R4, UR4, 0x5 ;  /* 0x0000000404097c11 */ /* 0x000fca000f8e28ff */
[----:B------:R4:W-:Y:S04]  /*101d0*/  STS.64 [R9+0x8], R34 ;  /* 0x0000082209007388 */ /* 0x0009e80000000a00 */
[----:B------:R4:W-:Y:S04]  /*101e0*/  STS.64 [R9+0x18], R32 ;  /* 0x0000182009007388 */ /* 0x0009e80000000a00 */
[----:B------:R4:W-:Y:S04]  /*101f0*/  STS [R9], R3 ;  /* 0x0000000309007388 */ /* 0x0009e80000000800 */
[----:B------:R4:W-:Y:S01]  /*10200*/  STS [R9+0x10], R26 ;  /* 0x0000101a09007388 */ /* 0x0009e20000000800 */
[----:B------:R-:W-:Y:S05]  /*10210*/  @!P0 BRA `(.L_x_417) ;  /* 0x0000000000d88947 */ /* 0x000fea0003800000 */
[----:B------:R-:W-:-:S07]  /*10220*/  IMAD.MOV.U32 R10, RZ, RZ, R13 ;  /* 0x000000ffff0a7224 */ /* 0x000fce00078e000d */
.L_x_424:
[----:B------:R-:W-:Y:S01]  /*10230*/  SHF.R.U32.HI R12, RZ, 0x1, R10 ;  /* 0x00000001ff0c7819 */ /* 0x000fe2000001160a */
[----:B------:R-:W-:Y:S05]  /*10240*/  WARPSYNC.ALL ;  /* 0x0000000000007948 */ /* 0x000fea0003800000 */
[----:B------:R-:W-:Y:S01]  /*10250*/  IMAD.IADD R4, R12, 0x1, R19 ;  /* 0x000000010c047824 */ /* 0x000fe200078e0213 */
[----:B------:R-:W-:Y:S04]  /*10260*/  BAR.SYNC.DEFER_BLOCKING 0x0 ;  /* 0x0000000000007b1d */ /* 0x000fe80000010000 */
[----:B------:R-:W-:-:S02]  /*10270*/  ISETP.GE.U32.AND P0, PT, R4, R13, PT ;  /* 0x0000000d0400720c */ /* 0x000fc40003f06070 */
[----:B------:R-:W-:Y:S02]  /*10280*/  BSSY.RECONVERGENT B0, `(.L_x_418) ;  /* 0x000002c000007945 */ /* 0x000fe40003800200 */
[----:B------:R-:W-:-:S13]  /*10290*/  ISETP.GE.U32.OR P0, PT, R19, R12, P0 ;  /* 0x0000000c1300720c */ /* 0x000fda0000706470 */
[----:B--2---:R-:W-:Y:S05]  /*102a0*/  @P0 BRA `(.L_x_419) ;  /* 0x0000000000a40947 */ /* 0x004fea0003800000 */
[----:B------:R-:W-:Y:S01]  /*102b0*/  LEA R11, R12, R9, 0x5 ;  /* 0x000000090c0b7211 */ /* 0x000fe200078e28ff */
[----:B------:R-:W-:Y:S01]  /*102c0*/  BSSY.RECONVERGENT B1, `(.L_x_420) ;  /* 0x0000012000017945 */ /* 0x000fe20003800200 */
[----:B------:R-:W-:Y:S02]  /*102d0*/  FSETP.NAN.FTZ.AND P5, PT, |R3|, |R3|, PT ;  /* 0x400000030300720b */ /* 0x000fe40003fb8200 */
[----:B------:R-:W-:Y:S01]  /*102e0*/  FSETP.NAN.FTZ.AND P3, PT, |R26|, |R26|, PT ;  /* 0x4000001a1a00720b */ /* 0x000fe20003f78200 */
[----:B------:R-:W2:Y:S04]  /*102f0*/  LDS R14, [R11] ;  /* 0x000000000b0e7984 */ /* 0x000ea80000000800 */
[----:B------:R-:W3:Y:S04]  /*10300*/  LDS.64 R4, [R11+0x8] ;  /* 0x000008000b047984 */ /* 0x000ee80000000a00 */
[----:B------:R-:W5:Y:S04]  /*10310*/  LDS R15, [R11+0x10] ;  /* 0x000010000b0f7984 */ /* 0x000f680000000800 */
[----:B------:R-:W0:Y:S01]  /*10320*/  LDS.64 R6, [R11+0x18] ;  /* 0x000018000b067984 */ /* 0x000e220000000a00 */
[----:B--2---:R-:W-:-:S02]  /*10330*/  @P5 FSETP.NAN.FTZ.AND P2, PT, |R14|, |R14|, PT ;  /* 0x4000000e0e00520b */ /* 0x004fc40003f58200 */
[----:B---3--:R-:W-:Y:S02]  /*10340*/  @P5 ISETP.LT.U32.AND P4, PT, R0, R4, PT ;  /* 0x000000040000520c */ /* 0x008fe40003f81070 */
        /* <DEDUP_REMOVED lines=9> */
.L_x_421:
[----:B------:R-:W-:Y:S05]  /*103e0*/  BSYNC.RECONVERGENT B1 ;  /* 0x0000000000017941 */ /* 0x000fea0003800200 */
.L_x_420:
[----:B------:R-:W-:Y:S01]  /*103f0*/  BSSY.RECONVERGENT B1, `(.L_x_422) ;  /* 0x000000a000017945 */ /* 0x000fe20003800200 */
[----:B------:R-:W-:Y:S02]  /*10400*/  SEL R0, R0, R4, P2 ;  /* 0x0000000400007207 */ /* 0x000fe40001000000 */
[----:B----4-:R-:W-:Y:S02]  /*10410*/  SEL R35, R35, R5, P2 ;  /* 0x0000000523237207 */ /* 0x010fe40001000000 */
[----:B------:R-:W-:Y:S01]  /*10420*/  @P3 ISETP.LT.OR.EX P0, PT, R33, R7, !P0, P1 ;  /* 0x000000072100320c */ /* 0x000fe20004701710 */
[----:B------:R-:W-:-:S12]  /*10430*/  @P3 BRA `(.L_x_423) ;  /* 0x0000000000143947 */ /* 0x000fd80003800000 */
[----:B------:R-:W-:-:S13]  /*10440*/  FSETP.NEU.FTZ.AND P3, PT, R26, R15, PT ;  /* 0x0000000f1a00720b */ /* 0x000fda0003f7d000 */
[----:B------:R-:W-:Y:S02]  /*10450*/  @!P3 ISETP.GE.U32.AND P1, PT, R18, R6, PT ;  /* 0x000000061200b20c */ /* 0x000fe40003f26070 */
[----:B------:R-:W-:Y:S02]  /*10460*/  @P3 FSETP.LT.FTZ.AND P0, PT, R26, R15, PT ;  /* 0x0000000f1a00320b */ /* 0x000fe40003f11000 */
[----:B------:R-:W-:-:S04]  /*10470*/  @!P3 ISETP.GE.AND.EX P1, PT, R33, R7, PT, P1 ;  /* 0x000000072100b20c */ /* 0x000fc80003f26310 */
[----:B------:R-:W-:-:S13]  /*10480*/  @!P3 PLOP3.LUT P0, PT, P1, PT, PT, 0x8, 0x80 ;  /* 0x000000000080b81c */ /* 0x000fda0000f0e170 */
.L_x_423:
[----:B------:R-:W-:Y:S05]  /*10490*/  BSYNC.RECONVERGENT B1 ;  /* 0x0000000000017941 */ /* 0x000fea0003800200 */
.L_x_422:
[----:B------:R-:W-:Y:S01]  /*104a0*/  SEL R18, R18, R6, P0 ;  /* 0x0000000612127207 */ /* 0x000fe20000000000 */
[----:B------:R-:W-:Y:S01]  /*104b0*/  IMAD.MOV.U32 R34, RZ, RZ, R0 ;  /* 0x000000ffff227224 */ /* 0x000fe200078e0000 */
[----:B------:R-:W-:Y:S02]  /*104c0*/  SEL R33, R33, R7, P0 ;  /* 0x0000000721217207 */ /* 0x000fe40000000000 */
[----:B------:R-:W-:Y:S01]  /*104d0*/  FSEL R3, R3, R14, P2 ;  /* 0x0000000e03037208 */ /* 0x000fe20001000000 */
[----:B------:R-:W-:Y:S01]  /*104e0*/  IMAD.MOV.U32 R32, RZ, RZ, R18 ;  /* 0x000000ffff207224 */ /* 0x000fe200078e0012 */
[----:B------:R-:W-:Y:S01]  /*104f0*/  FSEL R26, R26, R15, P0 ;  /* 0x0000000f1a1a7208 */ /* 0x000fe20000000000 */
[----:B------:R2:W-:Y:S04]  /*10500*/  STS.64 [R9+0x8], R34 ;  /* 0x0000082209007388 */ /* 0x0005e80000000a00 */
[----:B------:R2:W-:Y:S04]  /*10510*/  STS.64 [R9+0x18], R32 ;  /* 0x0000182009007388 */ /* 0x0005e80000000a00 */
[----:B------:R2:W-:Y:S04]  /*10520*/  STS [R9], R3 ;  /* 0x0000000309007388 */ /* 0x0005e80000000800 */
[----:B------:R2:W-:Y:S02]  /*10530*/  STS [R9+0x10], R26 ;  /* 0x0000101a09007388 */ /* 0x0005e40000000800 */
.L_x_419:
[----:B------:R-:W-:Y:S05]  /*10540*/  BSYNC.RECONVERGENT B0 ;  /* 0x0000000000007941 */ /* 0x000fea0003800200 */
.L_x_418:
[----:B------:R-:W-:Y:S01]  /*10550*/  ISETP.GT.U32.AND P0, PT, R10, 0x7f, PT ;  /* 0x0000007f0a00780c */ /* 0x000fe20003f04070 */
[----:B------:R-:W-:-:S12]  /*10560*/  IMAD.MOV.U32 R10, RZ, RZ, R12 ;  /* 0x000000ffff0a7224 */ /* 0x000fd800078e000c */
[----:B------:R-:W-:Y:S05]  /*10570*/  @P0 BRA `(.L_x_424) ;  /* 0xfffffffc002c0947 */ /* 0x000fea000383ffff */
.L_x_417:
[----:B------:R-:W-:Y:S01]  /*10580*/  ISETP.GE.U32.AND P0, PT, R8, 0x2, PT ;  /* 0x000000020800780c */ /* 0x000fe20003f06070 */
[----:B------:R-:W-:Y:S05]  /*10590*/  WARPSYNC.ALL ;  /* 0x0000000000007948 */ /* 0x000fea0003800000 */
[----:B------:R-:W-:Y:S07]  /*105a0*/  BAR.SYNC.DEFER_BLOCKING 0x0 ;  /* 0x0000000000007b1d */ /* 0x000fee0000010000 */
[----:B------:R-:W-:Y:S05]  /*105b0*/  @!P0 BRA `(.L_x_416) ;  /* 0x0000000000a08947 */ /* 0x000fea0003800000 */
[----:B------:R-:W-:-:S07]  /*105c0*/  IMAD.MOV.U32 R5, RZ, RZ, 0x1 ;  /* 0x00000001ff057424 */ /* 0x000fce00078e00ff */
.L_x_429:
[----:B------:R-:W5:Y:S01]  /*105d0*/  SHFL.DOWN PT, R4, R3, R5, 0x1f ;  /* 0x08001f0503047589 */ /* 0x000f6200000e0000 */
[----:B------:R-:W-:Y:S01]  /*105e0*/  FSETP.NAN.FTZ.AND P2, PT, |R3|, |R3|, PT ;  /* 0x400000030300720b */ /* 0x000fe20003f58200 */
[----:B------:R-:W-:Y:S02]  /*105f0*/  BSSY.RECONVERGENT B0, `(.L_x_425) ;  /* 0x000000c000007945 */ /* 0x000fe40003800200 */
[----:B------:R-:W0:Y:S04]  /*10600*/  SHFL.DOWN PT, R7, R0, R5, 0x1f ;  /* 0x08001f0500077589 */ /* 0x000e2800000e0000 */
[----:B------:R-:W1:Y:S06]  /*10610*/  SHFL.DOWN PT, R6, R35, R5, 0x1f ;  /* 0x08001f0523067589 */ /* 0x000e6c00000e0000 */
[----:B-----5:R-:W-:-:S02]  /*10620*/  @P2 FSETP.NAN.FTZ.AND P0, PT, |R4|, |R4|, PT ;  /* 0x400000040400220b */ /* 0x020fc40003f18200 */
[----:B0-----:R-:W-:-:S04]  /*10630*/  @P2 ISETP.LT.U32.AND P1, PT, R0, R7, PT ;  /* 0x000000070000220c */ /* 0x001fc80003f21070 */
[----:B-1----:R-:W-:Y:S01]  /*10640*/  @P2 ISETP.LT.OR.EX P0, PT, R35, R6, !P0, P1 ;  /* 0x000000062300220c */ /* 0x002fe20004701710 */
[----:B------:R-:W-:-:S12]  /*10650*/  @P2 BRA `(.L_x_426) ;  /* 0x0000000000142947 */ /* 0x000fd80003800000 */
[----:B------:R-:W-:-:S13]  /*10660*/  FSETP.NEU.FTZ.AND P1, PT, R3, R4, PT ;  /* 0x000000040300720b */ /* 0x000fda0003f3d000 */
[----:B------:R-:W-:-:S04]  /*10670*/  @!P1 ISETP.GE.U32.AND P0, PT, R0, R7, PT ;  /* 0x000000070000920c */ /* 0x000fc80003f06070 */
[----:B------:R-:W-:-:S04]  /*10680*/  @!P1 ISETP.GE.AND.EX P0, PT, R35, R6, PT, P0 ;  /* 0x000000062300920c */ /* 0x000fc80003f06300 */
[----:B------:R-:W-:Y:S02]  /*10690*/  @!P1 PLOP3.LUT P0, PT, P0, PT, PT, 0x8, 0x80 ;  /* 0x000000000080981c */ /* 0x000fe4000070e170 */
[----:B------:R-:W-:-:S13]  /*106a0*/  @P1 FSETP.LT.FTZ.AND P0, PT, R3, R4, PT ;  /* 0x000000040300120b */ /* 0x000fda0003f11000 */
.L_x_426:
[----:B------:R-:W-:Y:S05]  /*106b0*/  BSYNC.RECONVERGENT B0 ;  /* 0x0000000000007941 */ /* 0x000fea0003800200 */
.L_x_425:
[----:B--2-4-:R-:W0:Y:S01]  /*106c0*/  SHFL.DOWN PT, R9, R26, R5, 0x1f ;  /* 0x08001f051a097589 */ /* 0x014e2200000e0000 */
[----:B------:R-:W-:Y:S01]  /*106d0*/  FSETP.NAN.FTZ.AND P3, PT, |R26|, |R26|, PT ;  /* 0x4000001a1a00720b */ /* 0x000fe20003f78200 */
[----:B------:R-:W-:Y:S01]  /*106e0*/  BSSY.RECONVERGENT B0, `(.L_x_427) ;  /* 0x000000f000007945 */ /* 0x000fe20003800200 */
[----:B---3--:R-:W-:Y:S01]  /*106f0*/  FSEL R3, R3, R4, P0 ;  /* 0x0000000403037208 */ /* 0x008fe20000000000 */
[----:B------:R-:W1:Y:S01]  /*10700*/  SHFL.DOWN PT, R11, R18, R5, 0x1f ;  /* 0x08001f05120b7589 */ /* 0x000e6200000e0000 */
[----:B------:R-:W-:Y:S02]  /*10710*/  SEL R0, R0, R7, P0 ;  /* 0x0000000700007207 */ /* 0x000fe40000000000 */
[----:B------:R-:W-:Y:S01]  /*10720*/  SEL R35, R35, R6, P0 ;  /* 0x0000000623237207 */ /* 0x000fe20000000000 */
[----:B------:R-:W2:Y:S06]  /*10730*/  SHFL.DOWN PT, R10, R33, R5, 0x1f ;  /* 0x08001f05210a7589 */ /* 0x000eac00000e0000 */
[----:B0-----:R-:W-:-:S02]  /*10740*/  @P3 FSETP.NAN.FTZ.AND P1, PT, |R9|, |R9|, PT ;  /* 0x400000090900320b */ /* 0x001fc40003f38200 */
[----:B-1----:R-:W-:-:S04]  /*10750*/  @P3 ISETP.LT.U32.AND P2, PT, R18, R11, PT ;  /* 0x0000000b1200320c */ /* 0x002fc80003f41070 */
[----:B--2---:R-:W-:Y:S01]  /*10760*/  @P3 ISETP.LT.OR.EX P1, PT, R33, R10, !P1, P2 ;  /* 0x0000000a2100320c */ /* 0x004fe20004f21720 */
[----:B------:R-:W-:-:S12]  /*10770*/  @P3 BRA `(.L_x_428) ;  /* 0x0000000000143947 */ /* 0x000fd80003800000 */
[----:B------:R-:W-:-:S13]  /*10780*/  FSETP.NEU.FTZ.AND P2, PT, R26, R9, PT ;  /* 0x000000091a00720b */ /* 0x000fda0003f5d000 */
[----:B------:R-:W-:Y:S02]  /*10790*/  @!P2 ISETP.GE.U32.AND P0, PT, R18, R11, PT ;  /* 0x0000000b1200a20c */ /* 0x000fe40003f06070 */
[----:B------:R-:W-:Y:S02]  /*107a0*/  @P2 FSETP.LT.FTZ.AND P1, PT, R26, R9, PT ;  /* 0x000000091a00220b */ /* 0x000fe40003f31000 */
[----:B------:R-:W-:-:S04]  /*107b0*/  @!P2 ISETP.GE.AND.EX P0, PT, R33, R10, PT, P0 ;  /* 0x0000000a2100a20c */ /* 0x000fc80003f06300 */
[----:B------:R-:W-:-:S13]  /*107c0*/  @!P2 PLOP3.LUT P1, PT, P0, PT, PT, 0x8, 0x80 ;  /* 0x000000000080a81c */ /* 0x000fda000072e170 */
.L_x_428:
[----:B------:R-:W-:Y:S05]  /*107d0*/  BSYNC.RECONVERGENT B0 ;  /* 0x0000000000007941 */ /* 0x000fea0003800200 */
.L_x_427:
[----:B------:R-:W-:Y:S01]  /*107e0*/  IMAD.SHL.U32 R5, R5, 0x2, RZ ;  /* 0x0000000205057824 */ /* 0x000fe200078e00ff */
[----:B------:R-:W-:Y:S02]  /*107f0*/  FSEL R26, R26, R9, P1 ;  /* 0x000000091a1a7208 */ /* 0x000fe40000800000 */
[----:B------:R-:W-:Y:S02]  /*10800*/  SEL R18, R18, R11, P1 ;  /* 0x0000000b12127207 */ /* 0x000fe40000800000 */
[----:B------:R-:W-:Y:S02]  /*10810*/  ISETP.GE.AND P0, PT, R5, R8, PT ;  /* 0x000000080500720c */ /* 0x000fe40003f06270 */
[----:B------:R-:W-:-:S11]  /*10820*/  SEL R33, R33, R10, P1 ;  /* 0x0000000a21217207 */ /* 0x000fd60000800000 */
[----:B------:R-:W-:Y:S05]  /*10830*/  @!P0 BRA `(.L_x_429) ;  /* 0xfffffffc00648947 */ /* 0x000fea000383ffff */
.L_x_416:
[----:B------:R-:W5:Y:S01]  /*10840*/  LDC R4, c[0x0][0x56c] ;  /* 0x00015b00ff047b82 */ /* 0x000f620000000800 */
[----:B-1----:R-:W-:Y:S01]  /*10850*/  IMAD.MOV.U32 R25, RZ, RZ, RZ ;  /* 0x000000ffff197224 */ /* 0x002fe200078e00ff */
[C---:B-----5:R-:W-:Y:S01]  /*10860*/  ISETP.NE.AND P0, PT, R4.reuse, RZ, PT ;  /* 0x000000ff0400720c */ /* 0x060fe20003f05270 */
[----:B------:R-:W-:-:S05]  /*10870*/  VIADD R20, R4, 0xffffffff ;  /* 0xffffffff04147836 */ /* 0x000fca0000000000 */
[----:B------:R-:W-:-:S04]  /*10880*/  VIMNMX.U32 R6, PT, PT, R20, 0x18, PT ;  /* 0x0000001814067848 */ /* 0x000fc80003fe0000 */
[----:B------:R-:W-:-:S03]  /*10890*/  IADD3 R6, PT, PT, R6, 0x1, RZ ;  /* 0x0000000106067810 */ /* 0x000fc60007ffe0ff */
[----:B------:R-:W-:Y:S05]  /*108a0*/  @!P0 BRA `(.L_x_430) ;  /* 0x0000001000488947 */ /* 0x000fea0003800000 */
[----:B------:R-:W1:Y:S01]  /*108b0*/  LDCU.64 UR6, c[0x0][0x570] ;  /* 0x0000ae00ff0677ac */ /* 0x000e620008000a00 */
[----:B------:R-:W-:Y:S01]  /*108c0*/  IMAD.MOV.U32 R4, RZ, RZ, RZ ;  /* 0x000000ffff047224 */ /* 0x000fe200078e00ff */
[----:B------:R-:W-:Y:S01]  /*108d0*/  ISETP.NE.AND P1, PT, R20, RZ, PT ;  /* 0x000000ff1400720c */ /* 0x000fe20003f25270 */
[----:B------:R-:W-:Y:S01]  /*108e0*/  IMAD.MOV.U32 R5, RZ, RZ, R23 ;  /* 0x000000ffff057224 */ /* 0x000fe200078e0017 */
[----:B------:R-:W5:Y:S01]  /*108f0*/  LDCU UR5, c[0x0][0x578] ;  /* 0x0000af00ff0577ac */ /* 0x000f620008000800 */
[----:B------:R-:W0:Y:S01]  /*10900*/  LDCU UR4, c[0x0][0x69c] ;  /* 0x0000d380ff0477ac */ /* 0x000e220008000800 */
[----:B-1----:R-:W-:-:S05]  /*10910*/  IMAD.HI.U32 R4, R23, UR7, R4 ;  /* 0x0000000717047c27 */ /* 0x002fca000f8e0004 */
[----:B-----5:R-:W-:-:S05]  /*10920*/  SHF.R.U32.HI R5, RZ, UR5, R4 ;  /* 0x00000005ff057c19 */ /* 0x020fca0008011604 */
[----:B------:R-:W-:-:S04]  /*10930*/  IMAD.MOV R7, RZ, RZ, -R5 ;  /* 0x000000ffff077224 */ /* 0x000fc800078e0a05 */
[----:B------:R-:W-:-:S04]  /*10940*/  IMAD R7, R7, UR6, R23 ;  /* 0x0000000607077c24 */ /* 0x000fc8000f8e0217 */
[----:B0-----:R-:W-:Y:S01]  /*10950*/  IMAD R25, R7, UR4, RZ ;  /* 0x0000000407197c24 */ /* 0x001fe2000f8e02ff */
[----:B------:R-:W-:Y:S06]  /*10960*/  @!P1 BRA `(.L_x_430) ;  /* 0x0000001000189947 */ /* 0x000fec0003800000 */
[----:B------:R-:W0:Y:S01]  /*10970*/  LDCU.64 UR6, c[0x0][0x580] ;  /* 0x0000b000ff0677ac */ /* 0x000e220008000a00 */
[----:B------:R-:W-:Y:S01]  /*10980*/  IMAD.MOV.U32 R4, RZ, RZ, RZ ;  /* 0x000000ffff047224 */ /* 0x000fe200078e00ff */
[----:B------:R-:W-:Y:S01]  /*10990*/  ISETP.NE.AND P1, PT, R6, 0x2, PT ;  /* 0x000000020600780c */ /* 0x000fe20003f25270 */
[----:B------:R-:W1:Y:S01]  /*109a0*/  LDCU UR5, c[0x0][0x57c] ;  /* 0x0000af80ff0577ac */ /* 0x000e620008000800 */
[----:B------:R-:W5:Y:S01]  /*109b0*/  LDCU UR4, c[0x0][0x6a4] ;  /* 0x0000d480ff0477ac */ /* 0x000f620008000800 */
[----:B0-----:R-:W-:-:S05]  /*109c0*/  IMAD.HI.U32 R8, R5, UR6, R4 ;  /* 0x0000000605087c27 */ /* 0x001fca000f8e0004 */
[----:B--2-4-:R-:W-:-:S05]  /*109d0*/  SHF.R.U32.HI R9, RZ, UR7, R8 ;  /* 0x00000007ff097c19 */ /* 0x014fca0008011608 */
[----:B------:R-:W-:-:S04]  /*109e0*/  IMAD.MOV R4, RZ, RZ, -R9 ;  /* 0x000000ffff047224 */ /* 0x000fc800078e0a09 */
[----:B-1----:R-:W-:-:S04]  /*109f0*/  IMAD R4, R4, UR5, R5 ;  /* 0x0000000504047c24 */ /* 0x002fc8000f8e0205 */
[----:B-----5:R-:W-:Y:S01]  /*10a00*/  IMAD R25, R4, UR4, R25 ;  /* 0x0000000404197c24 */ /* 0x020fe2000f8e0219 */
        /* <DEDUP_REMOVED lines=15> */
[----:B------:R-:W1:Y:S01]  /*10b00*/  LDCU UR5, c[0x0][0x594] ;  /* 0x0000b280ff0577ac */ /* 0x000e620008000800 */
[----:B------:R-:W2:Y:S02]  /*10b10*/  LDCU UR4, c[0x0][0x6b4] ;  /* 0x0000d680ff0477ac */ /* 0x000ea40008000800 */
[----:B0-----:R-:W-:-:S05]  /*10b20*/  IMAD.HI.U32 R8, R5, UR6, R4 ;  /* 0x0000000605087c27 */ /* 0x001fca000f8e0004 */
[----:B------:R-:W-:-:S05]  /*10b30*/  SHF.R.U32.HI R9, RZ, UR7, R8 ;  /* 0x00000007ff097c19 */ /* 0x000fca0008011608 */
[----:B------:R-:W-:-:S04]  /*10b40*/  IMAD.MOV R4, RZ, RZ, -R9 ;  /* 0x000000ffff047224 */ /* 0x000fc800078e0a09 */
[----:B-1----:R-:W-:-:S04]  /*10b50*/  IMAD R4, R4, UR5, R5 ;  /* 0x0000000504047c24 */ /* 0x002fc8000f8e0205 */
[----:B--2---:R-:W-:Y:S01]  /*10b60*/  IMAD R25, R4, UR4, R25 ;  /* 0x0000000404197c24 */ /* 0x004fe2000f8e0219 */
        /* <DEDUP_REMOVED lines=230> */
.L_x_430:
[----:B------:R-:W-:Y:S01]  /*119d0*/  IMAD.MOV.U32 R24, RZ, RZ, RZ ;  /* 0x000000ffff187224 */ /* 0x000fe200078e00ff */
[----:B------:R-:W-:Y:S06]  /*119e0*/  @!P0 BRA `(.L_x_431) ;  /* 0x0000001000488947 */ /* 0x000fec0003800000 */
[----:B------:R-:W1:Y:S01]  /*119f0*/  LDCU.64 UR6, c[0x0][0x570] ;  /* 0x0000ae00ff0677ac */ /* 0x000e620008000a00 */
[----:B------:R-:W-:Y:S01]  /*11a00*/  VIADD R5, R23, 0x1 ;  /* 0x0000000117057836 */ /* 0x000fe20000000000 */
[----:B------:R-:W-:Y:S01]  /*11a10*/  ISETP.NE.AND P0, PT, R20, RZ, PT ;  /* 0x000000ff1400720c */ /* 0x000fe20003f05270 */
[----:B------:R-:W-:Y:S01]  /*11a20*/  IMAD.MOV.U32 R4, RZ, RZ, RZ ;  /* 0x000000ffff047224 */ /* 0x000fe200078e00ff */
[----:B------:R-:W2:Y:S01]  /*11a30*/  LDCU UR4, c[0x0][0x578] ;  /* 0x0000af00ff0477ac */ /* 0x000ea20008000800 */
[----:B------:R-:W5:Y:S02]  /*11a40*/  LDCU UR5, c[0x0][0x69c] ;  /* 0x0000d380ff0577ac */ /* 0x000f640008000800 */
[----:B-1----:R-:W-:-:S05]  /*11a50*/  IMAD.HI.U32 R8, R5, UR7, R4 ;  /* 0x0000000705087c27 */ /* 0x002fca000f8e0004 */
[----:B--2-4-:R-:W-:-:S05]  /*11a60*/  SHF.R.U32.HI R9, RZ, UR4, R8 ;  /* 0x00000004ff097c19 */ /* 0x014fca0008011608 */
[----:B------:R-:W-:-:S04]  /*11a70*/  IMAD.MOV R4, RZ, RZ, -R9 ;  /* 0x000000ffff047224 */ /* 0x000fc800078e0a09 */
[----:B------:R-:W-:-:S04]  /*11a80*/  IMAD R4, R4, UR6, R5 ;  /* 0x0000000604047c24 */ /* 0x000fc8000f8e0205 */
[----:B-----5:R-:W-:Y:S01]  /*11a90*/  IMAD R24, R4, UR5, RZ ;  /* 0x0000000504187c24 */ /* 0x020fe2000f8e02ff */
[----:B------:R-:W-:Y:S06]  /*11aa0*/  @!P0 BRA `(.L_x_431) ;  /* 0x0000001000188947 */ /* 0x000fec0003800000 */
[----:B------:R-:W1:Y:S01]  /*11ab0*/  LDCU.64 UR4, c[0x0][0x580] ;  /* 0x0000b000ff0477ac */ /* 0x000e620008000a00 */
[----:B------:R-:W-:Y:S01]  /*11ac0*/  HFMA2 R8, -RZ, RZ, 0, 0 ;  /* 0x00000000ff087431 */ /* 0x000fe200000001ff */
[----:B------:R-:W-:Y:S01]  /*11ad0*/  ISETP.NE.AND P0, PT, R6, 0x2, PT ;  /* 0x000000020600780c */ /* 0x000fe20003f05270 */
[----:B------:R-:W2:Y:S01]  /*11ae0*/  LDCU UR6, c[0x0][0x57c] ;  /* 0x0000af80ff0677ac */ /* 0x000ea20008000800 */
[----:B------:R-:W4:Y:S02]  /*11af0*/  LDCU UR7, c[0x0][0x6a4] ;  /* 0x0000d480ff0777ac */ /* 0x000f240008000800 */
[----:B-1----:R-:W-:-:S05]  /*11b00*/  IMAD.HI.U32 R4, R9, UR4, R8 ;  /* 0x0000000409047c27 */ /* 0x002fca000f8e0008 */
[----:B------:R-:W-:-:S05]  /*11b10*/  SHF.R.U32.HI R5, RZ, UR5, R4 ;  /* 0x00000005ff057c19 */ /* 0x000fca0008011604 */
[----:B------:R-:W-:-:S04]  /*11b20*/  IMAD.MOV R7, RZ, RZ, -R5 ;  /* 0x000000ffff077224 */ /* 0x000fc800078e0a05 */
[----:B--2---:R-:W-:-:S04]  /*11b30*/  IMAD R9, R7, UR6, R9 ;  /* 0x0000000607097c24 */ /* 0x004fc8000f8e0209 */
[----:B----4-:R-:W-:Y:S01]  /*11b40*/  IMAD R24, R9, UR7, R24 ;  /* 0x0000000709187c24 */ /* 0x010fe2000f8e0218 */
[----:B------:R-:W-:Y:S06]  /*11b50*/  @!P0 BRA `(.L_x_431) ;  /* 0x0000000c00ec8947 */ /* 0x000fec0003800000 */
[----:B------:R-:W1:Y:S01]  /*11b60*/  LDCU.64 UR6, c[0x0][0x588] ;  /* 0x0000b100ff0677ac */ /* 0x000e620008000a00 */
[----:B------:R-:W-:Y:S01]  /*11b70*/  IMAD.MOV.U32 R4, RZ, RZ, RZ ;  /* 0x000000ffff047224 */ /* 0x000fe200078e00ff */
[----:B------:R-:W-:Y:S01]  /*11b80*/  ISETP.NE.AND P0, PT, R6, 0x3, PT ;  /* 0x000000030600780c */ /* 0x000fe20003f05270 */
[----:B------:R-:W2:Y:S01]  /*11b90*/  LDCU UR4, c[0x0][0x590] ;  /* 0x0000b200ff0477ac */ /* 0x000ea20008000800 */
[----:B------:R-:W4:Y:S01]  /*11ba0*/  LDCU UR5, c[0x0][0x6ac] ;  /* 0x0000d580ff0577ac */ /* 0x000f220008000800 */
[----:B-1----:R-:W-:-:S05]  /*11bb0*/  IMAD.HI.U32 R8, R5, UR7, R4 ;  /* 0x0000000705087c27 */ /* 0x002fca000f8e0004 */
[----:B--2---:R-:W-:-:S05]  /*11bc0*/  SHF.R.U32.HI R9, RZ, UR4, R8 ;  /* 0x00000004ff097c19 */ /* 0x004fca0008011608 */
[----:B------:R-:W-:-:S04]  /*11bd0*/  IMAD.MOV R4, RZ, RZ, -R9 ;  /* 0x000000ffff047224 */ /* 0x000fc800078e0a09 */
[----:B------:R-:W-:-:S04]  /*11be0*/  IMAD R5, R4, UR6, R5 ;  /* 0x0000000604057c24 */ /* 0x000fc8000f8e0205 */
        /* <DEDUP_REMOVED lines=25> */
[----:B------:R-:W-:Y:S02]  /*11d80*/  MOV R8, RZ ;  /* 0x000000ff00087202 */ /* 0x000fe40000000f00 */
        /* <DEDUP_REMOVED lines=209> */
[----:B------:R-:W2:Y:S01]  /*12aa0*/  LDCU UR4, c[0x0][0x698] ;  /* 0x0000d300ff0477ac */ /* 0x000ea20008000800 */
[----:B------:R-:W4:Y:S02]  /*12ab0*/  LDCU UR5, c[0x0][0x75c] ;  /* 0x0000eb80ff0577ac */ /* 0x000f240008000800 */
[----:B-1----:R-:W-:-:S05]  /*12ac0*/  IMAD.HI.U32 R4, R5, UR7, R4 ;  /* 0x0000000705047c27 */ /* 0x002fca000f8e0004 */
[----:B--2---:R-:W-:-:S05]  /*12ad0*/  SHF.R.U32.HI R4, RZ, UR4, R4 ;  /* 0x00000004ff047c19 */ /* 0x004fca0008011604 */
[----:B------:R-:W-:-:S04]  /*12ae0*/  IMAD.MOV R4, RZ, RZ, -R4 ;  /* 0x000000ffff047224 */ /* 0x000fc800078e0a04 */
[----:B------:R-:W-:-:S04]  /*12af0*/  IMAD R5, R4, UR6, R5 ;  /* 0x0000000604057c24 */ /* 0x000fc8000f8e0205 */
[----:B----4-:R-:W-:-:S07]  /*12b00*/  IMAD R24, R5, UR5, R24 ;  /* 0x0000000505187c24 */ /* 0x010fce000f8e0218 */
.L_x_431:
[----:B------:R-:W1:Y:S01]  /*12b10*/  LDCU.64 UR4, c[0x0][0x780] ;  /* 0x0000f000ff0477ac */ /* 0x000e620008000a00 */
[----:B------:R-:W-:Y:S02]  /*12b20*/  PLOP3.LUT P1, PT, PT, PT, PT, 0x80, 0x8 ;  /* 0x000000000008781c */ /* 0x000fe40003f2f070 */
[----:B------:R-:W-:Y:S01]  /*12b30*/  CS2R R4, SRZ ;  /* 0x0000000000047805 */ /* 0x000fe2000001ff00 */
[----:B-1----:R-:W-:-:S04]  /*12b40*/  UISETP.NE.U32.AND UP0, UPT, UR4, URZ, UPT ;  /* 0x000000ff0400728c */ /* 0x002fc8000bf05070 */
[----:B------:R-:W-:-:S09]  /*12b50*/  UISETP.NE.AND.EX UP0, UPT, UR5, URZ, UPT, UP0 ;  /* 0x000000ff0500728c */ /* 0x000fd2000bf05300 */
[----:B------:R-:W-:Y:S05]  /*12b60*/  BRA.U !UP0, `(.L_x_432) ;  /* 0x00000005083c7547 */ /* 0x000fea000b800000 */
[----:B------:R-:W-:Y:S01]  /*12b70*/  HFMA2 R10, -RZ, RZ, 0, 4.76837158203125e-07 ;  /* 0x00000008ff0a7431 */ /* 0x000fe200000001ff */
[----:B------:R-:W-:Y:S01]  /*12b80*/  BSSY.RECONVERGENT B0, `(.L_x_433) ;  /* 0x0000018000007945 */ /* 0x000fe20003800200 */
[----:B------:R-:W-:-:S07]  /*12b90*/  IMAD.MOV.U32 R7, RZ, RZ, 0x10 ;  /* 0x00000010ff077424 */ /* 0x000fce00078e00ff */
.L_x_434:
[----:B------:R-:W1:Y:S08]  /*12ba0*/  I2F.U32.RP R8, R7 ;  /* 0x0000000700087306 */ /* 0x000e700000209000 */
[----:B-1----:R-:W1:Y:S02]  /*12bb0*/  MUFU.RCP R8, R8 ;  /* 0x0000000800087308 */ /* 0x002e640000001000 */
[----:B-1----:R-:W-:-:S06]  /*12bc0*/  VIADD R4, R8, 0xffffffe ;  /* 0x0ffffffe08047836 */ /* 0x002fcc0000000000 */
[----:B------:R1:W5:Y:S02]  /*12bd0*/  F2I.FTZ.U32.TRUNC.NTZ R5, R4 ;  /* 0x0000000400057305 */ /* 0x000364000021f000 */
[----:B-1----:R-:W-:Y:S02]  /*12be0*/  IMAD.MOV.U32 R4, RZ, RZ, RZ ;  /* 0x000000ffff047224 */ /* 0x002fe400078e00ff */
[----:B-----5:R-:W-:-:S04]  /*12bf0*/  IMAD.MOV R12, RZ, RZ, -R5 ;  /* 0x000000ffff0c7224 */ /* 0x020fc800078e0a05 */
[-C--:B--2-4-:R-:W-:Y:S01]  /*12c00*/  IMAD R9, R12, R7.reuse, RZ ;  /* 0x000000070c097224 */ /* 0x094fe200078e02ff */
[----:B------:R-:W-:-:S03]  /*12c10*/  MOV R12, R7 ;  /* 0x00000007000c7202 */ /* 0x000fc60000000f00 */
[----:B------:R-:W-:-:S06]  /*12c20*/  IMAD.HI.U32 R5, R5, R9, R4 ;  /* 0x0000000905057227 */ /* 0x000fcc00078e0004 */
[----:B------:R-:W-:-:S04]  /*12c30*/  IMAD.HI.U32 R9, R5, R10, RZ ;  /* 0x0000000a05097227 */ /* 0x000fc800078e00ff */
[----:B------:R-:W-:-:S04]  /*12c40*/  IMAD.MOV R9, RZ, RZ, -R9 ;  /* 0x000000ffff097224 */ /* 0x000fc800078e0a09 */
[----:B------:R-:W-:Y:S01]  /*12c50*/  IMAD R10, R7, R9, R10 ;  /* 0x00000009070a7224 */ /* 0x000fe200078e020a */
[----:B------:R-:W-:-:S04]  /*12c60*/  LOP3.LUT R9, RZ, R7, RZ, 0x33, !PT ;  /* 0x00000007ff097212 */ /* 0x000fc800078e33ff */
        /* <DEDUP_REMOVED lines=9> */
[----:B------:R-:W-:Y:S05]  /*12d00*/  BSYNC.RECONVERGENT B0 ;  /* 0x0000000000007941 */ /* 0x000fea0003800200 */
.L_x_433:
[C---:B------:R-:W-:Y:S01]  /*12d10*/  IMAD.HI.U32 R4, R5.reuse, 0x10, RZ ;  /* 0x0000001005047827 */ /* 0x040fe200078e00ff */
[----:B------:R-:W-:Y:S03]  /*12d20*/  BSSY.RECONVERGENT B0, `(.L_x_435) ;  /* 0x000002c000007945 */ /* 0x000fe60003800200 */
[----:B------:R-:W-:Y:S02]  /*12d30*/  IMAD.MOV R7, RZ, RZ, -R4 ;  /* 0x000000ffff077224 */ /* 0x000fe400078e0a04 */
[----:B------:R-:W-:-:S04]  /*12d40*/  IMAD.HI.U32 R8, R5, 0x8, RZ ;  /* 0x0000000805087827 */ /* 0x000fc800078e00ff */
[----:B------:R-:W-:Y:S02]  /*12d50*/  IMAD R7, R12, R7, 0x10 ;  /* 0x000000100c077424 */ /* 0x000fe400078e0207 */
[----:B------:R-:W-:-:S03]  /*12d60*/  IMAD.MOV R5, RZ, RZ, -R8 ;  /* 0x000000ffff057224 */ /* 0x000fc600078e0a08 */
[----:B------:R-:W-:Y:S01]  /*12d70*/  ISETP.GE.U32.AND P1, PT, R7, R12, PT ;  /* 0x0000000c0700720c */ /* 0x000fe20003f26070 */
[----:B------:R-:W-:-:S05]  /*12d80*/  IMAD R5, R12, R5, 0x8 ;  /* 0x000000080c057424 */ /* 0x000fca00078e0205 */
[----:B------:R-:W-:-:S07]  /*12d90*/  ISETP.GE.U32.AND P3, PT, R5, R12, PT ;  /* 0x0000000c0500720c */ /* 0x000fce0003f66070 */
[----:B------:R-:W-:Y:S02]  /*12da0*/  @P1 IMAD.IADD R7, R7, 0x1, -R12 ;  /* 0x0000000107071824 */ /* 0x000fe400078e0a0c */
[----:B------:R-:W-:-:S03]  /*12db0*/  @P1 VIADD R4, R4, 0x1 ;  /* 0x0000000104041836 */ /* 0x000fc60000000000 */
[----:B------:R-:W-:Y:S01]  /*12dc0*/  ISETP.GE.U32.AND P2, PT, R7, R12, PT ;  /* 0x0000000c0700720c */ /* 0x000fe20003f46070 */
[----:B------:R-:W-:Y:S01]  /*12dd0*/  @P3 IMAD.IADD R5, R5, 0x1, -R12 ;  /* 0x0000000105053824 */ /* 0x000fe200078e0a0c */
[----:B------:R-:W-:-:S04]  /*12de0*/  @P3 IADD3 R8, PT, PT, R8, 0x1, RZ ;  /* 0x0000000108083810 */ /* 0x000fc80007ffe0ff */
[----:B------:R-:W-:-:S07]  /*12df0*/  ISETP.GE.U32.AND P1, PT, R5, R12, PT ;  /* 0x0000000c0500720c */ /* 0x000fce0003f26070 */
[----:B------:R-:W-:-:S05]  /*12e00*/  @P2 VIADD R4, R4, 0x1 ;  /* 0x0000000104042836 */ /* 0x000fca0000000000 */
[----:B------:R-:W-:Y:S01]  /*12e10*/  SEL R4, R9, R4, !P0 ;  /* 0x0000000409047207 */ /* 0x000fe20004000000 */
[----:B------:R-:W-:-:S04]  /*12e20*/  @P1 VIADD R8, R8, 0x1 ;  /* 0x0000000108081836 */ /* 0x000fc80000000000 */
[----:B------:R-:W-:Y:S01]  /*12e30*/  IMAD.WIDE.U32 R4, R4, R25, RZ ;  /* 0x0000001904047225 */ /* 0x000fe200078e00ff */
[----:B------:R-:W-:-:S04]  /*12e40*/  SEL R7, R9, R8, !P0 ;  /* 0x0000000809077207 */ /* 0x000fc80004000000 */
[----:B------:R-:W-:-:S13]  /*12e50*/  LOP3.LUT P2, RZ, R5, 0x1f, RZ, 0xc0, !PT ;  /* 0x0000001f05ff7812 */ /* 0x000fda000784c0ff */
[----:B------:R-:W-:Y:S05]  /*12e60*/  @P2 BRA `(.L_x_436) ;  /* 0x0000000000542947 */ /* 0x000fea0003800000 */
[----:B------:R-:W1:Y:S01]  /*12e70*/  I2F.U32.RP R5, R7 ;  /* 0x0000000700057306 */ /* 0x000e620000209000 */
[----:B---3--:R-:W-:Y:S01]  /*12e80*/  IMAD.MOV R11, RZ, RZ, -R7 ;  /* 0x000000ffff0b7224 */ /* 0x008fe200078e0a07 */
[----:B------:R-:W-:-:S06]  /*12e90*/  ISETP.NE.U32.AND P2, PT, R7, RZ, PT ;  /* 0x000000ff0700720c */ /* 0x000fcc0003f45070 */
[----:B-1----:R-:W1:Y:S02]  /*12ea0*/  MUFU.RCP R5, R5 ;  /* 0x0000000500057308 */ /* 0x002e640000001000 */
[----:B-1----:R-:W-:Y:S02]  /*12eb0*/  VIADD R8, R5, 0xffffffe ;  /* 0x0ffffffe05087836 */ /* 0x002fe40000000000 */
[----:B------:R-:W-:-:S04]  /*12ec0*/  IMAD.MOV.U32 R5, RZ, RZ, RZ ;  /* 0x000000ffff057224 */ /* 0x000fc800078e00ff */
[----:B------:R1:W2:Y:S02]  /*12ed0*/  F2I.FTZ.U32.TRUNC.NTZ R9, R8 ;  /* 0x0000000800097305 */ /* 0x0002a4000021f000 */
[----:B-1----:R-:W-:Y:S02]  /*12ee0*/  IMAD.MOV.U32 R8, RZ, RZ, RZ ;  /* 0x000000ffff087224 */ /* 0x002fe400078e00ff */
[----:B--2---:R-:W-:-:S04]  /*12ef0*/  IMAD R11, R11, R9, RZ ;  /* 0x000000090b0b7224 */ /* 0x004fc800078e02ff */
[----:B------:R-:W-:-:S06]  /*12f00*/  IMAD.HI.U32 R9, R9, R11, R8 ;  /* 0x0000000b09097227 */ /* 0x000fcc00078e0008 */
[----:B------:R-:W-:-:S04]  /*12f10*/  IMAD.HI.U32 R9, R9, R4, RZ ;  /* 0x0000000409097227 */ /* 0x000fc800078e00ff */
[----:B------:R-:W-:-:S04]  /*12f20*/  IMAD.MOV R10, RZ, RZ, -R9 ;  /* 0x000000ffff0a7224 */ /* 0x000fc800078e0a09 */
[----:B------:R-:W-:-:S05]  /*12f30*/  IMAD R4, R7, R10, R4 ;  /* 0x0000000a07047224 */ /* 0x000fca00078e0204 */
[----:B------:R-:W-:-:S13]  /*12f40*/  ISETP.GE.U32.AND P0, PT, R4, R7, PT ;  /* 0x000000070400720c */ /* 0x000fda0003f06070 */
[----:B------:R-:W-:Y:S02]  /*12f50*/  @P0 IMAD.IADD R4, R4, 0x1, -R7 ;  /* 0x0000000104040824 */ /* 0x000fe400078e0a07 */
[----:B------:R-:W-:-:S03]  /*12f60*/  @P0 VIADD R9, R9, 0x1 ;  /* 0x0000000109090836 */ /* 0x000fc60000000000 */
[----:B------:R-:W-:-:S13]  /*12f70*/  ISETP.GE.U32.AND P1, PT, R4, R7, PT ;  /* 0x000000070400720c */ /* 0x000fda0003f26070 */
[----:B------:R-:W-:Y:S02]  /*12f80*/  @P1 IADD3 R9, PT, PT, R9, 0x1, RZ ;  /* 0x0000000109091810 */ /* 0x000fe40007ffe0ff */
[----:B------:R-:W-:-:S05]  /*12f90*/  @!P2 LOP3.LUT R9, RZ, R7, RZ, 0x33, !PT ;  /* 0x00000007ff09a212 */ /* 0x000fca00078e33ff */
[----:B------:R-:W-:Y:S01]  /*12fa0*/  IMAD.MOV.U32 R4, RZ, RZ, R9 ;  /* 0x000000ffff047224 */ /* 0x000fe200078e0009 */
[----:B------:R-:W-:Y:S06]  /*12fb0*/  BRA `(.L_x_437) ;  /* 0x0000000000087947 */ /* 0x000fec0003800000 */
.L_x_436:
[----:B------:R-:W-:-:S07]  /*12fc0*/  MOV R8, 0x12fe0 ;  /* 0x00012fe000087802 */ /* 0x000fce0000000f00 */
[----:B0--3--:R-:W-:Y:S05]  /*12fd0*/  CALL.REL.NOINC `($__internal_1_$__cuda_sm20_div_u64) ;  /* 0x0000005400b47944 */ /* 0x009fea0003c00000 */
.L_x_437:
[----:B------:R-:W-:Y:S05]  /*12fe0*/  BSYNC.RECONVERGENT B0 ;  /* 0x0000000000007941 */ /* 0x000fea0003800200 */
.L_x_435:
[----:B------:R-:W1:Y:S02]  /*12ff0*/  LDCU.64 UR4, c[0x0][0x780] ;  /* 0x0000f000ff0477ac */ /* 0x000e640008000a00 */
[----:B-1----:R-:W-:Y:S02]  /*13000*/  UISETP.NE.U32.AND UP0, UPT, UR4, URZ, UPT ;  /* 0x000000ff0400728c */ /* 0x002fe4000bf05070 */
[----:B------:R-:W-:Y:S02]  /*13010*/  IADD3 R4, P0, PT, R4, UR4, RZ ;  /* 0x0000000404047c10 */ /* 0x000fe4000ff1e0ff */
[----:B------:R-:W-:Y:S02]  /*13020*/  UISETP.NE.AND.EX UP0, UPT, UR5, URZ, UPT, UP0 ;  /* 0x000000ff0500728c */ /* 0x000fe4000bf05300 */
[----:B------:R-:W-:-:S04]  /*13030*/  IADD3.X R5, PT, PT, R5, UR5, RZ, P0, !PT ;  /* 0x0000000505057c10 */ /* 0x000fc800087fe4ff */
[----:B------:R-:W-:-:S04]  /*13040*/  PLOP3.LUT P1, PT, PT, PT, UP0, 0x80, 0x8 ;  /* 0x000000000008781c */ /* 0x000fc80003f2f008 */
[----:B------:R-:W-:-:S13]  /*13050*/  PLOP3.LUT P1, PT, P1, PT, PT, 0x8, 0x80 ;  /* 0x000000000080781c */ /* 0x000fda0000f2e170 */
.L_x_432:
[----:B------:R-:W1:Y:S02]  /*13060*/  LDCU UR4, c[0x0][0x3b8] ;  /* 0x00007700ff0477ac */ /* 0x000e640008000800 */
[----:B-1----:R-:W-:-:S09]  /*13070*/  UISETP.NE.AND UP0, UPT, UR4, URZ, UPT ;  /* 0x000000ff0400728c */ /* 0x002fd2000bf05270 */
[----:B------:R-:W-:Y:S05]  /*13080*/  BRA.U !UP0, `(.L_x_438) ;  /* 0x0000004908147547 */ /* 0x000fea000b800000 */
[----:B------:R-:W1:Y:S01]  /*13090*/  LDCU UR4, c[0x0][0x3bc] ;  /* 0x00007780ff0477ac */ /* 0x000e620008000800 */
[----:B------:R-:W-:Y:S01]  /*130a0*/  IMAD.MOV.U32 R23, RZ, RZ, RZ ;  /* 0x000000ffff177224 */ /* 0x000fe200078e00ff */
[----:B------:R-:W5:Y:S01]  /*130b0*/  LDCU UR7, c[0x0][0x56c] ;  /* 0x0000ad80ff0777ac */ /* 0x000f620008000800 */
[----:B------:R-:W0:Y:S01]  /*130c0*/  LDCU UR5, c[0x0][0x3c0] ;  /* 0x00007800ff0577ac */ /* 0x000e220008000800 */
[----:B------:R-:W2:Y:S01]  /*130d0*/  LDCU UR6, c[0x0][0x3a8] ;  /* 0x00007500ff0677ac */ /* 0x000ea20008000800 */
[----:B-1----:R-:W-:Y:S01]  /*130e0*/  IMAD R7, R19, UR4, RZ ;  /* 0x0000000413077c24 */ /* 0x002fe2000f8e02ff */
[----:B-----5:R-:W-:-:S03]  /*130f0*/  UISETP.NE.AND UP0, UPT, UR7, URZ, UPT ;  /* 0x000000ff0700728c */ /* 0x020fc6000bf05270 */
[----:B0-----:R-:W-:-:S04]  /*13100*/  IMAD R8, R16, UR5, R7 ;  /* 0x0000000510087c24 */ /* 0x001fc8000f8e0207 */
[----:B--2---:R-:W-:-:S04]  /*13110*/  IMAD R8, R17, UR6, R8 ;  /* 0x0000000611087c24 */ /* 0x004fc8000f8e0208 */
[----:B----4-:R-:W-:Y:S01]  /*13120*/  IMAD.SHL.U32 R9, R8, 0x2, RZ ;  /* 0x0000000208097824 */ /* 0x010fe200078e00ff */
[----:B------:R-:W-:Y:S06]  /*13130*/  BRA.U !UP0, `(.L_x_439) ;  /* 0x0000001108447547 */ /* 0x000fec000b800000 */
[----:B------:R-:W0:Y:S01]  /*13140*/  LDCU.64 UR6, c[0x0][0x570] ;  /* 0x0000ae00ff0677ac */ /* 0x000e220008000a00 */
[----:B------:R-:W-:Y:S01]  /*13150*/  IMAD.MOV.U32 R8, RZ, RZ, RZ ;  /* 0x000000ffff087224 */ /* 0x000fe200078e00ff */
[----:B------:R-:W-:Y:S01]  /*13160*/  ISETP.NE.AND P0, PT, R20, RZ, PT ;  /* 0x000000ff1400720c */ /* 0x000fe20003f05270 */
[----:B------:R-:W3:Y:S01]  /*13170*/  LDCU UR4, c[0x0][0x578] ;  /* 0x0000af00ff0477ac */ /* 0x000ee20008000800 */
[----:B------:R-:W1:Y:S01]  /*13180*/  LDCU UR5, c[0x0][0x69c] ;  /* 0x0000d380ff0577ac */ /* 0x000e620008000800 */
[----:B0-----:R-:W-:-:S05]  /*13190*/  IMAD.HI.U32 R10, R9, UR7, R8 ;  /* 0x00000007090a7c27 */ /* 0x001fca000f8e0008 */
[----:B---3--:R-:W-:-:S05]  /*131a0*/  SHF.R.U32.HI R11, RZ, UR4, R10 ;  /* 0x00000004ff0b7c19 */ /* 0x008fca000801160a */
[----:B------:R-:W-:-:S04]  /*131b0*/  IMAD.MOV R7, RZ, RZ, -R11 ;  /* 0x000000ffff077224 */ /* 0x000fc800078e0a0b */
[----:B------:R-:W-:-:S04]  /*131c0*/  IMAD R7, R7, UR6, R9 ;  /* 0x0000000607077c24 */ /* 0x000fc8000f8e0209 */
[----:B-1----:R-:W-:Y:S01]  /*131d0*/  IMAD R23, R7, UR5, RZ ;  /* 0x0000000507177c24 */ /* 0x002fe2000f8e02ff */
[----:B------:R-:W-:Y:S06]  /*131e0*/  @!P0 BRA `(.L_x_439) ;  /* 0x0000001000188947 */ /* 0x000fec0003800000 */
[----:B------:R-:W0:Y:S01]  /*131f0*/  LDCU.64 UR4, c[0x0][0x580] ;  /* 0x0000b000ff0477ac */ /* 0x000e220008000a00 */
[----:B------:R-:W-:Y:S01]  /*13200*/  IMAD.MOV.U32 R10, RZ, RZ, RZ ;  /* 0x000000ffff0a7224 */ /* 0x000fe200078e00ff */
[----:B------:R-:W-:Y:S01]  /*13210*/  ISETP.NE.AND P0, PT, R6, 0x2, PT ;  /* 0x000000020600780c */ /* 0x000fe20003f05270 */
[----:B------:R-:W1:Y:S01]  /*13220*/  LDCU UR6, c[0x0][0x57c] ;  /* 0x0000af80ff0677ac */ /* 0x000e620008000800 */
[----:B------:R-:W2:Y:S01]  /*13230*/  LDCU UR7, c[0x0][0x6a4] ;  /* 0x0000d480ff0777ac */ /* 0x000ea20008000800 */
[----:B0-----:R-:W-:-:S05]  /*13240*/  IMAD.HI.U32 R12, R11, UR4, R10 ;  /* 0x000000040b0c7c27 */ /* 0x001fca000f8e000a */
[----:B------:R-:W-:-:S04]  /*13250*/  SHF.R.U32.HI R13, RZ, UR5, R12 ;  /* 0x00000005ff0d7c19 */ /* 0x000fc8000801160c */
[----:B------:R-:W-:-:S05]  /*13260*/  IADD3 R7, PT, PT, -R13, RZ, RZ ;  /* 0x000000ff0d077210 */ /* 0x000fca0007ffe1ff */
        /* <DEDUP_REMOVED lines=254> */
.L_x_439:
[----:B------:R-:W-:Y:S01]  /*14250*/  IMAD.MOV.U32 R22, RZ, RZ, RZ ;  /* 0x000000ffff167224 */ /* 0x000fe200078e00ff */
[----:B------:R-:W-:Y:S06]  /*14260*/  BRA.U !UP0, `(.L_x_440) ;  /* 0x0000001108487547 */ /* 0x000fec000b800000 */
[----:B------:R-:W0:Y:S01]  /*14270*/  LDCU.64 UR6, c[0x0][0x570] ;  /* 0x0000ae00ff0677ac */ /* 0x000e220008000a00 */
[----:B---3--:R-:W-:Y:S01]  /*14280*/  VIADD R11, R9, 0x1 ;  /* 0x00000001090b7836 */ /* 0x008fe20000000000 */
[----:B------:R-:W-:Y:S01]  /*14290*/  ISETP.NE.AND P0, PT, R20, RZ, PT ;  /* 0x000000ff1400720c */ /* 0x000fe20003f05270 */
[----:B------:R-:W-:Y:S01]  /*142a0*/  IMAD.MOV.U32 R10, RZ, RZ, RZ ;  /* 0x000000ffff0a7224 */ /* 0x000fe200078e00ff */
[----:B------:R-:W1:Y:S01]  /*142b0*/  LDCU UR4, c[0x0][0x578] ;  /* 0x0000af00ff0477ac */ /* 0x000e620008000800 */
[----:B------:R-:W2:Y:S02]  /*142c0*/  LDCU UR5, c[0x0][0x69c] ;  /* 0x0000d380ff0577ac */ /* 0x000ea40008000800 */
[----:B0-----:R-:W-:-:S05]  /*142d0*/  IMAD.HI.U32 R12, R11, UR7, R10 ;  /* 0x000000070b0c7c27 */ /* 0x001fca000f8e000a */
[----:B-1----:R-:W-:-:S05]  /*142e0*/  SHF.R.U32.HI R13, RZ, UR4, R12 ;  /* 0x00000004ff0d7c19 */ /* 0x002fca000801160c */
[----:B------:R-:W-:-:S04]  /*142f0*/  IMAD.MOV R7, RZ, RZ, -R13 ;  /* 0x000000ffff077224 */ /* 0x000fc800078e0a0d */
[----:B------:R-:W-:-:S04]  /*14300*/  IMAD R7, R7, UR6, R11 ;  /* 0x0000000607077c24 */ /* 0x000fc8000f8e020b */
[----:B--2---:R-:W-:Y:S01]  /*14310*/  IMAD R22, R7, UR5, RZ ;  /* 0x0000000507167c24 */ /* 0x004fe2000f8e02ff */
        /* <DEDUP_REMOVED lines=263> */
.L_x_440:
        /* <DEDUP_REMOVED lines=13> */
[----:B------:R-:W0:Y:S01]  /*15460*/  LDCU UR4, c[0x0][0x374] ;  /* 0x00006e80ff0477ac */ /* 0x000e220008000800 */
[----:B------:R-:W1:Y:S01]  /*15470*/  LDC.64 R6, c[0x0][0x788] ;  /* 0x0001e200ff067b82 */ /* 0x000e620000000a00 */
[----:B------:R-:W-:Y:S01]  /*15480*/  ISETP.NE.AND P0, PT, R8, RZ, PT ;  /* 0x000000ff0800720c */ /* 0x000fe20003f05270 */
[----:B---3--:R-:W-:Y:S01]  /*15490*/  IMAD.MOV.U32 R34, RZ, RZ, R0 ;  /* 0x000000ffff227224 */ /* 0x008fe200078e0000 */
[----:B------:R-:W2:Y:S01]  /*154a0*/  LDCU UR5, c[0x0][0x360] ;  /* 0x00006c00ff0577ac */ /* 0x000ea20008000800 */
[----:B------:R-:W-:Y:S01]  /*154b0*/  MOV R32, R18 ;  /* 0x0000001200207202 */ /* 0x000fe20000000f00 */
[----:B0-----:R-:W-:-:S09]  /*154c0*/  IMAD R2, R17, UR4, R2 ;  /* 0x0000000411027c24 */ /* 0x001fd2000f8e0202 */
[----:B--2---:R-:W-:Y:S01]  /*154d0*/  @!P0 IMAD R2, R2, UR5, R19 ;  /* 0x0000000502028c24 */ /* 0x004fe2000f8e0213 */
[----:B------:R-:W-:-:S03]  /*154e0*/  PLOP3.LUT P0, PT, PT, PT, PT, 0x80, 0x8 ;  /* 0x000000000008781c */ /* 0x000fc60003f0f070 */
[----:B-1----:R-:W-:-:S05]  /*154f0*/  IMAD.WIDE.U32 R6, R2, 0x20, R6 ;  /* 0x0000002002067825 */ /* 0x002fca00078e0006 */
[----:B------:R0:W-:Y:S04]  /*15500*/  STG.E.64 desc[UR36][R6.64+0x8], R34 ;  /* 0x0000082206007986 */ /* 0x0001e8000c101b24 */
[----:B------:R0:W-:Y:S04]  /*15510*/  STG.E.64 desc[UR36][R6.64+0x18], R32 ;  /* 0x0000182006007986 */ /* 0x0001e8000c101b24 */
[----:B------:R0:W-:Y:S04]  /*15520*/  STG.E desc[UR36][R6.64], R3 ;  /* 0x0000000306007986 */ /* 0x0001e8000c101924 */
[----:B------:R0:W-:Y:S02]  /*15530*/  STG.E desc[UR36][R6.64+0x10], R26 ;  /* 0x0000101a06007986 */ /* 0x0001e4000c101924 */
.L_x_442:
[----:B------:R-:W-:Y:S05]  /*15540*/  BSYNC.RECONVERGENT B0 ;  /* 0x0000000000007941 */ /* 0x000fea0003800200 */
.L_x_441:
        /* <DEDUP_REMOVED lines=9> */
[----:B------:R-:W-:Y:S05]  /*155e0*/  WARPSYNC.ALL ;  /* 0x0000000000007948 */ /* 0x000fea0003800000 */
[----:B------:R-:W-:Y:S06]  /*155f0*/  BAR.SYNC.DEFER_BLOCKING 0x0 ;  /* 0x0000000000007b1d */ /* 0x000fec0000010000 */
[----:B------:R-:W-:Y:S02]  /*15600*/  BSSY.RECONVERGENT B0, `(.L_x_443) ;  /* 0x0000018000007945 */ /* 0x000fe40003800200 */
[----:B------:R-:W-:Y:S06]  /*15610*/  BAR.SYNC.DEFER_BLOCKING 0x0 ;  /* 0x0000000000007b1d */ /* 0x000fec0000010000 */
[----:B------:R-:W-:Y:S05]  /*15620*/  @P4 BRA `(.L_x_444) ;  /* 0x0000000000544947 */ /* 0x000fea0003800000 */
[----:B------:R-:W1:Y:S01]  /*15630*/  S2R R9, SR_LANEID ;  /* 0x0000000000097919 */ /* 0x000e620000000000 */
[----:B------:R-:W-:Y:S01]  /*15640*/  VOTEU.ANY UR5, UPT, PT ;  /* 0x0000000000057886 */ /* 0x000fe200038e0100 */
[----:B0--3--:R-:W0:Y:S01]  /*15650*/  LDC.64 R2, c[0x0][0x790] ;  /* 0x0001e400ff027b82 */ /* 0x009e220000000a00 */
[----:B------:R-:W1:Y:S01]  /*15660*/  FLO.U32 R6, UR5 ;  /* 0x0000000500067d00 */ /* 0x000e6200080e0000 */
[----:B------:R-:W2:Y:S01]  /*15670*/  POPC R7, UR5 ;  /* 0x0000000500077d09 */ /* 0x000ea20008000000 */
[----:B0-----:R-:W-:Y:S01]  /*15680*/  IMAD.WIDE.U32 R2, R17, 0x4, R2 ;  /* 0x0000000411027825 */ /* 0x001fe200078e0002 */
[----:B-1----:R-:W-:-:S13]  /*15690*/  ISETP.EQ.U32.AND P2, PT, R6, R9, PT ;  /* 0x000000090600720c */ /* 0x002fda0003f42070 */
[----:B--2---:R-:W2:Y:S01]  /*156a0*/  @P2 ATOMG.E.ADD.STRONG.GPU PT, R3, desc[UR36][R2.64], R7 ;  /* 0x80000007020329a8 */ /* 0x004ea200081ef124 */
[----:B------:R-:W0:Y:S01]  /*156b0*/  S2UR UR6, SR_CgaCtaId ;  /* 0x00000000000679c3 */ /* 0x000e220000008800 */
[----:B------:R-:W1:Y:S01]  /*156c0*/  LDCU UR4, c[0x0][0x374] ;  /* 0x00006e80ff0477ac */ /* 0x000e620008000800 */
[----:B------:R-:W3:Y:S01]  /*156d0*/  S2R R8, SR_LTMASK ;  /* 0x0000000000087919 */ /* 0x000ee20000003900 */
[----:B-1----:R-:W-:Y:S01]  /*156e0*/  UIADD3 UR4, UPT, UPT, UR4, -0x1, URZ ;  /* 0xffffffff04047890 */ /* 0x002fe2000fffe0ff */
[----:B---3--:R-:W-:Y:S01]  /*156f0*/  LOP3.LUT R8, R8, UR5, RZ, 0xc0, !PT ;  /* 0x0000000508087c12 */ /* 0x008fe2000f8ec0ff */
[----:B------:R-:W-:Y:S02]  /*15700*/  UMOV UR5, 0x400 ;  /* 0x0000040000057882 */ /* 0x000fe40000000000 */
[----:B0-----:R-:W-:Y:S01]  /*15710*/  ULEA UR5, UR6, UR5, 0x18 ;  /* 0x0000000506057291 */ /* 0x001fe2000f8ec0ff */
[----:B------:R-:W0:Y:S01]  /*15720*/  POPC R9, R8 ;  /* 0x0000000800097309 */ /* 0x000e220000000000 */
[----:B--2---:R-:W0:Y:S02]  /*15730*/  SHFL.IDX PT, R0, R3, R6, 0x1f ;  /* 0x00001f0603007589 */ /* 0x004e2400000e0000 */
[----:B0-----:R-:W-:-:S05]  /*15740*/  IMAD.IADD R0, R0, 0x1, R9 ;  /* 0x0000000100007824 */ /* 0x001fca00078e0209 */
[----:B------:R-:W-:-:S04]  /*15750*/  ISETP.NE.AND P2, PT, R0, UR4, PT ;  /* 0x0000000400007c0c */ /* 0x000fc8000bf45270 */
[----:B------:R-:W-:-:S05]  /*15760*/  SEL R0, RZ, 0x1, P2 ;  /* 0x00000001ff007807 */ /* 0x000fca0001000000 */
[----:B------:R1:W-:Y:S04]  /*15770*/  STS.U8 [UR5], R0 ;  /* 0x00000000ff007988 */ /* 0x0003e80008000005 */
.L_x_444:
[----:B------:R-:W-:Y:S05]  /*15780*/  BSYNC.RECONVERGENT B0 ;  /* 0x0000000000007941 */ /* 0x000fea0003800200 */
.L_x_443:
[----:B------:R-:W2:Y:S08]  /*15790*/  S2UR UR5, SR_CgaCtaId ;  /* 0x00000000000579c3 */ /* 0x000eb00000008800 */
[----:B------:R-:W-:Y:S06]  /*157a0*/  BAR.SYNC.DEFER_BLOCKING 0x0 ;  /* 0x0000000000007b1d */ /* 0x000fec0000010000 */
[----:B------:R-:W-:-:S02]  /*157b0*/  UMOV UR4, 0x400 ;  /* 0x0000040000047882 */ /* 0x000fc40000000000 */
[----:B--2---:R-:W-:-:S09]  /*157c0*/  ULEA UR4, UR5, UR4, 0x18 ;  /* 0x0000000405047291 */ /* 0x004fd2000f8ec0ff */
[----:B-1----:R-:W1:Y:S02]  /*157d0*/  LDS.U8 R0, [UR4] ;  /* 0x00000004ff007984 */ /* 0x002e640008000000 */
[----:B-1----:R-:W-:-:S13]  /*157e0*/  ISETP.NE.AND P2, PT, R0, RZ, PT ;  /* 0x000000ff0000720c */ /* 0x002fda0003f45270 */
        /* <DEDUP_REMOVED lines=10> */
[----:B------:R-:W1:Y:S01]  /*15890*/  LDCU UR4, c[0x0][0x3b0] ;  /* 0x00007600ff0477ac */ /* 0x000e620008000800 */
[----:B------:R-:W-:Y:S01]  /*158a0*/  BSSY.RECONVERGENT B1, `(.L_x_445) ;  /* 0x000007b000017945 */ /* 0x000fe20003800200 */
[----:B------:R-:W0:Y:S01]  /*158b0*/  LDCU UR6, c[0x0][0x388] ;  /* 0x00007100ff0677ac */ /* 0x000e220008000800 */
[----:B------:R-:W2:Y:S01]  /*158c0*/  LDCU.64 UR8, c[0x0][0x390] ;  /* 0x00007200ff0877ac */ /* 0x000ea20008000a00 */
[----:B-1----:R-:W-:Y:S01]  /*158d0*/  UISETP.NE.AND UP0, UPT, UR4, URZ, UPT ;  /* 0x000000ff0400728c */ /* 0x002fe2000bf05270 */
[----:B0--3--:R-:W-:-:S02]  /*158e0*/  IMAD.U32 R3, RZ, RZ, UR6 ;  /* 0x00000006ff037e24 */ /* 0x009fc4000f8e00ff */
[----:B--2---:R-:W-:Y:S02]  /*158f0*/  IMAD.U32 R0, RZ, RZ, UR8 ;  /* 0x00000008ff007e24 */ /* 0x004fe4000f8e00ff */
[----:B------:R-:W-:-:S04]  /*15900*/  IMAD.U32 R11, RZ, RZ, UR9 ;  /* 0x00000009ff0b7e24 */ /* 0x000fc8000f8e00ff */
[----:B------:R-:W-:Y:S05]  /*15910*/  BRA.U !UP0, `(.L_x_446) ;  /* 0x0000000108ec7547 */ /* 0x000fea000b800000 */
[----:B------:R-:W0:Y:S01]  /*15920*/  LDCU UR4, c[0x0][0x360] ;  /* 0x00006c00ff0477ac */ /* 0x000e220008000800 */
[----:B------:R-:W-:Y:S01]  /*15930*/  IMAD.U32 R7, RZ, RZ, UR6 ;  /* 0x00000006ff077e24 */ /* 0x000fe2000f8e00ff */
[----:B------:R-:W-:Y:S01]  /*15940*/  MOV R9, UR9 ;  /* 0x0000000900097c02 */ /* 0x000fe20008000f00 */
[----:B------:R-:W-:Y:S01]  /*15950*/  IMAD.U32 R18, RZ, RZ, UR8 ;  /* 0x00000008ff127e24 */ /* 0x000fe2000f8e00ff */
[----:B------:R-:W1:Y:S01]  /*15960*/  LDCU UR5, c[0x0][0x3ac] ;  /* 0x00007580ff0577ac */ /* 0x000e620008000800 */
[----:B------:R-:W2:Y:S01]  /*15970*/  LDCU UR7, c[0x0][0x3ac] ;  /* 0x00007580ff0777ac */ /* 0x000ea20008000800 */
[----:B0-----:R-:W-:-:S05]  /*15980*/  IMAD R2, R16, UR4, R19 ;  /* 0x0000000410027c24 */ /* 0x001fca000f8e0213 */
[----:B-1----:R-:W-:-:S13]  /*15990*/  ISETP.GE.U32.AND P2, PT, R2, UR5, PT ;  /* 0x0000000502007c0c */ /* 0x002fda000bf46070 */
[----:B--2---:R-:W-:Y:S05]  /*159a0*/  @P2 BRA `(.L_x_447) ;  /* 0x0000000400a82947 */ /* 0x004fea0003800000 */
[----:B------:R-:W0:Y:S01]  /*159b0*/  LDCU UR5, c[0x0][0x374] ;  /* 0x00006e80ff0577ac */ /* 0x000e220008000800 */
[----:B------:R-:W1:Y:S01]  /*159c0*/  LDC R27, c[0x0][0x364] ;  /* 0x0000d900ff1b7b82 */ /* 0x000e620000000800 */
[----:B------:R-:W-:Y:S01]  /*159d0*/  BSSY.RECONVERGENT B0, `(.L_x_448) ;  /* 0x000002e000007945 */ /* 0x000fe20003800200 */
[----:B------:R-:W-:Y:S02]  /*159e0*/  IMAD.U32 R7, RZ, RZ, UR6 ;  /* 0x00000006ff077e24 */ /* 0x000fe4000f8e00ff */
[----:B------:R-:W-:Y:S02]  /*159f0*/  IMAD.U32 R18, RZ, RZ, UR8 ;  /* 0x00000008ff127e24 */ /* 0x000fe4000f8e00ff */
[----:B------:R-:W-:Y:S02]  /*15a00*/  IMAD.U32 R9, RZ, RZ, UR9 ;  /* 0x00000009ff097e24 */ /* 0x000fe4000f8e00ff */
[----:B------:R-:W2:Y:S01]  /*15a10*/  LDC.64 R24, c[0x0][0x788] ;  /* 0x0001e200ff187b82 */ /* 0x000ea20000000a00 */
[----:B0-----:R-:W-:-:S02]  /*15a20*/  IMAD R17, R17, UR5, RZ ;  /* 0x0000000511117c24 */ /* 0x001fc4000f8e02ff */
[----:B-1----:R-:W-:-:S07]  /*15a30*/  IMAD R27, R27, UR4, RZ ;  /* 0x000000041b1b7c24 */ /* 0x002fce000f8e02ff */
.L_x_453:
[----:B------:R-:W-:-:S04]  /*15a40*/  IMAD.IADD R13, R17, 0x1, R2 ;  /* 0x00000001110d7824 */ /* 0x000fc800078e0202 */
[----:B--2---:R-:W-:-:S05]  /*15a50*/  IMAD.WIDE.U32 R12, R13, 0x20, R24 ;  /* 0x000000200d0c7825 */ /* 0x004fca00078e0018 */
[----:B------:R-:W2:Y:S04]  /*15a60*/  LDG.E R6, desc[UR36][R12.64] ;  /* 0x000000240c067981 */ /* 0x000ea8000c1e1900 */
[----:B------:R-:W3:Y:S04]  /*15a70*/  LDG.E.64 R14, desc[UR36][R12.64+0x8] ;  /* 0x000008240c0e7981 */ /* 0x000ee8000c1e1b00 */
[----:B------:R-:W4:Y:S04]  /*15a80*/  LDG.E R8, desc[UR36][R12.64+0x10] ;  /* 0x000010240c087981 */ /* 0x000f28000c1e1900 */
[----:B------:R-:W5:Y:S01]  /*15a90*/  LDG.E.64 R20, desc[UR36][R12.64+0x18] ;  /* 0x000018240c147981 */ /* 0x000f62000c1e1b00 */
[----:B------:R-:W-:Y:S01]  /*15aa0*/  FSETP.NAN.FTZ.AND P5, PT, |R3|, |R3|, PT ;  /* 0x400000030300720b */ /* 0x000fe20003fb8200 */
[----:B------:R-:W-:Y:S01]  /*15ab0*/  IMAD.IADD R2, R27, 0x1, R2 ;  /* 0x000000011b027824 */ /* 0x000fe200078e0202 */
[----:B------:R-:W-:Y:S01]  /*15ac0*/  FSETP.NAN.FTZ.AND P4, PT, |R7|, |R7|, PT ;  /* 0x400000070700720b */ /* 0x000fe20003f98200 */
[----:B------:R-:W-:Y:S10]  /*15ad0*/  BSSY.RECONVERGENT B2, `(.L_x_449) ;  /* 0x000000e000027945 */ /* 0x000ff40003800200 */
[----:B--2---:R-:W-:-:S02]  /*15ae0*/  @P5 FSETP.NAN.FTZ.AND P2, PT, |R6|, |R6|, PT ;  /* 0x400000060600520b */ /* 0x004fc40003f58200 */
[----:B---3--:R-:W-:-:S04]  /*15af0*/  @P5 ISETP.LT.U32.AND P6, PT, R0, R14, PT ;  /* 0x0000000e0000520c */ /* 0x008fc80003fc1070 */
[----:B------:R-:W-:Y:S02]  /*15b00*/  @P5 ISETP.LT.OR.EX P2, PT, R11, R15, !P2, P6 ;  /* 0x0000000f0b00520c */ /* 0x000fe40005741760 */
[----:B----4-:R-:W-:Y:S02]  /*15b10*/  @P4 FSETP.NAN.FTZ.AND P3, PT, |R8|, |R8|, PT ;  /* 0x400000080800420b */ /* 0x010fe40003f78200 */
[----:B-----5:R-:W-:-:S04]  /*15b20*/  @P4 ISETP.LT.U32.AND P6, PT, R18, R20, PT ;  /* 0x000000141200420c */ /* 0x020fc80003fc1070 */
[----:B------:R-:W-:Y:S02]  /*15b30*/  @P4 ISETP.LT.OR.EX P3, PT, R9, R21, !P3, P6 ;  /* 0x000000150900420c */ /* 0x000fe40005f61760 */
[----:B------:R-:W-:Y:S01]  /*15b40*/  ISETP.GE.U32.AND P6, PT, R2, UR7, PT ;  /* 0x0000000702007c0c */ /* 0x000fe2000bfc6070 */
[----:B------:R-:W-:-:S12]  /*15b50*/  @P5 BRA `(.L_x_450) ;  /* 0x0000000000145947 */ /* 0x000fd80003800000 */
[----:B------:R-:W-:-:S13]  /*15b60*/  FSETP.NEU.FTZ.AND P5, PT, R3, R6, PT ;  /* 0x000000060300720b */ /* 0x000fda0003fbd000 */
[----:B------:R-:W-:-:S04]  /*15b70*/  @!P5 ISETP.GE.U32.AND P2, PT, R0, R14, PT ;  /* 0x0000000e0000d20c */ /* 0x000fc80003f46070 */
[----:B------:R-:W-:-:S04]  /*15b80*/  @!P5 ISETP.GE.AND.EX P2, PT, R11, R15, PT, P2 ;  /* 0x0000000f0b00d20c */ /* 0x000fc80003f46320 */
[----:B------:R-:W-:Y:S02]  /*15b90*/  @!P5 PLOP3.LUT P2, PT, P2, PT, PT, 0x8, 0x80 ;  /* 0x000000000080d81c */ /* 0x000fe4000174e170 */
[----:B------:R-:W-:-:S13]  /*15ba0*/  @P5 FSETP.LT.FTZ.AND P2, PT, R3, R6, PT ;  /* 0x000000060300520b */ /* 0x000fda0003f51000 */
.L_x_450:
[----:B------:R-:W-:Y:S05]  /*15bb0*/  BSYNC.RECONVERGENT B2 ;  /* 0x0000000000027941 */ /* 0x000fea0003800200 */
.L_x_449:
[----:B------:R-:W-:Y:S01]  /*15bc0*/  BSSY.RECONVERGENT B2, `(.L_x_451) ;  /* 0x000000a000027945 */ /* 0x000fe20003800200 */
[----:B------:R-:W-:Y:S02]  /*15bd0*/  SEL R0, R0, R14, P2 ;  /* 0x0000000e00007207 */ /* 0x000fe40001000000 */
[----:B------:R-:W-:Y:S02]  /*15be0*/  SEL R11, R11, R15, P2 ;  /* 0x0000000f0b0b7207 */ /* 0x000fe40001000000 */
[----:B------:R-:W-:Y:S01]  /*15bf0*/  FSEL R3, R3, R6, P2 ;  /* 0x0000000603037208 */ /* 0x000fe20001000000 */
[----:B------:R-:W-:Y:S06]  /*15c00*/  @P4 BRA `(.L_x_452) ;  /* 0x0000000000144947 */ /* 0x000fec0003800000 */
[----:B------:R-:W-:-:S13]  /*15c10*/  FSETP.NEU.FTZ.AND P4, PT, R7, R8, PT ;  /* 0x000000080700720b */ /* 0x000fda0003f9d000 */
[----:B------:R-:W-:Y:S02]  /*15c20*/  @!P4 ISETP.GE.U32.AND P2, PT, R18, R20, PT ;  /* 0x000000141200c20c */ /* 0x000fe40003f46070 */
[----:B------:R-:W-:Y:S02]  /*15c30*/  @P4 FSETP.LT.FTZ.AND P3, PT, R7, R8, PT ;  /* 0x000000080700420b */ /* 0x000fe40003f71000 */
[----:B------:R-:W-:-:S04]  /*15c40*/  @!P4 ISETP.GE.AND.EX P2, PT, R9, R21, PT, P2 ;  /* 0x000000150900c20c */ /* 0x000fc80003f46320 */
[----:B------:R-:W-:-:S13]  /*15c50*/  @!P4 PLOP3.LUT P3, PT, P2, PT, PT, 0x8, 0x80 ;  /* 0x000000000080c81c */ /* 0x000fda000176e170 */
.L_x_452:
[----:B------:R-:W-:Y:S05]  /*15c60*/  BSYNC.RECONVERGENT B2 ;  /* 0x0000000000027941 */ /* 0x000fea0003800200 */
.L_x_451:
[----:B------:R-:W-:Y:S02]  /*15c70*/  SEL R18, R18, R20, P3 ;  /* 0x0000001412127207 */ /* 0x000fe40001800000 */
[----:B------:R-:W-:Y:S02]  /*15c80*/  SEL R9, R9, R21, P3 ;  /* 0x0000001509097207 */ /* 0x000fe40001800000 */
[----:B------:R-:W-:Y:S01]  /*15c90*/  FSEL R7, R7, R8, P3 ;  /* 0x0000000807077208 */ /* 0x000fe20001800000 */
[----:B------:R-:W-:Y:S06]  /*15ca0*/  @!P6 BRA `(.L_x_453) ;  /* 0xfffffffc0064e947 */ /* 0x000fec000383ffff */
[----:B------:R-:W-:Y:S05]  /*15cb0*/  BSYNC.RECONVERGENT B0 ;  /* 0x0000000000007941 */ /* 0x000fea0003800200 */
.L_x_448:
[----:B------:R-:W-:Y:S05]  /*15cc0*/  BRA `(.L_x_447) ;  /* 0x0000000000e07947 */ /* 0x000fea0003800000 */
.L_x_446:
[----:B------:R-:W0:Y:S01]  /*15cd0*/  LDCU UR4, c[0x0][0x3ac] ;  /* 0x00007580ff0477ac */ /* 0x000e220008000800 */
[----:B------:R-:W-:Y:S01]  /*15ce0*/  IMAD.U32 R7, RZ, RZ, UR6 ;  /* 0x00000006ff077e24 */ /* 0x000fe2000f8e00ff */
[----:B------:R-:W-:Y:S01]  /*15cf0*/  MOV R18, UR8 ;  /* 0x0000000800127c02 */ /* 0x000fe20008000f00 */
[----:B------:R-:W-:Y:S01]  /*15d00*/  IMAD.U32 R9, RZ, RZ, UR9 ;  /* 0x00000009ff097e24 */ /* 0x000fe2000f8e00ff */
[----:B------:R-:W1:Y:S01]  /*15d10*/  LDCU UR5, c[0x0][0x3ac] ;  /* 0x00007580ff0577ac */ /* 0x000e620008000800 */
[----:B0-----:R-:W-:-:S13]  /*15d20*/  ISETP.GE.U32.AND P2, PT, R16, UR4, PT ;  /* 0x0000000410007c0c */ /* 0x001fda000bf46070 */
[----:B-1----:R-:W-:Y:S05]  /*15d30*/  @P2 BRA `(.L_x_447) ;  /* 0x0000000000c42947 */ /* 0x002fea0003800000 */
[----:B------:R-:W0:Y:S01]  /*15d40*/  LDCU UR4, c[0x0][0x374] ;  /* 0x00006e80ff0477ac */ /* 0x000e220008000800 */
[----:B------:R-:W1:Y:S01]  /*15d50*/  LDC R8, c[0x0][0x360] ;  /* 0x0000d800ff087b82 */ /* 0x000e620000000800 */
[----:B------:R-:W-:Y:S02]  /*15d60*/  IMAD.U32 R7, RZ, RZ, UR6 ;  /* 0x00000006ff077e24 */ /* 0x000fe4000f8e00ff */
[----:B------:R-:W-:Y:S02]  /*15d70*/  IMAD.U32 R18, RZ, RZ, UR8 ;  /* 0x00000008ff127e24 */ /* 0x000fe4000f8e00ff */
[----:B------:R-:W-:Y:S02]  /*15d80*/  IMAD.U32 R9, RZ, RZ, UR9 ;  /* 0x00000009ff097e24 */ /* 0x000fe4000f8e00ff */
[----:B------:R-:W-:Y:S01]  /*15d90*/  IMAD.MOV.U32 R2, RZ, RZ, R16 ;  /* 0x000000ffff027224 */ /* 0x000fe200078e0010 */
[----:B------:R-:W2:Y:S08]  /*15da0*/  LDC.64 R24, c[0x0][0x788] ;  /* 0x0001e200ff187b82 */ /* 0x000eb00000000a00 */
[----:B------:R-:W3:Y:S01]  /*15db0*/  LDC R27, c[0x0][0x364] ;  /* 0x0000d900ff1b7b82 */ /* 0x000ee20000000800 */
[----:B0-----:R-:W-:-:S07]  /*15dc0*/  IMAD R17, R17, UR4, RZ ;  /* 0x0000000411117c24 */ /* 0x001fce000f8e02ff */
.L_x_458:
[----:B------:R-:W-:-:S04]  /*15dd0*/  IMAD.IADD R6, R17, 0x1, R2 ;  /* 0x0000000111067824 */ /* 0x000fc800078e0202 */
[----:B-1----:R-:W-:-:S04]  /*15de0*/  IMAD R13, R6, R8, R19 ;  /* 0x00000008060d7224 */ /* 0x002fc800078e0213 */
[----:B--2---:R-:W-:-:S05]  /*15df0*/  IMAD.WIDE.U32 R12, R13, 0x20, R24 ;  /* 0x000000200d0c7825 */ /* 0x004fca00078e0018 */
[----:B------:R-:W2:Y:S04]  /*15e00*/  LDG.E R6, desc[UR36][R12.64] ;  /* 0x000000240c067981 */ /* 0x000ea8000c1e1900 */
[----:B------:R-:W4:Y:S04]  /*15e10*/  LDG.E.64 R14, desc[UR36][R12.64+0x8] ;  /* 0x000008240c0e7981 */ /* 0x000f28000c1e1b00 */
[----:B------:R-:W5:Y:S04]  /*15e20*/  LDG.E R10, desc[UR36][R12.64+0x10] ;  /* 0x000010240c0a7981 */ /* 0x000f68000c1e1900 */
[----:B------:R-:W5:Y:S01]  /*15e30*/  LDG.E.64 R20, desc[UR36][R12.64+0x18] ;  /* 0x000018240c147981 */ /* 0x000f62000c1e1b00 */
[----:B------:R-:W-:Y:S01]  /*15e40*/  FSETP.NAN.FTZ.AND P5, PT, |R3|, |R3|, PT ;  /* 0x400000030300720b */ /* 0x000fe20003fb8200 */
[----:B------:R-:W-:Y:S01]  /*15e50*/  BSSY.RECONVERGENT B0, `(.L_x_454) ;  /* 0x0000010000007945 */ /* 0x000fe20003800200 */
[----:B------:R-:W-:-:S02]  /*15e60*/  FSETP.NAN.FTZ.AND P4, PT, |R7|, |R7|, PT ;  /* 0x400000070700720b */ /* 0x000fc40003f98200 */
[----:B---3--:R-:W-:-:S09]  /*15e70*/  IADD3 R2, PT, PT, R27, R2, RZ ;  /* 0x000000021b027210 */ /* 0x008fd20007ffe0ff */
[----:B--2---:R-:W-:Y:S02]  /*15e80*/  @P5 FSETP.NAN.FTZ.AND P2, PT, |R6|, |R6|, PT ;  /* 0x400000060600520b */ /* 0x004fe40003f58200 */
[----:B----4-:R-:W-:-:S04]  /*15e90*/  @P5 ISETP.LT.U32.AND P6, PT, R0, R14, PT ;  /* 0x0000000e0000520c */ /* 0x010fc80003fc1070 */
[----:B------:R-:W-:Y:S02]  /*15ea0*/  @P5 ISETP.LT.OR.EX P2, PT, R11, R15, !P2, P6 ;  /* 0x0000000f0b00520c */ /* 0x000fe40005741760 */
[----:B-----5:R-:W-:Y:S02]  /*15eb0*/  @P4 FSETP.NAN.FTZ.AND P3, PT, |R10|, |R10|, PT ;  /* 0x4000000a0a00420b */ /* 0x020fe40003f78200 */
[----:B------:R-:W-:-:S04]  /*15ec0*/  @P4 ISETP.LT.U32.AND P6, PT, R18, R20, PT ;  /* 0x000000141200420c */ /* 0x000fc80003fc1070 */
        /* <DEDUP_REMOVED lines=8> */
.L_x_455:
[----:B------:R-:W-:Y:S05]  /*15f50*/  BSYNC.RECONVERGENT B0 ;  /* 0x0000000000007941 */ /* 0x000fea0003800200 */
.L_x_454:
        /* <DEDUP_REMOVED lines=10> */
.L_x_457:
[----:B------:R-:W-:Y:S05]  /*16000*/  BSYNC.RECONVERGENT B0 ;  /* 0x0000000000007941 */ /* 0x000fea0003800200 */
.L_x_456:
[----:B------:R-:W-:Y:S02]  /*16010*/  SEL R18, R18, R20, P3 ;  /* 0x0000001412127207 */ /* 0x000fe40001800000 */
[----:B------:R-:W-:Y:S02]  /*16020*/  SEL R9, R9, R21, P3 ;  /* 0x0000001509097207 */ /* 0x000fe40001800000 */
[----:B------:R-:W-:Y:S01]  /*16030*/  FSEL R7, R7, R10, P3 ;  /* 0x0000000a07077208 */ /* 0x000fe20001800000 */
[----:B------:R-:W-:Y:S06]  /*16040*/  @!P6 BRA `(.L_x_458) ;  /* 0xfffffffc0060e947 */ /* 0x000fec000383ffff */
.L_x_447:
[----:B------:R-:W-:Y:S05]  /*16050*/  BSYNC.RECONVERGENT B1 ;  /* 0x0000000000017941 */ /* 0x000fea0003800200 */
.L_x_445:
[----:B------:R-:W0:Y:S01]  /*16060*/  S2UR UR6, SR_CgaCtaId ;  /* 0x00000000000679c3 */ /* 0x000e220000008800 */
[----:B------:R-:W1:Y:S01]  /*16070*/  LDCU UR5, c[0x0][0x360] ;  /* 0x00006c00ff0577ac */ /* 0x000e620008000800 */
[----:B------:R-:W-:Y:S02]  /*16080*/  IMAD.MOV.U32 R10, RZ, RZ, R0 ;  /* 0x000000ffff0a7224 */ /* 0x000fe400078e0000 */
        /* <DEDUP_REMOVED lines=8> */
[----:B------:R1:W-:Y:S04]  /*16110*/  STS.64 [R2+0x18], R8 ;  /* 0x0000180802007388 */ /* 0x0003e80000000a00 */
[----:B------:R1:W-:Y:S01]  /*16120*/  STS [R2], R3 ;  /* 0x0000000302007388 */ /* 0x0003e20000000800 */
[----:B0-----:R-:W-:-:S03]  /*16130*/  UISETP.GE.U32.AND UP0, UPT, UR6, 0x2, UPT ;  /* 0x000000020600788c */ /* 0x001fc6000bf06070 */
[----:B------:R1:W-:Y:S06]  /*16140*/  STS [R2+0x10], R7 ;  /* 0x0000100702007388 */ /* 0x0003ec0000000800 */
[----:B------:R-:W-:Y:S05]  /*16150*/  BRA.U !UP0, `(.L_x_459) ;  /* 0x0000000108d87547 */ /* 0x000fea000b800000 */
[----:B------:R-:W-:-:S05]  /*16160*/  UMOV UR4, UR6 ;  /* 0x0000000600047c82 */ /* 0x000fca0008000000 */
.L_x_466:
        /* <DEDUP_REMOVED lines=9> */
[----:B------:R-:W-:Y:S01]  /*16200*/  BSSY.RECONVERGENT B1, `(.L_x_462) ;  /* 0x0000012000017945 */ /* 0x000fe20003800200 */
[----:B------:R-:W-:Y:S02]  /*16210*/  FSETP.NAN.FTZ.AND P5, PT, |R7|, |R7|, PT ;  /* 0x400000070700720b */ /* 0x000fe40003fb8200 */
[----:B------:R-:W-:-:S05]  /*16220*/  LEA R6, R6, UR8, 0x5 ;  /* 0x0000000806067c11 */ /* 0x000fca000f8e28ff */
[----:B-1----:R-:W0:Y:S04]  /*16230*/  LDS R8, [R6] ;  /* 0x0000000006087984 */ /* 0x002e280000000800 */
[----:B------:R-:W1:Y:S04]  /*16240*/  LDS.64 R12, [R6+0x8] ;  /* 0x00000800060c7984 */ /* 0x000e680000000a00 */
[----:B------:R-:W2:Y:S04]  /*16250*/  LDS R10, [R6+0x10] ;  /* 0x00001000060a7984 */ /* 0x000ea80000000800 */
[----:B------:R-:W3:Y:S01]  /*16260*/  LDS.64 R14, [R6+0x18] ;  /* 0x00001800060e7984 */ /* 0x000ee20000000a00 */
[----:B0-----:R-:W-:-:S02]  /*16270*/  @P6 FSETP.NAN.FTZ.AND P2, PT, |R8|, |R8|, PT ;  /* 0x400000080800620b */ /* 0x001fc40003f58200 */
[----:B-1----:R-:W-:-:S04]  /*16280*/  @P6 ISETP.LT.U32.AND P4, PT, R0, R12, PT ;  /* 0x0000000c0000620c */ /* 0x002fc80003f81070 */
[----:B------:R-:W-:Y:S02]  /*16290*/  @P6 ISETP.LT.OR.EX P2, PT, R11, R13, !P2, P4 ;  /* 0x0000000d0b00620c */ /* 0x000fe40005741740 */
[----:B--2---:R-:W-:Y:S02]  /*162a0*/  @P5 FSETP.NAN.FTZ.AND P3, PT, |R10|, |R10|, PT ;  /* 0x4000000a0a00520b */ /* 0x004fe40003f78200 */
[----:B---3--:R-:W-:Y:S01]  /*162b0*/  @P5 ISETP.LT.U32.AND P4, PT, R18, R14, PT ;  /* 0x0000000e1200520c */ /* 0x008fe20003f81070 */
[----:B------:R-:W-:-:S12]  /*162c0*/  @P6 BRA `(.L_x_463) ;  /* 0x0000000000146947 */ /* 0x000fd80003800000 */
[----:B------:R-:W-:-:S13]  /*162d0*/  FSETP.NEU.FTZ.AND P6, PT, R3, R8, PT ;  /* 0x000000080300720b */ /* 0x000fda0003fdd000 */
[----:B------:R-:W-:-:S04]  /*162e0*/  @!P6 ISETP.GE.U32.AND P2, PT, R0, R12, PT ;  /* 0x0000000c0000e20c */ /* 0x000fc80003f46070 */
[----:B------:R-:W-:-:S04]  /*162f0*/  @!P6 ISETP.GE.AND.EX P2, PT, R11, R13, PT, P2 ;  /* 0x0000000d0b00e20c */ /* 0x000fc80003f46320 */
[----:B------:R-:W-:Y:S02]  /*16300*/  @!P6 PLOP3.LUT P2, PT, P2, PT, PT, 0x8, 0x80 ;  /* 0x000000000080e81c */ /* 0x000fe4000174e170 */
[----:B------:R-:W-:-:S13]  /*16310*/  @P6 FSETP.LT.FTZ.AND P2, PT, R3, R8, PT ;  /* 0x000000080300620b */ /* 0x000fda0003f51000 */
.L_x_463:
[----:B------:R-:W-:Y:S05]  /*16320*/  BSYNC.RECONVERGENT B1 ;  /* 0x0000000000017941 */ /* 0x000fea0003800200 */
.L_x_462:
[----:B------:R-:W-:Y:S01]  /*16330*/  BSSY.RECONVERGENT B1, `(.L_x_464) ;  /* 0x000000a000017945 */ /* 0x000fe20003800200 */
        /* <DEDUP_REMOVED lines=9> */
.L_x_465:
[----:B------:R-:W-:Y:S05]  /*163d0*/  BSYNC.RECONVERGENT B1 ;  /* 0x0000000000017941 */ /* 0x000fea0003800200 */
.L_x_464:
[----:B------:R-:W-:Y:S02]  /*163e0*/  SEL R18, R18, R14, P3 ;  /* 0x0000000e12127207 */ /* 0x000fe40001800000 */
[----:B------:R-:W-:Y:S02]  /*163f0*/  FSEL R3, R3, R8, P2 ;  /* 0x0000000803037208 */ /* 0x000fe40001000000 */
[----:B------:R-:W-:Y:S01]  /*16400*/  FSEL R7, R7, R10, P3 ;  /* 0x0000000a07077208 */ /* 0x000fe20001800000 */
[----:B------:R-:W-:Y:S01]  /*16410*/  IMAD.MOV.U32 R10, RZ, RZ, R0 ;  /* 0x000000ffff0a7224 */ /* 0x000fe200078e0000 */
[----:B------:R-:W-:Y:S01]  /*16420*/  SEL R9, R9, R15, P3 ;  /* 0x0000000f09097207 */ /* 0x000fe20001800000 */
[----:B------:R-:W-:Y:S01]  /*16430*/  IMAD.MOV.U32 R8, RZ, RZ, R18 ;  /* 0x000000ffff087224 */ /* 0x000fe200078e0012 */
[----:B------:R0:W-:Y:S04]  /*16440*/  STS [R2], R3 ;  /* 0x0000000302007388 */ /* 0x0001e80000000800 */
[----:B------:R0:W-:Y:S04]  /*16450*/  STS.64 [R2+0x8], R10 ;  /* 0x0000080a02007388 */ /* 0x0001e80000000a00 */
[----:B------:R0:W-:Y:S04]  /*16460*/  STS.64 [R2+0x18], R8 ;  /* 0x0000180802007388 */ /* 0x0001e80000000a00 */
[----:B------:R0:W-:Y:S02]  /*16470*/  STS [R2+0x10], R7 ;  /* 0x0000100702007388 */ /* 0x0001e40000000800 */
.L_x_461:
[----:B------:R-:W-:Y:S05]  /*16480*/  BSYNC.RECONVERGENT B0 ;  /* 0x0000000000007941 */ /* 0x000fea0003800200 */
.L_x_460:
[----:B------:R-:W-:-:S03]  /*16490*/  UISETP.GT.U32.AND UP0, UPT, UR4, 0x3, UPT ;  /* 0x000000030400788c */ /* 0x000fc6000bf04070 */
[----:B------:R-:W-:-:S06]  /*164a0*/  UMOV UR4, UR7 ;  /* 0x0000000700047c82 */ /* 0x000fcc0008000000 */
[----:B------:R-:W-:Y:S05]  /*164b0*/  BRA.U UP0, `(.L_x_466) ;  /* 0xfffffffd002c7547 */ /* 0x000fea000b83ffff */
.L_x_459:
[----:B------:R-:W2:Y:S02]  /*164c0*/  LDCU UR4, c[0x0][0x3b0] ;  /* 0x00007600ff0477ac */ /* 0x000ea40008000800 */
[----:B--2---:R-:W-:-:S09]  /*164d0*/  UISETP.NE.AND UP0, UPT, UR4, URZ, UPT ;  /* 0x000000ff0400728c */ /* 0x004fd2000bf05270 */
[----:B------:R-:W-:Y:S05]  /*164e0*/  BRA.U !UP0, `(.L_x_467) ;  /* 0x0000000508b07547 */ /* 0x000fea000b800000 */
[----:B------:R-:W-:Y:S02]  /*164f0*/  UISETP.GE.U32.AND UP0, UPT, UR5, 0x21, UPT ;  /* 0x000000210500788c */ /* 0x000fe4000bf06070 */
[----:B------:R-:W-:-:S07]  /*16500*/  UMOV UR4, UR5 ;  /* 0x0000000500047c82 */ /* 0x000fce0008000000 */
[----:B------:R-:W-:Y:S05]  /*16510*/  BRA.U !UP0, `(.L_x_468) ;  /* 0x0000000108f87547 */ /* 0x000fea000b800000 */
[----:B01----:R-:W-:Y:S01]  /*16520*/  IMAD.MOV.U32 R10, RZ, RZ, R0 ;  /* 0x000000ffff0a7224 */ /* 0x003fe200078e0000 */
[----:B------:R-:W-:Y:S01]  /*16530*/  MOV R8, R18 ;  /* 0x0000001200087202 */ /* 0x000fe20000000f00 */
[----:B------:R2:W-:Y:S01]  /*16540*/  STS [R2], R3 ;  /* 0x0000000302007388 */ /* 0x0005e20000000800 */
[----:B------:R-:W-:Y:S01]  /*16550*/  UISETP.GE.U32.AND UP0, UPT, UR5, 0x40, UPT ;  /* 0x000000400500788c */ /* 0x000fe2000bf06070 */
[----:B------:R-:W-:Y:S02]  /*16560*/  UMOV UR4, 0x20 ;  /* 0x0000002000047882 */ /* 0x000fe40000000000 */
[----:B------:R2:W-:Y:S04]  /*16570*/  STS.64 [R2+0x8], R10 ;  /* 0x0000080a02007388 */ /* 0x0005e80000000a00 */
[----:B------:R2:W-:Y:S04]  /*16580*/  STS.64 [R2+0x18], R8 ;  /* 0x0000180802007388 */ /* 0x0005e80000000a00 */
[----:B------:R2:W-:Y:S01]  /*16590*/  STS [R2+0x10], R7 ;  /* 0x0000100702007388 */ /* 0x0005e20000000800 */
[----:B------:R-:W-:Y:S05]  /*165a0*/  BRA.U !UP0, `(.L_x_468) ;  /* 0x0000000108d47547 */ /* 0x000fea000b800000 */
[----:B------:R-:W-:-:S07]  /*165b0*/  IMAD.U32 R6, RZ, RZ, UR5 ;  /* 0x00000005ff067e24 */ /* 0x000fce000f8e00ff */
.L_x_475:
[----:B------:R-:W-:Y:S01]  /*165c0*/  SHF.R.U32.HI R16, RZ, 0x1, R6 ;  /* 0x00000001ff107819 */ /* 0x000fe20000011606 */
[----:B------:R-:W-:Y:S04]  /*165d0*/  BAR.SYNC.DEFER_BLOCKING 0x0 ;  /* 0x0000000000007b1d */ /* 0x000fe80000010000 */
[----:B0-2---:R-:W-:Y:S02]  /*165e0*/  IMAD.IADD R8, R16, 0x1, R19 ;  /* 0x0000000110087824 */ /* 0x005fe400078e0213 */
[----:B------:R-:W-:Y:S03]  /*165f0*/  BSSY.RECONVERGENT B0, `(.L_x_469) ;  /* 0x000002d000007945 */ /* 0x000fe60003800200 */
[----:B------:R-:W-:-:S04]  /*16600*/  ISETP.GE.U32.AND P2, PT, R8, UR5, PT ;  /* 0x0000000508007c0c */ /* 0x000fc8000bf46070 */
[----:B------:R-:W-:-:S13]  /*16610*/  ISETP.GE.U32.OR P2, PT, R19, R16, P2 ;  /* 0x000000101300720c */ /* 0x000fda0001746470 */
[----:B------:R-:W-:Y:S05]  /*16620*/  @P2 BRA `(.L_x_470) ;  /* 0x0000000000a42947 */ /* 0x000fea0003800000 */
[----:B------:R-:W-:Y:S01]  /*16630*/  IMAD R8, R16, 0x20, R2 ;  /* 0x0000002010087824 */ /* 0x000fe200078e0202 */
[----:B------:R-:W-:Y:S01]  /*16640*/  FSETP.NAN.FTZ.AND P6, PT, |R3|, |R3|, PT ;  /* 0x400000030300720b */ /* 0x000fe20003fd8200 */
[----:B------:R-:W-:Y:S01]  /*16650*/  BSSY.RECONVERGENT B1, `(.L_x_471) ;  /* 0x0000011000017945 */ /* 0x000fe20003800200 */
[----:B------:R-:W-:Y:S02]  /*16660*/  FSETP.NAN.FTZ.AND P5, PT, |R7|, |R7|, PT ;  /* 0x400000070700720b */ /* 0x000fe40003fb8200 */
[----:B------:R-:W0:Y:S04]  /*16670*/  LDS R10, [R8] ;  /* 0x00000000080a7984 */ /* 0x000e280000000800 */
        /* <DEDUP_REMOVED lines=14> */
.L_x_472:
[----:B------:R-:W-:Y:S05]  /*16760*/  BSYNC.RECONVERGENT B1 ;  /* 0x0000000000017941 */ /* 0x000fea0003800200 */
.L_x_471:
        /* <DEDUP_REMOVED lines=10> */
.L_x_474:
[----:B------:R-:W-:Y:S05]  /*16810*/  BSYNC.RECONVERGENT B1 ;  /* 0x0000000000017941 */ /* 0x000fea0003800200 */
.L_x_473:
[----:B------:R-:W-:Y:S02]  /*16820*/  SEL R18, R18, R14, P3 ;  /* 0x0000000e12127207 */ /* 0x000fe40001800000 */
[----:B------:R-:W-:Y:S01]  /*16830*/  FSEL R3, R3, R10, P2 ;  /* 0x0000000a03037208 */ /* 0x000fe20001000000 */
[----:B------:R-:W-:Y:S01]  /*16840*/  IMAD.MOV.U32 R10, RZ, RZ, R0 ;  /* 0x000000ffff0a7224 */ /* 0x000fe200078e0000 */
[----:B------:R-:W-:Y:S01]  /*16850*/  SEL R9, R9, R15, P3 ;  /* 0x0000000f09097207 */ /* 0x000fe20001800000 */
[----:B------:R-:W-:Y:S01]  /*16860*/  IMAD.MOV.U32 R8, RZ, RZ, R18 ;  /* 0x000000ffff087224 */ /* 0x000fe200078e0012 */
[----:B------:R-:W-:Y:S01]  /*16870*/  FSEL R7, R7, R20, P3 ;  /* 0x0000001407077208 */ /* 0x000fe20001800000 */
[----:B------:R0:W-:Y:S04]  /*16880*/  STS [R2], R3 ;  /* 0x0000000302007388 */ /* 0x0001e80000000800 */
[----:B------:R0:W-:Y:S04]  /*16890*/  STS.64 [R2+0x8], R10 ;  /* 0x0000080a02007388 */ /* 0x0001e80000000a00 */
[----:B------:R0:W-:Y:S04]  /*168a0*/  STS.64 [R2+0x18], R8 ;  /* 0x0000180802007388 */ /* 0x0001e80000000a00 */
[----:B------:R0:W-:Y:S02]  /*168b0*/  STS [R2+0x10], R7 ;  /* 0x0000100702007388 */ /* 0x0001e40000000800 */
.L_x_470:
[----:B------:R-:W-:Y:S05]  /*168c0*/  BSYNC.RECONVERGENT B0 ;  /* 0x0000000000007941 */ /* 0x000fea0003800200 */
.L_x_469:
[----:B------:R-:W-:Y:S01]  /*168d0*/  ISETP.GT.U32.AND P2, PT, R6, 0x7f, PT ;  /* 0x0000007f0600780c */ /* 0x000fe20003f44070 */
[----:B------:R-:W-:-:S12]  /*168e0*/  IMAD.MOV.U32 R6, RZ, RZ, R16 ;  /* 0x000000ffff067224 */ /* 0x000fd800078e0010 */
[----:B------:R-:W-:Y:S05]  /*168f0*/  @P2 BRA `(.L_x_475) ;  /* 0xfffffffc00302947 */ /* 0x000fea000383ffff */
.L_x_468:
[----:B------:R-:W-:Y:S01]  /*16900*/  BAR.SYNC.DEFER_BLOCKING 0x0 ;  /* 0x0000000000007b1d */ /* 0x000fe20000010000 */
[----:B------:R-:W-:-:S09]  /*16910*/  UISETP.GE.U32.AND UP0, UPT, UR4, 0x2, UPT ;  /* 0x000000020400788c */ /* 0x000fd2000bf06070 */
[----:B------:R-:W-:Y:S05]  /*16920*/  BRA.U !UP0, `(.L_x_467) ;  /* 0x0000000108a07547 */ /* 0x000fea000b800000 */
[----:B012---:R-:W-:-:S07]  /*16930*/  HFMA2 R2, -RZ, RZ, 0, 5.9604644775390625e-08 ;  /* 0x00000001ff027431 */ /* 0x007fce00000001ff */
.L_x_480:
[----:B------:R-:W0:Y:S01]  /*16940*/  SHFL.DOWN PT, R6, R3, R2, 0x1f ;  /* 0x08001f0203067589 */ /* 0x000e2200000e0000 */
[----:B------:R-:W-:Y:S01]  /*16950*/  FSETP.NAN.FTZ.AND P4, PT, |R3|, |R3|, PT ;  /* 0x400000030300720b */ /* 0x000fe20003f98200 */
[----:B------:R-:W-:Y:S02]  /*16960*/  BSSY.RECONVERGENT B0, `(.L_x_476) ;  /* 0x000000c000007945 */ /* 0x000fe40003800200 */
[----:B------:R-:W1:Y:S04]  /*16970*/  SHFL.DOWN PT, R13, R0, R2, 0x1f ;  /* 0x08001f02000d7589 */ /* 0x000e6800000e0000 */
[----:B------:R-:W2:Y:S06]  /*16980*/  SHFL.DOWN PT, R8, R11, R2, 0x1f ;  /* 0x08001f020b087589 */ /* 0x000eac00000e0000 */
[----:B0-----:R-:W-:-:S02]  /*16990*/  @P4 FSETP.NAN.FTZ.AND P2, PT, |R6|, |R6|, PT ;  /* 0x400000060600420b */ /* 0x001fc40003f58200 */
[----:B-1----:R-:W-:-:S04]  /*169a0*/  @P4 ISETP.LT.U32.AND P3, PT, R0, R13, PT ;  /* 0x0000000d0000420c */ /* 0x002fc80003f61070 */
[----:B--2---:R-:W-:Y:S01]  /*169b0*/  @P4 ISETP.LT.OR.EX P2, PT, R11, R8, !P2, P3 ;  /* 0x000000080b00420c */ /* 0x004fe20005741730 */
[----:B------:R-:W-:-:S12]  /*169c0*/  @P4 BRA `(.L_x_477) ;  /* 0x0000000000144947 */ /* 0x000fd80003800000 */
[----:B------:R-:W-:-:S13]  /*169d0*/  FSETP.NEU.FTZ.AND P3, PT, R3, R6, PT ;  /* 0x000000060300720b */ /* 0x000fda0003f7d000 */
[----:B------:R-:W-:-:S04]  /*169e0*/  @!P3 ISETP.GE.U32.AND P2, PT, R0, R13, PT ;  /* 0x0000000d0000b20c */ /* 0x000fc80003f46070 */
[----:B------:R-:W-:-:S04]  /*169f0*/  @!P3 ISETP.GE.AND.EX P2, PT, R11, R8, PT, P2 ;  /* 0x000000080b00b20c */ /* 0x000fc80003f46320 */
[----:B------:R-:W-:Y:S02]  /*16a00*/  @!P3 PLOP3.LUT P2, PT, P2, PT, PT, 0x8, 0x80 ;  /* 0x000000000080b81c */ /* 0x000fe4000174e170 */
[----:B------:R-:W-:-:S13]  /*16a10*/  @P3 FSETP.LT.FTZ.AND P2, PT, R3, R6, PT ;  /* 0x000000060300320b */ /* 0x000fda0003f51000 */
.L_x_477:
[----:B------:R-:W-:Y:S05]  /*16a20*/  BSYNC.RECONVERGENT B0 ;  /* 0x0000000000007941 */ /* 0x000fea0003800200 */
.L_x_476:
[----:B------:R-:W0:Y:S01]  /*16a30*/  SHFL.DOWN PT, R10, R7, R2, 0x1f ;  /* 0x08001f02070a7589 */ /* 0x000e2200000e0000 */
[----:B------:R-:W-:Y:S01]  /*16a40*/  FSETP.NAN.FTZ.AND P5, PT, |R7|, |R7|, PT ;  /* 0x400000070700720b */ /* 0x000fe20003fb8200 */
[----:B------:R-:W-:Y:S01]  /*16a50*/  BSSY.RECONVERGENT B0, `(.L_x_478) ;  /* 0x000000f000007945 */ /* 0x000fe20003800200 */
[----:B------:R-:W-:Y:S01]  /*16a60*/  FSEL R3, R3, R6, P2 ;  /* 0x0000000603037208 */ /* 0x000fe20001000000 */
        /* <DEDUP_REMOVED lines=13> */
.L_x_479:
[----:B------:R-:W-:Y:S05]  /*16b40*/  BSYNC.RECONVERGENT B0 ;  /* 0x0000000000007941 */ /* 0x000fea0003800200 */
.L_x_478:
[----:B------:R-:W-:Y:S01]  /*16b50*/  IMAD.SHL.U32 R2, R2, 0x2, RZ ;  /* 0x0000000202027824 */ /* 0x000fe200078e00ff */
[----:B------:R-:W-:Y:S02]  /*16b60*/  FSEL R7, R7, R10, P3 ;  /* 0x0000000a07077208 */ /* 0x000fe40001800000 */
[----:B------:R-:W-:Y:S02]  /*16b70*/  SEL R18, R18, R15, P3 ;  /* 0x0000000f12127207 */ /* 0x000fe40001800000 */
[----:B------:R-:W-:Y:S02]  /*16b80*/  ISETP.GE.AND P2, PT, R2, UR4, PT ;  /* 0x0000000402007c0c */ /* 0x000fe4000bf46270 */
[----:B------:R-:W-:-:S11]  /*16b90*/  SEL R9, R9, R12, P3 ;  /* 0x0000000c09097207 */ /* 0x000fd60001800000 */
[----:B------:R-:W-:Y:S05]  /*16ba0*/  @!P2 BRA `(.L_x_480) ;  /* 0xfffffffc0064a947 */ /* 0x000fea000383ffff */
.L_x_467:
[----:B------:R-:W-:Y:S05]  /*16bb0*/  @!P0 EXIT ;  /* 0x000000000000894d */ /* 0x000fea0003800000 */
[----:B------:R-:W3:Y:S02]  /*16bc0*/  LDCU.U8 UR4, c[0x0][0x7a0] ;  /* 0x0000f400ff0477ac */ /* 0x000ee40008000000 */
[----:B---3--:R-:W-:-:S13]  /*16bd0*/  ISETP.NE.AND P0, PT, RZ, UR4, PT ;  /* 0x00000004ff007c0c */ /* 0x008fda000bf05270 */
[----:B------:R-:W3:Y:S02]  /*16be0*/  @P0 LDC.64 R12, c[0x0][0x798] ;  /* 0x0001e600ff0c0b82 */ /* 0x000ee40000000a00 */
[-C--:B---3--:R-:W-:Y:S02]  /*16bf0*/  @P0 IADD3 R0, P2, PT, R0, R12.reuse, RZ ;  /* 0x0000000c00000210 */ /* 0x088fe40007f5e0ff */
[----:B------:R-:W-:-:S03]  /*16c00*/  @P0 IADD3 R18, P3, PT, R18, R12, RZ ;  /* 0x0000000c12120210 */ /* 0x000fc60007f7e0ff */
[--C-:B012---:R-:W-:Y:S02]  /*16c10*/  @P0 IMAD.X R11, R11, 0x1, R13.reuse, P2 ;  /* 0x000000010b0b0824 */ /* 0x107fe400010e060d */
[----:B------:R-:W-:Y:S01]  /*16c20*/  @P0 IMAD.X R9, R9, 0x1, R13, P3 ;  /* 0x0000000109090824 */ /* 0x000fe200018e060d */
[----:B------:R-:W-:Y:S07]  /*16c30*/  @!P1 BRA `(.L_x_481) ;  /* 0x0000000400b09947 */ /* 0x000fee0003800000 */
[----:B------:R-:W-:Y:S05]  /*16c40*/  @!P0 BRA `(.L_x_482) ;  /* 0x0000000000508947 */ /* 0x000fea0003800000 */
[----:B------:R-:W-:Y:S01]  /*16c50*/  MOV R0, 0x0 ;  /* 0x0000000000007802 */ /* 0x000fe20000000f00 */
[----:B------:R-:W0:Y:S01]  /*16c60*/  LDCU.64 UR4, c[0x4][0x3c8] ;  /* 0x01007900ff0477ac */ /* 0x000e220008000a00 */
[----:B------:R-:W-:Y:S02]  /*16c70*/  IMAD.MOV.U32 R8, RZ, RZ, 0x2dd ;  /* 0x000002ddff087424 */ /* 0x000fe400078e00ff */
[----:B------:R1:W2:Y:S01]  /*16c80*/  LDC.64 R2, c[0x4][R0] ;  /* 0x0100000000027b82 */ /* 0x0002a20000000a00 */
[----:B------:R-:W3:Y:S01]  /*16c90*/  LDCU.64 UR8, c[0x4][0x3c0] ;  /* 0x01007800ff0877ac */ /* 0x000ee20008000a00 */
[----:B------:R-:W-:Y:S02]  /*16ca0*/  IMAD.MOV.U32 R12, RZ, RZ, 0x1 ;  /* 0x00000001ff0c7424 */ /* 0x000fe400078e00ff */
[----:B------:R-:W-:Y:S01]  /*16cb0*/  IMAD.MOV.U32 R13, RZ, RZ, RZ ;  /* 0x000000ffff0d7224 */ /* 0x000fe200078e00ff */
[----:B------:R-:W4:Y:S01]  /*16cc0*/  LDCU.64 UR6, c[0x4][0x2b8] ;  /* 0x01005700ff0677ac */ /* 0x000f220008000a00 */
[----:B0-----:R-:W-:-:S02]  /*16cd0*/  IMAD.U32 R4, RZ, RZ, UR4 ;  /* 0x00000004ff047e24 */ /* 0x001fc4000f8e00ff */
[----:B------:R-:W-:Y:S02]  /*16ce0*/  IMAD.U32 R5, RZ, RZ, UR5 ;  /* 0x00000005ff057e24 */ /* 0x000fe4000f8e00ff */
[----:B---3--:R-:W-:Y:S01]  /*16cf0*/  IMAD.U32 R6, RZ, RZ, UR8 ;  /* 0x00000008ff067e24 */ /* 0x008fe2000f8e00ff */
[----:B------:R-:W-:Y:S01]  /*16d00*/  MOV R7, UR9 ;  /* 0x0000000900077c02 */ /* 0x000fe20008000f00 */
[----:B----4-:R-:W-:Y:S02]  /*16d10*/  IMAD.U32 R10, RZ, RZ, UR6 ;  /* 0x00000006ff0a7e24 */ /* 0x010fe4000f8e00ff */
[----:B-1----:R-:W-:-:S07]  /*16d20*/  IMAD.U32 R11, RZ, RZ, UR7 ;  /* 0x00000007ff0b7e24 */ /* 0x002fce000f8e00ff */
[----:B------:R-:W-:-:S07]  /*16d30*/  LEPC R20, `(.L_x_483) ;  /* 0x000000001014794e */ /* 0x000fce0000000000 */
[----:B--2---:R-:W-:Y:S05]  /*16d40*/  CALL.ABS.NOINC R2 ;  /* 0x0000000002007343 */ /* 0x004fea0003c00000 */
.L_x_483:
[----:B------:R-:W-:Y:S02]  /*16d50*/  HFMA2 R11, -RZ, RZ, 0, 0 ;  /* 0x00000000ff0b7431 */ /* 0x000fe400000001ff */
[----:B------:R-:W-:Y:S02]  /*16d60*/  IMAD.MOV.U32 R0, RZ, RZ, RZ ;  /* 0x000000ffff007224 */ /* 0x000fe400078e00ff */
[----:B------:R-:W-:Y:S02]  /*16d70*/  IMAD.MOV.U32 R18, RZ, RZ, RZ ;  /* 0x000000ffff127224 */ /* 0x000fe400078e00ff */
[----:B------:R-:W-:-:S07]  /*16d80*/  IMAD.MOV.U32 R9, RZ, RZ, RZ ;  /* 0x000000ffff097224 */ /* 0x000fce00078e00ff */
.L_x_482:
[----:B------:R-:W0:Y:S01]  /*16d90*/  LDCU.U8 UR4, c[0x0][0x7a1] ;  /* 0x0000f420ff0477ac */ /* 0x000e220008000000 */
[----:B------:R-:W-:Y:S02]  /*16da0*/  IMAD.MOV.U32 R16, RZ, RZ, R0 ;  /* 0x000000ffff107224 */ /* 0x000fe400078e0000 */
[----:B------:R-:W-:Y:S02]  /*16db0*/  IMAD.MOV.U32 R17, RZ, RZ, R11 ;  /* 0x000000ffff117224 */ /* 0x000fe400078e000b */
[----:B------:R-:W-:Y:S02]  /*16dc0*/  IMAD.MOV.U32 R24, RZ, RZ, R18 ;  /* 0x000000ffff187224 */ /* 0x000fe400078e0012 */
[----:B------:R-:W-:Y:S01]  /*16dd0*/  IMAD.MOV.U32 R25, RZ, RZ, R9 ;  /* 0x000000ffff197224 */ /* 0x000fe200078e0009 */
[----:B0-----:R-:W-:-:S09]  /*16de0*/  UISETP.NE.AND UP0, UPT, UR4, URZ, UPT ;  /* 0x000000ff0400728c */ /* 0x001fd2000bf05270 */
[----:B------:R-:W-:Y:S05]  /*16df0*/  BRA.U !UP0, `(.L_x_484) ;  /* 0x0000000108c07547 */ /* 0x000fea000b800000 */
[----:B------:R-:W0:Y:S02]  /*16e00*/  LDCU UR4, c[0x0][0x7a4] ;  /* 0x0000f480ff0477ac */ /* 0x000e240008000800 */
[----:B0-----:R-:W-:-:S09]  /*16e10*/  UISETP.NE.AND UP0, UPT, UR4, 0x1, UPT ;  /* 0x000000010400788c */ /* 0x001fd2000bf05270 */
[----:B------:R-:W-:Y:S05]  /*16e20*/  BRA.U !UP0, `(.L_x_485) ;  /* 0x0000000108907547 */ /* 0x000fea000b800000 */
[----:B------:R-:W-:Y:S01]  /*16e30*/  MOV R18, 0x0 ;  /* 0x0000000000127802 */ /* 0x000fe20000000f00 */
[----:B------:R-:W0:Y:S01]  /*16e40*/  LDCU.64 UR4, c[0x4][0x3d8] ;  /* 0x01007b00ff0477ac */ /* 0x000e220008000a00 */
[----:B------:R-:W-:Y:S02]  /*16e50*/  HFMA2 R12, -RZ, RZ, 0, 5.9604644775390625e-08 ;  /* 0x00000001ff0c7431 */ /* 0x000fe400000001ff */
[----:B------:R-:W-:Y:S01]  /*16e60*/  IMAD.MOV.U32 R8, RZ, RZ, 0x2ef ;  /* 0x000002efff087424 */ /* 0x000fe200078e00ff */
[----:B------:R1:W2:Y:S01]  /*16e70*/  LDC.64 R2, c[0x4][R18] ;  /* 0x0100000012027b82 */ /* 0x0002a20000000a00 */
[----:B------:R-:W3:Y:S01]  /*16e80*/  LDCU.64 UR8, c[0x4][0x3c0] ;  /* 0x01007800ff0877ac */ /* 0x000ee20008000a00 */
[----:B------:R-:W-:Y:S01]  /*16e90*/  IMAD.MOV.U32 R13, RZ, RZ, RZ ;  /* 0x000000ffff0d7224 */ /* 0x000fe200078e00ff */
[----:B------:R-:W4:Y:S01]  /*16ea0*/  LDCU.64 UR6, c[0x4][0x2a0] ;  /* 0x01005400ff0677ac */ /* 0x000f220008000a00 */
[----:B0-----:R-:W-:Y:S01]  /*16eb0*/  MOV R4, UR4 ;  /* 0x0000000400047c02 */ /* 0x001fe20008000f00 */
[----:B------:R-:W-:-:S02]  /*16ec0*/  IMAD.U32 R5, RZ, RZ, UR5 ;  /* 0x00000005ff057e24 */ /* 0x000fc4000f8e00ff */
[----:B---3--:R-:W-:Y:S02]  /*16ed0*/  IMAD.U32 R6, RZ, RZ, UR8 ;  /* 0x00000008ff067e24 */ /* 0x008fe4000f8e00ff */
[----:B------:R-:W-:Y:S02]  /*16ee0*/  IMAD.U32 R7, RZ, RZ, UR9 ;  /* 0x00000009ff077e24 */ /* 0x000fe4000f8e00ff */
[----:B----4-:R-:W-:Y:S02]  /*16ef0*/  IMAD.U32 R10, RZ, RZ, UR6 ;  /* 0x00000006ff0a7e24 */ /* 0x010fe4000f8e00ff */
[----:B-1----:R-:W-:-:S07]  /*16f00*/  IMAD.U32 R11, RZ, RZ, UR7 ;  /* 0x00000007ff0b7e24 */ /* 0x002fce000f8e00ff */
[----:B------:R-:W-:-:S07]  /*16f10*/  LEPC R20, `(.L_x_486) ;  /* 0x000000001014794e */ /* 0x000fce0000000000 */
[----:B--2---:R-:W-:Y:S05]  /*16f20*/  CALL.ABS.NOINC R2 ;  /* 0x0000000002007343 */ /* 0x004fea0003c00000 */
.L_x_486:
[----:B------:R-:W0:Y:S01]  /*16f30*/  LDCU.64 UR4, c[0x0][0x770] ;  /* 0x0000ee00ff0477ac */ /* 0x000e220008000a00 */
[----:B------:R-:W1:Y:S01]  /*16f40*/  LDC.64 R18, c[0x4][R18] ;  /* 0x0100000012127b82 */ /* 0x000e620000000a00 */
[----:B------:R-:W-:Y:S01]  /*16f50*/  IMAD.MOV.U32 R8, RZ, RZ, 0x2ef ;  /* 0x000002efff087424 */ /* 0x000fe200078e00ff */
[----:B------:R-:W2:Y:S01]  /*16f60*/  LDCU.64 UR6, c[0x4][0x3d8] ;  /* 0x01007b00ff0677ac */ /* 0x000ea20008000a00 */
[----:B------:R-:W-:Y:S02]  /*16f70*/  IMAD.MOV.U32 R12, RZ, RZ, 0x1 ;  /* 0x00000001ff0c7424 */ /* 0x000fe400078e00ff */
[----:B------:R-:W-:Y:S01]  /*16f80*/  IMAD.MOV.U32 R13, RZ, RZ, RZ ;  /* 0x000000ffff0d7224 */ /* 0x000fe200078e00ff */
[----:B------:R-:W3:Y:S01]  /*16f90*/  LDCU.64 UR8, c[0x4][0x3c0] ;  /* 0x01007800ff0877ac */ /* 0x000ee20008000a00 */
[----:B0-----:R-:W-:Y:S01]  /*16fa0*/  IADD3 R2, P0, PT, R23, UR4, RZ ;  /* 0x0000000417027c10 */ /* 0x001fe2000ff1e0ff */
[----:B--2---:R-:W-:-:S04]  /*16fb0*/  IMAD.U32 R4, RZ, RZ, UR6 ;  /* 0x00000006ff047e24 */ /* 0x004fc8000f8e00ff */
[----:B------:R-:W-:Y:S01]  /*16fc0*/  IMAD.X R3, RZ, RZ, UR5, P0 ;  /* 0x00000005ff037e24 */ /* 0x000fe200080e06ff */
[----:B------:R-:W0:Y:S01]  /*16fd0*/  LDCU.64 UR4, c[0x4][0x2a0] ;  /* 0x01005400ff0477ac */ /* 0x000e220008000a00 */
[----:B------:R-:W-:Y:S02]  /*16fe0*/  IMAD.U32 R5, RZ, RZ, UR7 ;  /* 0x00000007ff057e24 */ /* 0x000fe4000f8e00ff */
[----:B---3--:R-:W-:Y:S01]  /*16ff0*/  IMAD.U32 R6, RZ, RZ, UR8 ;  /* 0x00000008ff067e24 */ /* 0x008fe2000f8e00ff */
[----:B------:R2:W-:Y:S01]  /*17000*/  STG.E.64 desc[UR36][R2.64], R16 ;  /* 0x0000001002007986 */ /* 0x0005e2000c101b24 */
[----:B------:R-:W-:Y:S01]  /*17010*/  IMAD.U32 R7, RZ, RZ, UR9 ;  /* 0x00000009ff077e24 */ /* 0x000fe2000f8e00ff */
[----:B0-----:R-:W-:Y:S01]  /*17020*/  MOV R10, UR4 ;  /* 0x00000004000a7c02 */ /* 0x001fe20008000f00 */
[----:B--2---:R-:W-:-:S07]  /*17030*/  IMAD.U32 R11, RZ, RZ, UR5 ;  /* 0x00000005ff0b7e24 */ /* 0x004fce000f8e00ff */
[----:B------:R-:W-:-:S07]  /*17040*/  LEPC R20, `(.L_x_487) ;  /* 0x000000001014794e */ /* 0x000fce0000000000 */
[----:B-1----:R-:W-:Y:S05]  /*17050*/  CALL.ABS.NOINC R18 ;  /* 0x0000000012007343 */ /* 0x002fea0003c00000 */
.L_x_487:
[----:B------:R-:W-:Y:S05]  /*17060*/  BRA `(.L_x_488) ;  /* 0x0000000000107947 */ /* 0x000fea0003800000 */
.L_x_485:
[----:B------:R-:W0:Y:S02]  /*17070*/  LDCU.64 UR4, c[0x0][0x770] ;  /* 0x0000ee00ff0477ac */ /* 0x000e240008000a00 */
[----:B0-----:R-:W-:-:S05]  /*17080*/  IADD3 R2, P0, PT, R23, UR4, RZ ;  /* 0x0000000417027c10 */ /* 0x001fca000ff1e0ff */
[----:B------:R-:W-:-:S05]  /*17090*/  IMAD.X R3, RZ, RZ, UR5, P0 ;  /* 0x00000005ff037e24 */ /* 0x000fca00080e06ff */
[----:B------:R0:W-:Y:S03]  /*170a0*/  STG.E.64 desc[UR36][R2.64], R16 ;  /* 0x0000001002007986 */ /* 0x0001e6000c101b24 */
.L_x_488:
[----:B------:R-:W1:Y:S02]  /*170b0*/  LDCU.64 UR4, c[0x0][0x770] ;  /* 0x0000ee00ff0477ac */ /* 0x000e640008000a00 */
[----:B-1----:R-:W-:-:S05]  /*170c0*/  IADD3 R22, P0, PT, R22, UR4, RZ ;  /* 0x0000000416167c10 */ /* 0x002fca000ff1e0ff */
[----:B------:R-:W-:-:S05]  /*170d0*/  IMAD.X R23, RZ, RZ, UR5, P0 ;  /* 0x00000005ff177e24 */ /* 0x000fca00080e06ff */
[----:B------:R-:W-:Y:S01]  /*170e0*/  STG.E.64 desc[UR36][R22.64], R24 ;  /* 0x0000001816007986 */ /* 0x000fe2000c101b24 */
[----:B------:R-:W-:Y:S05]  /*170f0*/  EXIT ;  /* 0x000000000000794d */ /* 0x000fea0003800000 */
.L_x_484:
        /* <DEDUP_REMOVED lines=16> */
.L_x_489:
[----:B------:R-:W0:Y:S01]  /*17200*/  LDC.64 R2, c[0x4][R2] ;  /* 0x0100000002027b82 */ /* 0x000e220000000a00 */
[----:B------:R-:W1:Y:S01]  /*17210*/  LDCU.64 UR4, c[0x4][0x3c8] ;  /* 0x01007900ff0477ac */ /* 0x000e620008000a00 */
[----:B------:R-:W-:Y:S02]  /*17220*/  IMAD.MOV.U32 R8, RZ, RZ, 0x2e9 ;  /* 0x000002e9ff087424 */ /* 0x000fe400078e00ff */
[----:B------:R-:W-:Y:S01]  /*17230*/  IMAD.MOV.U32 R12, RZ, RZ, 0x1 ;  /* 0x00000001ff0c7424 */ /* 0x000fe200078e00ff */
[----:B------:R-:W2:Y:S01]  /*17240*/  LDCU.64 UR6, c[0x4][0x3c0] ;  /* 0x01007800ff0677ac */ /* 0x000ea20008000a00 */
[----:B------:R-:W-:Y:S01]  /*17250*/  IMAD.MOV.U32 R13, RZ, RZ, RZ ;  /* 0x000000ffff0d7224 */ /* 0x000fe200078e00ff */
[----:B------:R-:W3:Y:S01]  /*17260*/  LDCU.64 UR8, c[0x4][0x2a8] ;  /* 0x01005500ff0877ac */ /* 0x000ee20008000a00 */
[----:B-1----:R-:W-:Y:S02]  /*17270*/  IMAD.U32 R4, RZ, RZ, UR4 ;  /* 0x00000004ff047e24 */ /* 0x002fe4000f8e00ff */
[----:B------:R-:W-:-:S02]  /*17280*/  IMAD.U32 R5, RZ, RZ, UR5 ;  /* 0x00000005ff057e24 */ /* 0x000fc4000f8e00ff */
[----:B--2---:R-:W-:Y:S02]  /*17290*/  IMAD.U32 R6, RZ, RZ, UR6 ;  /* 0x00000006ff067e24 */ /* 0x004fe4000f8e00ff */
[----:B------:R-:W-:Y:S02]  /*172a0*/  IMAD.U32 R7, RZ, RZ, UR7 ;  /* 0x00000007ff077e24 */ /* 0x000fe4000f8e00ff */
[----:B---3--:R-:W-:Y:S01]  /*172b0*/  IMAD.U32 R10, RZ, RZ, UR8 ;  /* 0x00000008ff0a7e24 */ /* 0x008fe2000f8e00ff */
[----:B------:R-:W-:-:S07]  /*172c0*/  MOV R11, UR9 ;  /* 0x00000009000b7c02 */ /* 0x000fce0008000f00 */
[----:B------:R-:W-:-:S07]  /*172d0*/  LEPC R20, `(.L_x_490) ;  /* 0x000000001014794e */ /* 0x000fce0000000000 */
[----:B0-----:R-:W-:Y:S05]  /*172e0*/  CALL.ABS.NOINC R2 ;  /* 0x0000000002007343 */ /* 0x001fea0003c00000 */
.L_x_490:
[----:B------:R-:W-:Y:S05]  /*172f0*/  EXIT ;  /* 0x000000000000794d */ /* 0x000fea0003800000 */
.L_x_481:
[----:B------:R-:W-:Y:S05]  /*17300*/  @!P0 BRA `(.L_x_491) ;  /* 0x0000000000888947 */ /* 0x000fea0003800000 */
[----:B------:R-:W2:Y:S04]  /*17310*/  LDG.E R2, desc[UR36][R4.64] ;  /* 0x0000002404027981 */ /* 0x000ea8000c1e1900 */
[----:B------:R-:W3:Y:S04]  /*17320*/  LDG.E R6, desc[UR36][R4.64+0x10] ;  /* 0x0000102404067981 */ /* 0x000ee8000c1e1900 */
[----:B------:R-:W4:Y:S04]  /*17330*/  LDG.E.64 R12, desc[UR36][R4.64+0x8] ;  /* 0x00000824040c7981 */ /* 0x000f28000c1e1b00 */
[----:B------:R-:W5:Y:S01]  /*17340*/  LDG.E.64 R14, desc[UR36][R4.64+0x18] ;  /* 0x00001824040e7981 */ /* 0x000f62000c1e1b00 */
[----:B------:R-:W-:Y:S01]  /*17350*/  BSSY.RECONVERGENT B0, `(.L_x_492) ;  /* 0x000000e000007945 */ /* 0x000fe20003800200 */
[----:B--2---:R-:W-:-:S02]  /*17360*/  FSETP.NAN.FTZ.AND P5, PT, |R2|, |R2|, PT ;  /* 0x400000020200720b */ /* 0x004fc40003fb8200 */
[----:B---3--:R-:W-:-:S11]  /*17370*/  FSETP.NAN.FTZ.AND P3, PT, |R6|, |R6|, PT ;  /* 0x400000060600720b */ /* 0x008fd60003f78200 */
[----:B------:R-:W-:Y:S02]  /*17380*/  @P5 FSETP.NAN.FTZ.AND P4, PT, |R3|, |R3|, PT ;  /* 0x400000030300520b */ /* 0x000fe40003f98200 */
[----:B----4-:R-:W-:Y:S02]  /*17390*/  @P5 ISETP.LT.U32.AND P2, PT, R12, R0, PT ;  /* 0x000000000c00520c */ /* 0x010fe40003f41070 */
[----:B------:R-:W-:Y:S02]  /*173a0*/  @P3 FSETP.NAN.FTZ.AND P0, PT, |R7|, |R7|, PT ;  /* 0x400000070700320b */ /* 0x000fe40003f18200 */
[----:B-----5:R-:W-:Y:S02]  /*173b0*/  @P3 ISETP.LT.U32.AND P1, PT, R14, R18, PT ;  /* 0x000000120e00320c */ /* 0x020fe40003f21070 */
[----:B------:R-:W-:Y:S01]  /*173c0*/  @P5 ISETP.LT.OR.EX P2, PT, R13, R11, !P4, P2 ;  /* 0x0000000b0d00520c */ /* 0x000fe20006741720 */
[----:B------:R-:W-:-:S12]  /*173d0*/  @P5 BRA `(.L_x_493) ;  /* 0x0000000000145947 */ /* 0x000fd80003800000 */
[----:B------:R-:W-:-:S13]  /*173e0*/  FSETP.NEU.FTZ.AND P4, PT, R2, R3, PT ;  /* 0x000000030200720b */ /* 0x000fda0003f9d000 */
[----:B------:R-:W-:-:S04]  /*173f0*/  @!P4 ISETP.GE.U32.AND P2, PT, R12, R0, PT ;  /* 0x000000000c00c20c */ /* 0x000fc80003f46070 */
[----:B------:R-:W-:-:S04]  /*17400*/  @!P4 ISETP.GE.AND.EX P2, PT, R13, R11, PT, P2 ;  /* 0x0000000b0d00c20c */ /* 0x000fc80003f46320 */
[----:B------:R-:W-:Y:S02]  /*17410*/  @!P4 PLOP3.LUT P2, PT, P2, PT, PT, 0x8, 0x80 ;  /* 0x000000000080c81c */ /* 0x000fe4000174e170 */
[----:B------:R-:W-:-:S13]  /*17420*/  @P4 FSETP.LT.FTZ.AND P2, PT, R2, R3, PT ;  /* 0x000000030200420b */ /* 0x000fda0003f51000 */
.L_x_493:
[----:B------:R-:W-:Y:S05]  /*17430*/  BSYNC.RECONVERGENT B0 ;  /* 0x0000000000007941 */ /* 0x000fea0003800200 */
.L_x_492:
[----:B------:R-:W-:Y:S01]  /*17440*/  BSSY.RECONVERGENT B0, `(.L_x_494) ;  /* 0x000000b000007945 */ /* 0x000fe20003800200 */
[----:B------:R-:W-:Y:S02]  /*17450*/  SEL R0, R12, R0, P2 ;  /* 0x000000000c007207 */ /* 0x000fe40001000000 */
[----:B------:R-:W-:Y:S02]  /*17460*/  SEL R11, R13, R11, P2 ;  /* 0x0000000b0d0b7207 */ /* 0x000fe40001000000 */
[----:B------:R-:W-:Y:S02]  /*17470*/  FSEL R3, R2, R3, P2 ;  /* 0x0000000302037208 */ /* 0x000fe40001000000 */
[----:B------:R-:W-:Y:S01]  /*17480*/  @P3 ISETP.LT.OR.EX P0, PT, R15, R9, !P0, P1 ;  /* 0x000000090f00320c */ /* 0x000fe20004701710 */
[----:B------:R-:W-:-:S12]  /*17490*/  @P3 BRA `(.L_x_495) ;  /* 0x0000000000143947 */ /* 0x000fd80003800000 */
[----:B------:R-:W-:-:S13]  /*174a0*/  FSETP.NEU.FTZ.AND P2, PT, R6, R7, PT ;  /* 0x000000070600720b */ /* 0x000fda0003f5d000 */
[----:B------:R-:W-:Y:S02]  /*174b0*/  @!P2 ISETP.GE.U32.AND P1, PT, R14, R18, PT ;  /* 0x000000120e00a20c */ /* 0x000fe40003f26070 */
[----:B------:R-:W-:Y:S02]  /*174c0*/  @P2 FSETP.LT.FTZ.AND P0, PT, R6, R7, PT ;  /* 0x000000070600220b */ /* 0x000fe40003f11000 */
[----:B------:R-:W-:-:S04]  /*174d0*/  @!P2 ISETP.GE.AND.EX P1, PT, R15, R9, PT, P1 ;  /* 0x000000090f00a20c */ /* 0x000fc80003f26310 */
[----:B------:R-:W-:-:S13]  /*174e0*/  @!P2 PLOP3.LUT P0, PT, P1, PT, PT, 0x8, 0x80 ;  /* 0x000000000080a81c */ /* 0x000fda0000f0e170 */
.L_x_495:
[----:B------:R-:W-:Y:S05]  /*174f0*/  BSYNC.RECONVERGENT B0 ;  /* 0x0000000000007941 */ /* 0x000fea0003800200 */
.L_x_494:
[----:B------:R-:W-:Y:S02]  /*17500*/  SEL R18, R14, R18, P0 ;  /* 0x000000120e127207 */ /* 0x000fe40000000000 */
[----:B------:R-:W-:Y:S02]  /*17510*/  SEL R9, R15, R9, P0 ;  /* 0x000000090f097207 */ /* 0x000fe40000000000 */
[----:B------:R-:W-:-:S07]  /*17520*/  FSEL R7, R6, R7, P0 ;  /* 0x0000000706077208 */ /* 0x000fce0000000000 */
.L_x_491:
[----:B------:R-:W0:Y:S01]  /*17530*/  LDCU.U8 UR4, c[0x0][0x7a1] ;  /* 0x0000f420ff0477ac */ /* 0x000e220008000000 */
        /* <DEDUP_REMOVED lines=24> */
.L_x_498:
        /* <DEDUP_REMOVED lines=19> */
.L_x_499:
[----:B------:R-:W-:Y:S05]  /*177f0*/  BRA `(.L_x_500) ;  /* 0x0000000000107947 */ /* 0x000fea0003800000 */
.L_x_497:
[----:B------:R-:W0:Y:S02]  /*17800*/  LDCU.64 UR4, c[0x0][0x770] ;  /* 0x0000ee00ff0477ac */ /* 0x000e240008000a00 */
[----:B0-----:R-:W-:-:S05]  /*17810*/  IADD3 R2, P0, PT, R23, UR4, RZ ;  /* 0x0000000417027c10 */ /* 0x001fca000ff1e0ff */
[----:B------:R-:W-:-:S05]  /*17820*/  IMAD.X R3, RZ, RZ, UR5, P0 ;  /* 0x00000005ff037e24 */ /* 0x000fca00080e06ff */
[----:B------:R0:W-:Y:S03]  /*17830*/  STG.E.64 desc[UR36][R2.64], R16 ;  /* 0x0000001002007986 */ /* 0x0001e6000c101b24 */
.L_x_500:
[----:B------:R-:W1:Y:S02]  /*17840*/  LDCU.64 UR4, c[0x0][0x770] ;  /* 0x0000ee00ff0477ac */ /* 0x000e640008000a00 */
[----:B-1----:R-:W-:-:S05]  /*17850*/  IADD3 R22, P0, PT, R22, UR4, RZ ;  /* 0x0000000416167c10 */ /* 0x002fca000ff1e0ff */
[----:B------:R-:W-:-:S05]  /*17860*/  IMAD.X R23, RZ, RZ, UR5, P0 ;  /* 0x00000005ff177e24 */ /* 0x000fca00080e06ff */
[----:B------:R-:W-:Y:S01]  /*17870*/  STG.E.64 desc[UR36][R22.64], R18 ;  /* 0x0000001216007986 */ /* 0x000fe2000c101b24 */
[----:B------:R-:W-:Y:S05]  /*17880*/  EXIT ;  /* 0x000000000000794d */ /* 0x000fea0003800000 */
.L_x_496:
[----:B------:R-:W-:Y:S04]  /*17890*/  STG.E.64 desc[UR36][R4.64+0x8], R16 ;  /* 0x0000081004007986 */ /* 0x000fe8000c101b24 */
[----:B------:R-:W-:Y:S04]  /*178a0*/  STG.E.64 desc[UR36][R4.64+0x18], R18 ;  /* 0x0000181204007986 */ /* 0x000fe8000c101b24 */
[----:B------:R-:W-:Y:S04]  /*178b0*/  STG.E desc[UR36][R4.64], R3 ;  /* 0x0000000304007986 */ /* 0x000fe8000c101924 */
[----:B------:R-:W-:Y:S01]  /*178c0*/  STG.E desc[UR36][R4.64+0x10], R7 ;  /* 0x0000100704007986 */ /* 0x000fe2000c101924 */
[----:B------:R-:W-:Y:S05]  /*178d0*/  EXIT ;  /* 0x000000000000794d */ /* 0x000fea0003800000 */
.L_x_438:
[----:B------:R-:W1:Y:S02]  /*178e0*/  LDCU UR4, c[0x0][0x3a0] ;  /* 0x00007400ff0477ac */ /* 0x000e640008000800 */
[----:B-1----:R-:W-:-:S13]  /*178f0*/  ISETP.GE.AND P0, PT, R23, UR4, PT ;  /* 0x0000000417007c0c */ /* 0x002fda000bf06270 */
[----:B------:R-:W-:Y:S05]  /*17900*/  @P0 EXIT ;  /* 0x000000000000094d */ /* 0x000fea0003800000 */
[----:B------:R-:W1:Y:S01]  /*17910*/  LDCU UR4, c[0x0][0x3b0] ;  /* 0x00007600ff0477ac */ /* 0x000e620008000800 */
[----:B------:R-:W-:Y:S02]  /*17920*/  ISETP.NE.AND P2, PT, R19, RZ, PT ;  /* 0x000000ff1300720c */ /* 0x000fe40003f45270 */
[----:B-1----:R-:W-:-:S13]  /*17930*/  ISETP.NE.AND P0, PT, RZ, UR4, PT ;  /* 0x00000004ff007c0c */ /* 0x002fda000bf05270 */
[----:B------:R-:W-:Y:S05]  /*17940*/  @P0 EXIT P2 ;  /* 0x000000000000094d */ /* 0x000fea0001000000 */
[----:B------:R-:W1:Y:S01]  /*17950*/  LDCU UR4, c[0x0][0x3b4] ;  /* 0x00007680ff0477ac */ /* 0x000e620008000800 */
[----:B------:R-:W-:Y:S02]  /*17960*/  ISETP.NE.AND P2, PT, R16, RZ, PT ;  /* 0x000000ff1000720c */ /* 0x000fe40003f45270 */
[----:B-1----:R-:W-:-:S13]  /*17970*/  ISETP.NE.AND P0, PT, RZ, UR4, PT ;  /* 0x00000004ff007c0c */ /* 0x002fda000bf05270 */
[----:B------:R-:W-:Y:S05]  /*17980*/  @P0 EXIT P2 ;  /* 0x000000000000094d */ /* 0x000fea0001000000 */
[----:B------:R-:W1:Y:S02]  /*17990*/  LDCU.U8 UR4, c[0x0][0x7a0] ;  /* 0x0000f400ff0477ac */ /* 0x000e640008000000 */
[----:B-1----:R-:W-:-:S13]  /*179a0*/  ISETP.NE.AND P3, PT, RZ, UR4, PT ;  /* 0x00000004ff007c0c */ /* 0x002fda000bf65270 */
[----:B------:R-:W1:Y:S02]  /*179b0*/  @P3 LDC.64 R6, c[0x0][0x798] ;  /* 0x0001e600ff063b82 */ /* 0x000e640000000a00 */
[-C--:B-1----:R-:W-:Y:S02]  /*179c0*/  @P3 IADD3 R18, P2, PT, R18, R6.reuse, RZ ;  /* 0x0000000612123210 */ /* 0x082fe40007f5e0ff */
[----:B------:R-:W-:-:S03]  /*179d0*/  @P3 IADD3 R0, P0, PT, R0, R6, RZ ;  /* 0x0000000600003210 */ /* 0x000fc60007f1e0ff */
[----:B--234-:R-:W-:Y:S01]  /*179e0*/  @P3 IMAD.X R33, R33, 0x1, R7, P2 ;  /* 0x0000000121213824 */ /* 0x01cfe200010e0607 */
[----:B------:R-:W-:Y:S01]  /*179f0*/  @P3 IADD3.X R35, PT, PT, R35, R7, RZ, P0, !PT ;  /* 0x0000000723233210 */ /* 0x000fe200007fe4ff */
[----:B------:R-:W-:Y:S08]  /*17a00*/  @!P1 BRA `(.L_x_501) ;  /* 0x0000000400b09947 */ /* 0x000ff00003800000 */
[----:B------:R-:W-:Y:S05]  /*17a10*/  @!P3 BRA `(.L_x_502) ;  /* 0x000000000050b947 */ /* 0x000fea0003800000 */
        /* <DEDUP_REMOVED lines=8> */
[----:B-1----:R-:W-:-:S02]  /*17aa0*/  IMAD.U32 R4, RZ, RZ, UR4 ;  /* 0x00000004ff047e24 */ /* 0x002fc4000f8e00ff */
[----:B------:R-:W-:Y:S02]  /*17ab0*/  IMAD.U32 R5, RZ, RZ, UR5 ;  /* 0x00000005ff057e24 */ /* 0x000fe4000f8e00ff */
[----:B----4-:R-:W-:Y:S02]  /*17ac0*/  IMAD.U32 R6, RZ, RZ, UR6 ;  /* 0x00000006ff067e24 */ /* 0x010fe4000f8e00ff */
[----:B------:R-:W-:Y:S02]  /*17ad0*/  IMAD.U32 R7, RZ, RZ, UR7 ;  /* 0x00000007ff077e24 */ /* 0x000fe4000f8e00ff */
[----:B-----5:R-:W-:Y:S01]  /*17ae0*/  IMAD.U32 R10, RZ, RZ, UR8 ;  /* 0x00000008ff0a7e24 */ /* 0x020fe2000f8e00ff */
[----:B--2---:R-:W-:-:S07]  /*17af0*/  MOV R11, UR9 ;  /* 0x00000009000b7c02 */ /* 0x004fce0008000f00 */
[----:B------:R-:W-:-:S07]  /*17b00*/  LEPC R20, `(.L_x_503) ;  /* 0x000000001014794e */ /* 0x000fce0000000000 */
[----:B0--3--:R-:W-:Y:S05]  /*17b10*/  CALL.ABS.NOINC R2 ;  /* 0x0000000002007343 */ /* 0x009fea0003c00000 */
.L_x_503:
[----:B------:R-:W-:Y:S02]  /*17b20*/  HFMA2 R35, -RZ, RZ, 0, 0 ;  /* 0x00000000ff237431 */ /* 0x000fe400000001ff */
[----:B------:R-:W-:Y:S02]  /*17b30*/  IMAD.MOV.U32 R18, RZ, RZ, RZ ;  /* 0x000000ffff127224 */ /* 0x000fe400078e00ff */
[----:B------:R-:W-:Y:S02]  /*17b40*/  IMAD.MOV.U32 R33, RZ, RZ, RZ ;  /* 0x000000ffff217224 */ /* 0x000fe400078e00ff */
[----:B------:R-:W-:-:S07]  /*17b50*/  IMAD.MOV.U32 R0, RZ, RZ, RZ ;  /* 0x000000ffff007224 */ /* 0x000fce00078e00ff */
.L_x_502:
[----:B------:R-:W1:Y:S01]  /*17b60*/  LDCU.U8 UR4, c[0x0][0x7a1] ;  /* 0x0000f420ff0477ac */ /* 0x000e620008000000 */
[----:B------:R-:W-:Y:S02]  /*17b70*/  IMAD.MOV.U32 R22, RZ, RZ, R18 ;  /* 0x000000ffff167224 */ /* 0x000fe400078e0012 */
[----:B------:R-:W-:Y:S02]  /*17b80*/  IMAD.MOV.U32 R23, RZ, RZ, R33 ;  /* 0x000000ffff177224 */ /* 0x000fe400078e0021 */
[----:B------:R-:W-:Y:S02]  /*17b90*/  IMAD.MOV.U32 R16, RZ, RZ, R0 ;  /* 0x000000ffff107224 */ /* 0x000fe400078e0000 */
[----:B------:R-:W-:Y:S01]  /*17ba0*/  IMAD.MOV.U32 R17, RZ, RZ, R35 ;  /* 0x000000ffff117224 */ /* 0x000fe200078e0023 */
[----:B-1----:R-:W-:-:S09]  /*17bb0*/  UISETP.NE.AND UP0, UPT, UR4, URZ, UPT ;  /* 0x000000ff0400728c */ /* 0x002fd2000bf05270 */
[----:B------:R-:W-:Y:S05]  /*17bc0*/  BRA.U !UP0, `(.L_x_504) ;  /* 0x0000000108c07547 */ /* 0x000fea000b800000 */
[----:B------:R-:W1:Y:S02]  /*17bd0*/  LDCU UR4, c[0x0][0x7a4] ;  /* 0x0000f480ff0477ac */ /* 0x000e640008000800 */
[----:B-1----:R-:W-:-:S09]  /*17be0*/  UISETP.NE.AND UP0, UPT, UR4, 0x1, UPT ;  /* 0x000000010400788c */ /* 0x002fd2000bf05270 */
[----:B------:R-:W-:Y:S05]  /*17bf0*/  BRA.U !UP0, `(.L_x_505) ;  /* 0x0000000108907547 */ /* 0x000fea000b800000 */
        /* <DEDUP_REMOVED lines=9> */
[----:B------:R-:W-:Y:S01]  /*17c90*/  IMAD.U32 R5, RZ, RZ, UR5 ;  /* 0x00000005ff057e24 */ /* 0x000fe2000f8e00ff */
[----:B----4-:R-:W-:Y:S01]  /*17ca0*/  MOV R6, UR6 ;  /* 0x0000000600067c02 */ /* 0x010fe20008000f00 */
[----:B------:R-:W-:Y:S02]  /*17cb0*/  IMAD.U32 R7, RZ, RZ, UR7 ;  /* 0x00000007ff077e24 */ /* 0x000fe4000f8e00ff */
[----:B-----5:R-:W-:Y:S02]  /*17cc0*/  IMAD.U32 R10, RZ, RZ, UR8 ;  /* 0x00000008ff0a7e24 */ /* 0x020fe4000f8e00ff */
[----:B--2---:R-:W-:-:S07]  /*17cd0*/  IMAD.U32 R11, RZ, RZ, UR9 ;  /* 0x00000009ff0b7e24 */ /* 0x004fce000f8e00ff */
[----:B------:R-:W-:-:S07]  /*17ce0*/  LEPC R20, `(.L_x_506) ;  /* 0x000000001014794e */ /* 0x000fce0000000000 */
[----:B0--3--:R-:W-:Y:S05]  /*17cf0*/  CALL.ABS.NOINC R2 ;  /* 0x0000000002007343 */ /* 0x009fea0003c00000 */
.L_x_506:
[----:B------:R-:W0:Y:S01]  /*17d00*/  LDCU.64 UR4, c[0x0][0x770] ;  /* 0x0000ee00ff0477ac */ /* 0x000e220008000a00 */
[----:B------:R-:W1:Y:S01]  /*17d10*/  LDC.64 R18, c[0x4][R18] ;  /* 0x0100000012127b82 */ /* 0x000e620000000a00 */
[----:B------:R-:W-:Y:S02]  /*17d20*/  HFMA2 R8, -RZ, RZ, 0, 4.4763088226318359375e-05 ;  /* 0x000002efff087431 */ /* 0x000fe400000001ff */
[----:B------:R-:W-:Y:S01]  /*17d30*/  IMAD.MOV.U32 R12, RZ, RZ, 0x1 ;  /* 0x00000001ff0c7424 */ /* 0x000fe200078e00ff */
[----:B------:R-:W2:Y:S01]  /*17d40*/  LDCU.64 UR6, c[0x4][0x3d8] ;  /* 0x01007b00ff0677ac */ /* 0x000ea20008000a00 */
[----:B------:R-:W-:Y:S01]  /*17d50*/  IMAD.MOV.U32 R13, RZ, RZ, RZ ;  /* 0x000000ffff0d7224 */ /* 0x000fe200078e00ff */
[----:B------:R-:W3:Y:S01]  /*17d60*/  LDCU.64 UR8, c[0x4][0x3c0] ;  /* 0x01007800ff0877ac */ /* 0x000ee20008000a00 */
[----:B0-----:R-:W-:-:S04]  /*17d70*/  IADD3 R2, P0, PT, R25, UR4, RZ ;  /* 0x0000000419027c10 */ /* 0x001fc8000ff1e0ff */
[----:B------:R-:W-:Y:S01]  /*17d80*/  IADD3.X R3, PT, PT, RZ, UR5, RZ, P0, !PT ;  /* 0x00000005ff037c10 */ /* 0x000fe200087fe4ff */
[----:B------:R-:W0:Y:S01]  /*17d90*/  LDCU.64 UR4, c[0x4][0x2a0] ;  /* 0x01005400ff0477ac */ /* 0x000e220008000a00 */
[----:B--2---:R-:W-:Y:S02]  /*17da0*/  IMAD.U32 R4, RZ, RZ, UR6 ;  /* 0x00000006ff047e24 */ /* 0x004fe4000f8e00ff */
[----:B------:R-:W-:Y:S01]  /*17db0*/  IMAD.U32 R5, RZ, RZ, UR7 ;  /* 0x00000007ff057e24 */ /* 0x000fe2000f8e00ff */
[----:B------:R2:W-:Y:S01]  /*17dc0*/  STG.E.64 desc[UR36][R2.64], R16 ;  /* 0x0000001002007986 */ /* 0x0005e2000c101b24 */
[----:B---3--:R-:W-:Y:S02]  /*17dd0*/  IMAD.U32 R6, RZ, RZ, UR8 ;  /* 0x00000008ff067e24 */ /* 0x008fe4000f8e00ff */
[----:B------:R-:W-:Y:S02]  /*17de0*/  IMAD.U32 R7, RZ, RZ, UR9 ;  /* 0x00000009ff077e24 */ /* 0x000fe4000f8e00ff */
[----:B0-----:R-:W-:-:S02]  /*17df0*/  IMAD.U32 R10, RZ, RZ, UR4 ;  /* 0x00000004ff0a7e24 */ /* 0x001fc4000f8e00ff */
[----:B--2---:R-:W-:-:S07]  /*17e00*/  IMAD.U32 R11, RZ, RZ, UR5 ;  /* 0x00000005ff0b7e24 */ /* 0x004fce000f8e00ff */
[----:B------:R-:W-:-:S07]  /*17e10*/  LEPC R20, `(.L_x_507) ;  /* 0x000000001014794e */ /* 0x000fce0000000000 */
[----:B-1----:R-:W-:Y:S05]  /*17e20*/  CALL.ABS.NOINC R18 ;  /* 0x0000000012007343 */ /* 0x002fea0003c00000 */
.L_x_507:
[----:B------:R-:W-:Y:S05]  /*17e30*/  BRA `(.L_x_508) ;  /* 0x0000000000107947 */ /* 0x000fea0003800000 */
.L_x_505:
[----:B------:R-:W1:Y:S02]  /*17e40*/  LDCU.64 UR4, c[0x0][0x770] ;  /* 0x0000ee00ff0477ac */ /* 0x000e640008000a00 */
[----:B-1----:R-:W-:-:S05]  /*17e50*/  IADD3 R2, P0, PT, R25, UR4, RZ ;  /* 0x0000000419027c10 */ /* 0x002fca000ff1e0ff */
[----:B------:R-:W-:-:S05]  /*17e60*/  IMAD.X R3, RZ, RZ, UR5, P0 ;  /* 0x00000005ff037e24 */ /* 0x000fca00080e06ff */
[----:B------:R1:W-:Y:S03]  /*17e70*/  STG.E.64 desc[UR36][R2.64], R16 ;  /* 0x0000001002007986 */ /* 0x0003e6000c101b24 */
.L_x_508:
[----:B------:R-:W2:Y:S02]  /*17e80*/  LDCU.64 UR4, c[0x0][0x770] ;  /* 0x0000ee00ff0477ac */ /* 0x000ea40008000a00 */
[----:B--2---:R-:W-:-:S05]  /*17e90*/  IADD3 R24, P0, PT, R24, UR4, RZ ;  /* 0x0000000418187c10 */ /* 0x004fca000ff1e0ff */
[----:B------:R-:W-:-:S05]  /*17ea0*/  IMAD.X R25, RZ, RZ, UR5, P0 ;  /* 0x00000005ff197e24 */ /* 0x000fca00080e06ff */
[----:B------:R-:W-:Y:S01]  /*17eb0*/  STG.E.64 desc[UR36][R24.64], R22 ;  /* 0x0000001618007986 */ /* 0x000fe2000c101b24 */
[----:B------:R-:W-:Y:S05]  /*17ec0*/  EXIT ;  /* 0x000000000000794d */ /* 0x000fea0003800000 */
.L_x_504:
        /* <DEDUP_REMOVED lines=16> */
.L_x_509:
[----:B------:R-:W0:Y:S01]  /*17fd0*/  LDC.64 R2, c[0x4][R2] ;  /* 0x0100000002027b82 */ /* 0x000e220000000a00 */
[----:B------:R-:W1:Y:S01]  /*17fe0*/  LDCU.64 UR4, c[0x4][0x3c8] ;  /* 0x01007900ff0477ac */ /* 0x000e620008000a00 */
[----:B------:R-:W-:Y:S02]  /*17ff0*/  HFMA2 R12, -RZ, RZ, 0, 5.9604644775390625e-08 ;  /* 0x00000001ff0c7431 */ /* 0x000fe400000001ff */
[----:B------:R-:W-:Y:S01]  /*18000*/  IMAD.MOV.U32 R8, RZ, RZ, 0x2e9 ;  /* 0x000002e9ff087424 */ /* 0x000fe200078e00ff */
[----:B------:R-:W2:Y:S01]  /*18010*/  LDCU.64 UR6, c[0x4][0x3c0] ;  /* 0x01007800ff0677ac */ /* 0x000ea20008000a00 */
[----:B------:R-:W-:Y:S01]  /*18020*/  IMAD.MOV.U32 R13, RZ, RZ, RZ ;  /* 0x000000ffff0d7224 */ /* 0x000fe200078e00ff */
[----:B------:R-:W3:Y:S01]  /*18030*/  LDCU.64 UR8, c[0x4][0x2a8] ;  /* 0x01005500ff0877ac */ /* 0x000ee20008000a00 */
[----:B-1----:R-:W-:Y:S01]  /*18040*/  MOV R4, UR4 ;  /* 0x0000000400047c02 */ /* 0x002fe20008000f00 */
[----:B------:R-:W-:Y:S02]  /*18050*/  IMAD.U32 R5, RZ, RZ, UR5 ;  /* 0x00000005ff057e24 */ /* 0x000fe4000f8e00ff */
[----:B--2---:R-:W-:-:S02]  /*18060*/  IMAD.U32 R6, RZ, RZ, UR6 ;  /* 0x00000006ff067e24 */ /* 0x004fc4000f8e00ff */
[----:B------:R-:W-:Y:S02]  /*18070*/  IMAD.U32 R7, RZ, RZ, UR7 ;  /* 0x00000007ff077e24 */ /* 0x000fe4000f8e00ff */
[----:B---3--:R-:W-:Y:S02]  /*18080*/  IMAD.U32 R10, RZ, RZ, UR8 ;  /* 0x00000008ff0a7e24 */ /* 0x008fe4000f8e00ff */
[----:B------:R-:W-:-:S07]  /*18090*/  IMAD.U32 R11, RZ, RZ, UR9 ;  /* 0x00000009ff0b7e24 */ /* 0x000fce000f8e00ff */
[----:B------:R-:W-:-:S07]  /*180a0*/  LEPC R20, `(.L_x_510) ;  /* 0x000000001014794e */ /* 0x000fce0000000000 */
[----:B0-----:R-:W-:Y:S05]  /*180b0*/  CALL.ABS.NOINC R2 ;  /* 0x0000000002007343 */ /* 0x001fea0003c00000 */
.L_x_510:
[----:B------:R-:W-:Y:S05]  /*180c0*/  EXIT ;  /* 0x000000000000794d */ /* 0x000fea0003800000 */
.L_x_501:
        /* <DEDUP_REMOVED lines=19> */
.L_x_513:
[----:B------:R-:W-:Y:S05]  /*18200*/  BSYNC.RECONVERGENT B0 ;  /* 0x0000000000007941 */ /* 0x000fea0003800200 */
.L_x_512:
        /* <DEDUP_REMOVED lines=11> */
.L_x_515:
[----:B------:R-:W-:Y:S05]  /*182c0*/  BSYNC.RECONVERGENT B0 ;  /* 0x0000000000007941 */ /* 0x000fea0003800200 */
.L_x_514:
[----:B------:R-:W-:Y:S02]  /*182d0*/  SEL R18, R8, R18, P0 ;  /* 0x0000001208127207 */ /* 0x000fe40000000000 */
[----:B------:R-:W-:Y:S02]  /*182e0*/  SEL R33, R9, R33, P0 ;  /* 0x0000002109217207 */ /* 0x000fe40000000000 */
[----:B------:R-:W-:-:S07]  /*182f0*/  FSEL R26, R11, R26, P0 ;  /* 0x0000001a0b1a7208 */ /* 0x000fce0000000000 */
.L_x_511:
[----:B------:R-:W1:Y:S01]  /*18300*/  LDCU.U8 UR4, c[0x0][0x7a1] ;  /* 0x0000f420ff0477ac */ /* 0x000e620008000000 */
        /* <DEDUP_REMOVED lines=24> */
.L_x_518:
        /* <DEDUP_REMOVED lines=19> */
.L_x_519:
[----:B------:R-:W-:Y:S05]  /*185c0*/  BRA `(.L_x_520) ;  /* 0x0000000000107947 */ /* 0x000fea0003800000 */
.L_x_517:
[----:B------:R-:W1:Y:S02]  /*185d0*/  LDCU.64 UR4, c[0x0][0x770] ;  /* 0x0000ee00ff0477ac */ /* 0x000e640008000a00 */
[----:B-1----:R-:W-:-:S05]  /*185e0*/  IADD3 R2, P0, PT, R25, UR4, RZ ;  /* 0x0000000419027c10 */ /* 0x002fca000ff1e0ff */
[----:B------:R-:W-:-:S05]  /*185f0*/  IMAD.X R3, RZ, RZ, UR5, P0 ;  /* 0x00000005ff037e24 */ /* 0x000fca00080e06ff */
[----:B------:R1:W-:Y:S03]  /*18600*/  STG.E.64 desc[UR36][R2.64], R16 ;  /* 0x0000001002007986 */ /* 0x0003e6000c101b24 */
.L_x_520:
[----:B------:R-:W2:Y:S02]  /*18610*/  LDCU.64 UR4, c[0x0][0x770] ;  /* 0x0000ee00ff0477ac */ /* 0x000ea40008000a00 */
[----:B--2---:R-:W-:-:S05]  /*18620*/  IADD3 R24, P0, PT, R24, UR4, RZ ;  /* 0x0000000418187c10 */ /* 0x004fca000ff1e0ff */
[----:B------:R-:W-:-:S05]  /*18630*/  IMAD.X R25, RZ, RZ, UR5, P0 ;  /* 0x00000005ff197e24 */ /* 0x000fca00080e06ff */
[----:B------:R-:W-:Y:S01]  /*18640*/  STG.E.64 desc[UR36][R24.64], R18 ;  /* 0x0000001218007986 */ /* 0x000fe2000c101b24 */
[----:B------:R-:W-:Y:S05]  /*18650*/  EXIT ;  /* 0x000000000000794d */ /* 0x000fea0003800000 */
.L_x_516:
[----:B------:R-:W-:Y:S04]  /*18660*/  STG.E.64 desc[UR36][R4.64+0x8], R16 ;  /* 0x0000081004007986 */ /* 0x000fe8000c101b24 */
[----:B------:R-:W-:Y:S04]  /*18670*/  STG.E.64 desc[UR36][R4.64+0x18], R18 ;  /* 0x0000181204007986 */ /* 0x000fe8000c101b24 */
[----:B------:R-:W-:Y:S04]  /*18680*/  STG.E desc[UR36][R4.64], R3 ;  /* 0x0000000304007986 */ /* 0x000fe8000c101924 */
[----:B------:R-:W-:Y:S01]  /*18690*/  STG.E desc[UR36][R4.64+0x10], R26 ;  /* 0x0000101a04007986 */ /* 0x000fe2000c101924 */
[----:B------:R-:W-:Y:S05]  /*186a0*/  EXIT ;  /* 0x000000000000794d */ /* 0x000fea0003800000 */
        .weak           $__internal_1_$__cuda_sm20_div_u64
        .type           $__internal_1_$__cuda_sm20_div_u64,@function
        .size           $__internal_1_$__cuda_sm20_div_u64,(.L_x_6053 - $__internal_1_$__cuda_sm20_div_u64)
$__internal_1_$__cuda_sm20_div_u64:
        /* <DEDUP_REMOVED lines=18> */
[----:B------:R-:W-:-:S04]  /*187d0*/  IMAD.HI.U32 R12, P1, R11, R21, R12 ;  /* 0x000000150b0c7227 */ /* 0x000fc8000782000c */
[----:B------:R-:W-:Y:S01]  /*187e0*/  IMAD.X R9, R9, 0x1, R11, P0 ;  /* 0x0000000109097824 */ /* 0x000fe200000e060b */
[----:B------:R-:W-:-:S04]  /*187f0*/  IADD3 R13, P2, PT, R15, R12, RZ ;  /* 0x0000000c0f0d7210 */ /* 0x000fc80007f5e0ff */
[----:B------:R-:W-:Y:S01]  /*18800*/  IADD3.X R9, PT, PT, RZ, RZ, R9, P2, P1 ;  /* 0x000000ffff097210 */ /* 0x000fe200017e2409 */
[----:B------:R-:W-:-:S03]  /*18810*/  IMAD.WIDE.U32 R10, R13, R7, RZ ;  /* 0x000000070d0a7225 */ /* 0x000fc600078e00ff */
[----:B------:R-:W-:Y:S01]  /*18820*/  IADD3 R15, P0, PT, RZ, -R10, RZ ;  /* 0x8000000aff0f7210 */ /* 0x000fe20007f1e0ff */
[----:B------:R-:W-:Y:S02]  /*18830*/  IMAD R10, R9, R7, R11 ;  /* 0x00000007090a7224 */ /* 0x000fe400078e020b */
[----:B------:R-:W-:Y:S02]  /*18840*/  IMAD.MOV.U32 R11, RZ, RZ, RZ ;  /* 0x000000ffff0b7224 */ /* 0x000fe400078e00ff */
        /* <DEDUP_REMOVED lines=14> */
[----:B------:R-:W-:-:S04]  /*18930*/  IADD3 R12, P1, PT, R13, R10, RZ ;  /* 0x0000000a0d0c7210 */ /* 0x000fc80007f3e0ff */
[----:B------:R-:W-:Y:S01]  /*18940*/  IADD3.X R9, PT, PT, R9, RZ, RZ, P0, !PT ;  /* 0x000000ff09097210 */ /* 0x000fe200007fe4ff */
[----:B------:R-:W-:-:S04]  /*18950*/  IMAD.WIDE.U32 R10, R12, R7, RZ ;  /* 0x000000070c0a7225 */ /* 0x000fc800078e00ff */
[----:B------:R-:W-:Y:S01]  /*18960*/  IMAD.X R9, RZ, RZ, R9, P1 ;  /* 0x000000ffff097224 */ /* 0x000fe200008e0609 */
[----:B------:R-:W-:-:S03]  /*18970*/  IADD3 R14, P0, PT, -R10, R4, RZ ;  /* 0x000000040a0e7210 */ /* 0x000fc60007f1e1ff */
[----:B------:R-:W-:Y:S01]  /*18980*/  IMAD R11, R9, R7, R11 ;  /* 0x00000007090b7224 */ /* 0x000fe200078e020b */
[----:B------:R-:W-:-:S03]  /*18990*/  IADD3 R4, P1, PT, -R7, R14, RZ ;  /* 0x0000000e07047210 */ /* 0x000fc60007f3e1ff */
[----:B------:R-:W-:Y:S01]  /*189a0*/  IMAD.X R28, R5, 0x1, ~R11, P0 ;  /* 0x00000001051c7824 */ /* 0x000fe200000e0e0b */
[----:B------:R-:W-:Y:S02]  /*189b0*/  ISETP.GE.U32.AND P0, PT, R14, R7, PT ;  /* 0x000000070e00720c */ /* 0x000fe40003f06070 */
[----:B------:R-:W-:Y:S02]  /*189c0*/  IADD3 R11, P2, PT, R12, 0x1, RZ ;  /* 0x000000010c0b7810 */ /* 0x000fe40007f5e0ff */
[C---:B------:R-:W-:Y:S02]  /*189d0*/  ISETP.GE.U32.AND.EX P0, PT, R28.reuse, RZ, PT, P0 ;  /* 0x000000ff1c00720c */ /* 0x040fe40003f06100 */
[----:B------:R-:W-:Y:S01]  /*189e0*/  IADD3.X R5, PT, PT, R28, -0x1, RZ, P1, !PT ;  /* 0xffffffff1c057810 */ /* 0x000fe20000ffe4ff */
[----:B------:R-:W-:Y:S01]  /*189f0*/  IMAD.X R10, RZ, RZ, R9, P2 ;  /* 0x000000ffff0a7224 */ /* 0x000fe200010e0609 */
[----:B------:R-:W-:Y:S02]  /*18a00*/  SEL R4, R4, R14, P0 ;  /* 0x0000000e04047207 */ /* 0x000fe40000000000 */
[----:B------:R-:W-:-:S02]  /*18a10*/  SEL R11, R11, R12, P0 ;  /* 0x0000000c0b0b7207 */ /* 0x000fc40000000000 */
[----:B------:R-:W-:Y:S02]  /*18a20*/  SEL R5, R5, R28, P0 ;  /* 0x0000001c05057207 */ /* 0x000fe40000000000 */
[----:B------:R-:W-:Y:S01]  /*18a30*/  SEL R10, R10, R9, P0 ;  /* 0x000000090a0a7207 */ /* 0x000fe20000000000 */
[----:B------:R-:W-:Y:S01]  /*18a40*/  IMAD.MOV.U32 R9, RZ, RZ, 0x0 ;  /* 0x00000000ff097424 */ /* 0x000fe200078e00ff */
[----:B------:R-:W-:Y:S02]  /*18a50*/  ISETP.GE.U32.AND P0, PT, R4, R7, PT ;  /* 0x000000070400720c */ /* 0x000fe40003f06070 */
[----:B------:R-:W-:Y:S02]  /*18a60*/  IADD3 R4, P2, PT, R11, 0x1, RZ ;  /* 0x000000010b047810 */ /* 0x000fe40007f5e0ff */
[----:B------:R-:W-:Y:S02]  /*18a70*/  ISETP.GE.U32.AND.EX P0, PT, R5, RZ, PT, P0 ;  /* 0x000000ff0500720c */ /* 0x000fe40003f06100 */
[----:B------:R-:W-:Y:S01]  /*18a80*/  ISETP.NE.U32.AND P1, PT, R7, RZ, PT ;  /* 0x000000ff0700720c */ /* 0x000fe20003f25070 */
[----:B------:R-:W-:Y:S01]  /*18a90*/  IMAD.X R5, RZ, RZ, R10, P2 ;  /* 0x000000ffff057224 */ /* 0x000fe200010e060a */
[----:B------:R-:W-:-:S02]  /*18aa0*/  SEL R4, R4, R11, P0 ;  /* 0x0000000b04047207 */ /* 0x000fc40000000000 */
[----:B------:R-:W-:Y:S02]  /*18ab0*/  ISETP.NE.AND.EX P1, PT, RZ, RZ, PT, P1 ;  /* 0x000000ffff00720c */ /* 0x000fe40003f25310 */
[----:B------:R-:W-:Y:S02]  /*18ac0*/  SEL R5, R5, R10, P0 ;  /* 0x0000000a05057207 */ /* 0x000fe40000000000 */
[----:B------:R-:W-:Y:S02]  /*18ad0*/  SEL R4, R4, 0xffffffff, P1 ;  /* 0xffffffff04047807 */ /* 0x000fe40000800000 */
[----:B------:R-:W-:Y:S01]  /*18ae0*/  SEL R5, R5, 0xffffffff, P1 ;  /* 0xffffffff05057807 */ /* 0x000fe20000800000 */
[----:B------:R-:W-:Y:S06]  /*18af0*/  RET.REL.NODEC R8 `(_ZN2at6native13reduce_kernelILi256ELi2ENS0_8ReduceOpIfNS0_9ArgMinOpsIfEEjlLi4ELi4EEEEEvT1_) ;  /* 0xfffffe7408407950 */ /* 0x000fec0003c3ffff */
.L_x_521:
        /* <DEDUP_REMOVED lines=16> */
.L_x_6053:


//--------------------- .text._ZN2at6native13reduce_kernelILi128ELi4ENS0_8ReduceOpIfNS0_9ArgMinOpsIfEEjlLi4ELi4EEEEEvT1_ --------------------------
	.section	.text._ZN2at6native13reduce_kernelILi128ELi4ENS0_8ReduceOpIfNS0_9ArgMinOpsIfEEjlLi4ELi4EEEEEvT1_,"ax",@progbits
	.align	128
        .global         _ZN2at6native13reduce_kernelILi128ELi4ENS0_8ReduceOpIfNS0_9ArgMinOpsIfEEjlLi4ELi4EEEEEvT1_
        .type           _ZN2at6native13reduce_kernelILi128ELi4ENS0_8ReduceOpIfNS0_9ArgMinOpsIfEEjlLi4ELi4EEEEEvT1_,@function
        .size           _ZN2at6native13reduce_kernelILi128ELi4ENS0_8ReduceOpIfNS0_9ArgMinOpsIfEEjlLi4ELi4EEEEEvT1_,(.L_x_6054 - _ZN2at6native13reduce_kernelILi128ELi4ENS0_8ReduceOpIfNS0_9ArgMinOpsIfEEjlLi4ELi4EEEEEvT1_)
        .other          _ZN2at6native13reduce_kernelILi128ELi4ENS0_8ReduceOpIfNS0_9ArgMinOpsIfEEjlLi4ELi4EEEEEvT1_,@"STO_CUDA_ENTRY STV_DEFAULT"
_ZN2at6native13reduce_kernelILi128ELi4ENS0_8ReduceOpIfNS0_9ArgMinOpsIfEEjlLi4ELi4EEEEEvT1_:
.text._ZN2at6native13reduce_kernelILi128ELi4ENS0_8ReduceOpIfNS0_9ArgMinOpsIfEEjlLi4ELi4EEEEEvT1_:
        /* <DEDUP_REMOVED lines=296> */
.L_x_522:
[----:B------:R-:W1:Y:S01]  /*1280*/  LDCU UR5, c[0x0][0x39c] ;  /* 0x00007380ff0577ac */ /* 0x000e620008000800 */
[----:B------:R-:W-:Y:S01]  /*1290*/  BSSY.RECONVERGENT B6, `(.L_x_523) ;  /* 0x000137d000067945 */ /* 0x000fe20003800200 */
[----:B------:R-:W-:Y:S01]  /*12a0*/  IMAD.MOV.U32 R27, RZ, RZ, RZ ;  /* 0x000000ffff1b7224 */ /* 0x000fe200078e00ff */
[----:B------:R-:W-:Y:S01]  /*12b0*/  CS2R R28, SRZ ;  /* 0x00000000001c7805 */ /* 0x000fe2000001ff00 */
[----:B------:R-:W2:Y:S01]  /*12c0*/  LDCU UR4, c[0x0][0x3a0] ;  /* 0x00007400ff0477ac */ /* 0x000ea20008000800 */
[----:B------:R-:W-:Y:S01]  /*12d0*/  IMAD.MOV.U32 R18, RZ, RZ, RZ ;  /* 0x000000ffff127224 */ /* 0x000fe200078e00ff */
[----:B------:R-:W-:Y:S01]  /*12e0*/  CS2R R6, SRZ ;  /* 0x0000000000067805 */ /* 0x000fe2000001ff00 */
[----:B------:R-:W-:Y:S01]  /*12f0*/  IMAD.MOV.U32 R69, RZ, RZ, RZ ;  /* 0x000000ffff457224 */ /* 0x000fe200078e00ff */
[----:B------:R-:W3:Y:S01]  /*1300*/  LDCU.64 UR36, c[0x0][0x358] ;  /* 0x00006b00ff2477ac */ /* 0x000ee20008000a00 */
[----:B------:R-:W-:Y:S01]  /*1310*/  IMAD.MOV.U32 R21, RZ, RZ, RZ ;  /* 0x000000ffff157224 */ /* 0x000fe200078e00ff */
[----:B------:R-:W-:Y:S01]  /*1320*/  CS2R R48, SRZ ;  /* 0x0000000000307805 */ /* 0x000fe2000001ff00 */
[----:B------:R-:W-:Y:S01]  /*1330*/  IMAD.MOV.U32 R67, RZ, RZ, RZ ;  /* 0x000000ffff437224 */ /* 0x000fe200078e00ff */
[----:B------:R-:W4:Y:S01]  /*1340*/  LDCU UR38, c[0x0][0x39c] ;  /* 0x00007380ff2677ac */ /* 0x000f220008000800 */
[----:B------:R-:W-:-:S02]  /*1350*/  IMAD.MOV.U32 R9, RZ, RZ, RZ ;  /* 0x000000ffff097224 */ /* 0x000fc400078e00ff */
        /* <DEDUP_REMOVED lines=21> */
[----:B-1----:R-:W-:-:S02]  /*14b0*/  IMAD.U32 R4, RZ, RZ, UR6 ;  /* 0x00000006ff047e24 */ /* 0x002fc4000f8e00ff */
[----:B------:R-:W-:Y:S02]  /*14c0*/  IMAD.U32 R5, RZ, RZ, UR7 ;  /* 0x00000007ff057e24 */ /* 0x000fe4000f8e00ff */
[----:B----4-:R-:W-:Y:S02]  /*14d0*/  IMAD.U32 R6, RZ, RZ, UR8 ;  /* 0x00000008ff067e24 */ /* 0x010fe4000f8e00ff */
[----:B------:R-:W-:Y:S02]  /*14e0*/  IMAD.U32 R7, RZ, RZ, UR9 ;  /* 0x00000009ff077e24 */ /* 0x000fe4000f8e00ff */
[----:B-----5:R-:W-:Y:S02]  /*14f0*/  IMAD.U32 R10, RZ, RZ, UR10 ;  /* 0x0000000aff0a7e24 */ /* 0x020fe4000f8e00ff */
[----:B------:R-:W-:Y:S02]  /*1500*/  IMAD.U32 R11, RZ, RZ, UR11 ;  /* 0x0000000bff0b7e24 */ /* 0x000fe4000f8e00ff */
[----:B0-2---:R-:W-:-:S07]  /*1510*/  IMAD.U32 R24, RZ, RZ, UR4 ;  /* 0x00000004ff187e24 */ /* 0x005fce000f8e00ff */
[----:B------:R-:W-:-:S07]  /*1520*/  LEPC R20, `(.L_x_526) ;  /* 0x000000001014794e */ /* 0x000fce0000000000 */
[----:B---3--:R-:W-:Y:S05]  /*1530*/  CALL.ABS.NOINC R14 ;  /* 0x000000000e007343 */ /* 0x008fea0003c00000 */
.L_x_526:
        /* <DEDUP_REMOVED lines=15> */
[----:B------:R-:W-:Y:S01]  /*1630*/  IMAD.MOV R3, RZ, RZ, -R80 ;  /* 0x000000ffff037224 */ /* 0x000fe200078e0a50 */
[----:B------:R-:W-:Y:S01]  /*1640*/  BSSY.RECONVERGENT B1, `(.L_x_529) ;  /* 0x0000029000017945 */ /* 0x000fe20003800200 */
[----:B------:R-:W-:Y:S01]  /*1650*/  IMAD.MOV.U32 R9, RZ, RZ, R10 ;  /* 0x000000ffff097224 */ /* 0x000fe200078e000a */
[----:B------:R-:W-:Y:S01]  /*1660*/  ISETP.LT.U32.OR P0, PT, R19, R80, P0 ;  /* 0x000000501300720c */ /* 0x000fe20000701470 */
[----:B------:R-:W-:-:S04]  /*1670*/  IMAD.WIDE R22, R3, 0x4, R22 ;  /* 0x0000000403167825 */ /* 0x000fc800078e0216 */
[----:B------:R-:W-:Y:S02]  /*1680*/  IMAD.MOV.U32 R21, RZ, RZ, R12 ;  /* 0x000000ffff157224 */ /* 0x000fe400078e000c */
        /* <DEDUP_REMOVED lines=11> */
[----:B------:R-:W-:Y:S02]  /*1740*/  IMAD.MOV.U32 R9, RZ, RZ, R10 ;  /* 0x000000ffff097224 */ /* 0x000fe400078e000a */
[----:B------:R-:W-:Y:S02]  /*1750*/  IMAD.MOV.U32 R21, RZ, RZ, R12 ;  /* 0x000000ffff157224 */ /* 0x000fe400078e000c */
        /* <DEDUP_REMOVED lines=19> */
.L_x_531:
[----:B------:R-:W0:Y:S01]  /*1890*/  @P0 LDC R3, c[0x0][0x390] ;  /* 0x0000e400ff030b82 */ /* 0x000e220000000800 */
[----:B------:R-:W-:Y:S02]  /*18a0*/  FSEL R9, R4, R9, !P0 ;  /* 0x0000000904097208 */ /* 0x000fe40004000000 */
[----:B------:R-:W-:Y:S01]  /*18b0*/  SEL R25, R25, RZ, P0 ;  /* 0x000000ff19197207 */ /* 0x000fe20000000000 */
[----:B0-----:R-:W-:-:S07]  /*18c0*/  IMAD.MOV.U32 R21, RZ, RZ, R3 ;  /* 0x000000ffff157224 */ /* 0x001fce00078e0003 */
.L_x_530:
[----:B------:R-:W-:Y:S05]  /*18d0*/  BSYNC.RECONVERGENT B1 ;  /* 0x0000000000017941 */ /* 0x000fea0003800200 */
.L_x_529:
[----:B------:R-:W0:Y:S01]  /*18e0*/  LDC R5, c[0x0][0x39c] ;  /* 0x0000e700ff057b82 */ /* 0x000e220000000800 */
[----:B------:R-:W-:Y:S02]  /*18f0*/  IADD3 R22, P0, PT, R22, 0x10, RZ ;  /* 0x0000001016167810 */ /* 0x000fe40007f1e0ff */
[----:B------:R-:W-:-:S03]  /*1900*/  IADD3 R3, PT, PT, -R80, 0x4, RZ ;  /* 0x0000000450037810 */ /* 0x000fc60007ffe1ff */
[----:B------:R-:W-:Y:S01]  /*1910*/  IMAD.X R23, RZ, RZ, R23, P0 ;  /* 0x000000ffff177224 */ /* 0x000fe200000e0617 */
[----:B0-----:R-:W-:-:S07]  /*1920*/  IADD3 R24, PT, PT, R80, -0x4, R5 ;  /* 0xfffffffc50187810 */ /* 0x001fce0007ffe005 */
.L_x_528:
[----:B------:R-:W-:Y:S05]  /*1930*/  BSYNC.RECONVERGENT B0 ;  /* 0x0000000000007941 */ /* 0x000fea0003800200 */
.L_x_527:
[----:B------:R-:W0:Y:S01]  /*1940*/  LDCU.64 UR4, c[0x0][0x3b0] ;  /* 0x00007600ff0477ac */ /* 0x000e220008000a00 */
[----:B------:R-:W-:Y:S01]  /*1950*/  BSSY.RECONVERGENT B0, `(.L_x_532) ;  /* 0x0000058000007945 */ /* 0x000fe20003800200 */
[----:B------:R-:W-:Y:S01]  /*1960*/  IMAD.MOV.U32 R15, RZ, RZ, R12 ;  /* 0x000000ffff0f7224 */ /* 0x000fe200078e000c */
[----:B------:R-:W1:Y:S01]  /*1970*/  LDCU UR6, c[0x0][0x3b8] ;  /* 0x00007700ff0677ac */ /* 0x000e620008000800 */
[----:B------:R-:W-:Y:S02]  /*1980*/  IMAD.MOV.U32 R20, RZ, RZ, R14 ;  /* 0x000000ffff147224 */ /* 0x000fe400078e000e */
[----:B------:R-:W-:Y:S02]  /*1990*/  IMAD.MOV.U32 R13, RZ, RZ, R10 ;  /* 0x000000ffff0d7224 */ /* 0x000fe400078e000a */
[----:B0-----:R-:W-:-:S04]  /*19a0*/  IMAD R5, R19, UR4, RZ ;  /* 0x0000000413057c24 */ /* 0x001fc8000f8e02ff */
[----:B------:R-:W-:-:S04]  /*19b0*/  IMAD R5, R16, UR5, R5 ;  /* 0x0000000510057c24 */ /* 0x000fc8000f8e0205 */
[----:B-1----:R-:W-:-:S04]  /*19c0*/  IMAD R11, R2, UR6, R5 ;  /* 0x00000006020b7c24 */ /* 0x002fc8000f8e0205 */
        /* <DEDUP_REMOVED lines=8> */
.L_x_542:
[----:B------:R-:W-:-:S06]  /*1a50*/  IMAD.WIDE.U32 R4, R11, 0x10, R22 ;  /* 0x000000100b047825 */ /* 0x000fcc00078e0016 */
[----:B------:R-:W2:Y:S01]  /*1a60*/  LDG.E.128 R4, desc[UR36][R4.64] ;  /* 0x0000002404047981 */ /* 0x000ea2000c1e1d00 */
[----:B------:R-:W-:Y:S01]  /*1a70*/  FSETP.NAN.FTZ.AND P6, PT, |R9|, |R9|, PT ;  /* 0x400000090900720b */ /* 0x000fe20003fd8200 */
[----:B------:R-:W-:Y:S01]  /*1a80*/  IMAD.IADD R8, R8, 0x1, R3 ;  /* 0x0000000108087824 */ /* 0x000fe200078e0203 */
[----:B------:R-:W-:Y:S01]  /*1a90*/  FSETP.NAN.FTZ.AND P4, PT, |R10|, |R10|, PT ;  /* 0x4000000a0a00720b */ /* 0x000fe20003f98200 */
[----:B------:R-:W-:Y:S01]  /*1aa0*/  BSSY.RECONVERGENT B1, `(.L_x_534) ;  /* 0x0000013000017945 */ /* 0x000fe20003800200 */
[----:B------:R-:W-:Y:S01]  /*1ab0*/  FSETP.NAN.FTZ.AND P5, PT, |R13|, |R13|, PT ;  /* 0x4000000d0d00720b */ /* 0x000fe20003fb8200 */
[C---:B------:R-:W-:Y:S02]  /*1ac0*/  VIADD R29, R8.reuse, 0x1 ;  /* 0x00000001081d7836 */ /* 0x040fe40000000000 */
[C---:B------:R-:W-:Y:S02]  /*1ad0*/  VIADD R26, R8.reuse, 0x2 ;  /* 0x00000002081a7836 */ /* 0x040fe40000000000 */
[----:B------:R-:W-:-:S04]  /*1ae0*/  VIADD R31, R8, 0x3 ;  /* 0x00000003081f7836 */ /* 0x000fc80000000000 */
[----:B------:R-:W-:Y:S02]  /*1af0*/  @P6 ISETP.LT.U32.AND P3, PT, R21, R8, PT ;  /* 0x000000081500620c */ /* 0x000fe40003f61070 */
        /* <DEDUP_REMOVED lines=13> */
.L_x_535:
[----:B------:R-:W-:Y:S05]  /*1bd0*/  BSYNC.RECONVERGENT B1 ;  /* 0x0000000000017941 */ /* 0x000fea0003800200 */
.L_x_534:
[----:B------:R-:W-:Y:S04]  /*1be0*/  BSSY.RECONVERGENT B1, `(.L_x_536) ;  /* 0x0000007000017945 */ /* 0x000fe80003800200 */
[----:B------:R-:W-:Y:S05]  /*1bf0*/  @P4 BRA `(.L_x_537) ;  /* 0x0000000000144947 */ /* 0x000fea0003800000 */
[----:B------:R-:W-:-:S13]  /*1c00*/  FSETP.NEU.FTZ.AND P6, PT, R10, R5, PT ;  /* 0x000000050a00720b */ /* 0x000fda0003fdd000 */
[----:B------:R-:W-:Y:S02]  /*1c10*/  @!P6 ISETP.GE.U32.AND P4, PT, R12, R29, PT ;  /* 0x0000001d0c00e20c */ /* 0x000fe40003f86070 */
[----:B------:R-:W-:Y:S02]  /*1c20*/  @P6 FSETP.LT.FTZ.AND P1, PT, R10, R5, PT ;  /* 0x000000050a00620b */ /* 0x000fe40003f31000 */
[----:B------:R-:W-:-:S04]  /*1c30*/  @!P6 ISETP.GE.AND.EX P4, PT, R14, RZ, PT, P4 ;  /* 0x000000ff0e00e20c */ /* 0x000fc80003f86340 */
[----:B------:R-:W-:-:S13]  /*1c40*/  @!P6 PLOP3.LUT P1, PT, P4, PT, PT, 0x8, 0x80 ;  /* 0x000000000080e81c */ /* 0x000fda000272e170 */
.L_x_537:
[----:B------:R-:W-:Y:S05]  /*1c50*/  BSYNC.RECONVERGENT B1 ;  /* 0x0000000000017941 */ /* 0x000fea0003800200 */
.L_x_536:
        /* <DEDUP_REMOVED lines=16> */
.L_x_539:
[----:B------:R-:W-:Y:S05]  /*1d60*/  BSYNC.RECONVERGENT B1 ;  /* 0x0000000000017941 */ /* 0x000fea0003800200 */
.L_x_538:
        /* <DEDUP_REMOVED lines=12> */
.L_x_541:
[----:B------:R-:W-:Y:S05]  /*1e30*/  BSYNC.RECONVERGENT B1 ;  /* 0x0000000000017941 */ /* 0x000fea0003800200 */
.L_x_540:
        /* <DEDUP_REMOVED lines=9> */
.L_x_533:
[----:B------:R-:W-:Y:S05]  /*1ed0*/  BSYNC.RECONVERGENT B0 ;  /* 0x0000000000007941 */ /* 0x000fea0003800200 */
.L_x_532:
[----:B------:R-:W0:Y:S01]  /*1ee0*/  LDCU UR4, c[0x0][0x3b4] ;  /* 0x00007680ff0477ac */ /* 0x000e220008000800 */
[----:B------:R-:W-:Y:S01]  /*1ef0*/  BSSY.RECONVERGENT B0, `(.L_x_543) ;  /* 0x000001f000007945 */ /* 0x000fe20003800200 */
[----:B------:R-:W1:Y:S01]  /*1f00*/  LDCU UR5, c[0x0][0x3b8] ;  /* 0x00007700ff0577ac */ /* 0x000e620008000800 */
[----:B0-----:R-:W-:Y:S02]  /*1f10*/  ISETP.NE.AND P0, PT, RZ, UR4, PT ;  /* 0x00000004ff007c0c */ /* 0x001fe4000bf05270 */
[----:B-1----:R-:W-:Y:S02]  /*1f20*/  ISETP.NE.AND P1, PT, RZ, UR5, PT ;  /* 0x00000005ff007c0c */ /* 0x002fe4000bf25270 */
        /* <DEDUP_REMOVED lines=14> */
[----:B------:R-:W-:Y:S02]  /*2010*/  @P2 ISETP.LT.U32.AND P1, PT, R21, R4, PT ;  /* 0x000000041500220c */ /* 0x000fe40003f21070 */
        /* <DEDUP_REMOVED lines=8> */
.L_x_546:
[----:B------:R-:W-:Y:S05]  /*20a0*/  BSYNC.RECONVERGENT B1 ;  /* 0x0000000000017941 */ /* 0x000fea0003800200 */
.L_x_545:
[----:B------:R-:W-:Y:S02]  /*20b0*/  FSEL R9, R9, R22, P0 ;  /* 0x0000001609097208 */ /* 0x000fe40000000000 */
[----:B------:R-:W-:Y:S02]  /*20c0*/  SEL R21, R21, R4, P0 ;  /* 0x0000000415157207 */ /* 0x000fe40000000000 */
[----:B------:R-:W-:-:S07]  /*20d0*/  SEL R25, R25, R6, P0 ;  /* 0x0000000619197207 */ /* 0x000fce0000000000 */
.L_x_544:
[----:B------:R-:W-:Y:S05]  /*20e0*/  BSYNC.RECONVERGENT B0 ;  /* 0x0000000000007941 */ /* 0x000fea0003800200 */
.L_x_543:
        /* <DEDUP_REMOVED lines=11> */
.L_x_548:
[----:B------:R-:W-:Y:S05]  /*21a0*/  BSYNC.RECONVERGENT B0 ;  /* 0x0000000000007941 */ /* 0x000fea0003800200 */
.L_x_547:
        /* <DEDUP_REMOVED lines=14> */
.L_x_550:
[----:B------:R-:W-:Y:S05]  /*2290*/  BSYNC.RECONVERGENT B0 ;  /* 0x0000000000007941 */ /* 0x000fea0003800200 */
.L_x_549:
        /* <DEDUP_REMOVED lines=14> */
.L_x_552:
[----:B------:R-:W-:Y:S05]  /*2380*/  BSYNC.RECONVERGENT B0 ;  /* 0x0000000000007941 */ /* 0x000fea0003800200 */
.L_x_551:
[----:B------:R-:W-:Y:S02]  /*2390*/  FSEL R7, R7, R0, P0 ;  /* 0x0000000007077208 */ /* 0x000fe40000000000 */
[----:B------:R-:W-:Y:S02]  /*23a0*/  CS2R R28, SRZ ;  /* 0x00000000001c7805 */ /* 0x000fe4000001ff00 */
[----:B------:R-:W-:Y:S01]  /*23b0*/  SEL R48, R15, R48, P0 ;  /* 0x000000300f307207 */ /* 0x000fe20000000000 */
[----:B------:R-:W-:Y:S01]  /*23c0*/  IMAD.MOV.U32 R21, RZ, RZ, RZ ;  /* 0x000000ffff157224 */ /* 0x000fe200078e00ff */
[----:B------:R-:W-:Y:S01]  /*23d0*/  SEL R49, R20, R49, P0 ;  /* 0x0000003114317207 */ /* 0x000fe20000000000 */
[----:B------:R-:W-:Y:S02]  /*23e0*/  IMAD.MOV.U32 R6, RZ, RZ, RZ ;  /* 0x000000ffff067224 */ /* 0x000fe400078e00ff */
[----:B------:R-:W-:Y:S02]  /*23f0*/  IMAD.MOV.U32 R67, RZ, RZ, RZ ;  /* 0x000000ffff437224 */ /* 0x000fe400078e00ff */
[----:B------:R-:W-:Y:S01]  /*2400*/  IMAD.MOV.U32 R9, RZ, RZ, RZ ;  /* 0x000000ffff097224 */ /* 0x000fe200078e00ff */
[----:B------:R-:W-:Y:S06]  /*2410*/  BRA `(.L_x_524) ;  /* 0x0000012400907947 */ /* 0x000fec0003800000 */
.L_x_525:
        /* <DEDUP_REMOVED lines=28> */
[----:B------:R-:W-:Y:S02]  /*25e0*/  IMAD.MOV.U32 R59, RZ, RZ, R20 ;  /* 0x000000ffff3b7224 */ /* 0x000fe400078e0014 */
[--C-:B---3--:R-:W-:Y:S02]  /*25f0*/  IMAD.MOV.U32 R3, RZ, RZ, R28.reuse ;  /* 0x000000ffff037224 */ /* 0x108fe400078e001c */
        /* <DEDUP_REMOVED lines=13> */
[----:B------:R-:W-:Y:S02]  /*26d0*/  IMAD.MOV.U32 R46, RZ, RZ, R28 ;  /* 0x000000ffff2e7224 */ /* 0x000fe400078e001c */
[----:B----4-:R-:W-:-:S02]  /*26e0*/  IMAD.MOV.U32 R0, RZ, RZ, R30 ;  /* 0x000000ffff007224 */ /* 0x010fc400078e001e */
        /* <DEDUP_REMOVED lines=13> */
[----:B------:R-:W-:Y:S01]  /*27c0*/  IMAD.MOV.U32 R34, RZ, RZ, R30 ;  /* 0x000000ffff227224 */ /* 0x000fe200078e001e */
[----:B------:R-:W-:Y:S06]  /*27d0*/  @P0 BRA `(.L_x_555) ;  /* 0x0000001400680947 */ /* 0x000fec0003800000 */
[----:B------:R-:W1:Y:S01]  /*27e0*/  LDC R72, c[0x0][0x3a4] ;  /* 0x0000e900ff487b82 */ /* 0x000e620000000800 */
        /* <DEDUP_REMOVED lines=41> */
[----:B-1----:R-:W-:-:S07]  /*2a80*/  IMAD.MOV.U32 R59, RZ, RZ, R20 ;  /* 0x000000ffff3b7224 */ /* 0x002fce00078e0014 */
.L_x_588:
[----:B------:R-:W-:-:S05]  /*2a90*/  SHF.R.U32.HI R5, RZ, 0x2, R73 ;  /* 0x00000002ff057819 */ /* 0x000fca0000011649 */
[----:B------:R-:W-:-:S06]  /*2aa0*/  IMAD.WIDE.U32 R4, R5, 0x10, R22 ;  /* 0x0000001005047825 */ /* 0x000fcc00078e0016 */
[----:B------:R-:W2:Y:S01]  /*2ab0*/  LDG.E.128 R4, desc[UR36][R4.64] ;  /* 0x0000002404047981 */ /* 0x000ea2000c1e1d00 */
[----:B------:R-:W-:-:S05]  /*2ac0*/  IMAD.IADD R75, R73, 0x1, R72 ;  /* 0x00000001494b7824 */ /* 0x000fca00078e0248 */
[----:B------:R-:W-:-:S05]  /*2ad0*/  SHF.R.U32.HI R9, RZ, 0x2, R75 ;  /* 0x00000002ff097819 */ /* 0x000fca000001164b */
[----:B------:R-:W-:-:S06]  /*2ae0*/  IMAD.WIDE.U32 R8, R9, 0x10, R22 ;  /* 0x0000001009087825 */ /* 0x000fcc00078e0016 */
[----:B------:R-:W5:Y:S01]  /*2af0*/  LDG.E.128 R8, desc[UR36][R8.64] ;  /* 0x0000002408087981 */ /* 0x000f62000c1e1d00 */
[----:B------:R-:W-:Y:S01]  /*2b00*/  FSETP.NAN.FTZ.AND P4, PT, |R60|, |R60|, PT ;  /* 0x4000003c3c00720b */ /* 0x000fe20003f98200 */
[----:B------:R-:W-:Y:S01]  /*2b10*/  BSSY.RECONVERGENT B1, `(.L_x_556) ;  /* 0x0000013000017945 */ /* 0x000fe20003800200 */
[----:B------:R-:W-:Y:S02]  /*2b20*/  FSETP.NAN.FTZ.AND P5, PT, |R59|, |R59|, PT ;  /* 0x4000003b3b00720b */ /* 0x000fe40003fb8200 */
[----:B------:R-:W-:Y:S02]  /*2b30*/  LOP3.LUT R48, R48, 0xffffffbf, RZ, 0xc0, !PT ;  /* 0xffffffbf30307812 */ /* 0x000fe400078ec0ff */
[----:B------:R-:W-:-:S07]  /*2b40*/  FSETP.NAN.FTZ.AND P3, PT, |R61|, |R61|, PT ;  /* 0x4000003d3d00720b */ /* 0x000fce0003f78200 */
[-C--:B------:R-:W-:Y:S02]  /*2b50*/  @P4 ISETP.LT.U32.AND P1, PT, R47, R73.reuse, PT ;  /* 0x000000492f00420c */ /* 0x080fe40003f21070 */
[----:B------:R-:W-:Y:S02]  /*2b60*/  @P5 ISETP.LT.U32.AND P2, PT, R46, R73, PT ;  /* 0x000000492e00520c */ /* 0x000fe40003f41070 */
[----:B--2---:R-:W-:Y:S02]  /*2b70*/  @P4 FSETP.NAN.FTZ.AND P6, PT, |R5|, |R5|, PT ;  /* 0x400000050500420b */ /* 0x004fe40003fd8200 */
[----:B------:R-:W-:Y:S02]  /*2b80*/  @P5 FSETP.NAN.FTZ.AND P0, PT, |R4|, |R4|, PT ;  /* 0x400000040400520b */ /* 0x000fe40003f18200 */
[----:B------:R-:W-:Y:S02]  /*2b90*/  @P4 ISETP.LT.OR.EX P6, PT, R35, RZ, !P6, P1 ;  /* 0x000000ff2300420c */ /* 0x000fe400077c1710 */
[----:B------:R-:W-:-:S02]  /*2ba0*/  @P5 ISETP.LT.OR.EX P0, PT, R34, RZ, !P0, P2 ;  /* 0x000000ff2200520c */ /* 0x000fc40004701720 */
[----:B------:R-:W-:Y:S02]  /*2bb0*/  FSETP.NAN.FTZ.AND P2, PT, |R62|, |R62|, PT ;  /* 0x4000003e3e00720b */ /* 0x000fe40003f58200 */
[----:B------:R-:W-:-:S07]  /*2bc0*/  FSETP.NAN.FTZ.AND P1, PT, |R63|, |R63|, PT ;  /* 0x4000003f3f00720b */ /* 0x000fce0003f38200 */
[----:B------:R-:W-:Y:S01]  /*2bd0*/  @P6 LOP3.LUT R48, R48, 0x40, RZ, 0xfc, !PT ;  /* 0x0000004030306812 */ /* 0x000fe200078efcff */
[----:B------:R-:W-:Y:S06]  /*2be0*/  @P5 BRA `(.L_x_557) ;  /* 0x0000000000145947 */ /* 0x000fec0003800000 */
[----:B------:R-:W-:-:S13]  /*2bf0*/  FSETP.NEU.FTZ.AND P5, PT, R59, R4, PT ;  /* 0x000000043b00720b */ /* 0x000fda0003fbd000 */
[----:B------:R-:W-:-:S04]  /*2c00*/  @!P5 ISETP.GE.U32.AND P0, PT, R46, R73, PT ;  /* 0x000000492e00d20c */ /* 0x000fc80003f06070 */
[----:B------:R-:W-:-:S04]  /*2c10*/  @!P5 ISETP.GE.AND.EX P0, PT, R34, RZ, PT, P0 ;  /* 0x000000ff2200d20c */ /* 0x000fc80003f06300 */
[----:B------:R-:W-:Y:S02]  /*2c20*/  @!P5 PLOP3.LUT P0, PT, P0, PT, PT, 0x8, 0x80 ;  /* 0x000000000080d81c */ /* 0x000fe4000070e170 */
[----:B------:R-:W-:-:S13]  /*2c30*/  @P5 FSETP.LT.FTZ.AND P0, PT, R59, R4, PT ;  /* 0x000000043b00520b */ /* 0x000fda0003f11000 */
.L_x_557:
[----:B------:R-:W-:Y:S05]  /*2c40*/  BSYNC.RECONVERGENT B1 ;  /* 0x0000000000017941 */ /* 0x000fea0003800200 */
.L_x_556:
[----:B------:R-:W-:Y:S04]  /*2c50*/  BSSY.RECONVERGENT B1, `(.L_x_558) ;  /* 0x0000009000017945 */ /* 0x000fe80003800200 */
[----:B------:R-:W-:Y:S05]  /*2c60*/  @P4 BRA `(.L_x_559) ;  /* 0x00000000001c4947 */ /* 0x000fea0003800000 */
[----:B------:R-:W-:Y:S02]  /*2c70*/  FSETP.NEU.FTZ.AND P5, PT, R60, R5, PT ;  /* 0x000000053c00720b */ /* 0x000fe40003fbd000 */
[----:B------:R-:W-:-:S11]  /*2c80*/  LOP3.LUT R48, R48, 0xffffffbf, RZ, 0xc0, !PT ;  /* 0xffffffbf30307812 */ /* 0x000fd600078ec0ff */
[----:B------:R-:W-:Y:S02]  /*2c90*/  @!P5 ISETP.GE.U32.AND P4, PT, R47, R73, PT ;  /* 0x000000492f00d20c */ /* 0x000fe40003f86070 */
[----:B------:R-:W-:Y:S02]  /*2ca0*/  @P5 FSETP.LT.FTZ.AND P6, PT, R60, R5, PT ;  /* 0x000000053c00520b */ /* 0x000fe40003fd1000 */
[----:B------:R-:W-:-:S04]  /*2cb0*/  @!P5 ISETP.GE.AND.EX P4, PT, R35, RZ, PT, P4 ;  /* 0x000000ff2300d20c */ /* 0x000fc80003f86340 */
[----:B------:R-:W-:-:S13]  /*2cc0*/  @!P5 PLOP3.LUT P6, PT, P4, PT, PT, 0x8, 0x80 ;  /* 0x000000000080d81c */ /* 0x000fda00027ce170 */
[----:B------:R-:W-:-:S07]  /*2cd0*/  @P6 LOP3.LUT R48, R48, 0x40, RZ, 0xfc, !PT ;  /* 0x0000004030306812 */ /* 0x000fce00078efcff */
.L_x_559:
[----:B------:R-:W-:Y:S05]  /*2ce0*/  BSYNC.RECONVERGENT B1 ;  /* 0x0000000000017941 */ /* 0x000fea0003800200 */
.L_x_558:
[----:B------:R-:W-:Y:S01]  /*2cf0*/  @P3 ISETP.LT.U32.AND P5, PT, R49, R73, PT ;  /* 0x000000493100320c */ /* 0x000fe20003fa1070 */
[----:B------:R-:W-:Y:S01]  /*2d00*/  BSSY.RECONVERGENT B1, `(.L_x_560) ;  /* 0x000000d000017945 */ /* 0x000fe20003800200 */
[----:B------:R-:W-:Y:S02]  /*2d10*/  @P3 FSETP.NAN.FTZ.AND P4, PT, |R6|, |R6|, PT ;  /* 0x400000060600320b */ /* 0x000fe40003f98200 */
[----:B------:R-:W-:Y:S02]  /*2d20*/  LOP3.LUT R48, R48, 0xffffffdf, RZ, 0xc0, !PT ;  /* 0xffffffdf30307812 */ /* 0x000fe400078ec0ff */
[----:B------:R-:W-:-:S13]  /*2d30*/  @P3 ISETP.LT.OR.EX P4, PT, R36, RZ, !P4, P5 ;  /* 0x000000ff2400320c */ /* 0x000fda0006781750 */
[----:B------:R-:W-:Y:S01]  /*2d40*/  @P4 LOP3.LUT R48, R48, 0x20, RZ, 0xfc, !PT ;  /* 0x0000002030304812 */ /* 0x000fe200078efcff */
[----:B------:R-:W-:Y:S06]  /*2d50*/  @P3 BRA `(.L_x_561) ;  /* 0x00000000001c3947 */ /* 0x000fec0003800000 */
[----:B------:R-:W-:Y:S02]  /*2d60*/  FSETP.NEU.FTZ.AND P4, PT, R61, R6, PT ;  /* 0x000000063d00720b */ /* 0x000fe40003f9d000 */
[----:B------:R-:W-:-:S11]  /*2d70*/  LOP3.LUT R48, R48, 0xffffffdf, RZ, 0xc0, !PT ;  /* 0xffffffdf30307812 */ /* 0x000fd600078ec0ff */
[----:B------:R-:W-:Y:S02]  /*2d80*/  @!P4 ISETP.GE.U32.AND P3, PT, R49, R73, PT ;  /* 0x000000493100c20c */ /* 0x000fe40003f66070 */
[----:B------:R-:W-:Y:S02]  /*2d90*/  @P4 FSETP.LT.FTZ.AND P5, PT, R61, R6, PT ;  /* 0x000000063d00420b */ /* 0x000fe40003fb1000 */
[----:B------:R-:W-:-:S04]  /*2da0*/  @!P4 ISETP.GE.AND.EX P3, PT, R36, RZ, PT, P3 ;  /* 0x000000ff2400c20c */ /* 0x000fc80003f66330 */
[----:B------:R-:W-:-:S13]  /*2db0*/  @!P4 PLOP3.LUT P5, PT, P3, PT, PT, 0x8, 0x80 ;  /* 0x000000000080c81c */ /* 0x000fda0001fae170 */
[----:B------:R-:W-:-:S07]  /*2dc0*/  @P5 LOP3.LUT R48, R48, 0x20, RZ, 0xfc, !PT ;  /* 0x0000002030305812 */ /* 0x000fce00078efcff */
.L_x_561:
[----:B------:R-:W-:Y:S05]  /*2dd0*/  BSYNC.RECONVERGENT B1 ;  /* 0x0000000000017941 */ /* 0x000fea0003800200 */
.L_x_560:
        /* <DEDUP_REMOVED lines=14> */
.L_x_563:
[----:B------:R-:W-:Y:S05]  /*2ec0*/  BSYNC.RECONVERGENT B1 ;  /* 0x0000000000017941 */ /* 0x000fea0003800200 */
.L_x_562:
[----:B------:R-:W-:Y:S01]  /*2ed0*/  @P1 ISETP.LT.U32.AND P3, PT, R51, R75, PT ;  /* 0x0000004b3300120c */ /* 0x000fe20003f61070 */
[----:B------:R-:W-:Y:S01]  /*2ee0*/  BSSY.RECONVERGENT B1, `(.L_x_564) ;  /* 0x000000d000017945 */ /* 0x000fe20003800200 */
[----:B-----5:R-:W-:Y:S02]  /*2ef0*/  @P1 FSETP.NAN.FTZ.AND P2, PT, |R8|, |R8|, PT ;  /* 0x400000080800120b */ /* 0x020fe40003f58200 */
        /* <DEDUP_REMOVED lines=11> */
.L_x_565:
[----:B------:R-:W-:Y:S05]  /*2fb0*/  BSYNC.RECONVERGENT B1 ;  /* 0x0000000000017941 */ /* 0x000fea0003800200 */
.L_x_564:
[----:B------:R-:W-:Y:S01]  /*2fc0*/  FSETP.NAN.FTZ.AND P1, PT, |R64|, |R64|, PT ;  /* 0x400000404000720b */ /* 0x000fe20003f38200 */
[----:B------:R-:W-:-:S12]  /*2fd0*/  BSSY.RECONVERGENT B1, `(.L_x_566) ;  /* 0x000000a000017945 */ /* 0x000fd80003800200 */
[----:B------:R-:W-:Y:S02]  /*2fe0*/  @P1 ISETP.LT.U32.AND P6, PT, R52, R75, PT ;  /* 0x0000004b3400120c */ /* 0x000fe40003fc1070 */
        /* <DEDUP_REMOVED lines=8> */
.L_x_567:
[----:B------:R-:W-:Y:S05]  /*3070*/  BSYNC.RECONVERGENT B1 ;  /* 0x0000000000017941 */ /* 0x000fea0003800200 */
.L_x_566:
        /* <DEDUP_REMOVED lines=11> */
.L_x_569:
[----:B------:R-:W-:Y:S05]  /*3130*/  BSYNC.RECONVERGENT B1 ;  /* 0x0000000000017941 */ /* 0x000fea0003800200 */
.L_x_568:
[----:B------:R-:W-:Y:S01]  /*3140*/  IMAD.IADD R79, R75, 0x1, R72 ;  /* 0x000000014b4f7824 */ /* 0x000fe200078e0248 */
[----:B------:R-:W-:Y:S02]  /*3150*/  FSETP.NAN.FTZ.AND P1, PT, |R66|, |R66|, PT ;  /* 0x400000424200720b */ /* 0x000fe40003f38200 */
[----:B------:R-:W-:Y:S02]  /*3160*/  LOP3.LUT R48, R48, 0xfffffff7, RZ, 0xc0, !PT ;  /* 0xfffffff730307812 */ /* 0x000fe400078ec0ff */
[----:B------:R-:W-:Y:S02]  /*3170*/  SHF.R.U32.HI R13, RZ, 0x2, R79 ;  /* 0x00000002ff0d7819 */ /* 0x000fe4000001164f */
[----:B------:R-:W-:Y:S02]  /*3180*/  FSEL R59, R59, R4, P0 ;  /* 0x000000043b3b7208 */ /* 0x000fe40000000000 */
[----:B------:R-:W-:Y:S01]  /*3190*/  SEL R46, R46, R73, P0 ;  /* 0x000000492e2e7207 */ /* 0x000fe20000000000 */
[----:B------:R-:W-:Y:S01]  /*31a0*/  IMAD.WIDE.U32 R12, R13, 0x10, R22 ;  /* 0x000000100d0c7825 */ /* 0x000fe200078e0016 */
[----:B------:R-:W-:-:S03]  /*31b0*/  SEL R34, R34, RZ, P0 ;  /* 0x000000ff22227207 */ /* 0x000fc60000000000 */
[----:B------:R-:W-:Y:S02]  /*31c0*/  @P1 ISETP.LT.U32.AND P2, PT, R53, R75, PT ;  /* 0x0000004b3500120c */ /* 0x000fe40003f41070 */
[----:B------:R-:W5:Y:S01]  /*31d0*/  LDG.E.128 R12, desc[UR36][R12.64] ;  /* 0x000000240c0c7981 */ /* 0x000f62000c1e1d00 */
[----:B------:R-:W-:-:S04]  /*31e0*/  @P1 FSETP.NAN.FTZ.AND P3, PT, |R11|, |R11|, PT ;  /* 0x4000000b0b00120b */ /* 0x000fc80003f78200 */
[----:B------:R-:W-:Y:S01]  /*31f0*/  @P1 ISETP.LT.OR.EX P2, PT, R40, RZ, !P3, P2 ;  /* 0x000000ff2800120c */ /* 0x000fe20005f41720 */
[----:B------:R-:W-:-:S12]  /*3200*/  BSSY.RECONVERGENT B1, `(.L_x_570) ;  /* 0x000000a000017945 */ /* 0x000fd80003800200 */
        /* <DEDUP_REMOVED lines=9> */
.L_x_571:
[----:B------:R-:W-:Y:S05]  /*32a0*/  BSYNC.RECONVERGENT B1 ;  /* 0x0000000000017941 */ /* 0x000fea0003800200 */
.L_x_570:
[----:B------:R-:W-:Y:S01]  /*32b0*/  FSETP.NAN.FTZ.AND P0, PT, |R67|, |R67|, PT ;  /* 0x400000434300720b */ /* 0x000fe20003f18200 */
[----:B------:R-:W-:-:S12]  /*32c0*/  BSSY.RECONVERGENT B1, `(.L_x_572) ;  /* 0x000000a000017945 */ /* 0x000fd80003800200 */
[----:B------:R-:W-:Y:S02]  /*32d0*/  @P0 ISETP.LT.U32.AND P1, PT, R55, R79, PT ;  /* 0x0000004f3700020c */ /* 0x000fe40003f21070 */
        /* <DEDUP_REMOVED lines=8> */
.L_x_573:
[----:B------:R-:W-:Y:S05]  /*3360*/  BSYNC.RECONVERGENT B1 ;  /* 0x0000000000017941 */ /* 0x000fea0003800200 */
.L_x_572:
        /* <DEDUP_REMOVED lines=11> */
.L_x_575:
[----:B------:R-:W-:Y:S05]  /*3420*/  BSYNC.RECONVERGENT B1 ;  /* 0x0000000000017941 */ /* 0x000fea0003800200 */
.L_x_574:
        /* <DEDUP_REMOVED lines=11> */
.L_x_577:
[----:B------:R-:W-:Y:S05]  /*34e0*/  BSYNC.RECONVERGENT B1 ;  /* 0x0000000000017941 */ /* 0x000fea0003800200 */
.L_x_576:
[----:B------:R-:W-:Y:S01]  /*34f0*/  FSETP.NAN.FTZ.AND P0, PT, |R70|, |R70|, PT ;  /* 0x400000464600720b */ /* 0x000fe20003f18200 */
[----:B------:R-:W-:Y:S01]  /*3500*/  IMAD.IADD R74, R79, 0x1, R72 ;  /* 0x000000014f4a7824 */ /* 0x000fe200078e0248 */
[----:B------:R-:W-:-:S04]  /*3510*/  P2R R24, PR, RZ, 0x2 ;  /* 0x00000002ff187803 */ /* 0x000fc80000000000 */
[----:B------:R-:W-:-:S07]  /*3520*/  SHF.R.U32.HI R25, RZ, 0x2, R74 ;  /* 0x00000002ff197819 */ /* 0x000fce000001164a */
[----:B------:R-:W-:Y:S02]  /*3530*/  @P0 ISETP.LT.U32.AND P4, PT, R58, R79, PT ;  /* 0x0000004f3a00020c */ /* 0x000fe40003f81070 */
[----:B------:R-:W-:-:S04]  /*3540*/  @P0 FSETP.NAN.FTZ.AND P1, PT, |R15|, |R15|, PT ;  /* 0x4000000f0f00020b */ /* 0x000fc80003f38200 */
[----:B------:R-:W-:Y:S02]  /*3550*/  @P0 ISETP.LT.OR.EX P4, PT, R45, RZ, !P1, P4 ;  /* 0x000000ff2d00020c */ /* 0x000fe40004f81740 */
[----:B------:R-:W-:Y:S01]  /*3560*/  ISETP.NE.AND P1, PT, R24, RZ, PT ;  /* 0x000000ff1800720c */ /* 0x000fe20003f25270 */
[----:B------:R-:W-:-:S06]  /*3570*/  IMAD.WIDE.U32 R24, R25, 0x10, R22 ;  /* 0x0000001019187825 */ /* 0x000fcc00078e0016 */
[----:B------:R-:W5:Y:S01]  /*3580*/  LDG.E.128 R24, desc[UR36][R24.64] ;  /* 0x0000002418187981 */ /* 0x000f62000c1e1d00 */
[----:B------:R-:W-:Y:S04]  /*3590*/  BSSY.RECONVERGENT B1, `(.L_x_578) ;  /* 0x0000009000017945 */ /* 0x000fe80003800200 */
[----:B------:R-:W-:Y:S05]  /*35a0*/  @P0 BRA `(.L_x_579) ;  /* 0x00000000001c0947 */ /* 0x000fea0003800000 */
[----:B------:R-:W-:Y:S02]  /*35b0*/  FSETP.NEU.FTZ.AND P0, PT, R70, R15, PT ;  /* 0x0000000f4600720b */ /* 0x000fe40003f1d000 */
[----:B------:R-:W-:-:S11]  /*35c0*/  P2R R78, PR, RZ, 0x2 ;  /* 0x00000002ff4e7803 */ /* 0x000fd60000000000 */
[----:B------:R-:W-:-:S04]  /*35d0*/  @!P0 ISETP.GE.U32.AND P4, PT, R58, R79, PT ;  /* 0x0000004f3a00820c */ /* 0x000fc80003f86070 */
[----:B------:R-:W-:Y:S02]  /*35e0*/  @!P0 ISETP.GE.AND.EX P1, PT, R45, RZ, PT, P4 ;  /* 0x000000ff2d00820c */ /* 0x000fe40003f26340 */
[----:B------:R-:W-:Y:S02]  /*35f0*/  @P0 FSETP.LT.FTZ.AND P4, PT, R70, R15, PT ;  /* 0x0000000f4600020b */ /* 0x000fe40003f91000 */
[----:B------:R-:W-:Y:S02]  /*3600*/  @!P0 PLOP3.LUT P4, PT, P1, PT, PT, 0x8, 0x80 ;  /* 0x000000000080881c */ /* 0x000fe40000f8e170 */
[----:B------:R-:W-:-:S13]  /*3610*/  ISETP.NE.AND P1, PT, R78, RZ, PT ;  /* 0x000000ff4e00720c */ /* 0x000fda0003f25270 */
.L_x_579:
[----:B------:R-:W-:Y:S05]  /*3620*/  BSYNC.RECONVERGENT B1 ;  /* 0x0000000000017941 */ /* 0x000fea0003800200 */
.L_x_578:
[----:B------:R-:W-:Y:S01]  /*3630*/  P2R R78, PR, RZ, 0x40 ;  /* 0x00000040ff4e7803 */ /* 0x000fe20000000000 */
[----:B------:R-:W-:Y:S01]  /*3640*/  BSSY.RECONVERGENT B1, `(.L_x_580) ;  /* 0x000002f000017945 */ /* 0x000fe20003800200 */
[----:B------:R-:W-:Y:S02]  /*3650*/  FSETP.NAN.FTZ.AND P6, PT, |R71|, |R71|, PT ;  /* 0x400000474700720b */ /* 0x000fe40003fd8200 */
[----:B------:R-:W-:Y:S02]  /*3660*/  P2R R80, PR, RZ, 0x20 ;  /* 0x00000020ff507803 */ /* 0x000fe40000000000 */
[----:B------:R-:W-:Y:S02]  /*3670*/  P2R R81, PR, RZ, 0x10 ;  /* 0x00000010ff517803 */ /* 0x000fe40000000000 */
[----:B------:R-:W-:Y:S02]  /*3680*/  P2R R82, PR, RZ, 0x8 ;  /* 0x00000008ff527803 */ /* 0x000fe40000000000 */
[----:B------:R-:W-:-:S02]  /*3690*/  P2R R83, PR, RZ, 0x4 ;  /* 0x00000004ff537803 */ /* 0x000fc40000000000 */
[----:B------:R-:W-:Y:S02]  /*36a0*/  P2R R84, PR, RZ, 0x2 ;  /* 0x00000002ff547803 */ /* 0x000fe40000000000 */
[----:B------:R-:W-:Y:S02]  /*36b0*/  LOP3.LUT P4, RZ, R48, 0x40, RZ, 0xc0, !PT ;  /* 0x0000004030ff7812 */ /* 0x000fe4000788c0ff */
[----:B------:R-:W-:Y:S02]  /*36c0*/  @P6 ISETP.LT.U32.AND P0, PT, R33, R74, PT ;  /* 0x0000004a2100620c */ /* 0x000fe40003f01070 */
[----:B-----5:R-:W-:Y:S02]  /*36d0*/  @P6 FSETP.NAN.FTZ.AND P5, PT, |R24|, |R24|, PT ;  /* 0x400000181800620b */ /* 0x020fe40003fb8200 */
[----:B------:R-:W-:Y:S02]  /*36e0*/  LOP3.LUT P3, RZ, R48, 0x20, RZ, 0xc0, !PT ;  /* 0x0000002030ff7812 */ /* 0x000fe4000786c0ff */
[----:B------:R-:W-:-:S02]  /*36f0*/  @P6 ISETP.LT.OR.EX P0, PT, R32, RZ, !P5, P0 ;  /* 0x000000ff2000620c */ /* 0x000fc40006f01700 */
[----:B------:R-:W-:Y:S02]  /*3700*/  ISETP.NE.AND P6, PT, R78, RZ, PT ;  /* 0x000000ff4e00720c */ /* 0x000fe40003fc5270 */
[----:B------:R-:W-:Y:S02]  /*3710*/  ISETP.NE.AND P5, PT, R80, RZ, PT ;  /* 0x000000ff5000720c */ /* 0x000fe40003fa5270 */
[----:B------:R-:W-:Y:S02]  /*3720*/  FSEL R64, R64, R9, P6 ;  /* 0x0000000940407208 */ /* 0x000fe40003000000 */
[----:B------:R-:W-:Y:S02]  /*3730*/  SEL R52, R52, R75, P6 ;  /* 0x0000004b34347207 */ /* 0x000fe40003000000 */
[----:B------:R-:W-:Y:S02]  /*3740*/  SEL R38, R38, RZ, P6 ;  /* 0x000000ff26267207 */ /* 0x000fe40003000000 */
[----:B------:R-:W-:-:S02]  /*3750*/  FSETP.NAN.FTZ.AND P6, PT, |R71|, |R71|, PT ;  /* 0x400000474700720b */ /* 0x000fc40003fd8200 */
[C---:B------:R-:W-:Y:S02]  /*3760*/  LOP3.LUT P2, RZ, R48.reuse, 0x10, RZ, 0xc0, !PT ;  /* 0x0000001030ff7812 */ /* 0x040fe4000784c0ff */
[----:B------:R-:W-:Y:S02]  /*3770*/  LOP3.LUT P1, RZ, R48, 0x2, RZ, 0xc0, !PT ;  /* 0x0000000230ff7812 */ /* 0x000fe4000782c0ff */
[----:B------:R-:W-:Y:S02]  /*3780*/  FSEL R65, R65, R10, P5 ;  /* 0x0000000a41417208 */ /* 0x000fe40002800000 */
[----:B------:R-:W-:Y:S02]  /*3790*/  SEL R54, R54, R75, P5 ;  /* 0x0000004b36367207 */ /* 0x000fe40002800000 */
[----:B------:R-:W-:Y:S02]  /*37a0*/  SEL R41, R41, RZ, P5 ;  /* 0x000000ff29297207 */ /* 0x000fe40002800000 */
[----:B------:R-:W-:-:S02]  /*37b0*/  LOP3.LUT P5, RZ, R48, 0x8, RZ, 0xc0, !PT ;  /* 0x0000000830ff7812 */ /* 0x000fc400078ac0ff */
[----:B------:R-:W-:Y:S02]  /*37c0*/  FSEL R60, R60, R5, P4 ;  /* 0x000000053c3c7208 */ /* 0x000fe40002000000 */
[-C--:B------:R-:W-:Y:S02]  /*37d0*/  SEL R47, R47, R73.reuse, P4 ;  /* 0x000000492f2f7207 */ /* 0x080fe40002000000 */
[----:B------:R-:W-:Y:S02]  /*37e0*/  SEL R35, R35, RZ, P4 ;  /* 0x000000ff23237207 */ /* 0x000fe40002000000 */
[----:B------:R-:W-:Y:S02]  /*37f0*/  FSEL R61, R61, R6, P3 ;  /* 0x000000063d3d7208 */ /* 0x000fe40001800000 */
[----:B------:R-:W-:Y:S02]  /*3800*/  SEL R49, R49, R73, P3 ;  /* 0x0000004931317207 */ /* 0x000fe40001800000 */
[----:B------:R-:W-:-:S02]  /*3810*/  SEL R36, R36, RZ, P3 ;  /* 0x000000ff24247207 */ /* 0x000fc40001800000 */
[----:B------:R-:W-:Y:S02]  /*3820*/  SEL R50, R50, R73, P2 ;  /* 0x0000004932327207 */ /* 0x000fe40001000000 */
[----:B------:R-:W-:Y:S02]  /*3830*/  FSEL R62, R62, R7, P2 ;  /* 0x000000073e3e7208 */ /* 0x000fe40001000000 */
[----:B------:R-:W-:Y:S02]  /*3840*/  SEL R37, R37, RZ, P2 ;  /* 0x000000ff25257207 */ /* 0x000fe40001000000 */
[----:B------:R-:W-:Y:S02]  /*3850*/  FSEL R63, R63, R8, P1 ;  /* 0x000000083f3f7208 */ /* 0x000fe40000800000 */
[----:B------:R-:W-:Y:S02]  /*3860*/  SEL R51, R51, R75, P1 ;  /* 0x0000004b33337207 */ /* 0x000fe40000800000 */
[----:B------:R-:W-:-:S02]  /*3870*/  SEL R39, R39, RZ, P1 ;  /* 0x000000ff27277207 */ /* 0x000fc40000800000 */
[----:B------:R-:W-:Y:S02]  /*3880*/  ISETP.NE.AND P4, PT, R81, RZ, PT ;  /* 0x000000ff5100720c */ /* 0x000fe40003f85270 */
[----:B------:R-:W-:Y:S02]  /*3890*/  ISETP.NE.AND P3, PT, R82, RZ, PT ;  /* 0x000000ff5200720c */ /* 0x000fe40003f65270 */
[----:B------:R-:W-:Y:S02]  /*38a0*/  ISETP.NE.AND P2, PT, R83, RZ, PT ;  /* 0x000000ff5300720c */ /* 0x000fe40003f45270 */
[----:B------:R-:W-:Y:S02]  /*38b0*/  ISETP.NE.AND P1, PT, R84, RZ, PT ;  /* 0x000000ff5400720c */ /* 0x000fe40003f25270 */
[----:B------:R-:W-:Y:S01]  /*38c0*/  SEL R53, R53, R75, P5 ;  /* 0x0000004b35357207 */ /* 0x000fe20002800000 */
[----:B------:R-:W-:Y:S10]  /*38d0*/  @P6 BRA `(.L_x_581) ;  /* 0x0000000000146947 */ /* 0x000ff40003800000 */
[----:B------:R-:W-:-:S13]  /*38e0*/  FSETP.NEU.FTZ.AND P5, PT, R71, R24, PT ;  /* 0x000000184700720b */ /* 0x000fda0003fbd000 */
[----:B------:R-:W-:Y:S02]  /*38f0*/  @!P5 ISETP.GE.U32.AND P6, PT, R33, R74, PT ;  /* 0x0000004a2100d20c */ /* 0x000fe40003fc6070 */
[----:B------:R-:W-:Y:S02]  /*3900*/  @P5 FSETP.LT.FTZ.AND P0, PT, R71, R24, PT ;  /* 0x000000184700520b */ /* 0x000fe40003f11000 */
[----:B------:R-:W-:-:S04]  /*3910*/  @!P5 ISETP.GE.AND.EX P6, PT, R32, RZ, PT, P6 ;  /* 0x000000ff2000d20c */ /* 0x000fc80003fc6360 */
[----:B------:R-:W-:-:S13]  /*3920*/  @!P5 PLOP3.LUT P0, PT, P6, PT, PT, 0x8, 0x80 ;  /* 0x000000000080d81c */ /* 0x000fda000370e170 */
.L_x_581:
[----:B------:R-:W-:Y:S05]  /*3930*/  BSYNC.RECONVERGENT B1 ;  /* 0x0000000000017941 */ /* 0x000fea0003800200 */
.L_x_580:
[----:B------:R-:W-:Y:S01]  /*3940*/  LOP3.LUT P6, RZ, R48, 0x8, RZ, 0xc0, !PT ;  /* 0x0000000830ff7812 */ /* 0x000fe200078cc0ff */
[----:B------:R-:W-:Y:S01]  /*3950*/  BSSY.RECONVERGENT B1, `(.L_x_582) ;  /* 0x0000022000017945 */ /* 0x000fe20003800200 */
[----:B------:R-:W-:Y:S02]  /*3960*/  FSETP.NAN.FTZ.AND P5, PT, |R20|, |R20|, PT ;  /* 0x400000141400720b */ /* 0x000fe40003fb8200 */
[----:B------:R-:W-:Y:S02]  /*3970*/  FSEL R66, R66, R11, P6 ;  /* 0x0000000b42427208 */ /* 0x000fe40003000000 */
[----:B------:R-:W-:Y:S02]  /*3980*/  SEL R40, R40, RZ, P6 ;  /* 0x000000ff28287207 */ /* 0x000fe40003000000 */
[----:B------:R-:W-:Y:S02]  /*3990*/  FSETP.NAN.FTZ.AND P6, PT, |R18|, |R18|, PT ;  /* 0x400000121200720b */ /* 0x000fe40003fd8200 */
[----:B------:R-:W-:-:S02]  /*39a0*/  SEL R55, R55, R79, P1 ;  /* 0x0000004f37377207 */ /* 0x000fc40000800000 */
[----:B------:R-:W-:Y:S02]  /*39b0*/  FSEL R67, R67, R12, P1 ;  /* 0x0000000c43437208 */ /* 0x000fe40000800000 */
[----:B------:R-:W-:Y:S02]  /*39c0*/  SEL R42, R42, RZ, P1 ;  /* 0x000000ff2a2a7207 */ /* 0x000fe40000800000 */
[----:B------:R-:W-:Y:S02]  /*39d0*/  FSETP.NAN.FTZ.AND P1, PT, |R21|, |R21|, PT ;  /* 0x400000151500720b */ /* 0x000fe40003f38200 */
[-C--:B------:R-:W-:Y:S02]  /*39e0*/  SEL R56, R56, R79.reuse, P2 ;  /* 0x0000004f38387207 */ /* 0x080fe40001000000 */
[----:B------:R-:W-:Y:S02]  /*39f0*/  SEL R58, R58, R79, P4 ;  /* 0x0000004f3a3a7207 */ /* 0x000fe40002000000 */
[----:B------:R-:W-:-:S02]  /*3a00*/  FSEL R68, R68, R13, P2 ;  /* 0x0000000d44447208 */ /* 0x000fc40001000000 */
[----:B------:R-:W-:Y:S02]  /*3a10*/  SEL R43, R43, RZ, P2 ;  /* 0x000000ff2b2b7207 */ /* 0x000fe40001000000 */
[----:B------:R-:W-:Y:S02]  /*3a20*/  FSEL R70, R70, R15, P4 ;  /* 0x0000000f46467208 */ /* 0x000fe40002000000 */
[----:B------:R-:W-:Y:S02]  /*3a30*/  SEL R45, R45, RZ, P4 ;  /* 0x000000ff2d2d7207 */ /* 0x000fe40002000000 */
[----:B------:R-:W-:Y:S02]  /*3a40*/  SEL R57, R57, R79, P3 ;  /* 0x0000004f39397207 */ /* 0x000fe40001800000 */
[----:B------:R-:W-:Y:S02]  /*3a50*/  @P5 ISETP.LT.U32.AND P2, PT, R29, R74, PT ;  /* 0x0000004a1d00520c */ /* 0x000fe40003f41070 */
[----:B------:R-:W-:-:S02]  /*3a60*/  FSEL R69, R69, R14, P3 ;  /* 0x0000000e45457208 */ /* 0x000fc40001800000 */
[----:B------:R-:W-:Y:S02]  /*3a70*/  SEL R44, R44, RZ, P3 ;  /* 0x000000ff2c2c7207 */ /* 0x000fe40001800000 */
[----:B------:R-:W-:Y:S02]  /*3a80*/  @P5 FSETP.NAN.FTZ.AND P4, PT, |R25|, |R25|, PT ;  /* 0x400000191900520b */ /* 0x000fe40003f98200 */
[----:B------:R-:W-:Y:S02]  /*3a90*/  FSEL R71, R71, R24, P0 ;  /* 0x0000001847477208 */ /* 0x000fe40000000000 */
[-C--:B------:R-:W-:Y:S02]  /*3aa0*/  SEL R33, R33, R74.reuse, P0 ;  /* 0x0000004a21217207 */ /* 0x080fe40000000000 */
[----:B------:R-:W-:Y:S02]  /*3ab0*/  SEL R32, R32, RZ, P0 ;  /* 0x000000ff20207207 */ /* 0x000fe40000000000 */
[----:B------:R-:W-:-:S02]  /*3ac0*/  @P6 ISETP.LT.U32.AND P3, PT, R3, R74, PT ;  /* 0x0000004a0300620c */ /* 0x000fc40003f61070 */
[----:B------:R-:W-:Y:S02]  /*3ad0*/  @P6 FSETP.NAN.FTZ.AND P0, PT, |R27|, |R27|, PT ;  /* 0x4000001b1b00620b */ /* 0x000fe40003f18200 */
[----:B------:R-:W-:Y:S02]  /*3ae0*/  @P5 ISETP.LT.OR.EX P4, PT, R31, RZ, !P4, P2 ;  /* 0x000000ff1f00520c */ /* 0x000fe40006781720 */
        /* <DEDUP_REMOVED lines=8> */
.L_x_583:
[----:B------:R-:W-:Y:S05]  /*3b70*/  BSYNC.RECONVERGENT B1 ;  /* 0x0000000000017941 */ /* 0x000fea0003800200 */
.L_x_582:
[----:B------:R-:W-:Y:S01]  /*3b80*/  @P1 FSETP.NAN.FTZ.AND P3, PT, |R26|, |R26|, PT ;  /* 0x4000001a1a00120b */ /* 0x000fe20003f78200 */
[----:B------:R-:W-:Y:S01]  /*3b90*/  BSSY.RECONVERGENT B1, `(.L_x_584) ;  /* 0x000000b000017945 */ /* 0x000fe20003800200 */
[----:B------:R-:W-:Y:S02]  /*3ba0*/  FSEL R20, R20, R25, P4 ;  /* 0x0000001914147208 */ /* 0x000fe40002000000 */
[----:B------:R-:W-:Y:S02]  /*3bb0*/  SEL R29, R29, R74, P4 ;  /* 0x0000004a1d1d7207 */ /* 0x000fe40002000000 */
        /* <DEDUP_REMOVED lines=8> */
.L_x_585:
[----:B------:R-:W-:Y:S05]  /*3c40*/  BSYNC.RECONVERGENT B1 ;  /* 0x0000000000017941 */ /* 0x000fea0003800200 */
.L_x_584:
        /* <DEDUP_REMOVED lines=10> */
.L_x_587:
[----:B------:R-:W-:Y:S05]  /*3cf0*/  BSYNC.RECONVERGENT B1 ;  /* 0x0000000000017941 */ /* 0x000fea0003800200 */
.L_x_586:
        /* <DEDUP_REMOVED lines=8> */
.L_x_555:
[----:B------:R-:W-:Y:S05]  /*3d80*/  BSYNC.RECONVERGENT B0 ;  /* 0x0000000000007941 */ /* 0x000fea0003800200 */
.L_x_554:
[----:B------:R-:W-:Y:S01]  /*3d90*/  ISETP.GE.U32.AND P0, PT, R73, R78, PT ;  /* 0x0000004e4900720c */ /* 0x000fe20003f06070 */
[----:B------:R-:W-:-:S12]  /*3da0*/  BSSY.RECONVERGENT B0, `(.L_x_589) ;  /* 0x0000016000007945 */ /* 0x000fd80003800200 */
[----:B------:R-:W-:Y:S05]  /*3db0*/  @P0 BRA `(.L_x_590) ;  /* 0x0000000000500947 */ /* 0x000fea0003800000 */
[----:B------:R-:W-:-:S05]  /*3dc0*/  SHF.R.U32.HI R5, RZ, 0x2, R73 ;  /* 0x00000002ff057819 */ /* 0x000fca0000011649 */
[----:B------:R-:W-:-:S06]  /*3dd0*/  IMAD.WIDE.U32 R4, R5, 0x10, R22 ;  /* 0x0000001005047825 */ /* 0x000fcc00078e0016 */
[----:B------:R-:W5:Y:S01]  /*3de0*/  LDG.E.128 R4, desc[UR36][R4.64] ;  /* 0x0000002404047981 */ /* 0x000f62000c1e1d00 */
[----:B------:R-:W-:-:S05]  /*3df0*/  IMAD.IADD R75, R73, 0x1, R72 ;  /* 0x00000001494b7824 */ /* 0x000fca00078e0248 */
[----:B------:R-:W-:-:S13]  /*3e00*/  ISETP.GE.U32.AND P1, PT, R75, R78, PT ;  /* 0x0000004e4b00720c */ /* 0x000fda0003f26070 */
[----:B------:R-:W-:Y:S05]  /*3e10*/  @P1 BRA `(.L_x_590) ;  /* 0x0000000000381947 */ /* 0x000fea0003800000 */
[----:B------:R-:W-:-:S05]  /*3e20*/  SHF.R.U32.HI R9, RZ, 0x2, R75 ;  /* 0x00000002ff097819 */ /* 0x000fca000001164b */
[----:B------:R-:W-:-:S06]  /*3e30*/  IMAD.WIDE.U32 R8, R9, 0x10, R22 ;  /* 0x0000001009087825 */ /* 0x000fcc00078e0016 */
[----:B------:R-:W5:Y:S01]  /*3e40*/  LDG.E.128 R8, desc[UR36][R8.64] ;  /* 0x0000002408087981 */ /* 0x000f62000c1e1d00 */
[----:B------:R-:W-:-:S05]  /*3e50*/  IMAD.IADD R75, R75, 0x1, R72 ;  /* 0x000000014b4b7824 */ /* 0x000fca00078e0248 */
[----:B------:R-:W-:-:S13]  /*3e60*/  ISETP.GE.U32.AND P1, PT, R75, R78, PT ;  /* 0x0000004e4b00720c */ /* 0x000fda0003f26070 */
[----:B------:R-:W-:Y:S05]  /*3e70*/  @P1 BRA `(.L_x_590) ;  /* 0x0000000000201947 */ /* 0x000fea0003800000 */
[----:B------:R-:W-:Y:S01]  /*3e80*/  IMAD.IADD R15, R75, 0x1, R72 ;  /* 0x000000014b0f7824 */ /* 0x000fe200078e0248 */
[----:B------:R-:W-:-:S04]  /*3e90*/  SHF.R.U32.HI R13, RZ, 0x2, R75 ;  /* 0x00000002ff0d7819 */ /* 0x000fc8000001164b */
[----:B------:R-:W-:Y:S01]  /*3ea0*/  ISETP.GE.U32.AND P1, PT, R15, R78, PT ;  /* 0x0000004e0f00720c */ /* 0x000fe20003f26070 */
[----:B------:R-:W-:-:S12]  /*3eb0*/  IMAD.WIDE.U32 R12, R13, 0x10, R22 ;  /* 0x000000100d0c7825 */ /* 0x000fd800078e0016 */
[----:B------:R-:W-:-:S05]  /*3ec0*/  @!P1 SHF.R.U32.HI R15, RZ, 0x2, R15 ;  /* 0x00000002ff0f9819 */ /* 0x000fca000001160f */
[----:B------:R-:W-:Y:S02]  /*3ed0*/  @!P1 IMAD.WIDE.U32 R22, R15, 0x10, R22 ;  /* 0x000000100f169825 */ /* 0x000fe400078e0016 */
[----:B------:R-:W5:Y:S04]  /*3ee0*/  LDG.E.128 R12, desc[UR36][R12.64] ;  /* 0x000000240c0c7981 */ /* 0x000f68000c1e1d00 */
[----:B------:R1:W5:Y:S02]  /*3ef0*/  @!P1 LDG.E.128 R24, desc[UR36][R22.64] ;  /* 0x0000002416189981 */ /* 0x000364000c1e1d00 */
.L_x_590:
[----:B------:R-:W-:Y:S05]  /*3f00*/  BSYNC.RECONVERGENT B0 ;  /* 0x0000000000007941 */ /* 0x000fea0003800200 */
.L_x_589:
[----:B------:R-:W-:Y:S04]  /*3f10*/  BSSY.RECONVERGENT B0, `(.L_x_591) ;  /* 0x00000fb000007945 */ /* 0x000fe80003800200 */
[----:B------:R-:W-:Y:S05]  /*3f20*/  @P0 BRA `(.L_x_592) ;  /* 0x0000000c00e40947 */ /* 0x000fea0003800000 */
[----:B------:R-:W-:Y:S01]  /*3f30*/  FSETP.NAN.FTZ.AND P6, PT, |R59|, |R59|, PT ;  /* 0x4000003b3b00720b */ /* 0x000fe20003fd8200 */
[----:B------:R-:W-:Y:S01]  /*3f40*/  BSSY.RECONVERGENT B1, `(.L_x_593) ;  /* 0x0000011000017945 */ /* 0x000fe20003800200 */
[----:B------:R-:W-:Y:S02]  /*3f50*/  FSETP.NAN.FTZ.AND P4, PT, |R60|, |R60|, PT ;  /* 0x4000003c3c00720b */ /* 0x000fe40003f98200 */
[----:B------:R-:W-:-:S09]  /*3f60*/  FSETP.NAN.FTZ.AND P5, PT, |R62|, |R62|, PT ;  /* 0x4000003e3e00720b */ /* 0x000fd20003fb8200 */
[----:B-----5:R-:W-:Y:S02]  /*3f70*/  @P6 FSETP.NAN.FTZ.AND P0, PT, |R4|, |R4|, PT ;  /* 0x400000040400620b */ /* 0x020fe40003f18200 */
[----:B------:R-:W-:Y:S02]  /*3f80*/  @P6 ISETP.LT.U32.AND P3, PT, R46, R73, PT ;  /* 0x000000492e00620c */ /* 0x000fe40003f61070 */
[----:B------:R-:W-:Y:S02]  /*3f90*/  @P4 FSETP.NAN.FTZ.AND P2, PT, |R5|, |R5|, PT ;  /* 0x400000050500420b */ /* 0x000fe40003f58200 */
[----:B------:R-:W-:Y:S02]  /*3fa0*/  @P4 ISETP.LT.U32.AND P1, PT, R47, R73, PT ;  /* 0x000000492f00420c */ /* 0x000fe40003f21070 */
[----:B------:R-:W-:Y:S02]  /*3fb0*/  @P6 ISETP.LT.OR.EX P0, PT, R34, RZ, !P0, P3 ;  /* 0x000000ff2200620c */ /* 0x000fe40004701730 */
[----:B------:R-:W-:-:S02]  /*3fc0*/  @P4 ISETP.LT.OR.EX P2, PT, R35, RZ, !P2, P1 ;  /* 0x000000ff2300420c */ /* 0x000fc40005741710 */
[----:B------:R-:W-:Y:S02]  /*3fd0*/  FSETP.NAN.FTZ.AND P3, PT, |R61|, |R61|, PT ;  /* 0x4000003d3d00720b */ /* 0x000fe40003f78200 */
[----:B------:R-:W-:Y:S01]  /*3fe0*/  @P5 FSETP.NAN.FTZ.AND P1, PT, |R7|, |R7|, PT ;  /* 0x400000070700520b */ /* 0x000fe20003f38200 */
[----:B------:R-:W-:-:S12]  /*3ff0*/  @P6 BRA `(.L_x_594) ;  /* 0x0000000000146947 */ /* 0x000fd80003800000 */
[----:B------:R-:W-:-:S13]  /*4000*/  FSETP.NEU.FTZ.AND P6, PT, R59, R4, PT ;  /* 0x000000043b00720b */ /* 0x000fda0003fdd000 */
[----:B------:R-:W-:-:S04]  /*4010*/  @!P6 ISETP.GE.U32.AND P0, PT, R46, R73, PT ;  /* 0x000000492e00e20c */ /* 0x000fc80003f06070 */
[----:B------:R-:W-:-:S04]  /*4020*/  @!P6 ISETP.GE.AND.EX P0, PT, R34, RZ, PT, P0 ;  /* 0x000000ff2200e20c */ /* 0x000fc80003f06300 */
[----:B------:R-:W-:Y:S02]  /*4030*/  @!P6 PLOP3.LUT P0, PT, P0, PT, PT, 0x8, 0x80 ;  /* 0x000000000080e81c */ /* 0x000fe4000070e170 */
[----:B------:R-:W-:-:S13]  /*4040*/  @P6 FSETP.LT.FTZ.AND P0, PT, R59, R4, PT ;  /* 0x000000043b00620b */ /* 0x000fda0003f11000 */
.L_x_594:
[----:B------:R-:W-:Y:S05]  /*4050*/  BSYNC.RECONVERGENT B1 ;  /* 0x0000000000017941 */ /* 0x000fea0003800200 */
.L_x_593:
[----:B------:R-:W-:Y:S04]  /*4060*/  BSSY.RECONVERGENT B1, `(.L_x_595) ;  /* 0x0000007000017945 */ /* 0x000fe80003800200 */
[----:B------:R-:W-:Y:S05]  /*4070*/  @P4 BRA `(.L_x_596) ;  /* 0x0000000000144947 */ /* 0x000fea0003800000 */
[----:B------:R-:W-:-:S13]  /*4080*/  FSETP.NEU.FTZ.AND P6, PT, R60, R5, PT ;  /* 0x000000053c00720b */ /* 0x000fda0003fdd000 */
[----:B------:R-:W-:Y:S02]  /*4090*/  @!P6 ISETP.GE.U32.AND P4, PT, R47, R73, PT ;  /* 0x000000492f00e20c */ /* 0x000fe40003f86070 */
[----:B------:R-:W-:Y:S02]  /*40a0*/  @P6 FSETP.LT.FTZ.AND P2, PT, R60, R5, PT ;  /* 0x000000053c00620b */ /* 0x000fe40003f51000 */
[----:B------:R-:W-:-:S04]  /*40b0*/  @!P6 ISETP.GE.AND.EX P4, PT, R35, RZ, PT, P4 ;  /* 0x000000ff2300e20c */ /* 0x000fc80003f86340 */
[----:B------:R-:W-:-:S13]  /*40c0*/  @!P6 PLOP3.LUT P2, PT, P4, PT, PT, 0x8, 0x80 ;  /* 0x000000000080e81c */ /* 0x000fda000274e170 */
.L_x_596:
[----:B------:R-:W-:Y:S05]  /*40d0*/  BSYNC.RECONVERGENT B1 ;  /* 0x0000000000017941 */ /* 0x000fea0003800200 */
.L_x_595:
[----:B------:R-:W-:Y:S01]  /*40e0*/  @P3 FSETP.NAN.FTZ.AND P4, PT, |R6|, |R6|, PT ;  /* 0x400000060600320b */ /* 0x000fe20003f98200 */
[----:B------:R-:W-:Y:S01]  /*40f0*/  BSSY.RECONVERGENT B1, `(.L_x_597) ;  /* 0x000000a000017945 */ /* 0x000fe20003800200 */
[----:B------:R-:W-:Y:S02]  /*4100*/  @P3 ISETP.LT.U32.AND P6, PT, R49, R73, PT ;  /* 0x000000493100320c */ /* 0x000fe40003fc1070 */
        /* <DEDUP_REMOVED lines=8> */
.L_x_598:
[----:B------:R-:W-:Y:S05]  /*4190*/  BSYNC.RECONVERGENT B1 ;  /* 0x0000000000017941 */ /* 0x000fea0003800200 */
.L_x_597:
[----:B------:R-:W-:Y:S01]  /*41a0*/  @P5 ISETP.LT.U32.AND P3, PT, R50, R73, PT ;  /* 0x000000493200520c */ /* 0x000fe20003f61070 */
[----:B------:R-:W-:Y:S01]  /*41b0*/  BSSY.RECONVERGENT B1, `(.L_x_599) ;  /* 0x000000b000017945 */ /* 0x000fe20003800200 */
[----:B------:R-:W-:Y:S01]  /*41c0*/  FSEL R60, R60, R5, P2 ;  /* 0x000000053c3c7208 */ /* 0x000fe20001000000 */
[----:B-1----:R-:W-:Y:S01]  /*41d0*/  IMAD.IADD R23, R73, 0x1, R72 ;  /* 0x0000000149177824 */ /* 0x002fe200078e0248 */
        /* <DEDUP_REMOVED lines=8> */
.L_x_600:
[----:B------:R-:W-:Y:S05]  /*4260*/  BSYNC.RECONVERGENT B1 ;  /* 0x0000000000017941 */ /* 0x000fea0003800200 */
.L_x_599:
[----:B------:R-:W-:Y:S02]  /*4270*/  ISETP.GE.U32.AND P3, PT, R23, R78, PT ;  /* 0x0000004e1700720c */ /* 0x000fe40003f66070 */
[----:B------:R-:W-:Y:S02]  /*4280*/  FSEL R62, R62, R7, P1 ;  /* 0x000000073e3e7208 */ /* 0x000fe40000800000 */
[-C--:B------:R-:W-:Y:S02]  /*4290*/  SEL R46, R46, R73.reuse, P0 ;  /* 0x000000492e2e7207 */ /* 0x080fe40000000000 */
[-C--:B------:R-:W-:Y:S02]  /*42a0*/  SEL R47, R47, R73.reuse, P2 ;  /* 0x000000492f2f7207 */ /* 0x080fe40001000000 */
[-C--:B------:R-:W-:Y:S02]  /*42b0*/  SEL R49, R49, R73.reuse, P4 ;  /* 0x0000004931317207 */ /* 0x080fe40002000000 */
[----:B------:R-:W-:-:S02]  /*42c0*/  SEL R50, R50, R73, P1 ;  /* 0x0000004932327207 */ /* 0x000fc40000800000 */
[----:B------:R-:W-:Y:S02]  /*42d0*/  SEL R34, R34, RZ, P0 ;  /* 0x000000ff22227207 */ /* 0x000fe40000000000 */
[----:B------:R-:W-:Y:S02]  /*42e0*/  SEL R35, R35, RZ, P2 ;  /* 0x000000ff23237207 */ /* 0x000fe40001000000 */
[----:B------:R-:W-:Y:S02]  /*42f0*/  SEL R36, R36, RZ, P4 ;  /* 0x000000ff24247207 */ /* 0x000fe40002000000 */
[----:B------:R-:W-:Y:S01]  /*4300*/  SEL R37, R37, RZ, P1 ;  /* 0x000000ff25257207 */ /* 0x000fe20000800000 */
[----:B------:R-:W-:Y:S06]  /*4310*/  @P3 BRA `(.L_x_592) ;  /* 0x0000000800e83947 */ /* 0x000fec0003800000 */
[----:B------:R-:W-:Y:S01]  /*4320*/  FSETP.NAN.FTZ.AND P2, PT, |R63|, |R63|, PT ;  /* 0x4000003f3f00720b */ /* 0x000fe20003f58200 */
[----:B------:R-:W-:Y:S01]  /*4330*/  BSSY.RECONVERGENT B1, `(.L_x_601) ;  /* 0x000000e000017945 */ /* 0x000fe20003800200 */
[----:B------:R-:W-:Y:S02]  /*4340*/  FSETP.NAN.FTZ.AND P4, PT, |R66|, |R66|, PT ;  /* 0x400000424200720b */ /* 0x000fe40003f98200 */
[----:B------:R-:W-:Y:S02]  /*4350*/  FSETP.NAN.FTZ.AND P3, PT, |R64|, |R64|, PT ;  /* 0x400000404000720b */ /* 0x000fe40003f78200 */
[----:B------:R-:W-:-:S07]  /*4360*/  FSETP.NAN.FTZ.AND P5, PT, |R65|, |R65|, PT ;  /* 0x400000414100720b */ /* 0x000fce0003fb8200 */
[----:B------:R-:W-:Y:S02]  /*4370*/  @P2 FSETP.NAN.FTZ.AND P1, PT, |R8|, |R8|, PT ;  /* 0x400000080800220b */ /* 0x000fe40003f38200 */
[----:B------:R-:W-:Y:S02]  /*4380*/  @P2 ISETP.LT.U32.AND P6, PT, R51, R23, PT ;  /* 0x000000173300220c */ /* 0x000fe40003fc1070 */
[----:B------:R-:W-:Y:S02]  /*4390*/  @P4 FSETP.NAN.FTZ.AND P0, PT, |R11|, |R11|, PT ;  /* 0x4000000b0b00420b */ /* 0x000fe40003f18200 */
[----:B------:R-:W-:Y:S01]  /*43a0*/  @P2 ISETP.LT.OR.EX P1, PT, R39, RZ, !P1, P6 ;  /* 0x000000ff2700220c */ /* 0x000fe20004f21760 */
[----:B------:R-:W-:-:S12]  /*43b0*/  @P2 BRA `(.L_x_602) ;  /* 0x0000000000142947 */ /* 0x000fd80003800000 */
[----:B------:R-:W-:-:S13]  /*43c0*/  FSETP.NEU.FTZ.AND P6, PT, R63, R8, PT ;  /* 0x000000083f00720b */ /* 0x000fda0003fdd000 */
[----:B------:R-:W-:Y:S02]  /*43d0*/  @!P6 ISETP.GE.U32.AND P2, PT, R51, R23, PT ;  /* 0x000000173300e20c */ /* 0x000fe40003f46070 */
[----:B------:R-:W-:Y:S02]  /*43e0*/  @P6 FSETP.LT.FTZ.AND P1, PT, R63, R8, PT ;  /* 0x000000083f00620b */ /* 0x000fe40003f31000 */
[----:B------:R-:W-:-:S04]  /*43f0*/  @!P6 ISETP.GE.AND.EX P2, PT, R39, RZ, PT, P2 ;  /* 0x000000ff2700e20c */ /* 0x000fc80003f46320 */
[----:B------:R-:W-:-:S13]  /*4400*/  @!P6 PLOP3.LUT P1, PT, P2, PT, PT, 0x8, 0x80 ;  /* 0x000000000080e81c */ /* 0x000fda000172e170 */
.L_x_602:
[----:B------:R-:W-:Y:S05]  /*4410*/  BSYNC.RECONVERGENT B1 ;  /* 0x0000000000017941 */ /* 0x000fea0003800200 */
.L_x_601:
        /* <DEDUP_REMOVED lines=10> */
.L_x_604:
[----:B------:R-:W-:Y:S05]  /*44c0*/  BSYNC.RECONVERGENT B1 ;  /* 0x0000000000017941 */ /* 0x000fea0003800200 */
.L_x_603:
        /* <DEDUP_REMOVED lines=11> */
.L_x_606:
[----:B------:R-:W-:Y:S05]  /*4580*/  BSYNC.RECONVERGENT B1 ;  /* 0x0000000000017941 */ /* 0x000fea0003800200 */
.L_x_605:
[----:B------:R-:W-:Y:S01]  /*4590*/  @P4 ISETP.LT.U32.AND P5, PT, R53, R23, PT ;  /* 0x000000173500420c */ /* 0x000fe20003fa1070 */
[----:B------:R-:W-:Y:S01]  /*45a0*/  BSSY.RECONVERGENT B1, `(.L_x_607) ;  /* 0x000000b000017945 */ /* 0x000fe20003800200 */
[----:B------:R-:W-:Y:S01]  /*45b0*/  FSEL R64, R64, R9, P2 ;  /* 0x0000000940407208 */ /* 0x000fe20001000000 */
[----:B------:R-:W-:Y:S01]  /*45c0*/  IMAD.IADD R5, R23, 0x1, R72 ;  /* 0x0000000117057824 */ /* 0x000fe200078e0248 */
        /* <DEDUP_REMOVED lines=8> */
.L_x_608:
[----:B------:R-:W-:Y:S05]  /*4650*/  BSYNC.RECONVERGENT B1 ;  /* 0x0000000000017941 */ /* 0x000fea0003800200 */
.L_x_607:
        /* <DEDUP_REMOVED lines=12> */
[----:B------:R-:W-:Y:S01]  /*4720*/  IMAD.IADD R72, R5, 0x1, R72 ;  /* 0x0000000105487824 */ /* 0x000fe200078e0248 */
[----:B------:R-:W-:Y:S01]  /*4730*/  BSSY.RECONVERGENT B1, `(.L_x_609) ;  /* 0x000000e000017945 */ /* 0x000fe20003800200 */
[----:B------:R-:W-:Y:S02]  /*4740*/  FSETP.NAN.FTZ.AND P2, PT, |R68|, |R68|, PT ;  /* 0x400000444400720b */ /* 0x000fe40003f58200 */
[----:B------:R-:W-:Y:S02]  /*4750*/  FSETP.NAN.FTZ.AND P3, PT, |R69|, |R69|, PT ;  /* 0x400000454500720b */ /* 0x000fe40003f78200 */
[----:B------:R-:W-:Y:S02]  /*4760*/  ISETP.GE.U32.AND P4, PT, R72, R78, PT ;  /* 0x0000004e4800720c */ /* 0x000fe40003f86070 */
[----:B------:R-:W-:-:S04]  /*4770*/  FSETP.NAN.FTZ.AND P5, PT, |R70|, |R70|, PT ;  /* 0x400000464600720b */ /* 0x000fc80003fb8200 */
        /* <DEDUP_REMOVED lines=9> */
.L_x_610:
[----:B------:R-:W-:Y:S05]  /*4810*/  BSYNC.RECONVERGENT B1 ;  /* 0x0000000000017941 */ /* 0x000fea0003800200 */
.L_x_609:
        /* <DEDUP_REMOVED lines=10> */
.L_x_612:
[----:B------:R-:W-:Y:S05]  /*48c0*/  BSYNC.RECONVERGENT B1 ;  /* 0x0000000000017941 */ /* 0x000fea0003800200 */
.L_x_611:
        /* <DEDUP_REMOVED lines=10> */
.L_x_614:
[----:B------:R-:W-:Y:S05]  /*4970*/  BSYNC.RECONVERGENT B1 ;  /* 0x0000000000017941 */ /* 0x000fea0003800200 */
.L_x_613:
[----:B------:R-:W-:Y:S01]  /*4980*/  @P5 FSETP.NAN.FTZ.AND P3, PT, |R15|, |R15|, PT ;  /* 0x4000000f0f00520b */ /* 0x000fe20003f78200 */
[----:B------:R-:W-:Y:S01]  /*4990*/  BSSY.RECONVERGENT B1, `(.L_x_615) ;  /* 0x000000c000017945 */ /* 0x000fe20003800200 */
[----:B------:R-:W-:Y:S02]  /*49a0*/  @P5 ISETP.LT.U32.AND P6, PT, R58, R5, PT ;  /* 0x000000053a00520c */ /* 0x000fe40003fc1070 */
[----:B------:R-:W-:Y:S02]  /*49b0*/  FSEL R67, R67, R12, P0 ;  /* 0x0000000c43437208 */ /* 0x000fe40000000000 */
[----:B------:R-:W-:Y:S02]  /*49c0*/  FSEL R68, R68, R13, P1 ;  /* 0x0000000d44447208 */ /* 0x000fe40000800000 */
        /* <DEDUP_REMOVED lines=8> */
.L_x_616:
[----:B------:R-:W-:Y:S05]  /*4a50*/  BSYNC.RECONVERGENT B1 ;  /* 0x0000000000017941 */ /* 0x000fea0003800200 */
.L_x_615:
[----:B------:R-:W-:Y:S02]  /*4a60*/  FSEL R70, R70, R15, P3 ;  /* 0x0000000f46467208 */ /* 0x000fe40001800000 */
[-C--:B------:R-:W-:Y:S02]  /*4a70*/  SEL R55, R55, R5.reuse, P0 ;  /* 0x0000000537377207 */ /* 0x080fe40000000000 */
[-C--:B------:R-:W-:Y:S02]  /*4a80*/  SEL R56, R56, R5.reuse, P1 ;  /* 0x0000000538387207 */ /* 0x080fe40000800000 */
[-C--:B------:R-:W-:Y:S02]  /*4a90*/  SEL R57, R57, R5.reuse, P2 ;  /* 0x0000000539397207 */ /* 0x080fe40001000000 */
[----:B------:R-:W-:Y:S02]  /*4aa0*/  SEL R58, R58, R5, P3 ;  /* 0x000000053a3a7207 */ /* 0x000fe40001800000 */
[----:B------:R-:W-:-:S02]  /*4ab0*/  SEL R42, R42, RZ, P0 ;  /* 0x000000ff2a2a7207 */ /* 0x000fc40000000000 */
        /* <DEDUP_REMOVED lines=19> */
.L_x_618:
[----:B------:R-:W-:Y:S05]  /*4bf0*/  BSYNC.RECONVERGENT B1 ;  /* 0x0000000000017941 */ /* 0x000fea0003800200 */
.L_x_617:
        /* <DEDUP_REMOVED lines=10> */
.L_x_620:
[----:B------:R-:W-:Y:S05]  /*4ca0*/  BSYNC.RECONVERGENT B1 ;  /* 0x0000000000017941 */ /* 0x000fea0003800200 */
.L_x_619:
        /* <DEDUP_REMOVED lines=10> */
.L_x_622:
[----:B------:R-:W-:Y:S05]  /*4d50*/  BSYNC.RECONVERGENT B1 ;  /* 0x0000000000017941 */ /* 0x000fea0003800200 */
.L_x_621:
[----:B------:R-:W-:Y:S01]  /*4d60*/  @P4 ISETP.LT.U32.AND P5, PT, R3, R72, PT ;  /* 0x000000480300420c */ /* 0x000fe20003fa1070 */
[----:B------:R-:W-:Y:S01]  /*4d70*/  BSSY.RECONVERGENT B1, `(.L_x_623) ;  /* 0x000000b000017945 */ /* 0x000fe20003800200 */
        /* <DEDUP_REMOVED lines=10> */
.L_x_624:
[----:B------:R-:W-:Y:S05]  /*4e20*/  BSYNC.RECONVERGENT B1 ;  /* 0x0000000000017941 */ /* 0x000fea0003800200 */
.L_x_623:
        /* <DEDUP_REMOVED lines=8> */
[----:B------:R-:W-:-:S07]  /*4eb0*/  SEL R0, R0, RZ, P0 ;  /* 0x000000ff00007207 */ /* 0x000fce0000000000 */
.L_x_592:
[----:B------:R-:W-:Y:S05]  /*4ec0*/  BSYNC.RECONVERGENT B0 ;  /* 0x0000000000007941 */ /* 0x000fea0003800200 */
.L_x_591:
[----:B------:R-:W-:Y:S01]  /*4ed0*/  FSETP.NAN.FTZ.AND P3, PT, |R59|, |R59|, PT ;  /* 0x4000003b3b00720b */ /* 0x000fe20003f78200 */
[----:B------:R-:W-:Y:S01]  /*4ee0*/  BSSY.RECONVERGENT B0, `(.L_x_625) ;  /* 0x000000c000007945 */ /* 0x000fe20003800200 */
[----:B------:R-:W-:Y:S02]  /*4ef0*/  FSETP.NAN.FTZ.AND P5, PT, |R60|, |R60|, PT ;  /* 0x4000003c3c00720b */ /* 0x000fe40003fb8200 */
[----:B------:R-:W-:-:S09]  /*4f00*/  FSETP.NAN.FTZ.AND P2, PT, |R61|, |R61|, PT ;  /* 0x4000003d3d00720b */ /* 0x000fd20003f58200 */
        /* <DEDUP_REMOVED lines=9> */
.L_x_626:
[----:B------:R-:W-:Y:S05]  /*4fa0*/  BSYNC.RECONVERGENT B0 ;  /* 0x0000000000007941 */ /* 0x000fea0003800200 */
.L_x_625:
[----:B-----5:R-:W-:Y:S01]  /*4fb0*/  FSEL R4, R59, R63, P1 ;  /* 0x0000003f3b047208 */ /* 0x020fe20000800000 */
[----:B------:R-:W-:Y:S01]  /*4fc0*/  BSSY.RECONVERGENT B0, `(.L_x_627) ;  /* 0x000000f000007945 */ /* 0x000fe20003800200 */
[----:B------:R-:W-:Y:S02]  /*4fd0*/  SEL R46, R46, R51, P1 ;  /* 0x000000332e2e7207 */ /* 0x000fe40000800000 */
[----:B------:R-:W-:Y:S02]  /*4fe0*/  SEL R39, R34, R39, P1 ;  /* 0x0000002722277207 */ /* 0x000fe40000800000 */
[----:B------:R-:W-:Y:S02]  /*4ff0*/  @P5 FSETP.NAN.FTZ.AND P1, PT, |R64|, |R64|, PT ;  /* 0x400000404000520b */ /* 0x000fe40003f38200 */
[----:B------:R-:W-:Y:S02]  /*5000*/  @P5 ISETP.LT.U32.AND P6, PT, R47, R52, PT ;  /* 0x000000342f00520c */ /* 0x000fe40003fc1070 */
[----:B------:R-:W-:-:S02]  /*5010*/  FSETP.NAN.FTZ.AND P4, PT, |R62|, |R62|, PT ;  /* 0x4000003e3e00720b */ /* 0x000fc40003f98200 */
[----:B------:R-:W-:Y:S02]  /*5020*/  @P2 FSETP.NAN.FTZ.AND P0, PT, |R65|, |R65|, PT ;  /* 0x400000414100220b */ /* 0x000fe40003f18200 */
[----:B------:R-:W-:Y:S02]  /*5030*/  FSETP.NAN.FTZ.AND P3, PT, |R4|, |R4|, PT ;  /* 0x400000040400720b */ /* 0x000fe40003f78200 */
[----:B------:R-:W-:Y:S01]  /*5040*/  @P5 ISETP.LT.OR.EX P1, PT, R35, R38, !P1, P6 ;  /* 0x000000262300520c */ /* 0x000fe20004f21760 */
[----:B------:R-:W-:-:S12]  /*5050*/  @P5 BRA `(.L_x_628) ;  /* 0x0000000000145947 */ /* 0x000fd80003800000 */
[----:B------:R-:W-:-:S13]  /*5060*/  FSETP.NEU.FTZ.AND P6, PT, R60, R64, PT ;  /* 0x000000403c00720b */ /* 0x000fda0003fdd000 */
[----:B------:R-:W-:Y:S02]  /*5070*/  @!P6 ISETP.GE.U32.AND P5, PT, R47, R52, PT ;  /* 0x000000342f00e20c */ /* 0x000fe40003fa6070 */
[----:B------:R-:W-:Y:S02]  /*5080*/  @P6 FSETP.LT.FTZ.AND P1, PT, R60, R64, PT ;  /* 0x000000403c00620b */ /* 0x000fe40003f31000 */
[----:B------:R-:W-:-:S04]  /*5090*/  @!P6 ISETP.GE.AND.EX P5, PT, R35, R38, PT, P5 ;  /* 0x000000262300e20c */ /* 0x000fc80003fa6350 */
[----:B------:R-:W-:-:S13]  /*50a0*/  @!P6 PLOP3.LUT P1, PT, P5, PT, PT, 0x8, 0x80 ;  /* 0x000000000080e81c */ /* 0x000fda0002f2e170 */
.L_x_628:
[----:B------:R-:W-:Y:S05]  /*50b0*/  BSYNC.RECONVERGENT B0 ;  /* 0x0000000000007941 */ /* 0x000fea0003800200 */
.L_x_627:
[----:B------:R-:W-:Y:S01]  /*50c0*/  @P2 ISETP.LT.U32.AND P5, PT, R49, R54, PT ;  /* 0x000000363100220c */ /* 0x000fe20003fa1070 */
        /* <DEDUP_REMOVED lines=11> */
.L_x_630:
[----:B------:R-:W-:Y:S05]  /*5180*/  BSYNC.RECONVERGENT B0 ;  /* 0x0000000000007941 */ /* 0x000fea0003800200 */
.L_x_629:
[----:B------:R-:W-:Y:S01]  /*5190*/  FSEL R6, R61, R65, P0 ;  /* 0x000000413d067208 */ /* 0x000fe20000000000 */
[----:B------:R-:W-:Y:S01]  /*51a0*/  BSSY.RECONVERGENT B0, `(.L_x_631) ;  /* 0x000000f000007945 */ /* 0x000fe20003800200 */
[----:B------:R-:W-:Y:S02]  /*51b0*/  SEL R54, R49, R54, P0 ;  /* 0x0000003631367207 */ /* 0x000fe40000000000 */
[----:B------:R-:W-:Y:S02]  /*51c0*/  SEL R41, R36, R41, P0 ;  /* 0x0000002924297207 */ /* 0x000fe40000000000 */
[----:B------:R-:W-:Y:S02]  /*51d0*/  @P4 FSETP.NAN.FTZ.AND P0, PT, |R66|, |R66|, PT ;  /* 0x400000424200420b */ /* 0x000fe40003f18200 */
[----:B------:R-:W-:Y:S02]  /*51e0*/  @P4 ISETP.LT.U32.AND P5, PT, R50, R53, PT ;  /* 0x000000353200420c */ /* 0x000fe40003fa1070 */
[----:B------:R-:W-:-:S02]  /*51f0*/  @P3 FSETP.NAN.FTZ.AND P2, PT, |R67|, |R67|, PT ;  /* 0x400000434300320b */ /* 0x000fc40003f58200 */
[----:B------:R-:W-:Y:S02]  /*5200*/  FSETP.NAN.FTZ.AND P1, PT, |R5|, |R5|, PT ;  /* 0x400000050500720b */ /* 0x000fe40003f38200 */
        /* <DEDUP_REMOVED lines=8> */
.L_x_632:
[----:B------:R-:W-:Y:S05]  /*5290*/  BSYNC.RECONVERGENT B0 ;  /* 0x0000000000007941 */ /* 0x000fea0003800200 */
.L_x_631:
        /* <DEDUP_REMOVED lines=12> */
.L_x_634:
[----:B------:R-:W-:Y:S05]  /*5360*/  BSYNC.RECONVERGENT B0 ;  /* 0x0000000000007941 */ /* 0x000fea0003800200 */
.L_x_633:
[----:B------:R-:W-:Y:S01]  /*5370*/  FSEL R4, R4, R67, P2 ;  /* 0x0000004304047208 */ /* 0x000fe20001000000 */
[----:B------:R-:W-:Y:S01]  /*5380*/  BSSY.RECONVERGENT B0, `(.L_x_635) ;  /* 0x000000f000007945 */ /* 0x000fe20003800200 */
[----:B------:R-:W-:Y:S02]  /*5390*/  SEL R46, R46, R55, P2 ;  /* 0x000000372e2e7207 */ /* 0x000fe40001000000 */
[----:B------:R-:W-:Y:S02]  /*53a0*/  SEL R39, R39, R42, P2 ;  /* 0x0000002a27277207 */ /* 0x000fe40001000000 */
[----:B------:R-:W-:Y:S02]  /*53b0*/  @P1 FSETP.NAN.FTZ.AND P0, PT, |R68|, |R68|, PT ;  /* 0x400000444400120b */ /* 0x000fe40003f18200 */
[----:B------:R-:W-:Y:S02]  /*53c0*/  @P1 ISETP.LT.U32.AND P2, PT, R47, R56, PT ;  /* 0x000000382f00120c */ /* 0x000fe40003f41070 */
[----:B------:R-:W-:-:S02]  /*53d0*/  @P6 FSETP.NAN.FTZ.AND P3, PT, |R69|, |R69|, PT ;  /* 0x400000454500620b */ /* 0x000fc40003f78200 */
[----:B------:R-:W-:Y:S02]  /*53e0*/  @P6 ISETP.LT.U32.AND P4, PT, R54, R57, PT ;  /* 0x000000393600620c */ /* 0x000fe40003f81070 */
        /* <DEDUP_REMOVED lines=8> */
.L_x_636:
[----:B------:R-:W-:Y:S05]  /*5470*/  BSYNC.RECONVERGENT B0 ;  /* 0x0000000000007941 */ /* 0x000fea0003800200 */
.L_x_635:
[----:B------:R-:W-:Y:S01]  /*5480*/  @P5 FSETP.NAN.FTZ.AND P1, PT, |R70|, |R70|, PT ;  /* 0x400000464600520b */ /* 0x000fe20003f38200 */
[----:B------:R-:W-:Y:S01]  /*5490*/  BSSY.RECONVERGENT B0, `(.L_x_637) ;  /* 0x000000d000007945 */ /* 0x000fe20003800200 */
[----:B------:R-:W-:Y:S02]  /*54a0*/  @P5 ISETP.LT.U32.AND P2, PT, R53, R58, PT ;  /* 0x0000003a3500520c */ /* 0x000fe40003f41070 */
[----:B------:R-:W-:Y:S02]  /*54b0*/  @P6 ISETP.LT.OR.EX P3, PT, R41, R44, !P3, P4 ;  /* 0x0000002c2900620c */ /* 0x000fe40005f61740 */
[----:B------:R-:W-:Y:S02]  /*54c0*/  @P5 ISETP.LT.OR.EX P1, PT, R40, R45, !P1, P2 ;  /* 0x0000002d2800520c */ /* 0x000fe40004f21720 */
[----:B------:R-:W-:Y:S02]  /*54d0*/  FSETP.NAN.FTZ.AND P2, PT, |R4|, |R4|, PT ;  /* 0x400000040400720b */ /* 0x000fe40003f58200 */
[----:B------:R-:W-:-:S02]  /*54e0*/  FSEL R5, R5, R68, P0 ;  /* 0x0000004405057208 */ /* 0x000fc40000000000 */
[----:B------:R-:W-:Y:S01]  /*54f0*/  SEL R56, R47, R56, P0 ;  /* 0x000000382f387207 */ /* 0x000fe20000000000 */
[----:B------:R-:W-:Y:S08]  /*5500*/  @P6 BRA `(.L_x_638) ;  /* 0x0000000000146947 */ /* 0x000ff00003800000 */
[----:B------:R-:W-:-:S13]  /*5510*/  FSETP.NEU.FTZ.AND P6, PT, R6, R69, PT ;  /* 0x000000450600720b */ /* 0x000fda0003fdd000 */
[----:B------:R-:W-:Y:S02]  /*5520*/  @!P6 ISETP.GE.U32.AND P4, PT, R54, R57, PT ;  /* 0x000000393600e20c */ /* 0x000fe40003f86070 */
[----:B------:R-:W-:Y:S02]  /*5530*/  @P6 FSETP.LT.FTZ.AND P3, PT, R6, R69, PT ;  /* 0x000000450600620b */ /* 0x000fe40003f71000 */
[----:B------:R-:W-:-:S04]  /*5540*/  @!P6 ISETP.GE.AND.EX P4, PT, R41, R44, PT, P4 ;  /* 0x0000002c2900e20c */ /* 0x000fc80003f86340 */
[----:B------:R-:W-:-:S13]  /*5550*/  @!P6 PLOP3.LUT P3, PT, P4, PT, PT, 0x8, 0x80 ;  /* 0x000000000080e81c */ /* 0x000fda000276e170 */
.L_x_638:
[----:B------:R-:W-:Y:S05]  /*5560*/  BSYNC.RECONVERGENT B0 ;  /* 0x0000000000007941 */ /* 0x000fea0003800200 */
.L_x_637:
[----:B------:R-:W-:Y:S04]  /*5570*/  BSSY.RECONVERGENT B0, `(.L_x_639) ;  /* 0x0000007000007945 */ /* 0x000fe80003800200 */
[----:B------:R-:W-:Y:S05]  /*5580*/  @P5 BRA `(.L_x_640) ;  /* 0x0000000000145947 */ /* 0x000fea0003800000 */
[----:B------:R-:W-:-:S13]  /*5590*/  FSETP.NEU.FTZ.AND P5, PT, R7, R70, PT ;  /* 0x000000460700720b */ /* 0x000fda0003fbd000 */
[----:B------:R-:W-:Y:S02]  /*55a0*/  @!P5 ISETP.GE.U32.AND P4, PT, R53, R58, PT ;  /* 0x0000003a3500d20c */ /* 0x000fe40003f86070 */
[----:B------:R-:W-:Y:S02]  /*55b0*/  @P5 FSETP.LT.FTZ.AND P1, PT, R7, R70, PT ;  /* 0x000000460700520b */ /* 0x000fe40003f31000 */
[----:B------:R-:W-:-:S04]  /*55c0*/  @!P5 ISETP.GE.AND.EX P4, PT, R40, R45, PT, P4 ;  /* 0x0000002d2800d20c */ /* 0x000fc80003f86340 */
[----:B------:R-:W-:-:S13]  /*55d0*/  @!P5 PLOP3.LUT P1, PT, P4, PT, PT, 0x8, 0x80 ;  /* 0x000000000080d81c */ /* 0x000fda000272e170 */
.L_x_640:
[----:B------:R-:W-:Y:S05]  /*55e0*/  BSYNC.RECONVERGENT B0 ;  /* 0x0000000000007941 */ /* 0x000fea0003800200 */
.L_x_639:
[----:B------:R-:W-:Y:S01]  /*55f0*/  SEL R38, R38, R43, P0 ;  /* 0x0000002b26267207 */ /* 0x000fe20000000000 */
[----:B------:R-:W-:Y:S01]  /*5600*/  BSSY.RECONVERGENT B0, `(.L_x_641) ;  /* 0x0000012000007945 */ /* 0x000fe20003800200 */
[----:B------:R-:W-:Y:S02]  /*5610*/  FSEL R27, R7, R70, P1 ;  /* 0x00000046071b7208 */ /* 0x000fe40000800000 */
[----:B------:R-:W-:Y:S02]  /*5620*/  @P2 FSETP.NAN.FTZ.AND P0, PT, |R71|, |R71|, PT ;  /* 0x400000474700220b */ /* 0x000fe40003f18200 */
[----:B------:R-:W-:Y:S02]  /*5630*/  @P2 ISETP.LT.U32.AND P6, PT, R46, R33, PT ;  /* 0x000000212e00220c */ /* 0x000fe40003fc1070 */
[----:B------:R-:W-:Y:S02]  /*5640*/  FSEL R8, R6, R69, P3 ;  /* 0x0000004506087208 */ /* 0x000fe40001800000 */
[----:B------:R-:W-:-:S02]  /*5650*/  SEL R57, R54, R57, P3 ;  /* 0x0000003936397207 */ /* 0x000fc40001800000 */
[----:B------:R-:W-:Y:S02]  /*5660*/  SEL R41, R41, R44, P3 ;  /* 0x0000002c29297207 */ /* 0x000fe40001800000 */
[----:B------:R-:W-:Y:S02]  /*5670*/  FSETP.NAN.FTZ.AND P5, PT, |R5|, |R5|, PT ;  /* 0x400000050500720b */ /* 0x000fe40003fb8200 */
[----:B------:R-:W-:Y:S02]  /*5680*/  FSETP.NAN.FTZ.AND P4, PT, |R27|, |R27|, PT ;  /* 0x4000001b1b00720b */ /* 0x000fe40003f98200 */
        /* <DEDUP_REMOVED lines=9> */
.L_x_642:
[----:B------:R-:W-:Y:S05]  /*5720*/  BSYNC.RECONVERGENT B0 ;  /* 0x0000000000007941 */ /* 0x000fea0003800200 */
.L_x_641:
[----:B------:R-:W-:Y:S01]  /*5730*/  FSEL R7, R4, R71, P3 ;  /* 0x0000004704077208 */ /* 0x000fe20001800000 */
[----:B------:R-:W-:Y:S01]  /*5740*/  BSSY.RECONVERGENT B0, `(.L_x_643) ;  /* 0x000000f000007945 */ /* 0x000fe20003800200 */
[----:B------:R-:W-:Y:S02]  /*5750*/  SEL R48, R46, R33, P3 ;  /* 0x000000212e307207 */ /* 0x000fe40001800000 */
[----:B------:R-:W-:Y:S02]  /*5760*/  SEL R49, R39, R32, P3 ;  /* 0x0000002027317207 */ /* 0x000fe40001800000 */
[----:B------:R-:W-:Y:S02]  /*5770*/  @P5 FSETP.NAN.FTZ.AND P2, PT, |R20|, |R20|, PT ;  /* 0x400000141400520b */ /* 0x000fe40003f58200 */
[----:B------:R-:W-:Y:S02]  /*5780*/  @P5 ISETP.LT.U32.AND P3, PT, R56, R29, PT ;  /* 0x0000001d3800520c */ /* 0x000fe40003f61070 */
[----:B------:R-:W-:-:S02]  /*5790*/  FSETP.NAN.FTZ.AND P6, PT, |R8|, |R8|, PT ;  /* 0x400000080800720b */ /* 0x000fc40003fd8200 */
        /* <DEDUP_REMOVED lines=9> */
.L_x_644:
[----:B------:R-:W-:Y:S05]  /*5830*/  BSYNC.RECONVERGENT B0 ;  /* 0x0000000000007941 */ /* 0x000fea0003800200 */
.L_x_643:
[----:B------:R-:W-:Y:S01]  /*5840*/  @P6 FSETP.NAN.FTZ.AND P3, PT, |R21|, |R21|, PT ;  /* 0x400000151500620b */ /* 0x000fe20003f78200 */
[----:B------:R-:W-:Y:S01]  /*5850*/  BSSY.RECONVERGENT B0, `(.L_x_645) ;  /* 0x000000c000007945 */ /* 0x000fe20003800200 */
[----:B------:R-:W-:Y:S02]  /*5860*/  @P6 ISETP.LT.U32.AND P5, PT, R57, R28, PT ;  /* 0x0000001c3900620c */ /* 0x000fe40003fa1070 */
        /* <DEDUP_REMOVED lines=10> */
.L_x_646:
[----:B------:R-:W-:Y:S05]  /*5910*/  BSYNC.RECONVERGENT B0 ;  /* 0x0000000000007941 */ /* 0x000fea0003800200 */
.L_x_645:
        /* <DEDUP_REMOVED lines=11> */
.L_x_648:
[----:B------:R-:W-:Y:S05]  /*59d0*/  BSYNC.RECONVERGENT B0 ;  /* 0x0000000000007941 */ /* 0x000fea0003800200 */
.L_x_647:
[----:B------:R-:W-:Y:S02]  /*59e0*/  FSEL R27, R27, R18, P0 ;  /* 0x000000121b1b7208 */ /* 0x000fe40000000000 */
[----:B------:R-:W-:Y:S02]  /*59f0*/  SEL R18, R58, R3, P0 ;  /* 0x000000033a127207 */ /* 0x000fe40000000000 */
[----:B------:R-:W-:Y:S01]  /*5a00*/  SEL R69, R45, R0, P0 ;  /* 0x000000002d457207 */ /* 0x000fe20000000000 */
[----:B------:R-:W-:Y:S06]  /*5a10*/  BRA `(.L_x_524) ;  /* 0x000000f000107947 */ /* 0x000fec0003800000 */
.L_x_553:
        /* <DEDUP_REMOVED lines=100> */
.L_x_684:
[----:B------:R-:W-:Y:S02]  /*6060*/  IMAD R4, R34, R74, RZ ;  /* 0x0000004a22047224 */ /* 0x000fe400078e02ff */
[----:B------:R-:W-:-:S03]  /*6070*/  IMAD.IADD R75, R74, 0x1, R35 ;  /* 0x000000014a4b7824 */ /* 0x000fc600078e0223 */
[----:B------:R-:W-:-:S05]  /*6080*/  SHF.R.U32.HI R5, RZ, 0x2, R4 ;  /* 0x00000002ff057819 */ /* 0x000fca0000011604 */
[----:B------:R-:W-:-:S06]  /*6090*/  IMAD.WIDE.U32 R4, R5, 0x10, R22 ;  /* 0x0000001005047825 */ /* 0x000fcc00078e0016 */
[----:B------:R-:W2:Y:S01]  /*60a0*/  LDG.E.128 R4, desc[UR36][R4.64] ;  /* 0x0000002404047981 */ /* 0x000ea2000c1e1d00 */
[----:B------:R-:W-:-:S05]  /*60b0*/  IMAD R8, R34, R75, RZ ;  /* 0x0000004b22087224 */ /* 0x000fca00078e02ff */
        /* <DEDUP_REMOVED lines=23> */
.L_x_653:
[----:B------:R-:W-:Y:S05]  /*6230*/  BSYNC.RECONVERGENT B1 ;  /* 0x0000000000017941 */ /* 0x000fea0003800200 */
.L_x_652:
        /* <DEDUP_REMOVED lines=9> */
.L_x_655:
[----:B------:R-:W-:Y:S05]  /*62d0*/  BSYNC.RECONVERGENT B1 ;  /* 0x0000000000017941 */ /* 0x000fea0003800200 */
.L_x_654:
        /* <DEDUP_REMOVED lines=14> */
.L_x_657:
[----:B------:R-:W-:Y:S05]  /*63c0*/  BSYNC.RECONVERGENT B1 ;  /* 0x0000000000017941 */ /* 0x000fea0003800200 */
.L_x_656:
        /* <DEDUP_REMOVED lines=14> */
.L_x_659:
[----:B------:R-:W-:Y:S05]  /*64b0*/  BSYNC.RECONVERGENT B1 ;  /* 0x0000000000017941 */ /* 0x000fea0003800200 */
.L_x_658:
        /* <DEDUP_REMOVED lines=14> */
.L_x_661:
[----:B------:R-:W-:Y:S05]  /*65a0*/  BSYNC.RECONVERGENT B1 ;  /* 0x0000000000017941 */ /* 0x000fea0003800200 */
.L_x_660:
        /* <DEDUP_REMOVED lines=11> */
.L_x_663:
[----:B------:R-:W-:Y:S05]  /*6660*/  BSYNC.RECONVERGENT B1 ;  /* 0x0000000000017941 */ /* 0x000fea0003800200 */
.L_x_662:
        /* <DEDUP_REMOVED lines=11> */
.L_x_665:
[----:B------:R-:W-:Y:S05]  /*6720*/  BSYNC.RECONVERGENT B1 ;  /* 0x0000000000017941 */ /* 0x000fea0003800200 */
.L_x_664:
[----:B------:R-:W-:Y:S01]  /*6730*/  IMAD.IADD R78, R75, 0x1, R35 ;  /* 0x000000014b4e7824 */ /* 0x000fe200078e0223 */
[----:B------:R-:W-:Y:S02]  /*6740*/  FSETP.NAN.FTZ.AND P1, PT, |R68|, |R68|, PT ;  /* 0x400000444400720b */ /* 0x000fe40003f38200 */
[----:B------:R-:W-:Y:S01]  /*6750*/  LOP3.LUT R48, R48, 0xfffffff7, RZ, 0xc0, !PT ;  /* 0xfffffff730307812 */ /* 0x000fe200078ec0ff */
[----:B------:R-:W-:Y:S01]  /*6760*/  IMAD R12, R34, R78, RZ ;  /* 0x0000004e220c7224 */ /* 0x000fe200078e02ff */
[----:B------:R-:W-:Y:S02]  /*6770*/  FSEL R61, R61, R4, P0 ;  /* 0x000000043d3d7208 */ /* 0x000fe40000000000 */
[----:B------:R-:W-:Y:S02]  /*6780*/  SEL R49, R49, R74, P0 ;  /* 0x0000004a31317207 */ /* 0x000fe40000000000 */
[----:B------:R-:W-:Y:S02]  /*6790*/  SHF.R.U32.HI R13, RZ, 0x2, R12 ;  /* 0x00000002ff0d7819 */ /* 0x000fe4000001160c */
[----:B------:R-:W-:-:S03]  /*67a0*/  SEL R36, R36, RZ, P0 ;  /* 0x000000ff24247207 */ /* 0x000fc60000000000 */
[----:B------:R-:W-:Y:S01]  /*67b0*/  IMAD.WIDE.U32 R12, R13, 0x10, R22 ;  /* 0x000000100d0c7825 */ /* 0x000fe200078e0016 */
[----:B------:R-:W-:Y:S02]  /*67c0*/  @P1 ISETP.LT.U32.AND P2, PT, R55, R75, PT ;  /* 0x0000004b3700120c */ /* 0x000fe40003f41070 */
[----:B------:R-:W-:-:S03]  /*67d0*/  @P1 FSETP.NAN.FTZ.AND P3, PT, |R11|, |R11|, PT ;  /* 0x4000000b0b00120b */ /* 0x000fc60003f78200 */
[----:B------:R-:W5:Y:S01]  /*67e0*/  LDG.E.128 R12, desc[UR36][R12.64] ;  /* 0x000000240c0c7981 */ /* 0x000f62000c1e1d00 */
        /* <DEDUP_REMOVED lines=11> */
.L_x_667:
[----:B------:R-:W-:Y:S05]  /*68a0*/  BSYNC.RECONVERGENT B1 ;  /* 0x0000000000017941 */ /* 0x000fea0003800200 */
.L_x_666:
        /* <DEDUP_REMOVED lines=11> */
.L_x_669:
[----:B------:R-:W-:Y:S05]  /*6960*/  BSYNC.RECONVERGENT B1 ;  /* 0x0000000000017941 */ /* 0x000fea0003800200 */
.L_x_668:
        /* <DEDUP_REMOVED lines=11> */
.L_x_671:
[----:B------:R-:W-:Y:S05]  /*6a20*/  BSYNC.RECONVERGENT B1 ;  /* 0x0000000000017941 */ /* 0x000fea0003800200 */
.L_x_670:
        /* <DEDUP_REMOVED lines=11> */
.L_x_673:
[----:B------:R-:W-:Y:S05]  /*6ae0*/  BSYNC.RECONVERGENT B1 ;  /* 0x0000000000017941 */ /* 0x000fea0003800200 */
.L_x_672:
[----:B------:R-:W-:Y:S01]  /*6af0*/  FSETP.NAN.FTZ.AND P0, PT, |R72|, |R72|, PT ;  /* 0x400000484800720b */ /* 0x000fe20003f18200 */
[----:B------:R-:W-:Y:S01]  /*6b00*/  IMAD.IADD R79, R78, 0x1, R35 ;  /* 0x000000014e4f7824 */ /* 0x000fe200078e0223 */
[----:B------:R-:W-:-:S11]  /*6b10*/  P2R R24, PR, RZ, 0x2 ;  /* 0x00000002ff187803 */ /* 0x000fd60000000000 */
[----:B------:R-:W-:Y:S02]  /*6b20*/  @P0 ISETP.LT.U32.AND P4, PT, R60, R78, PT ;  /* 0x0000004e3c00020c */ /* 0x000fe40003f81070 */
[----:B------:R-:W-:-:S04]  /*6b30*/  @P0 FSETP.NAN.FTZ.AND P1, PT, |R15|, |R15|, PT ;  /* 0x4000000f0f00020b */ /* 0x000fc80003f38200 */
[----:B------:R-:W-:Y:S02]  /*6b40*/  @P0 ISETP.LT.OR.EX P4, PT, R47, RZ, !P1, P4 ;  /* 0x000000ff2f00020c */ /* 0x000fe40004f81740 */
[----:B------:R-:W-:Y:S01]  /*6b50*/  ISETP.NE.AND P1, PT, R24, RZ, PT ;  /* 0x000000ff1800720c */ /* 0x000fe20003f25270 */
[----:B------:R-:W-:-:S05]  /*6b60*/  IMAD R24, R34, R79, RZ ;  /* 0x0000004f22187224 */ /* 0x000fca00078e02ff */
[----:B------:R-:W-:-:S05]  /*6b70*/  SHF.R.U32.HI R25, RZ, 0x2, R24 ;  /* 0x00000002ff197819 */ /* 0x000fca0000011618 */
        /* <DEDUP_REMOVED lines=11> */
.L_x_675:
[----:B------:R-:W-:Y:S05]  /*6c30*/  BSYNC.RECONVERGENT B1 ;  /* 0x0000000000017941 */ /* 0x000fea0003800200 */
.L_x_674:
        /* <DEDUP_REMOVED lines=26> */
[----:B------:R-:W-:Y:S02]  /*6de0*/  SEL R50, R50, R74, P4 ;  /* 0x0000004a32327207 */ /* 0x000fe40002000000 */
        /* <DEDUP_REMOVED lines=21> */
.L_x_677:
[----:B------:R-:W-:Y:S05]  /*6f40*/  BSYNC.RECONVERGENT B1 ;  /* 0x0000000000017941 */ /* 0x000fea0003800200 */
.L_x_676:
        /* <DEDUP_REMOVED lines=35> */
.L_x_679:
[----:B------:R-:W-:Y:S05]  /*7180*/  BSYNC.RECONVERGENT B1 ;  /* 0x0000000000017941 */ /* 0x000fea0003800200 */
.L_x_678:
        /* <DEDUP_REMOVED lines=12> */
.L_x_681:
[----:B------:R-:W-:Y:S05]  /*7250*/  BSYNC.RECONVERGENT B1 ;  /* 0x0000000000017941 */ /* 0x000fea0003800200 */
.L_x_680:
        /* <DEDUP_REMOVED lines=10> */
.L_x_683:
[----:B------:R-:W-:Y:S05]  /*7300*/  BSYNC.RECONVERGENT B1 ;  /* 0x0000000000017941 */ /* 0x000fea0003800200 */
.L_x_682:
        /* <DEDUP_REMOVED lines=9> */
.L_x_651:
[----:B------:R-:W-:Y:S05]  /*73a0*/  BSYNC.RECONVERGENT B0 ;  /* 0x0000000000007941 */ /* 0x000fea0003800200 */
.L_x_650:
[----:B------:R-:W-:Y:S01]  /*73b0*/  ISETP.GE.U32.AND P0, PT, R74, R78, PT ;  /* 0x0000004e4a00720c */ /* 0x000fe20003f06070 */
[----:B------:R-:W-:-:S12]  /*73c0*/  BSSY.RECONVERGENT B0, `(.L_x_685) ;  /* 0x000001a000007945 */ /* 0x000fd80003800200 */
[----:B------:R-:W-:Y:S05]  /*73d0*/  @P0 BRA `(.L_x_686) ;  /* 0x0000000000600947 */ /* 0x000fea0003800000 */
[----:B------:R-:W-:-:S05]  /*73e0*/  IMAD R4, R34, R74, RZ ;  /* 0x0000004a22047224 */ /* 0x000fca00078e02ff */
[----:B------:R-:W-:-:S05]  /*73f0*/  SHF.R.U32.HI R5, RZ, 0x2, R4 ;  /* 0x00000002ff057819 */ /* 0x000fca0000011604 */
[----:B------:R-:W-:-:S06]  /*7400*/  IMAD.WIDE.U32 R4, R5, 0x10, R22 ;  /* 0x0000001005047825 */ /* 0x000fcc00078e0016 */
[----:B------:R-:W5:Y:S01]  /*7410*/  LDG.E.128 R4, desc[UR36][R4.64] ;  /* 0x0000002404047981 */ /* 0x000f62000c1e1d00 */
[----:B------:R-:W-:-:S05]  /*7420*/  IMAD.IADD R75, R74, 0x1, R35 ;  /* 0x000000014a4b7824 */ /* 0x000fca00078e0223 */
[----:B------:R-:W-:-:S13]  /*7430*/  ISETP.GE.U32.AND P1, PT, R75, R78, PT ;  /* 0x0000004e4b00720c */ /* 0x000fda0003f26070 */
        /* <DEDUP_REMOVED lines=16> */
[----:B------:R-:W5:Y:S04]  /*7540*/  LDG.E.128 R12, desc[UR36][R12.64] ;  /* 0x000000240c0c7981 */ /* 0x000f68000c1e1d00 */
[----:B------:R1:W5:Y:S02]  /*7550*/  @!P1 LDG.E.128 R24, desc[UR36][R22.64] ;  /* 0x0000002416189981 */ /* 0x000364000c1e1d00 */
.L_x_686:
[----:B------:R-:W-:Y:S05]  /*7560*/  BSYNC.RECONVERGENT B0 ;  /* 0x0000000000007941 */ /* 0x000fea0003800200 */
.L_x_685:
[----:B------:R-:W-:Y:S04]  /*7570*/  BSSY.RECONVERGENT B0, `(.L_x_687) ;  /* 0x00000fb000007945 */ /* 0x000fe80003800200 */
[----:B------:R-:W-:Y:S05]  /*7580*/  @P0 BRA `(.L_x_688) ;  /* 0x0000000c00e40947 */ /* 0x000fea0003800000 */
[----:B------:R-:W-:Y:S01]  /*7590*/  FSETP.NAN.FTZ.AND P6, PT, |R61|, |R61|, PT ;  /* 0x4000003d3d00720b */ /* 0x000fe20003fd8200 */
[----:B------:R-:W-:Y:S01]  /*75a0*/  BSSY.RECONVERGENT B1, `(.L_x_689) ;  /* 0x0000011000017945 */ /* 0x000fe20003800200 */
[----:B------:R-:W-:Y:S02]  /*75b0*/  FSETP.NAN.FTZ.AND P4, PT, |R62|, |R62|, PT ;  /* 0x4000003e3e00720b */ /* 0x000fe40003f98200 */
[----:B------:R-:W-:-:S09]  /*75c0*/  FSETP.NAN.FTZ.AND P5, PT, |R64|, |R64|, PT ;  /* 0x400000404000720b */ /* 0x000fd20003fb8200 */
[----:B-----5:R-:W-:Y:S02]  /*75d0*/  @P6 FSETP.NAN.FTZ.AND P0, PT, |R4|, |R4|, PT ;  /* 0x400000040400620b */ /* 0x020fe40003f18200 */
[-C--:B------:R-:W-:Y:S02]  /*75e0*/  @P6 ISETP.LT.U32.AND P3, PT, R49, R74.reuse, PT ;  /* 0x0000004a3100620c */ /* 0x080fe40003f61070 */
        /* <DEDUP_REMOVED lines=12> */
.L_x_690:
[----:B------:R-:W-:Y:S05]  /*76b0*/  BSYNC.RECONVERGENT B1 ;  /* 0x0000000000017941 */ /* 0x000fea0003800200 */
.L_x_689:
[----:B------:R-:W-:Y:S04]  /*76c0*/  BSSY.RECONVERGENT B1, `(.L_x_691) ;  /* 0x0000007000017945 */ /* 0x000fe80003800200 */
[----:B------:R-:W-:Y:S05]  /*76d0*/  @P4 BRA `(.L_x_692) ;  /* 0x0000000000144947 */ /* 0x000fea0003800000 */
[----:B------:R-:W-:-:S13]  /*76e0*/  FSETP.NEU.FTZ.AND P6, PT, R62, R5, PT ;  /* 0x000000053e00720b */ /* 0x000fda0003fdd000 */
[----:B------:R-:W-:Y:S02]  /*76f0*/  @!P6 ISETP.GE.U32.AND P4, PT, R50, R74, PT ;  /* 0x0000004a3200e20c */ /* 0x000fe40003f86070 */
[----:B------:R-:W-:Y:S02]  /*7700*/  @P6 FSETP.LT.FTZ.AND P2, PT, R62, R5, PT ;  /* 0x000000053e00620b */ /* 0x000fe40003f51000 */
[----:B------:R-:W-:-:S04]  /*7710*/  @!P6 ISETP.GE.AND.EX P4, PT, R37, RZ, PT, P4 ;  /* 0x000000ff2500e20c */ /* 0x000fc80003f86340 */
[----:B------:R-:W-:-:S13]  /*7720*/  @!P6 PLOP3.LUT P2, PT, P4, PT, PT, 0x8, 0x80 ;  /* 0x000000000080e81c */ /* 0x000fda000274e170 */
.L_x_692:
[----:B------:R-:W-:Y:S05]  /*7730*/  BSYNC.RECONVERGENT B1 ;  /* 0x0000000000017941 */ /* 0x000fea0003800200 */
.L_x_691:
        /* <DEDUP_REMOVED lines=11> */
.L_x_694:
[----:B------:R-:W-:Y:S05]  /*77f0*/  BSYNC.RECONVERGENT B1 ;  /* 0x0000000000017941 */ /* 0x000fea0003800200 */
.L_x_693:
        /* <DEDUP_REMOVED lines=12> */
.L_x_696:
[----:B------:R-:W-:Y:S05]  /*78c0*/  BSYNC.RECONVERGENT B1 ;  /* 0x0000000000017941 */ /* 0x000fea0003800200 */
.L_x_695:
        /* <DEDUP_REMOVED lines=26> */
.L_x_698:
[----:B------:R-:W-:Y:S05]  /*7a70*/  BSYNC.RECONVERGENT B1 ;  /* 0x0000000000017941 */ /* 0x000fea0003800200 */
.L_x_697:
        /* <DEDUP_REMOVED lines=10> */
.L_x_700:
[----:B------:R-:W-:Y:S05]  /*7b20*/  BSYNC.RECONVERGENT B1 ;  /* 0x0000000000017941 */ /* 0x000fea0003800200 */
.L_x_699:
        /* <DEDUP_REMOVED lines=11> */
.L_x_702:
[----:B------:R-:W-:Y:S05]  /*7be0*/  BSYNC.RECONVERGENT B1 ;  /* 0x0000000000017941 */ /* 0x000fea0003800200 */
.L_x_701:
        /* <DEDUP_REMOVED lines=12> */
.L_x_704:
[----:B------:R-:W-:Y:S05]  /*7cb0*/  BSYNC.RECONVERGENT B1 ;  /* 0x0000000000017941 */ /* 0x000fea0003800200 */
.L_x_703:
        /* <DEDUP_REMOVED lines=27> */
.L_x_706:
[----:B------:R-:W-:Y:S05]  /*7e70*/  BSYNC.RECONVERGENT B1 ;  /* 0x0000000000017941 */ /* 0x000fea0003800200 */
.L_x_705:
        /* <DEDUP_REMOVED lines=10> */
.L_x_708:
[----:B------:R-:W-:Y:S05]  /*7f20*/  BSYNC.RECONVERGENT B1 ;  /* 0x0000000000017941 */ /* 0x000fea0003800200 */
.L_x_707:
        /* <DEDUP_REMOVED lines=10> */
.L_x_710:
[----:B------:R-:W-:Y:S05]  /*7fd0*/  BSYNC.RECONVERGENT B1 ;  /* 0x0000000000017941 */ /* 0x000fea0003800200 */
.L_x_709:
        /* <DEDUP_REMOVED lines=13> */
.L_x_712:
[----:B------:R-:W-:Y:S05]  /*80b0*/  BSYNC.RECONVERGENT B1 ;  /* 0x0000000000017941 */ /* 0x000fea0003800200 */
.L_x_711:
        /* <DEDUP_REMOVED lines=25> */
.L_x_714:
[----:B------:R-:W-:Y:S05]  /*8250*/  BSYNC.RECONVERGENT B1 ;  /* 0x0000000000017941 */ /* 0x000fea0003800200 */
.L_x_713:
        /* <DEDUP_REMOVED lines=10> */
.L_x_716:
[----:B------:R-:W-:Y:S05]  /*8300*/  BSYNC.RECONVERGENT B1 ;  /* 0x0000000000017941 */ /* 0x000fea0003800200 */
.L_x_715:
        /* <DEDUP_REMOVED lines=10> */
.L_x_718:
[----:B------:R-:W-:Y:S05]  /*83b0*/  BSYNC.RECONVERGENT B1 ;  /* 0x0000000000017941 */ /* 0x000fea0003800200 */
.L_x_717:
        /* <DEDUP_REMOVED lines=12> */
.L_x_720:
[----:B------:R-:W-:Y:S05]  /*8480*/  BSYNC.RECONVERGENT B1 ;  /* 0x0000000000017941 */ /* 0x000fea0003800200 */
.L_x_719:
        /* <DEDUP_REMOVED lines=9> */
.L_x_688:
[----:B------:R-:W-:Y:S05]  /*8520*/  BSYNC.RECONVERGENT B0 ;  /* 0x0000000000007941 */ /* 0x000fea0003800200 */
.L_x_687:
        /* <DEDUP_REMOVED lines=13> */
.L_x_722:
[----:B------:R-:W-:Y:S05]  /*8600*/  BSYNC.RECONVERGENT B0 ;  /* 0x0000000000007941 */ /* 0x000fea0003800200 */
.L_x_721:
        /* <DEDUP_REMOVED lines=16> */
.L_x_724:
[----:B------:R-:W-:Y:S05]  /*8710*/  BSYNC.RECONVERGENT B0 ;  /* 0x0000000000007941 */ /* 0x000fea0003800200 */
.L_x_723:
        /* <DEDUP_REMOVED lines=12> */
.L_x_726:
[----:B------:R-:W-:Y:S05]  /*87e0*/  BSYNC.RECONVERGENT B0 ;  /* 0x0000000000007941 */ /* 0x000fea0003800200 */
.L_x_725:
        /* <DEDUP_REMOVED lines=16> */
.L_x_728:
[----:B------:R-:W-:Y:S05]  /*88f0*/  BSYNC.RECONVERGENT B0 ;  /* 0x0000000000007941 */ /* 0x000fea0003800200 */
.L_x_727:
        /* <DEDUP_REMOVED lines=12> */
.L_x_730:
[----:B------:R-:W-:Y:S05]  /*89c0*/  BSYNC.RECONVERGENT B0 ;  /* 0x0000000000007941 */ /* 0x000fea0003800200 */
.L_x_729:
        /* <DEDUP_REMOVED lines=16> */
.L_x_732:
[----:B------:R-:W-:Y:S05]  /*8ad0*/  BSYNC.RECONVERGENT B0 ;  /* 0x0000000000007941 */ /* 0x000fea0003800200 */
.L_x_731:
        /* <DEDUP_REMOVED lines=14> */
.L_x_734:
[----:B------:R-:W-:Y:S05]  /*8bc0*/  BSYNC.RECONVERGENT B0 ;  /* 0x0000000000007941 */ /* 0x000fea0003800200 */
.L_x_733:
[----:B------:R-:W-:Y:S04]  /*8bd0*/  BSSY.RECONVERGENT B0, `(.L_x_735) ;  /* 0x0000007000007945 */ /* 0x000fe80003800200 */
[----:B------:R-:W-:Y:S05]  /*8be0*/  @P5 BRA `(.L_x_736) ;  /* 0x0000000000145947 */ /* 0x000fea0003800000 */
[----:B------:R-:W-:-:S13]  /*8bf0*/  FSETP.NEU.FTZ.AND P5, PT, R7, R72, PT ;  /* 0x000000480700720b */ /* 0x000fda0003fbd000 */
[----:B------:R-:W-:Y:S02]  /*8c00*/  @!P5 ISETP.GE.U32.AND P4, PT, R55, R60, PT ;  /* 0x0000003c3700d20c */ /* 0x000fe40003f86070 */
[----:B------:R-:W-:Y:S02]  /*8c10*/  @P5 FSETP.LT.FTZ.AND P1, PT, R7, R72, PT ;  /* 0x000000480700520b */ /* 0x000fe40003f31000 */
[----:B------:R-:W-:-:S04]  /*8c20*/  @!P5 ISETP.GE.AND.EX P4, PT, R42, R47, PT, P4 ;  /* 0x0000002f2a00d20c */ /* 0x000fc80003f86340 */
[----:B------:R-:W-:-:S13]  /*8c30*/  @!P5 PLOP3.LUT P1, PT, P4, PT, PT, 0x8, 0x80 ;  /* 0x000000000080d81c */ /* 0x000fda000272e170 */
.L_x_736:
[----:B------:R-:W-:Y:S05]  /*8c40*/  BSYNC.RECONVERGENT B0 ;  /* 0x0000000000007941 */ /* 0x000fea0003800200 */
.L_x_735:
        /* <DEDUP_REMOVED lines=19> */
.L_x_738:
[----:B------:R-:W-:Y:S05]  /*8d80*/  BSYNC.RECONVERGENT B0 ;  /* 0x0000000000007941 */ /* 0x000fea0003800200 */
.L_x_737:
        /* <DEDUP_REMOVED lines=16> */
.L_x_740:
[----:B------:R-:W-:Y:S05]  /*8e90*/  BSYNC.RECONVERGENT B0 ;  /* 0x0000000000007941 */ /* 0x000fea0003800200 */
.L_x_739:
        /* <DEDUP_REMOVED lines=13> */
.L_x_742:
[----:B------:R-:W-:Y:S05]  /*8f70*/  BSYNC.RECONVERGENT B0 ;  /* 0x0000000000007941 */ /* 0x000fea0003800200 */
.L_x_741:
        /* <DEDUP_REMOVED lines=11> */
.L_x_744:
[----:B------:R-:W-:Y:S05]  /*9030*/  BSYNC.RECONVERGENT B0 ;  /* 0x0000000000007941 */ /* 0x000fea0003800200 */
.L_x_743:
[----:B------:R-:W-:Y:S02]  /*9040*/  FSEL R27, R27, R18, P0 ;  /* 0x000000121b1b7208 */ /* 0x000fe40000000000 */
[----:B------:R-:W-:Y:S02]  /*9050*/  SEL R18, R55, R0, P0 ;  /* 0x0000000037127207 */ /* 0x000fe40000000000 */
[----:B------:R-:W-:Y:S01]  /*9060*/  SEL R69, R42, R3, P0 ;  /* 0x000000032a457207 */ /* 0x000fe20000000000 */
[----:B------:R-:W-:Y:S06]  /*9070*/  BRA `(.L_x_524) ;  /* 0x000000b800787947 */ /* 0x000fec0003800000 */
.L_x_649:
        /* <DEDUP_REMOVED lines=56> */
[----:B------:R-:W-:Y:S02]  /*9400*/  VIADD R24, R79, 0xffffffff ;  /* 0xffffffff4f187836 */ /* 0x000fe40000000000 */
[----:B------:R-:W-:Y:S01]  /*9410*/  IMAD.MOV.U32 R70, RZ, RZ, R0 ;  /* 0x000000ffff467224 */ /* 0x000fe200078e0000 */
[----:B------:R-:W-:-:S09]  /*9420*/  P2R R3, PR, RZ, 0x1 ;  /* 0x00000001ff037803 */ /* 0x000fd20000000000 */
[----:B------:R1:W5:Y:S01]  /*9430*/  @!P0 LDG.E.128 R20, desc[UR36][R80.64] ;  /* 0x0000002450148981 */ /* 0x000362000c1e1d00 */
[----:B------:R-:W-:Y:S01]  /*9440*/  VIMNMX.U32 R24, PT, PT, R24, 0x18, PT ;  /* 0x0000001818187848 */ /* 0x000fe20003fe0000 */
        /* <DEDUP_REMOVED lines=13> */
[----:B------:R-:W-:Y:S02]  /*9520*/  IMAD.MOV.U32 R14, RZ, RZ, R0 ;  /* 0x000000ffff0e7224 */ /* 0x000fe400078e0000 */
        /* <DEDUP_REMOVED lines=30> */
[----:B-1----:R-:W-:-:S07]  /*9710*/  VIADD R82, R24, 0x1 ;  /* 0x0000000118527836 */ /* 0x002fce0000000000 */
.L_x_784:
[----:B------:R-:W-:-:S13]  /*9720*/  ISETP.NE.AND P0, PT, R79, RZ, PT ;  /* 0x000000ff4f00720c */ /* 0x000fda0003f05270 */
[----:B-----5:R-:W-:Y:S02]  /*9730*/  @!P0 IMAD.MOV.U32 R24, RZ, RZ, R20 ;  /* 0x000000ffff188224 */ /* 0x020fe400078e0014 */
[----:B------:R-:W-:Y:S02]  /*9740*/  @!P0 IMAD.MOV.U32 R25, RZ, RZ, R21 ;  /* 0x000000ffff198224 */ /* 0x000fe400078e0015 */
[--C-:B------:R-:W-:Y:S02]  /*9750*/  @!P0 IMAD.MOV.U32 R26, RZ, RZ, R22.reuse ;  /* 0x000000ffff1a8224 */ /* 0x100fe400078e0016 */
[--C-:B------:R-:W-:Y:S02]  /*9760*/  @!P0 IMAD.MOV.U32 R27, RZ, RZ, R23.reuse ;  /* 0x000000ffff1b8224 */ /* 0x100fe400078e0017 */
[----:B------:R-:W-:Y:S02]  /*9770*/  @!P0 IMAD.MOV.U32 R31, RZ, RZ, R23 ;  /* 0x000000ffff1f8224 */ /* 0x000fe400078e0017 */
[----:B------:R-:W-:-:S02]  /*9780*/  @!P0 IMAD.MOV.U32 R30, RZ, RZ, R22 ;  /* 0x000000ffff1e8224 */ /* 0x000fc400078e0016 */
[----:B------:R-:W-:Y:S02]  /*9790*/  @!P0 IMAD.MOV.U32 R29, RZ, RZ, R21 ;  /* 0x000000ffff1d8224 */ /* 0x000fe400078e0015 */
[----:B------:R-:W-:Y:S02]  /*97a0*/  @!P0 IMAD.MOV.U32 R28, RZ, RZ, R20 ;  /* 0x000000ffff1c8224 */ /* 0x000fe400078e0014 */
[----:B------:R-:W-:Y:S02]  /*97b0*/  @!P0 IMAD.MOV.U32 R35, RZ, RZ, R23 ;  /* 0x000000ffff238224 */ /* 0x000fe400078e0017 */
[----:B------:R-:W-:Y:S02]  /*97c0*/  @!P0 IMAD.MOV.U32 R34, RZ, RZ, R22 ;  /* 0x000000ffff228224 */ /* 0x000fe400078e0016 */
[----:B------:R-:W-:Y:S02]  /*97d0*/  @!P0 IMAD.MOV.U32 R33, RZ, RZ, R21 ;  /* 0x000000ffff218224 */ /* 0x000fe400078e0015 */
[----:B------:R-:W-:-:S02]  /*97e0*/  @!P0 IMAD.MOV.U32 R32, RZ, RZ, R20 ;  /* 0x000000ffff208224 */ /* 0x000fc400078e0014 */
[----:B------:R-:W-:Y:S02]  /*97f0*/  @!P0 IMAD.MOV.U32 R39, RZ, RZ, R23 ;  /* 0x000000ffff278224 */ /* 0x000fe400078e0017 */
[----:B------:R-:W-:Y:S02]  /*9800*/  @!P0 IMAD.MOV.U32 R38, RZ, RZ, R22 ;  /* 0x000000ffff268224 */ /* 0x000fe400078e0016 */
[----:B------:R-:W-:Y:S02]  /*9810*/  @!P0 IMAD.MOV.U32 R37, RZ, RZ, R21 ;  /* 0x000000ffff258224 */ /* 0x000fe400078e0015 */
        /* <DEDUP_REMOVED lines=297> */
.L_x_748:
[----:B------:R-:W-:Y:S01]  /*aab0*/  LOP3.LUT R37, R28, 0xfffffff0, RZ, 0xc0, !PT ;  /* 0xfffffff01c257812 */ /* 0x000fe200078ec0ff */
[----:B------:R-:W1:Y:S03]  /*aac0*/  LDCU UR28, c[0x0][0x3a4] ;  /* 0x00007480ff1c77ac */ /* 0x000e660008000800 */
[----:B------:R-:W-:-:S05]  /*aad0*/  IADD3 R36, P0, PT, R37, R80, RZ ;  /* 0x0000005025247210 */ /* 0x000fca0007f1e0ff */
[----:B------:R-:W-:-:S06]  /*aae0*/  IMAD.X R37, RZ, RZ, R81, P0 ;  /* 0x000000ffff257224 */ /* 0x000fcc00000e0651 */
[----:B------:R-:W5:Y:S01]  /*aaf0*/  LDG.E.128 R36, desc[UR36][R36.64] ;  /* 0x0000002424247981 */ /* 0x000f62000c1e1d00 */
[----:B------:R-:W-:Y:S02]  /*ab00*/  IMAD.MOV.U32 R26, RZ, RZ, RZ ;  /* 0x000000ffff1a7224 */ /* 0x000fe400078e00ff */
[----:B-1----:R-:W-:-:S04]  /*ab10*/  VIADD R27, R75, UR28 ;  /* 0x0000001c4b1b7c36 */ /* 0x002fc80008000000 */
        /* <DEDUP_REMOVED lines=235> */
.L_x_749:
[----:B------:R-:W-:-:S04]  /*b9d0*/  LOP3.LUT R33, R30, 0xfffffff0, RZ, 0xc0, !PT ;  /* 0xfffffff01e217812 */ /* 0x000fc800078ec0ff */
[----:B------:R-:W-:-:S05]  /*b9e0*/  IADD3 R32, P0, PT, R33, R80, RZ ;  /* 0x0000005021207210 */ /* 0x000fca0007f1e0ff */
[----:B------:R-:W-:-:S06]  /*b9f0*/  IMAD.X R33, RZ, RZ, R81, P0 ;  /* 0x000000ffff217224 */ /* 0x000fcc00000e0651 */
[----:B------:R-:W5:Y:S01]  /*ba00*/  LDG.E.128 R32, desc[UR36][R32.64] ;  /* 0x0000002420207981 */ /* 0x000f62000c1e1d00 */
        /* <DEDUP_REMOVED lines=237> */
.L_x_750:
        /* <DEDUP_REMOVED lines=241> */
.L_x_751:
[----:B------:R-:W-:-:S04]  /*d7f0*/  LOP3.LUT R25, R74, 0xfffffff0, RZ, 0xc0, !PT ;  /* 0xfffffff04a197812 */ /* 0x000fc800078ec0ff */
[----:B------:R-:W-:-:S05]  /*d800*/  IADD3 R24, P0, PT, R25, R80, RZ ;  /* 0x0000005019187210 */ /* 0x000fca0007f1e0ff */
[----:B------:R-:W-:-:S06]  /*d810*/  IMAD.X R25, RZ, RZ, R81, P0 ;  /* 0x000000ffff197224 */ /* 0x000fcc00000e0651 */
[----:B------:R-:W5:Y:S02]  /*d820*/  LDG.E.128 R24, desc[UR36][R24.64] ;  /* 0x0000002418187981 */ /* 0x000f64000c1e1d00 */
.L_x_747:
[----:B------:R-:W-:Y:S01]  /*d830*/  FSETP.NAN.FTZ.AND P5, PT, |R11|, |R11|, PT ;  /* 0x4000000b0b00720b */ /* 0x000fe20003fb8200 */
[----:B------:R-:W-:Y:S01]  /*d840*/  BSSY.RECONVERGENT B1, `(.L_x_752) ;  /* 0x0000010000017945 */ /* 0x000fe20003800200 */
[----:B------:R-:W-:-:S11]  /*d850*/  FSETP.NAN.FTZ.AND P4, PT, |R12|, |R12|, PT ;  /* 0x4000000c0c00720b */ /* 0x000fd60003f98200 */
[----:B-----5:R-:W-:Y:S02]  /*d860*/  @P5 FSETP.NAN.FTZ.AND P2, PT, |R36|, |R36|, PT ;  /* 0x400000242400520b */ /* 0x020fe40003f58200 */
[----:B------:R-:W-:Y:S02]  /*d870*/  @P5 ISETP.LT.U32.AND P1, PT, R49, R75, PT ;  /* 0x0000004b3100520c */ /* 0x000fe40003f21070 */
[----:B------:R-:W-:Y:S02]  /*d880*/  @P4 FSETP.NAN.FTZ.AND P3, PT, |R37|, |R37|, PT ;  /* 0x400000252500420b */ /* 0x000fe40003f78200 */
[----:B------:R-:W-:Y:S02]  /*d890*/  @P4 ISETP.LT.U32.AND P0, PT, R50, R75, PT ;  /* 0x0000004b3200420c */ /* 0x000fe40003f01070 */
        /* <DEDUP_REMOVED lines=10> */
.L_x_753:
[----:B0-----:R-:W-:Y:S05]  /*d940*/  BSYNC.RECONVERGENT B1 ;  /* 0x0000000000017941 */ /* 0x001fea0003800200 */
.L_x_752:
[----:B------:R-:W-:Y:S04]  /*d950*/  BSSY.RECONVERGENT B1, `(.L_x_754) ;  /* 0x0000007000017945 */ /* 0x000fe80003800200 */
[----:B------:R-:W-:Y:S05]  /*d960*/  @P4 BRA `(.L_x_755) ;  /* 0x0000000000144947 */ /* 0x000fea0003800000 */
[----:B------:R-:W-:-:S13]  /*d970*/  FSETP.NEU.FTZ.AND P5, PT, R12, R37, PT ;  /* 0x000000250c00720b */ /* 0x000fda0003fbd000 */
[----:B------:R-:W-:Y:S02]  /*d980*/  @!P5 ISETP.GE.U32.AND P4, PT, R50, R75, PT ;  /* 0x0000004b3200d20c */ /* 0x000fe40003f86070 */
[----:B------:R-:W-:Y:S02]  /*d990*/  @P5 FSETP.LT.FTZ.AND P3, PT, R12, R37, PT ;  /* 0x000000250c00520b */ /* 0x000fe40003f71000 */
[----:B------:R-:W-:-:S04]  /*d9a0*/  @!P5 ISETP.GE.AND.EX P4, PT, R66, RZ, PT, P4 ;  /* 0x000000ff4200d20c */ /* 0x000fc80003f86340 */
[----:B------:R-:W-:-:S13]  /*d9b0*/  @!P5 PLOP3.LUT P3, PT, P4, PT, PT, 0x8, 0x80 ;  /* 0x000000000080d81c */ /* 0x000fda000276e170 */
.L_x_755:
[----:B------:R-:W-:Y:S05]  /*d9c0*/  BSYNC.RECONVERGENT B1 ;  /* 0x0000000000017941 */ /* 0x000fea0003800200 */
.L_x_754:
        /* <DEDUP_REMOVED lines=10> */
.L_x_757:
[----:B------:R-:W-:Y:S05]  /*da70*/  BSYNC.RECONVERGENT B1 ;  /* 0x0000000000017941 */ /* 0x000fea0003800200 */
.L_x_756:
        /* <DEDUP_REMOVED lines=10> */
.L_x_759:
[----:B------:R-:W-:Y:S05]  /*db20*/  BSYNC.RECONVERGENT B1 ;  /* 0x0000000000017941 */ /* 0x000fea0003800200 */
.L_x_758:
[----:B------:R-:W0:Y:S01]  /*db30*/  LDCU UR4, c[0x0][0x3a4] ;  /* 0x00007480ff0477ac */ /* 0x000e220008000800 */
[----:B------:R-:W-:Y:S01]  /*db40*/  FSETP.NAN.FTZ.AND P6, PT, |R5|, |R5|, PT ;  /* 0x400000050500720b */ /* 0x000fe20003fd8200 */
[----:B------:R-:W-:-:S12]  /*db50*/  BSSY.RECONVERGENT B1, `(.L_x_760) ;  /* 0x000000c000017945 */ /* 0x000fd80003800200 */
        /* <DEDUP_REMOVED lines=11> */
.L_x_761:
[----:B------:R-:W-:Y:S05]  /*dc10*/  BSYNC.RECONVERGENT B1 ;  /* 0x0000000000017941 */ /* 0x000fea0003800200 */
.L_x_760:
        /* <DEDUP_REMOVED lines=14> */
.L_x_763:
[----:B------:R-:W-:Y:S05]  /*dd00*/  BSYNC.RECONVERGENT B1 ;  /* 0x0000000000017941 */ /* 0x000fea0003800200 */
.L_x_762:
        /* <DEDUP_REMOVED lines=14> */
.L_x_765:
[----:B------:R-:W-:Y:S05]  /*ddf0*/  BSYNC.RECONVERGENT B1 ;  /* 0x0000000000017941 */ /* 0x000fea0003800200 */
.L_x_764:
        /* <DEDUP_REMOVED lines=14> */
.L_x_767:
[----:B------:R-:W-:Y:S05]  /*dee0*/  BSYNC.RECONVERGENT B1 ;  /* 0x0000000000017941 */ /* 0x000fea0003800200 */
.L_x_766:
[----:B------:R-:W-:Y:S01]  /*def0*/  FSETP.NAN.FTZ.AND P6, PT, |R73|, |R73|, PT ;  /* 0x400000494900720b */ /* 0x000fe20003fd8200 */
[----:B------:R-:W-:Y:S01]  /*df00*/  BSSY.RECONVERGENT B1, `(.L_x_768) ;  /* 0x000000e000017945 */ /* 0x000fe20003800200 */
[----:B------:R-:W-:Y:S01]  /*df10*/  SEL R47, R47, R75, P5 ;  /* 0x0000004b2f2f7207 */ /* 0x000fe20002800000 */
[----:B------:R-:W-:Y:S01]  /*df20*/  IMAD.IADD R75, R83, 0x1, R74 ;  /* 0x00000001534b7824 */ /* 0x000fe200078e024a */
[----:B------:R-:W-:Y:S02]  /*df30*/  FSEL R8, R8, R39, P5 ;  /* 0x0000002708087208 */ /* 0x000fe40002800000 */
        /* <DEDUP_REMOVED lines=10> */
.L_x_769:
[----:B------:R-:W-:Y:S05]  /*dfe0*/  BSYNC.RECONVERGENT B1 ;  /* 0x0000000000017941 */ /* 0x000fea0003800200 */
.L_x_768:
        /* <DEDUP_REMOVED lines=14> */
.L_x_771:
[----:B------:R-:W-:Y:S05]  /*e0d0*/  BSYNC.RECONVERGENT B1 ;  /* 0x0000000000017941 */ /* 0x000fea0003800200 */
.L_x_770:
        /* <DEDUP_REMOVED lines=14> */
.L_x_773:
[----:B------:R-:W-:Y:S05]  /*e1c0*/  BSYNC.RECONVERGENT B1 ;  /* 0x0000000000017941 */ /* 0x000fea0003800200 */
.L_x_772:
        /* <DEDUP_REMOVED lines=14> */
.L_x_775:
[----:B------:R-:W-:Y:S05]  /*e2b0*/  BSYNC.RECONVERGENT B1 ;  /* 0x0000000000017941 */ /* 0x000fea0003800200 */
.L_x_774:
[----:B------:R-:W-:Y:S01]  /*e2c0*/  FSETP.NAN.FTZ.AND P6, PT, |R7|, |R7|, PT ;  /* 0x400000070700720b */ /* 0x000fe20003fd8200 */
[----:B------:R-:W-:Y:S01]  /*e2d0*/  IMAD.IADD R85, R75, 0x1, R74 ;  /* 0x000000014b557824 */ /* 0x000fe200078e024a */
[----:B------:R-:W-:Y:S01]  /*e2e0*/  SEL R40, R40, R83, P4 ;  /* 0x0000005328287207 */ /* 0x000fe20002000000 */
[----:B------:R-:W-:Y:S01]  /*e2f0*/  BSSY.RECONVERGENT B1, `(.L_x_776) ;  /* 0x000000c000017945 */ /* 0x000fe20003800200 */
        /* <DEDUP_REMOVED lines=11> */
.L_x_777:
[----:B------:R-:W-:Y:S05]  /*e3b0*/  BSYNC.RECONVERGENT B1 ;  /* 0x0000000000017941 */ /* 0x000fea0003800200 */
.L_x_776:
        /* <DEDUP_REMOVED lines=14> */
.L_x_779:
[----:B------:R-:W-:Y:S05]  /*e4a0*/  BSYNC.RECONVERGENT B1 ;  /* 0x0000000000017941 */ /* 0x000fea0003800200 */
.L_x_778:
[----:B------:R-:W-:Y:S01]  /*e4b0*/  FSETP.NAN.FTZ.AND P0, PT, |R14|, |R14|, PT ;  /* 0x4000000e0e00720b */ /* 0x000fe20003f18200 */
[----:B------:R-:W-:Y:S01]  /*e4c0*/  BSSY.RECONVERGENT B1, `(.L_x_780) ;  /* 0x000001d000017945 */ /* 0x000fe20003800200 */
[----:B------:R-:W-:Y:S02]  /*e4d0*/  FSEL R70, R70, R29, P1 ;  /* 0x0000001d46467208 */ /* 0x000fe40000800000 */
[----:B------:R-:W-:Y:S02]  /*e4e0*/  SEL R18, R18, R75, P1 ;  /* 0x0000004b12127207 */ /* 0x000fe40000800000 */
[----:B------:R-:W-:Y:S02]  /*e4f0*/  SEL R55, R55, RZ, P1 ;  /* 0x000000ff37377207 */ /* 0x000fe40000800000 */
[----:B------:R-:W-:Y:S02]  /*e500*/  FSETP.NAN.FTZ.AND P1, PT, |R13|, |R13|, PT ;  /* 0x4000000d0d00720b */ /* 0x000fe40003f38200 */
[----:B------:R-:W-:-:S02]  /*e510*/  SEL R42, R42, R75, P2 ;  /* 0x0000004b2a2a7207 */ /* 0x000fc40001000000 */
[----:B------:R-:W-:Y:S02]  /*e520*/  SEL R45, R45, R75, P3 ;  /* 0x0000004b2d2d7207 */ /* 0x000fe40001800000 */
[----:B------:R-:W-:Y:S02]  /*e530*/  FSEL R71, R71, R30, P2 ;  /* 0x0000001e47477208 */ /* 0x000fe40001000000 */
[----:B------:R-:W-:Y:S02]  /*e540*/  SEL R58, R58, RZ, P2 ;  /* 0x000000ff3a3a7207 */ /* 0x000fe40001000000 */
[----:B------:R-:W-:Y:S02]  /*e550*/  FSEL R4, R4, R31, P3 ;  /* 0x0000001f04047208 */ /* 0x000fe40001800000 */
[----:B------:R-:W-:Y:S02]  /*e560*/  SEL R61, R61, RZ, P3 ;  /* 0x000000ff3d3d7207 */ /* 0x000fe40001800000 */
[----:B------:R-:W-:-:S02]  /*e570*/  @P0 FSETP.NAN.FTZ.AND P2, PT, |R27|, |R27|, PT ;  /* 0x4000001b1b00020b */ /* 0x000fc40003f58200 */
[-C--:B------:R-:W-:Y:S02]  /*e580*/  @P0 ISETP.LT.U32.AND P3, PT, R53, R85.reuse, PT ;  /* 0x000000553500020c */ /* 0x080fe40003f61070 */
[----:B------:R-:W-:Y:S02]  /*e590*/  FSEL R7, R7, R24, P4 ;  /* 0x0000001807077208 */ /* 0x000fe40002000000 */
[----:B------:R-:W-:Y:S02]  /*e5a0*/  SEL R48, R48, R85, P4 ;  /* 0x0000005530307207 */ /* 0x000fe40002000000 */
[----:B------:R-:W-:Y:S02]  /*e5b0*/  SEL R64, R64, RZ, P4 ;  /* 0x000000ff40407207 */ /* 0x000fe40002000000 */
[----:B------:R-:W-:Y:S02]  /*e5c0*/  @P0 ISETP.LT.OR.EX P2, PT, R69, RZ, !P2, P3 ;  /* 0x000000ff4500020c */ /* 0x000fe40005741730 */
[----:B------:R-:W-:-:S02]  /*e5d0*/  @P1 FSETP.NAN.FTZ.AND P4, PT, |R26|, |R26|, PT ;  /* 0x4000001a1a00120b */ /* 0x000fc40003f98200 */
[----:B------:R-:W-:Y:S02]  /*e5e0*/  @P1 ISETP.LT.U32.AND P3, PT, R52, R85, PT ;  /* 0x000000553400120c */ /* 0x000fe40003f61070 */
        /* <DEDUP_REMOVED lines=10> */
.L_x_781:
[----:B------:R-:W-:Y:S05]  /*e690*/  BSYNC.RECONVERGENT B1 ;  /* 0x0000000000017941 */ /* 0x000fea0003800200 */
.L_x_780:
        /* <DEDUP_REMOVED lines=10> */
.L_x_783:
[----:B------:R-:W-:Y:S05]  /*e740*/  BSYNC.RECONVERGENT B1 ;  /* 0x0000000000017941 */ /* 0x000fea0003800200 */
.L_x_782:
        /* <DEDUP_REMOVED lines=9> */
.L_x_746:
[----:B------:R-:W-:Y:S05]  /*e7e0*/  BSYNC.RECONVERGENT B0 ;  /* 0x0000000000007941 */ /* 0x000fea0003800200 */
.L_x_745:
        /* <DEDUP_REMOVED lines=284> */
.L_x_788:
[----:B------:R-:W-:Y:S01]  /*f9b0*/  SHF.R.U32.HI R36, RZ, 0x4, R36 ;  /* 0x00000004ff247819 */ /* 0x000fe20000011624 */
[----:B------:R-:W-:-:S07]  /*f9c0*/  IMAD.MOV.U32 R37, RZ, RZ, RZ ;  /* 0x000000ffff257224 */ /* 0x000fce00078e00ff */
.L_x_787:
[----:B------:R-:W1:Y:S02]  /*f9d0*/  LDCU.64 UR4, c[0x0][0x768] ;  /* 0x0000ed00ff0477ac */ /* 0x000e640008000a00 */
[----:B-1----:R-:W-:-:S05]  /*f9e0*/  IADD3 R81, P1, PT, R72, UR4, RZ ;  /* 0x0000000448517c10 */ /* 0x002fca000ff3e0ff */
[----:B------:R-:W-:Y:S01]  /*f9f0*/  IMAD.X R72, RZ, RZ, UR5, P1 ;  /* 0x00000005ff487e24 */ /* 0x000fe200088e06ff */
[----:B------:R-:W-:-:S04]  /*fa00*/  LEA R38, P1, R36, R81, 0x4 ;  /* 0x0000005124267211 */ /* 0x000fc800078220ff */
[----:B------:R-:W-:-:S06]  /*fa10*/  LEA.HI.X R39, R36, R72, R37, 0x4, P1 ;  /* 0x0000004824277211 */ /* 0x000fcc00008f2425 */
[----:B------:R-:W5:Y:S01]  /*fa20*/  LDG.E.128 R36, desc[UR36][R38.64] ;  /* 0x0000002426247981 */ /* 0x000f62000c1e1d00 */
        /* <DEDUP_REMOVED lines=278> */
.L_x_790:
[----:B------:R-:W-:Y:S01]  /*10b90*/  SHF.R.U32.HI R34, RZ, 0x4, R34 ;  /* 0x00000004ff227819 */ /* 0x000fe20000011622 */
[----:B------:R-:W-:-:S07]  /*10ba0*/  IMAD.MOV.U32 R35, RZ, RZ, RZ ;  /* 0x000000ffff237224 */ /* 0x000fce00078e00ff */
.L_x_789:
        /* <DEDUP_REMOVED lines=281> */
.L_x_792:
[----:B------:R-:W-:Y:S01]  /*11d40*/  SHF.R.U32.HI R30, RZ, 0x4, R30 ;  /* 0x00000004ff1e7819 */ /* 0x000fe2000001161e */
[----:B------:R-:W-:-:S07]  /*11d50*/  IMAD.MOV.U32 R31, RZ, RZ, RZ ;  /* 0x000000ffff1f7224 */ /* 0x000fce00078e00ff */
.L_x_791:
        /* <DEDUP_REMOVED lines=281> */
.L_x_794:
[----:B------:R-:W-:Y:S01]  /*12ef0*/  SHF.R.U32.HI R24, RZ, 0x4, R24 ;  /* 0x00000004ff187819 */ /* 0x000fe20000011618 */
[----:B------:R-:W-:-:S07]  /*12f00*/  IMAD.MOV.U32 R25, RZ, RZ, RZ ;  /* 0x000000ffff197224 */ /* 0x000fce00078e00ff */
.L_x_793:
[----:B------:R-:W-:-:S04]  /*12f10*/  LEA R26, P0, R24, R81, 0x4 ;  /* 0x00000051181a7211 */ /* 0x000fc800078020ff */
[----:B------:R-:W-:-:S06]  /*12f20*/  LEA.HI.X R27, R24, R72, R25, 0x4, P0 ;  /* 0x00000048181b7211 */ /* 0x000fcc00000f2419 */
[----:B------:R-:W5:Y:S03]  /*12f30*/  LDG.E.128 R24, desc[UR36][R26.64] ;  /* 0x000000241a187981 */ /* 0x000f66000c1e1d00 */
.L_x_786:
[----:B------:R-:W-:Y:S05]  /*12f40*/  BSYNC.RECONVERGENT B0 ;  /* 0x0000000000007941 */ /* 0x000fea0003800200 */
.L_x_785:
[----:B------:R-:W-:Y:S01]  /*12f50*/  ISETP.GE.U32.AND P0, PT, R75, R78, PT ;  /* 0x0000004e4b00720c */ /* 0x000fe20003f06070 */
[----:B------:R-:W-:-:S12]  /*12f60*/  BSSY.RECONVERGENT B0, `(.L_x_795) ;  /* 0x00000fb000007945 */ /* 0x000fd80003800200 */
        /* <DEDUP_REMOVED lines=19> */
.L_x_798:
[----:B------:R-:W-:Y:S05]  /*130a0*/  BSYNC.RECONVERGENT B1 ;  /* 0x0000000000017941 */ /* 0x000fea0003800200 */
.L_x_797:
[----:B------:R-:W-:Y:S04]  /*130b0*/  BSSY.RECONVERGENT B1, `(.L_x_799) ;  /* 0x0000007000017945 */ /* 0x000fe80003800200 */
[----:B------:R-:W-:Y:S05]  /*130c0*/  @P4 BRA `(.L_x_800) ;  /* 0x0000000000144947 */ /* 0x000fea0003800000 */
[----:B------:R-:W-:-:S13]  /*130d0*/  FSETP.NEU.FTZ.AND P6, PT, R12, R37, PT ;  /* 0x000000250c00720b */ /* 0x000fda0003fdd000 */
[----:B------:R-:W-:Y:S02]  /*130e0*/  @!P6 ISETP.GE.U32.AND P4, PT, R50, R75, PT ;  /* 0x0000004b3200e20c */ /* 0x000fe40003f86070 */
[----:B------:R-:W-:Y:S02]  /*130f0*/  @P6 FSETP.LT.FTZ.AND P2, PT, R12, R37, PT ;  /* 0x000000250c00620b */ /* 0x000fe40003f51000 */
[----:B------:R-:W-:-:S04]  /*13100*/  @!P6 ISETP.GE.AND.EX P4, PT, R66, RZ, PT, P4 ;  /* 0x000000ff4200e20c */ /* 0x000fc80003f86340 */
[----:B------:R-:W-:-:S13]  /*13110*/  @!P6 PLOP3.LUT P2, PT, P4, PT, PT, 0x8, 0x80 ;  /* 0x000000000080e81c */ /* 0x000fda000274e170 */
.L_x_800:
[----:B------:R-:W-:Y:S05]  /*13120*/  BSYNC.RECONVERGENT B1 ;  /* 0x0000000000017941 */ /* 0x000fea0003800200 */
.L_x_799:
        /* <DEDUP_REMOVED lines=11> */
.L_x_802:
[----:B------:R-:W-:Y:S05]  /*131e0*/  BSYNC.RECONVERGENT B1 ;  /* 0x0000000000017941 */ /* 0x000fea0003800200 */
.L_x_801:
        /* <DEDUP_REMOVED lines=12> */
.L_x_804:
[----:B------:R-:W-:Y:S05]  /*132b0*/  BSYNC.RECONVERGENT B1 ;  /* 0x0000000000017941 */ /* 0x000fea0003800200 */
.L_x_803:
        /* <DEDUP_REMOVED lines=26> */
.L_x_806:
[----:B------:R-:W-:Y:S05]  /*13460*/  BSYNC.RECONVERGENT B1 ;  /* 0x0000000000017941 */ /* 0x000fea0003800200 */
.L_x_805:
        /* <DEDUP_REMOVED lines=10> */
.L_x_808:
[----:B------:R-:W-:Y:S05]  /*13510*/  BSYNC.RECONVERGENT B1 ;  /* 0x0000000000017941 */ /* 0x000fea0003800200 */
.L_x_807:
        /* <DEDUP_REMOVED lines=11> */
.L_x_810:
[----:B------:R-:W-:Y:S05]  /*135d0*/  BSYNC.RECONVERGENT B1 ;  /* 0x0000000000017941 */ /* 0x000fea0003800200 */
.L_x_809:
        /* <DEDUP_REMOVED lines=12> */
.L_x_812:
[----:B------:R-:W-:Y:S05]  /*136a0*/  BSYNC.RECONVERGENT B1 ;  /* 0x0000000000017941 */ /* 0x000fea0003800200 */
.L_x_811:
        /* <DEDUP_REMOVED lines=27> */
.L_x_814:
[----:B------:R-:W-:Y:S05]  /*13860*/  BSYNC.RECONVERGENT B1 ;  /* 0x0000000000017941 */ /* 0x000fea0003800200 */
.L_x_813:
        /* <DEDUP_REMOVED lines=10> */
.L_x_816:
[----:B------:R-:W-:Y:S05]  /*13910*/  BSYNC.RECONVERGENT B1 ;  /* 0x0000000000017941 */ /* 0x000fea0003800200 */
.L_x_815:
        /* <DEDUP_REMOVED lines=10> */
.L_x_818:
[----:B------:R-:W-:Y:S05]  /*139c0*/  BSYNC.RECONVERGENT B1 ;  /* 0x0000000000017941 */ /* 0x000fea0003800200 */
.L_x_817:
        /* <DEDUP_REMOVED lines=13> */
.L_x_820:
[----:B------:R-:W-:Y:S05]  /*13aa0*/  BSYNC.RECONVERGENT B1 ;  /* 0x0000000000017941 */ /* 0x000fea0003800200 */
.L_x_819:
        /* <DEDUP_REMOVED lines=25> */
.L_x_822:
[----:B------:R-:W-:Y:S05]  /*13c40*/  BSYNC.RECONVERGENT B1 ;  /* 0x0000000000017941 */ /* 0x000fea0003800200 */
.L_x_821:
        /* <DEDUP_REMOVED lines=10> */
.L_x_824:
[----:B------:R-:W-:Y:S05]  /*13cf0*/  BSYNC.RECONVERGENT B1 ;  /* 0x0000000000017941 */ /* 0x000fea0003800200 */
.L_x_823:
        /* <DEDUP_REMOVED lines=10> */
.L_x_826:
[----:B------:R-:W-:Y:S05]  /*13da0*/  BSYNC.RECONVERGENT B1 ;  /* 0x0000000000017941 */ /* 0x000fea0003800200 */
.L_x_825:
        /* <DEDUP_REMOVED lines=12> */
.L_x_828:
[----:B------:R-:W-:Y:S05]  /*13e70*/  BSYNC.RECONVERGENT B1 ;  /* 0x0000000000017941 */ /* 0x000fea0003800200 */
.L_x_827:
        /* <DEDUP_REMOVED lines=9> */
.L_x_796:
[----:B------:R-:W-:Y:S05]  /*13f10*/  BSYNC.RECONVERGENT B0 ;  /* 0x0000000000007941 */ /* 0x000fea0003800200 */
.L_x_795:
        /* <DEDUP_REMOVED lines=13> */
.L_x_830:
[----:B------:R-:W-:Y:S05]  /*13ff0*/  BSYNC.RECONVERGENT B0 ;  /* 0x0000000000007941 */ /* 0x000fea0003800200 */
.L_x_829:
        /* <DEDUP_REMOVED lines=16> */
.L_x_832:
[----:B------:R-:W-:Y:S05]  /*14100*/  BSYNC.RECONVERGENT B0 ;  /* 0x0000000000007941 */ /* 0x000fea0003800200 */
.L_x_831:
        /* <DEDUP_REMOVED lines=12> */
.L_x_834:
[----:B------:R-:W-:Y:S05]  /*141d0*/  BSYNC.RECONVERGENT B0 ;  /* 0x0000000000007941 */ /* 0x000fea0003800200 */
.L_x_833:
        /* <DEDUP_REMOVED lines=16> */
.L_x_836:
[----:B------:R-:W-:Y:S05]  /*142e0*/  BSYNC.RECONVERGENT B0 ;  /* 0x0000000000007941 */ /* 0x000fea0003800200 */
.L_x_835:
        /* <DEDUP_REMOVED lines=12> */
.L_x_838:
[----:B------:R-:W-:Y:S05]  /*143b0*/  BSYNC.RECONVERGENT B0 ;  /* 0x0000000000007941 */ /* 0x000fea0003800200 */
.L_x_837:
        /* <DEDUP_REMOVED lines=16> */
.L_x_840:
[----:B------:R-:W-:Y:S05]  /*144c0*/  BSYNC.RECONVERGENT B0 ;  /* 0x0000000000007941 */ /* 0x000fea0003800200 */
.L_x_839:
        /* <DEDUP_REMOVED lines=14> */
.L_x_842:
[----:B------:R-:W-:Y:S05]  /*145b0*/  BSYNC.RECONVERGENT B0 ;  /* 0x0000000000007941 */ /* 0x000fea0003800200 */
.L_x_841:
[----:B------:R-:W-:Y:S04]  /*145c0*/  BSSY.RECONVERGENT B0, `(.L_x_843) ;  /* 0x0000007000007945 */ /* 0x000fe80003800200 */
[----:B------:R-:W-:Y:S05]  /*145d0*/  @P5 BRA `(.L_x_844) ;  /* 0x0000000000145947 */ /* 0x000fea0003800000 */
[----:B------:R-:W-:-:S13]  /*145e0*/  FSETP.NEU.FTZ.AND P5, PT, R3, R4, PT ;  /* 0x000000040300720b */ /* 0x000fda0003fbd000 */
[----:B------:R-:W-:Y:S02]  /*145f0*/  @!P5 ISETP.GE.U32.AND P4, PT, R40, R45, PT ;  /* 0x0000002d2800d20c */ /* 0x000fe40003f86070 */
[----:B------:R-:W-:Y:S02]  /*14600*/  @P5 FSETP.LT.FTZ.AND P1, PT, R3, R4, PT ;  /* 0x000000040300520b */ /* 0x000fe40003f31000 */
[----:B------:R-:W-:-:S04]  /*14610*/  @!P5 ISETP.GE.AND.EX P4, PT, R56, R61, PT, P4 ;  /* 0x0000003d3800d20c */ /* 0x000fc80003f86340 */
[----:B------:R-:W-:-:S13]  /*14620*/  @!P5 PLOP3.LUT P1, PT, P4, PT, PT, 0x8, 0x80 ;  /* 0x000000000080d81c */ /* 0x000fda000272e170 */
.L_x_844:
[----:B------:R-:W-:Y:S05]  /*14630*/  BSYNC.RECONVERGENT B0 ;  /* 0x0000000000007941 */ /* 0x000fea0003800200 */
.L_x_843:
[----:B------:R-:W-:Y:S01]  /*14640*/  SEL R66, R66, R55, P0 ;  /* 0x0000003742427207 */ /* 0x000fe20000000000 */
[----:B------:R-:W-:Y:S01]  /*14650*/  BSSY.RECONVERGENT B0, `(.L_x_845) ;  /* 0x0000012000007945 */ /* 0x000fe20003800200 */
[----:B------:R-:W-:Y:S02]  /*14660*/  FSEL R3, R3, R4, P1 ;  /* 0x0000000403037208 */ /* 0x000fe40000800000 */
[----:B------:R-:W-:Y:S02]  /*14670*/  @P2 FSETP.NAN.FTZ.AND P0, PT, |R7|, |R7|, PT ;  /* 0x400000070700220b */ /* 0x000fe40003f18200 */
[----:B------:R-:W-:Y:S02]  /*14680*/  @P2 ISETP.LT.U32.AND P6, PT, R15, R48, PT ;  /* 0x000000300f00220c */ /* 0x000fe40003fc1070 */
[----:B------:R-:W-:Y:S02]  /*14690*/  FSEL R0, R6, R71, P3 ;  /* 0x0000004706007208 */ /* 0x000fe40001800000 */
[----:B------:R-:W-:-:S02]  /*146a0*/  SEL R41, R41, R42, P3 ;  /* 0x0000002a29297207 */ /* 0x000fc40001800000 */
[----:B-----5:R-:W-:Y:S02]  /*146b0*/  SEL R29, R57, R58, P3 ;  /* 0x0000003a391d7207 */ /* 0x020fe40001800000 */
        /* <DEDUP_REMOVED lines=11> */
.L_x_846:
[----:B------:R-:W-:Y:S05]  /*14770*/  BSYNC.RECONVERGENT B0 ;  /* 0x0000000000007941 */ /* 0x000fea0003800200 */
.L_x_845:
        /* <DEDUP_REMOVED lines=16> */
.L_x_848:
[----:B------:R-:W-:Y:S05]  /*14880*/  BSYNC.RECONVERGENT B0 ;  /* 0x0000000000007941 */ /* 0x000fea0003800200 */
.L_x_847:
        /* <DEDUP_REMOVED lines=13> */
.L_x_850:
[----:B------:R-:W-:Y:S05]  /*14960*/  BSYNC.RECONVERGENT B0 ;  /* 0x0000000000007941 */ /* 0x000fea0003800200 */
.L_x_849:
        /* <DEDUP_REMOVED lines=11> */
.L_x_852:
[----:B------:R-:W-:Y:S05]  /*14a20*/  BSYNC.RECONVERGENT B0 ;  /* 0x0000000000007941 */ /* 0x000fea0003800200 */
.L_x_851:
[----:B------:R-:W-:Y:S02]  /*14a30*/  FSEL R27, R3, R14, P0 ;  /* 0x0000000e031b7208 */ /* 0x000fe40000000000 */
[----:B------:R-:W-:Y:S02]  /*14a40*/  SEL R18, R40, R53, P0 ;  /* 0x0000003528127207 */ /* 0x000fe40000000000 */
[----:B------:R-:W-:-:S07]  /*14a50*/  SEL R69, R56, R69, P0 ;  /* 0x0000004538457207 */ /* 0x000fce0000000000 */
.L_x_524:
[----:B------:R-:W-:Y:S05]  /*14a60*/  BSYNC.RECONVERGENT B6 ;  /* 0x0000000000067941 */ /* 0x000fea0003800200 */
.L_x_523:
[----:B------:R-:W2:Y:S02]  /*14a70*/  LDCU UR4, c[0x0][0x3b4] ;  /* 0x00007680ff0477ac */ /* 0x000ea40008000800 */
[----:B--2---:R-:W-:-:S09]  /*14a80*/  UISETP.NE.AND UP0, UPT, UR4, URZ, UPT ;  /* 0x000000ff0400728c */ /* 0x004fd2000bf05270 */
[----:B------:R-:W-:Y:S05]  /*14a90*/  BRA.U !UP0, `(.L_x_853) ;  /* 0x0000000508c47547 */ /* 0x000fea000b800000 */
[----:B------:R-:W2:Y:S01]  /*14aa0*/  S2R R4, SR_CgaCtaId ;  /* 0x0000000000047919 */ /* 0x000ea20000008800 */
[----:B-1----:R-:W1:Y:S01]  /*14ab0*/  LDC R22, c[0x0][0x360] ;  /* 0x0000d800ff167b82 */ /* 0x002e620000000800 */
[----:B------:R-:W-:Y:S01]  /*14ac0*/  MOV R0, 0x400 ;  /* 0x0000040000007802 */ /* 0x000fe20000000f00 */
[----:B------:R-:W-:Y:S02]  /*14ad0*/  IMAD.MOV.U32 R66, RZ, RZ, R6 ;  /* 0x000000ffff427224 */ /* 0x000fe400078e0006 */
[----:B------:R-:W-:Y:S02]  /*14ae0*/  IMAD.MOV.U32 R68, RZ, RZ, R18 ;  /* 0x000000ffff447224 */ /* 0x000fe400078e0012 */
[----:B------:R-:W-:Y:S02]  /*14af0*/  VIADD R3, R0, 0x10 ;  /* 0x0000001000037836 */ /* 0x000fe40000000000 */
[----:B------:R-:W3:Y:S01]  /*14b00*/  LDC R23, c[0x0][0x364] ;  /* 0x0000d900ff177b82 */ /* 0x000ee20000000800 */
[----:B-1----:R-:W-:-:S02]  /*14b10*/  IMAD R0, R16, R22, R19 ;  /* 0x0000001610007224 */ /* 0x002fc400078e0213 */
[----:B--2---:R-:W-:Y:S02]  /*14b20*/  LEA R3, R4, R3, 0x18 ;  /* 0x0000000304037211 */ /* 0x004fe400078ec0ff */
[----:B---3--:R-:W-:-:S03]  /*14b30*/  ISETP.GE.U32.AND P0, PT, R23, 0x2, PT ;  /* 0x000000021700780c */ /* 0x008fc60003f06070 */
[----:B------:R-:W-:-:S05]  /*14b40*/  IMAD R0, R0, 0x40, R3 ;  /* 0x0000004000007824 */ /* 0x000fca00078e0203 */
[----:B------:R2:W-:Y:S04]  /*14b50*/  STS.64 [R0+0x8], R48 ;  /* 0x0000083000007388 */ /* 0x0005e80000000a00 */
[----:B------:R2:W-:Y:S04]  /*14b60*/  STS.64 [R0+0x18], R66 ;  /* 0x0000184200007388 */ /* 0x0005e80000000a00 */
[----:B------:R2:W-:Y:S04]  /*14b70*/  STS.64 [R0+0x28], R28 ;  /* 0x0000281c00007388 */ /* 0x0005e80000000a00 */
[----:B------:R2:W-:Y:S04]  /*14b80*/  STS.64 [R0+0x38], R68 ;  /* 0x0000384400007388 */ /* 0x0005e80000000a00 */
[----:B------:R2:W-:Y:S04]  /*14b90*/  STS [R0], R7 ;  /* 0x0000000700007388 */ /* 0x0005e80000000800 */
[----:B------:R2:W-:Y:S04]  /*14ba0*/  STS [R0+0x10], R9 ;  /* 0x0000100900007388 */ /* 0x0005e80000000800 */
[----:B------:R2:W-:Y:S04]  /*14bb0*/  STS [R0+0x20], R21 ;  /* 0x0000201500007388 */ /* 0x0005e80000000800 */
[----:B------:R2:W-:Y:S01]  /*14bc0*/  STS [R0+0x30], R27 ;  /* 0x0000301b00007388 */ /* 0x0005e20000000800 */
[----:B------:R-:W-:Y:S05]  /*14bd0*/  @!P0 BRA `(.L_x_853) ;  /* 0x0000000400748947 */ /* 0x000fea0003800000 */
[----:B------:R-:W-:-:S07]  /*14be0*/  IMAD.MOV.U32 R8, RZ, RZ, R23 ;  /* 0x000000ffff087224 */ /* 0x000fce00078e0017 */
.L_x_864:
[----:B------:R-:W-:Y:S01]  /*14bf0*/  SHF.R.U32.HI R25, RZ, 0x1, R8 ;  /* 0x00000001ff197819 */ /* 0x000fe20000011608 */
[----:B------:R-:W-:Y:S05]  /*14c00*/  WARPSYNC.ALL ;  /* 0x0000000000007948 */ /* 0x000fea0003800000 */
[----:B------:R-:W-:Y:S01]  /*14c10*/  IMAD.IADD R4, R25, 0x1, R16 ;  /* 0x0000000119047824 */ /* 0x000fe200078e0210 */
[----:B------:R-:W-:Y:S04]  /*14c20*/  BAR.SYNC.DEFER_BLOCKING 0x0 ;  /* 0x0000000000007b1d */ /* 0x000fe80000010000 */
[----:B------:R-:W-:-:S02]  /*14c30*/  ISETP.GE.U32.AND P0, PT, R4, R23, PT ;  /* 0x000000170400720c */ /* 0x000fc40003f06070 */
[----:B------:R-:W-:Y:S02]  /*14c40*/  BSSY.RECONVERGENT B0, `(.L_x_854) ;  /* 0x0000053000007945 */ /* 0x000fe40003800200 */
[----:B------:R-:W-:-:S13]  /*14c50*/  ISETP.GE.U32.OR P0, PT, R16, R25, P0 ;  /* 0x000000191000720c */ /* 0x000fda0000706470 */
[----:B-1----:R-:W-:Y:S05]  /*14c60*/  @P0 BRA `(.L_x_855) ;  /* 0x0000000400400947 */ /* 0x002fea0003800000 */
[----:B------:R-:W-:Y:S01]  /*14c70*/  IMAD R4, R4, R22, R19 ;  /* 0x0000001604047224 */ /* 0x000fe200078e0213 */
[----:B------:R-:W-:Y:S01]  /*14c80*/  FSETP.NAN.FTZ.AND P1, PT, |R7|, |R7|, PT ;  /* 0x400000070700720b */ /* 0x000fe20003f38200 */
[----:B------:R-:W-:Y:S02]  /*14c90*/  BSSY.RECONVERGENT B1, `(.L_x_856) ;  /* 0x0000013000017945 */ /* 0x000fe40003800200 */
[----:B------:R-:W-:-:S05]  /*14ca0*/  IMAD R20, R4, 0x40, R3 ;  /* 0x0000004004147824 */ /* 0x000fca00078e0203 */
[----:B------:R-:W1:Y:S04]  /*14cb0*/  LDS R24, [R20] ;  /* 0x0000000014187984 */ /* 0x000e680000000800 */
[----:B------:R-:W3:Y:S04]  /*14cc0*/  LDS.64 R4, [R20+0x8] ;  /* 0x0000080014047984 */ /* 0x000ee80000000a00 */
[----:B------:R4:W0:Y:S04]  /*14cd0*/  LDS R26, [R20+0x10] ;  /* 0x00001000141a7984 */ /* 0x0008280000000800 */
[----:B------:R4:W0:Y:S04]  /*14ce0*/  LDS R30, [R20+0x20] ;  /* 0x00002000141e7984 */ /* 0x0008280000000800 */
[----:B------:R4:W0:Y:S04]  /*14cf0*/  LDS R32, [R20+0x30] ;  /* 0x0000300014207984 */ /* 0x0008280000000800 */
[----:B------:R4:W0:Y:S04]  /*14d00*/  LDS.64 R10, [R20+0x18] ;  /* 0x00001800140a7984 */ /* 0x0008280000000a00 */
[----:B------:R4:W0:Y:S04]  /*14d10*/  LDS.64 R12, [R20+0x28] ;  /* 0x00002800140c7984 */ /* 0x0008280000000a00 */
[----:B------:R4:W0:Y:S01]  /*14d20*/  LDS.64 R14, [R20+0x38] ;  /* 0x00003800140e7984 */ /* 0x0008220000000a00 */
[----:B-1----:R-:W-:-:S02]  /*14d30*/  @P1 FSETP.NAN.FTZ.AND P2, PT, |R24|, |R24|, PT ;  /* 0x400000181800120b */ /* 0x002fc40003f58200 */
[----:B---3--:R-:W-:-:S04]  /*14d40*/  @P1 ISETP.LT.U32.AND P0, PT, R48, R4, PT ;  /* 0x000000043000120c */ /* 0x008fc80003f01070 */
[----:B------:R-:W-:Y:S01]  /*14d50*/  @P1 ISETP.LT.OR.EX P2, PT, R49, R5, !P2, P0 ;  /* 0x000000053100120c */ /* 0x000fe20005741700 */
[----:B----4-:R-:W-:-:S12]  /*14d60*/  @P1 BRA `(.L_x_857) ;  /* 0x0000000000141947 */ /* 0x010fd80003800000 */
[----:B------:R-:W-:-:S13]  /*14d70*/  FSETP.NEU.FTZ.AND P0, PT, R7, R24, PT ;  /* 0x000000180700720b */ /* 0x000fda0003f1d000 */
[----:B------:R-:W-:-:S04]  /*14d80*/  @!P0 ISETP.GE.U32.AND P2, PT, R48, R4, PT ;  /* 0x000000043000820c */ /* 0x000fc80003f46070 */
[----:B------:R-:W-:-:S04]  /*14d90*/  @!P0 ISETP.GE.AND.EX P2, PT, R49, R5, PT, P2 ;  /* 0x000000053100820c */ /* 0x000fc80003f46320 */
[----:B------:R-:W-:Y:S02]  /*14da0*/  @!P0 PLOP3.LUT P2, PT, P2, PT, PT, 0x8, 0x80 ;  /* 0x000000000080881c */ /* 0x000fe4000174e170 */
[----:B------:R-:W-:-:S13]  /*14db0*/  @P0 FSETP.LT.FTZ.AND P2, PT, R7, R24, PT ;  /* 0x000000180700020b */ /* 0x000fda0003f51000 */
.L_x_857:
[----:B------:R-:W-:Y:S05]  /*14dc0*/  BSYNC.RECONVERGENT B1 ;  /* 0x0000000000017941 */ /* 0x000fea0003800200 */
.L_x_856:
[----:B--2---:R-:W-:Y:S01]  /*14dd0*/  SEL R48, R48, R4, P2 ;  /* 0x0000000430307207 */ /* 0x004fe20001000000 */
[----:B------:R-:W-:Y:S01]  /*14de0*/  BSSY.RECONVERGENT B1, `(.L_x_858) ;  /* 0x0000012000017945 */ /* 0x000fe20003800200 */
[----:B------:R-:W-:Y:S02]  /*14df0*/  SEL R49, R49, R5, P2 ;  /* 0x0000000531317207 */ /* 0x000fe40001000000 */
[----:B------:R-:W-:Y:S02]  /*14e00*/  FSETP.NAN.FTZ.AND P5, PT, |R9|, |R9|, PT ;  /* 0x400000090900720b */ /* 0x000fe40003fb8200 */
[----:B------:R-:W-:Y:S01]  /*14e10*/  FSETP.NAN.FTZ.AND P3, PT, |R27|, |R27|, PT ;  /* 0x4000001b1b00720b */ /* 0x000fe20003f78200 */
[----:B------:R1:W-:Y:S01]  /*14e20*/  STS.64 [R0+0x8], R48 ;  /* 0x0000083000007388 */ /* 0x0003e20000000a00 */
[----:B------:R-:W-:Y:S02]  /*14e30*/  FSEL R7, R7, R24, P2 ;  /* 0x0000001807077208 */ /* 0x000fe40001000000 */
[----:B------:R-:W-:-:S07]  /*14e40*/  FSETP.NAN.FTZ.AND P4, PT, |R21|, |R21|, PT ;  /* 0x400000151500720b */ /* 0x000fce0003f98200 */
[----:B0-----:R-:W-:Y:S02]  /*14e50*/  @P5 FSETP.NAN.FTZ.AND P2, PT, |R26|, |R26|, PT ;  /* 0x4000001a1a00520b */ /* 0x001fe40003f58200 */
[----:B------:R-:W-:Y:S02]  /*14e60*/  @P5 ISETP.LT.U32.AND P6, PT, R6, R10, PT ;  /* 0x0000000a0600520c */ /* 0x000fe40003fc1070 */
[----:B------:R-:W-:Y:S02]  /*14e70*/  @P3 FSETP.NAN.FTZ.AND P1, PT, |R32|, |R32|, PT ;  /* 0x400000202000320b */ /* 0x000fe40003f38200 */
[----:B------:R-:W-:Y:S02]  /*14e80*/  @P3 ISETP.LT.U32.AND P0, PT, R18, R14, PT ;  /* 0x0000000e1200320c */ /* 0x000fe40003f01070 */
[----:B------:R-:W-:Y:S01]  /*14e90*/  @P5 ISETP.LT.OR.EX P2, PT, R67, R11, !P2, P6 ;  /* 0x0000000b4300520c */ /* 0x000fe20005741760 */
[----:B-1----:R-:W-:-:S12]  /*14ea0*/  @P5 BRA `(.L_x_859) ;  /* 0x0000000000145947 */ /* 0x002fd80003800000 */
[----:B------:R-:W-:-:S13]  /*14eb0*/  FSETP.NEU.FTZ.AND P6, PT, R9, R26, PT ;  /* 0x0000001a0900720b */ /* 0x000fda0003fdd000 */
[----:B------:R-:W-:Y:S02]  /*14ec0*/  @!P6 ISETP.GE.U32.AND P5, PT, R6, R10, PT ;  /* 0x0000000a0600e20c */ /* 0x000fe40003fa6070 */
[----:B------:R-:W-:Y:S02]  /*14ed0*/  @P6 FSETP.LT.FTZ.AND P2, PT, R9, R26, PT ;  /* 0x0000001a0900620b */ /* 0x000fe40003f51000 */
[----:B------:R-:W-:-:S04]  /*14ee0*/  @!P6 ISETP.GE.AND.EX P5, PT, R67, R11, PT, P5 ;  /* 0x0000000b4300e20c */ /* 0x000fc80003fa6350 */
[----:B------:R-:W-:-:S13]  /*14ef0*/  @!P6 PLOP3.LUT P2, PT, P5, PT, PT, 0x8, 0x80 ;  /* 0x000000000080e81c */ /* 0x000fda0002f4e170 */
.L_x_859:
[----:B------:R-:W-:Y:S05]  /*14f00*/  BSYNC.RECONVERGENT B1 ;  /* 0x0000000000017941 */ /* 0x000fea0003800200 */
.L_x_858:
        /* <DEDUP_REMOVED lines=13> */
.L_x_861:
[----:B------:R-:W-:Y:S05]  /*14fe0*/  BSYNC.RECONVERGENT B1 ;  /* 0x0000000000017941 */ /* 0x000fea0003800200 */
.L_x_860:
        /* <DEDUP_REMOVED lines=11> */
.L_x_863:
[----:B------:R-:W-:Y:S05]  /*150a0*/  BSYNC.RECONVERGENT B1 ;  /* 0x0000000000017941 */ /* 0x000fea0003800200 */
.L_x_862:
[----:B------:R-:W-:Y:S01]  /*150b0*/  SEL R18, R18, R14, P0 ;  /* 0x0000000e12127207 */ /* 0x000fe20000000000 */
[----:B------:R-:W-:Y:S01]  /*150c0*/  IMAD.MOV.U32 R66, RZ, RZ, R6 ;  /* 0x000000ffff427224 */ /* 0x000fe200078e0006 */
[----:B------:R-:W-:Y:S01]  /*150d0*/  SEL R69, R69, R15, P0 ;  /* 0x0000000f45457207 */ /* 0x000fe20000000000 */
[----:B------:R1:W-:Y:S01]  /*150e0*/  STS.64 [R0+0x28], R28 ;  /* 0x0000281c00007388 */ /* 0x0003e20000000a00 */
[----:B------:R-:W-:Y:S01]  /*150f0*/  FSEL R27, R27, R32, P0 ;  /* 0x000000201b1b7208 */ /* 0x000fe20000000000 */
[----:B------:R-:W-:Y:S02]  /*15100*/  IMAD.MOV.U32 R68, RZ, RZ, R18 ;  /* 0x000000ffff447224 */ /* 0x000fe400078e0012 */
[----:B------:R1:W-:Y:S04]  /*15110*/  STS.64 [R0+0x18], R66 ;  /* 0x0000184200007388 */ /* 0x0003e80000000a00 */
[----:B------:R1:W-:Y:S04]  /*15120*/  STS.64 [R0+0x38], R68 ;  /* 0x0000384400007388 */ /* 0x0003e80000000a00 */
[----:B------:R1:W-:Y:S04]  /*15130*/  STS [R0], R7 ;  /* 0x0000000700007388 */ /* 0x0003e80000000800 */
[----:B------:R1:W-:Y:S04]  /*15140*/  STS [R0+0x10], R9 ;  /* 0x0000100900007388 */ /* 0x0003e80000000800 */
[----:B------:R1:W-:Y:S04]  /*15150*/  STS [R0+0x20], R21 ;  /* 0x0000201500007388 */ /* 0x0003e80000000800 */
[----:B------:R1:W-:Y:S02]  /*15160*/  STS [R0+0x30], R27 ;  /* 0x0000301b00007388 */ /* 0x0003e40000000800 */
.L_x_855:
[----:B------:R-:W-:Y:S05]  /*15170*/  BSYNC.RECONVERGENT B0 ;  /* 0x0000000000007941 */ /* 0x000fea0003800200 */
.L_x_854:
[----:B------:R-:W-:Y:S01]  /*15180*/  ISETP.GT.U32.AND P0, PT, R8, 0x3, PT ;  /* 0x000000030800780c */ /* 0x000fe20003f04070 */
[----:B------:R-:W-:-:S12]  /*15190*/  IMAD.MOV.U32 R8, RZ, RZ, R25 ;  /* 0x000000ffff087224 */ /* 0x000fd800078e0019 */
[----:B------:R-:W-:Y:S05]  /*151a0*/  @P0 BRA `(.L_x_864) ;  /* 0xfffffff800900947 */ /* 0x000fea000383ffff */
.L_x_853:
[----:B------:R-:W3:Y:S02]  /*151b0*/  LDCU UR4, c[0x0][0x3b0] ;  /* 0x00007600ff0477ac */ /* 0x000ee40008000800 */
[----:B---3--:R-:W-:-:S09]  /*151c0*/  UISETP.NE.AND UP0, UPT, UR4, URZ, UPT ;  /* 0x000000ff0400728c */ /* 0x008fd2000bf05270 */
[----:B------:R-:W-:Y:S05]  /*151d0*/  BRA.U !UP0, `(.L_x_865) ;  /* 0x0000000d080c7547 */ /* 0x000fea000b800000 */
[----:B-1----:R-:W1:Y:S02]  /*151e0*/  LDC R23, c[0x0][0x360] ;  /* 0x0000d800ff177b82 */ /* 0x002e640000000800 */
[----:B-1----:R-:W-:Y:S01]  /*151f0*/  ISETP.GE.U32.AND P0, PT, R23, 0x21, PT ;  /* 0x000000211700780c */ /* 0x002fe20003f06070 */
[----:B--2---:R-:W-:-:S12]  /*15200*/  IMAD.MOV.U32 R0, RZ, RZ, R23 ;  /* 0x000000ffff007224 */ /* 0x004fd800078e0017 */
[----:B------:R-:W-:Y:S05]  /*15210*/  @!P0 BRA `(.L_x_866) ;  /* 0x0000000400bc8947 */ /* 0x000fea0003800000 */
[----:B------:R-:W1:Y:S01]  /*15220*/  S2UR UR5, SR_CgaCtaId ;  /* 0x00000000000579c3 */ /* 0x000e620000008800 */
[----:B------:R-:W-:Y:S01]  /*15230*/  UMOV UR4, 0x400 ;  /* 0x0000040000047882 */ /* 0x000fe20000000000 */
[----:B------:R-:W-:Y:S01]  /*15240*/  IMAD R0, R16, R23, R19 ;  /* 0x0000001710007224 */ /* 0x000fe200078e0213 */
[----:B------:R-:W-:Y:S01]  /*15250*/  UIADD3 UR4, UPT, UPT, UR4, 0x10, URZ ;  /* 0x0000001004047890 */ /* 0x000fe2000fffe0ff */
[----:B------:R-:W-:Y:S01]  /*15260*/  IMAD.MOV.U32 R66, RZ, RZ, R6 ;  /* 0x000000ffff427224 */ /* 0x000fe200078e0006 */
[----:B------:R-:W-:Y:S01]  /*15270*/  ISETP.GE.U32.AND P0, PT, R23, 0x40, PT ;  /* 0x000000401700780c */ /* 0x000fe20003f06070 */
[----:B------:R-:W-:Y:S01]  /*15280*/  IMAD.MOV.U32 R68, RZ, RZ, R18 ;  /* 0x000000ffff447224 */ /* 0x000fe200078e0012 */
[----:B-1----:R-:W-:-:S06]  /*15290*/  ULEA UR4, UR5, UR4, 0x18 ;  /* 0x0000000405047291 */ /* 0x002fcc000f8ec0ff */
[----:B------:R-:W-:Y:S01]  /*152a0*/  LEA R3, R0, UR4, 0x6 ;  /* 0x0000000400037c11 */ /* 0x000fe2000f8e30ff */
[----:B------:R-:W-:-:S04]  /*152b0*/  IMAD.MOV.U32 R0, RZ, RZ, 0x20 ;  /* 0x00000020ff007424 */ /* 0x000fc800078e00ff */
        /* <DEDUP_REMOVED lines=10> */
.L_x_877:
        /* <DEDUP_REMOVED lines=8> */
[----:B------:R-:W-:Y:S01]  /*153e0*/  IMAD R20, R22, 0x40, R3 ;  /* 0x0000004016147824 */ /* 0x000fe200078e0203 */
[----:B------:R-:W-:Y:S01]  /*153f0*/  FSETP.NAN.FTZ.AND P1, PT, |R7|, |R7|, PT ;  /* 0x400000070700720b */ /* 0x000fe20003f38200 */
[----:B------:R-:W-:Y:S03]  /*15400*/  BSSY.RECONVERGENT B1, `(.L_x_869) ;  /* 0x0000012000017945 */ /* 0x000fe60003800200 */
[----:B------:R-:W2:Y:S04]  /*15410*/  LDS R24, [R20] ;  /* 0x0000000014187984 */ /* 0x000ea80000000800 */
[----:B------:R-:W3:Y:S04]  /*15420*/  LDS.64 R4, [R20+0x8] ;  /* 0x0000080014047984 */ /* 0x000ee80000000a00 */
[----:B------:R4:W0:Y:S04]  /*15430*/  LDS R26, [R20+0x10] ;  /* 0x00001000141a7984 */ /* 0x0008280000000800 */
[----:B------:R4:W0:Y:S04]  /*15440*/  LDS R30, [R20+0x20] ;  /* 0x00002000141e7984 */ /* 0x0008280000000800 */
[----:B------:R4:W0:Y:S04]  /*15450*/  LDS R32, [R20+0x30] ;  /* 0x0000300014207984 */ /* 0x0008280000000800 */
[----:B------:R4:W0:Y:S04]  /*15460*/  LDS.64 R10, [R20+0x18] ;  /* 0x00001800140a7984 */ /* 0x0008280000000a00 */
[----:B------:R4:W0:Y:S04]  /*15470*/  LDS.64 R12, [R20+0x28] ;  /* 0x00002800140c7984 */ /* 0x0008280000000a00 */
[----:B------:R4:W0:Y:S01]  /*15480*/  LDS.64 R14, [R20+0x38] ;  /* 0x00003800140e7984 */ /* 0x0008220000000a00 */
[----:B--2---:R-:W-:-:S02]  /*15490*/  @P1 FSETP.NAN.FTZ.AND P2, PT, |R24|, |R24|, PT ;  /* 0x400000181800120b */ /* 0x004fc40003f58200 */
        /* <DEDUP_REMOVED lines=8> */
.L_x_870:
[----:B------:R-:W-:Y:S05]  /*15520*/  BSYNC.RECONVERGENT B1 ;  /* 0x0000000000017941 */ /* 0x000fea0003800200 */
.L_x_869:
[----:B-1----:R-:W-:Y:S01]  /*15530*/  SEL R48, R48, R4, P2 ;  /* 0x0000000430307207 */ /* 0x002fe20001000000 */
        /* <DEDUP_REMOVED lines=18> */
.L_x_872:
[----:B------:R-:W-:Y:S05]  /*15660*/  BSYNC.RECONVERGENT B1 ;  /* 0x0000000000017941 */ /* 0x000fea0003800200 */
.L_x_871:
        /* <DEDUP_REMOVED lines=13> */
.L_x_874:
[----:B------:R-:W-:Y:S05]  /*15740*/  BSYNC.RECONVERGENT B1 ;  /* 0x0000000000017941 */ /* 0x000fea0003800200 */
.L_x_873:
        /* <DEDUP_REMOVED lines=11> */
.L_x_876:
[----:B------:R-:W-:Y:S05]  /*15800*/  BSYNC.RECONVERGENT B1 ;  /* 0x0000000000017941 */ /* 0x000fea0003800200 */
.L_x_875:
        /* <DEDUP_REMOVED lines=12> */
.L_x_868:
[----:B------:R-:W-:Y:S05]  /*158d0*/  BSYNC.RECONVERGENT B0 ;  /* 0x0000000000007941 */ /* 0x000fea0003800200 */
.L_x_867:
[----:B------:R-:W-:Y:S01]  /*158e0*/  ISETP.GT.U32.AND P0, PT, R8, 0x7f, PT ;  /* 0x0000007f0800780c */ /* 0x000fe20003f04070 */
[----:B------:R-:W-:-:S12]  /*158f0*/  IMAD.MOV.U32 R8, RZ, RZ, R22 ;  /* 0x000000ffff087224 */ /* 0x000fd800078e0016 */
[----:B------:R-:W-:Y:S05]  /*15900*/  @P0 BRA `(.L_x_877) ;  /* 0xfffffff800940947 */ /* 0x000fea000383ffff */
.L_x_866:
[----:B------:R-:W-:Y:S01]  /*15910*/  ISETP.GE.U32.AND P0, PT, R0, 0x2, PT ;  /* 0x000000020000780c */ /* 0x000fe20003f06070 */
[----:B------:R-:W-:Y:S05]  /*15920*/  WARPSYNC.ALL ;  /* 0x0000000000007948 */ /* 0x000fea0003800000 */
[----:B------:R-:W-:Y:S07]  /*15930*/  BAR.SYNC.DEFER_BLOCKING 0x0 ;  /* 0x0000000000007b1d */ /* 0x000fee0000010000 */
[----:B------:R-:W-:Y:S05]  /*15940*/  @!P0 BRA `(.L_x_865) ;  /* 0x0000000400308947 */ /* 0x000fea0003800000 */
[----:B------:R-:W-:-:S07]  /*15950*/  IMAD.MOV.U32 R4, RZ, RZ, 0x1 ;  /* 0x00000001ff047424 */ /* 0x000fce00078e00ff */
.L_x_886:
[----:B------:R-:W3:Y:S01]  /*15960*/  SHFL.DOWN PT, R8, R7, R4, 0x1f ;  /* 0x08001f0407087589 */ /* 0x000ee200000e0000 */
[----:B------:R-:W-:Y:S01]  /*15970*/  FSETP.NAN.FTZ.AND P2, PT, |R7|, |R7|, PT ;  /* 0x400000070700720b */ /* 0x000fe20003f58200 */
[----:B------:R-:W-:Y:S02]  /*15980*/  BSSY.RECONVERGENT B0, `(.L_x_878) ;  /* 0x000000c000007945 */ /* 0x000fe40003800200 */
[----:B-12---:R-:W1:Y:S04]  /*15990*/  SHFL.DOWN PT, R3, R48, R4, 0x1f ;  /* 0x08001f0430037589 */ /* 0x006e6800000e0000 */
[----:B------:R-:W2:Y:S06]  /*159a0*/  SHFL.DOWN PT, R10, R49, R4, 0x1f ;  /* 0x08001f04310a7589 */ /* 0x000eac00000e0000 */
[----:B---3--:R-:W-:-:S02]  /*159b0*/  @P2 FSETP.NAN.FTZ.AND P1, PT, |R8|, |R8|, PT ;  /* 0x400000080800220b */ /* 0x008fc40003f38200 */
        /* <DEDUP_REMOVED lines=8> */
.L_x_879:
[----:B------:R-:W-:Y:S05]  /*15a40*/  BSYNC.RECONVERGENT B0 ;  /* 0x0000000000007941 */ /* 0x000fea0003800200 */
.L_x_878:
[----:B------:R-:W1:Y:S01]  /*15a50*/  SHFL.DOWN PT, R12, R9, R4, 0x1f ;  /* 0x08001f04090c7589 */ /* 0x000e6200000e0000 */
[----:B------:R-:W-:Y:S01]  /*15a60*/  FSETP.NAN.FTZ.AND P3, PT, |R9|, |R9|, PT ;  /* 0x400000090900720b */ /* 0x000fe20003f78200 */
[----:B------:R-:W-:Y:S02]  /*15a70*/  BSSY.RECONVERGENT B0, `(.L_x_880) ;  /* 0x000000c000007945 */ /* 0x000fe40003800200 */
[----:B------:R-:W2:Y:S04]  /*15a80*/  SHFL.DOWN PT, R5, R6, R4, 0x1f ;  /* 0x08001f0406057589 */ /* 0x000ea800000e0000 */
[----:B------:R-:W3:Y:S06]  /*15a90*/  SHFL.DOWN PT, R14, R67, R4, 0x1f ;  /* 0x08001f04430e7589 */ /* 0x000eec00000e0000 */
[----:B-1----:R-:W-:-:S02]  /*15aa0*/  @P3 FSETP.NAN.FTZ.AND P0, PT, |R12|, |R12|, PT ;  /* 0x4000000c0c00320b */ /* 0x002fc40003f18200 */
[----:B--2---:R-:W-:-:S04]  /*15ab0*/  @P3 ISETP.LT.U32.AND P2, PT, R6, R5, PT ;  /* 0x000000050600320c */ /* 0x004fc80003f41070 */
[----:B---3--:R-:W-:Y:S01]  /*15ac0*/  @P3 ISETP.LT.OR.EX P0, PT, R67, R14, !P0, P2 ;  /* 0x0000000e4300320c */ /* 0x008fe20004701720 */
[----:B------:R-:W-:-:S12]  /*15ad0*/  @P3 BRA `(.L_x_881) ;  /* 0x0000000000143947 */ /* 0x000fd80003800000 */
[----:B------:R-:W-:-:S13]  /*15ae0*/  FSETP.NEU.FTZ.AND P3, PT, R9, R12, PT ;  /* 0x0000000c0900720b */ /* 0x000fda0003f7d000 */
[----:B------:R-:W-:Y:S02]  /*15af0*/  @!P3 ISETP.GE.U32.AND P2, PT, R6, R5, PT ;  /* 0x000000050600b20c */ /* 0x000fe40003f46070 */
[----:B------:R-:W-:Y:S02]  /*15b00*/  @P3 FSETP.LT.FTZ.AND P0, PT, R9, R12, PT ;  /* 0x0000000c0900320b */ /* 0x000fe40003f11000 */
[----:B------:R-:W-:-:S04]  /*15b10*/  @!P3 ISETP.GE.AND.EX P2, PT, R67, R14, PT, P2 ;  /* 0x0000000e4300b20c */ /* 0x000fc80003f46320 */
[----:B------:R-:W-:-:S13]  /*15b20*/  @!P3 PLOP3.LUT P0, PT, P2, PT, PT, 0x8, 0x80 ;  /* 0x000000000080b81c */ /* 0x000fda000170e170 */
.L_x_881:
[----:B------:R-:W-:Y:S05]  /*15b30*/  BSYNC.RECONVERGENT B0 ;  /* 0x0000000000007941 */ /* 0x000fea0003800200 */
.L_x_880:
        /* <DEDUP_REMOVED lines=14> */
.L_x_883:
[----:B------:R-:W-:Y:S05]  /*15c20*/  BSYNC.RECONVERGENT B0 ;  /* 0x0000000000007941 */ /* 0x000fea0003800200 */
.L_x_882:
[----:B------:R-:W1:Y:S01]  /*15c30*/  SHFL.DOWN PT, R24, R27, R4, 0x1f ;  /* 0x08001f041b187589 */ /* 0x000e6200000e0000 */
[----:B------:R-:W-:Y:S01]  /*15c40*/  FSETP.NAN.FTZ.AND P5, PT, |R27|, |R27|, PT ;  /* 0x4000001b1b00720b */ /* 0x000fe20003fb8200 */
[----:B------:R-:W-:Y:S01]  /*15c50*/  BSSY.RECONVERGENT B0, `(.L_x_884) ;  /* 0x0000015000007945 */ /* 0x000fe20003800200 */
[----:B------:R-:W-:Y:S01]  /*15c60*/  FSEL R7, R7, R8, P1 ;  /* 0x0000000807077208 */ /* 0x000fe20000800000 */
[----:B------:R-:W2:Y:S01]  /*15c70*/  SHFL.DOWN PT, R13, R18, R4, 0x1f ;  /* 0x08001f04120d7589 */ /* 0x000ea200000e0000 */
[----:B------:R-:W-:Y:S02]  /*15c80*/  SEL R48, R48, R3, P1 ;  /* 0x0000000330307207 */ /* 0x000fe40000800000 */
[----:B------:R-:W-:Y:S01]  /*15c90*/  SEL R49, R49, R10, P1 ;  /* 0x0000000a31317207 */ /* 0x000fe20000800000 */
[----:B------:R-:W3:Y:S01]  /*15ca0*/  SHFL.DOWN PT, R26, R69, R4, 0x1f ;  /* 0x08001f04451a7589 */ /* 0x000ee200000e0000 */
[----:B------:R-:W-:Y:S02]  /*15cb0*/  FSEL R9, R9, R12, P0 ;  /* 0x0000000c09097208 */ /* 0x000fe40000000000 */
[----:B------:R-:W-:-:S02]  /*15cc0*/  SEL R6, R6, R5, P0 ;  /* 0x0000000506067207 */ /* 0x000fc40000000000 */
[----:B------:R-:W-:Y:S02]  /*15cd0*/  SEL R67, R67, R14, P0 ;  /* 0x0000000e43437207 */ /* 0x000fe40000000000 */
[----:B------:R-:W-:Y:S02]  /*15ce0*/  FSEL R21, R21, R20, P2 ;  /* 0x0000001415157208 */ /* 0x000fe40001000000 */
[----:B------:R-:W-:Y:S02]  /*15cf0*/  SEL R28, R28, R11, P2 ;  /* 0x0000000b1c1c7207 */ /* 0x000fe40001000000 */
[----:B------:R-:W-:Y:S02]  /*15d00*/  SEL R29, R29, R22, P2 ;  /* 0x000000161d1d7207 */ /* 0x000fe40001000000 */
[----:B-1----:R-:W-:Y:S02]  /*15d10*/  @P5 FSETP.NAN.FTZ.AND P3, PT, |R24|, |R24|, PT ;  /* 0x400000181800520b */ /* 0x002fe40003f78200 */
        /* <DEDUP_REMOVED lines=8> */
.L_x_885:
[----:B------:R-:W-:Y:S05]  /*15da0*/  BSYNC.RECONVERGENT B0 ;  /* 0x0000000000007941 */ /* 0x000fea0003800200 */
.L_x_884:
[----:B------:R-:W-:Y:S01]  /*15db0*/  IMAD.SHL.U32 R4, R4, 0x2, RZ ;  /* 0x0000000204047824 */ /* 0x000fe200078e00ff */
[----:B------:R-:W-:Y:S02]  /*15dc0*/  FSEL R27, R27, R24, P1 ;  /* 0x000000181b1b7208 */ /* 0x000fe40000800000 */
[----:B------:R-:W-:Y:S02]  /*15dd0*/  SEL R18, R18, R13, P1 ;  /* 0x0000000d12127207 */ /* 0x000fe40000800000 */
[----:B------:R-:W-:Y:S02]  /*15de0*/  ISETP.GE.AND P0, PT, R4, R0, PT ;  /* 0x000000000400720c */ /* 0x000fe40003f06270 */
[----:B------:R-:W-:-:S11]  /*15df0*/  SEL R69, R69, R26, P1 ;  /* 0x0000001a45457207 */ /* 0x000fd60000800000 */
[----:B------:R-:W-:Y:S05]  /*15e00*/  @!P0 BRA `(.L_x_886) ;  /* 0xfffffff800d48947 */ /* 0x000fea000383ffff */
.L_x_865:
[----:B-12---:R-:W1:Y:S01]  /*15e10*/  LDC R0, c[0x0][0x56c] ;  /* 0x00015b00ff007b82 */ /* 0x006e620000000800 */
[----:B------:R-:W-:Y:S01]  /*15e20*/  IMAD.MOV.U32 R23, RZ, RZ, RZ ;  /* 0x000000ffff177224 */ /* 0x000fe200078e00ff */
        /* <DEDUP_REMOVED lines=12> */
[----:B--2---:R-:W-:-:S05]  /*15ef0*/  SHF.R.U32.HI R5, RZ, UR5, R4 ;  /* 0x00000005ff057c19 */ /* 0x004fca0008011604 */
[----:B------:R-:W-:-:S04]  /*15f00*/  IMAD.MOV R3, RZ, RZ, -R5 ;  /* 0x000000ffff037224 */ /* 0x000fc800078e0a05 */
[----:B------:R-:W-:-:S04]  /*15f10*/  IMAD R3, R3, UR6, R77 ;  /* 0x0000000603037c24 */ /* 0x000fc8000f8e024d */
        /* <DEDUP_REMOVED lines=264> */
.L_x_887:
[----:B------:R-:W-:Y:S01]  /*16fa0*/  IMAD.MOV.U32 R26, RZ, RZ, RZ ;  /* 0x000000ffff1a7224 */ /* 0x000fe200078e00ff */
[----:B------:R-:W-:Y:S06]  /*16fb0*/  @!P0 BRA `(.L_x_888) ;  /* 0x0000001000488947 */ /* 0x000fec0003800000 */
[----:B------:R-:W1:Y:S01]  /*16fc0*/  LDCU.64 UR6, c[0x0][0x570] ;  /* 0x0000ae00ff0677ac */ /* 0x000e620008000a00 */
[----:B------:R-:W-:Y:S01]  /*16fd0*/  VIADD R5, R77, 0x1 ;  /* 0x000000014d057836 */ /* 0x000fe20000000000 */
[----:B------:R-:W-:Y:S01]  /*16fe0*/  ISETP.NE.AND P1, PT, R8, RZ, PT ;  /* 0x000000ff0800720c */ /* 0x000fe20003f25270 */
[----:B------:R-:W-:Y:S01]  /*16ff0*/  IMAD.MOV.U32 R4, RZ, RZ, RZ ;  /* 0x000000ffff047224 */ /* 0x000fe200078e00ff */
[----:B------:R-:W2:Y:S01]  /*17000*/  LDCU UR4, c[0x0][0x578] ;  /* 0x0000af00ff0477ac */ /* 0x000ea20008000800 */
[----:B------:R-:W3:Y:S02]  /*17010*/  LDCU UR5, c[0x0][0x69c] ;  /* 0x0000d380ff0577ac */ /* 0x000ee40008000800 */
        /* <DEDUP_REMOVED lines=268> */
.L_x_888:
        /* <DEDUP_REMOVED lines=276> */
.L_x_889:
        /* <DEDUP_REMOVED lines=276> */
.L_x_890:
[----:B------:R-:W1:Y:S01]  /*1a360*/  LDCU.64 UR4, c[0x0][0x780] ;  /* 0x0000f000ff0477ac */ /* 0x000e620008000a00 */
[----:B------:R-:W-:Y:S02]  /*1a370*/  PLOP3.LUT P0, PT, PT, PT, PT, 0x80, 0x8 ;  /* 0x000000000008781c */ /* 0x000fe40003f0f070 */
[----:B------:R-:W-:Y:S01]  /*1a380*/  CS2R R4, SRZ ;  /* 0x0000000000047805 */ /* 0x000fe2000001ff00 */
[----:B-1----:R-:W-:-:S04]  /*1a390*/  UISETP.NE.U32.AND UP0, UPT, UR4, URZ, UPT ;  /* 0x000000ff0400728c */ /* 0x002fc8000bf05070 */
[----:B------:R-:W-:-:S09]  /*1a3a0*/  UISETP.NE.AND.EX UP0, UPT, UR5, URZ, UPT, UP0 ;  /* 0x000000ff0500728c */ /* 0x000fd2000bf05300 */
[----:B------:R-:W-:Y:S05]  /*1a3b0*/  BRA.U !UP0, `(.L_x_891) ;  /* 0x0000000508447547 */ /* 0x000fea000b800000 */
[----:B------:R-:W-:Y:S01]  /*1a3c0*/  BSSY.RECONVERGENT B0, `(.L_x_892) ;  /* 0x0000019000007945 */ /* 0x000fe20003800200 */
[----:B------:R-:W-:Y:S02]  /*1a3d0*/  IMAD.MOV.U32 R12, RZ, RZ, 0x8 ;  /* 0x00000008ff0c7424 */ /* 0x000fe400078e00ff */
[----:B------:R-:W-:-:S07]  /*1a3e0*/  IMAD.MOV.U32 R3, RZ, RZ, 0x10 ;  /* 0x00000010ff037424 */ /* 0x000fce00078e00ff */
.L_x_893:
[----:B------:R-:W1:Y:S08]  /*1a3f0*/  I2F.U32.RP R10, R3 ;  /* 0x00000003000a7306 */ /* 0x000e700000209000 */
[----:B-1----:R-:W1:Y:S02]  /*1a400*/  MUFU.RCP R10, R10 ;  /* 0x0000000a000a7308 */ /* 0x002e640000001000 */
[----:B-1----:R-:W-:-:S06]  /*1a410*/  VIADD R4, R10, 0xffffffe ;  /* 0x0ffffffe0a047836 */ /* 0x002fcc0000000000 */
[----:B------:R1:W2:Y:S02]  /*1a420*/  F2I.FTZ.U32.TRUNC.NTZ R5, R4 ;  /* 0x0000000400057305 */ /* 0x0002a4000021f000 */
[----:B-1----:R-:W-:Y:S02]  /*1a430*/  IMAD.MOV.U32 R4, RZ, RZ, RZ ;  /* 0x000000ffff047224 */ /* 0x002fe400078e00ff */
[----:B--2---:R-:W-:-:S04]  /*1a440*/  IMAD.MOV R14, RZ, RZ, -R5 ;  /* 0x000000ffff0e7224 */ /* 0x004fc800078e0a05 */
[----:B------:R-:W-:Y:S02]  /*1a450*/  IMAD R11, R14, R3, RZ ;  /* 0x000000030e0b7224 */ /* 0x000fe400078e02ff */
[----:B------:R-:W-:Y:S02]  /*1a460*/  IMAD.MOV.U32 R14, RZ, RZ, R3 ;  /* 0x000000ffff0e7224 */ /* 0x000fe400078e0003 */
        /* <DEDUP_REMOVED lines=15> */
.L_x_892:
        /* <DEDUP_REMOVED lines=12> */
[----:B------:R-:W-:Y:S02]  /*1a620*/  @P3 IMAD.IADD R5, R5, 0x1, -R14 ;  /* 0x0000000105053824 */ /* 0x000fe400078e0a0e */
[----:B------:R-:W-:-:S03]  /*1a630*/  @P3 VIADD R10, R10, 0x1 ;  /* 0x000000010a0a3836 */ /* 0x000fc60000000000 */
        /* <DEDUP_REMOVED lines=9> */
[----:B------:R-:W-:Y:S01]  /*1a6d0*/  IMAD.MOV R13, RZ, RZ, -R3 ;  /* 0x000000ffff0d7224 */ /* 0x000fe200078e0a03 */
        /* <DEDUP_REMOVED lines=15> */
[----:B------:R-:W-:Y:S01]  /*1a7d0*/  @P1 VIADD R11, R11, 0x1 ;  /* 0x000000010b0b1836 */ /* 0x000fe20000000000 */
[----:B------:R-:W-:-:S05]  /*1a7e0*/  @!P2 LOP3.LUT R11, RZ, R3, RZ, 0x33, !PT ;  /* 0x00000003ff0ba212 */ /* 0x000fca00078e33ff */
[----:B------:R-:W-:Y:S01]  /*1a7f0*/  IMAD.MOV.U32 R4, RZ, RZ, R11 ;  /* 0x000000ffff047224 */ /* 0x000fe200078e000b */
[----:B------:R-:W-:Y:S06]  /*1a800*/  BRA `(.L_x_896) ;  /* 0x0000000000107947 */ /* 0x000fec0003800000 */
.L_x_895:
[----:B------:R-:W-:-:S07]  /*1a810*/  MOV R20, 0x1a830 ;  /* 0x0001a83000147802 */ /* 0x000fce0000000f00 */
[----:B0-----:R-:W-:Y:S05]  /*1a820*/  CALL.REL.NOINC `($__internal_2_$__cuda_sm20_div_u64) ;  /* 0x0000009c00687944 */ /* 0x001fea0003c00000 */
[----:B------:R-:W-:Y:S02]  /*1a830*/  IMAD.MOV.U32 R4, RZ, RZ, R3 ;  /* 0x000000ffff047224 */ /* 0x000fe400078e0003 */
[----:B------:R-:W-:-:S07]  /*1a840*/  IMAD.MOV.U32 R5, RZ, RZ, R10 ;  /* 0x000000ffff057224 */ /* 0x000fce00078e000a */
.L_x_896:
[----:B------:R-:W-:Y:S05]  /*1a850*/  BSYNC.RECONVERGENT B0 ;  /* 0x0000000000007941 */ /* 0x000fea0003800200 */
.L_x_894:
[----:B------:R-:W1:Y:S02]  /*1a860*/  LDCU.64 UR4, c[0x0][0x780] ;  /* 0x0000f000ff0477ac */ /* 0x000e640008000a00 */
[----:B-1----:R-:W-:Y:S02]  /*1a870*/  UISETP.NE.U32.AND UP0, UPT, UR4, URZ, UPT ;  /* 0x000000ff0400728c */ /* 0x002fe4000bf05070 */
[----:B------:R-:W-:Y:S02]  /*1a880*/  IADD3 R4, P1, PT, R4, UR4, RZ ;  /* 0x0000000404047c10 */ /* 0x000fe4000ff3e0ff */
[----:B------:R-:W-:Y:S02]  /*1a890*/  UISETP.NE.AND.EX UP0, UPT, UR5, URZ, UPT, UP0 ;  /* 0x000000ff0500728c */ /* 0x000fe4000bf05300 */
[----:B------:R-:W-:-:S04]  /*1a8a0*/  IADD3.X R5, PT, PT, R5, UR5, RZ, P1, !PT ;  /* 0x0000000505057c10 */ /* 0x000fc80008ffe4ff */
[----:B------:R-:W-:-:S04]  /*1a8b0*/  PLOP3.LUT P0, PT, PT, PT, UP0, 0x80, 0x8 ;  /* 0x000000000008781c */ /* 0x000fc80003f0f008 */
[----:B------:R-:W-:-:S13]  /*1a8c0*/  PLOP3.LUT P0, PT, P0, PT, PT, 0x8, 0x80 ;  /* 0x000000000080781c */ /* 0x000fda000070e170 */
.L_x_891:
[----:B------:R-:W1:Y:S02]  /*1a8d0*/  LDCU UR4, c[0x0][0x3b8] ;  /* 0x00007700ff0477ac */ /* 0x000e640008000800 */
[----:B-1----:R-:W-:-:S09]  /*1a8e0*/  UISETP.NE.AND UP0, UPT, UR4, URZ, UPT ;  /* 0x000000ff0400728c */ /* 0x002fd2000bf05270 */
[----:B------:R-:W-:Y:S05]  /*1a8f0*/  BRA.U !UP0, `(.L_x_897) ;  /* 0x0000008508107547 */ /* 0x000fea000b800000 */
[----:B------:R-:W1:Y:S01]  /*1a900*/  LDCU UR4, c[0x0][0x3bc] ;  /* 0x00007780ff0477ac */ /* 0x000e620008000800 */
[----:B------:R-:W-:Y:S01]  /*1a910*/  IMAD.MOV.U32 R23, RZ, RZ, RZ ;  /* 0x000000ffff177224 */ /* 0x000fe200078e00ff */
[----:B------:R-:W2:Y:S01]  /*1a920*/  LDCU UR7, c[0x0][0x56c] ;  /* 0x0000ad80ff0777ac */ /* 0x000ea20008000800 */
[----:B------:R-:W3:Y:S01]  /*1a930*/  LDCU UR5, c[0x0][0x3c0] ;  /* 0x00007800ff0577ac */ /* 0x000ee20008000800 */
[----:B------:R-:W4:Y:S01]  /*1a940*/  LDCU UR6, c[0x0][0x3a8] ;  /* 0x00007500ff0677ac */ /* 0x000f220008000800 */
[----:B-1----:R-:W-:Y:S01]  /*1a950*/  IMAD R3, R19, UR4, RZ ;  /* 0x0000000413037c24 */ /* 0x002fe2000f8e02ff */
[----:B--2---:R-:W-:-:S03]  /*1a960*/  UISETP.NE.AND UP0, UPT, UR7, URZ, UPT ;  /* 0x000000ff0700728c */ /* 0x004fc6000bf05270 */
[----:B---3--:R-:W-:-:S04]  /*1a970*/  IMAD R10, R16, UR5, R3 ;  /* 0x00000005100a7c24 */ /* 0x008fc8000f8e0203 */
[----:B----4-:R-:W-:-:S04]  /*1a980*/  IMAD R10, R17, UR6, R10 ;  /* 0x00000006110a7c24 */ /* 0x010fc8000f8e020a */
[----:B------:R-:W-:Y:S01]  /*1a990*/  IMAD.SHL.U32 R11, R10, 0x4, RZ ;  /* 0x000000040a0b7824 */ /* 0x000fe200078e00ff */
[----:B------:R-:W-:Y:S06]  /*1a9a0*/  BRA.U !UP0, `(.L_x_898) ;  /* 0x0000001108447547 */ /* 0x000fec000b800000 */
[----:B------:R-:W1:Y:S01]  /*1a9b0*/  LDCU.64 UR6, c[0x0][0x570] ;  /* 0x0000ae00ff0677ac */ /* 0x000e620008000a00 */
[----:B------:R-:W-:Y:S01]  /*1a9c0*/  IMAD.MOV.U32 R10, RZ, RZ, RZ ;  /* 0x000000ffff0a7224 */ /* 0x000fe200078e00ff */
[----:B------:R-:W-:Y:S01]  /*1a9d0*/  ISETP.NE.AND P1, PT, R8, RZ, PT ;  /* 0x000000ff0800720c */ /* 0x000fe20003f25270 */
        /* <DEDUP_REMOVED lines=270> */
.L_x_898:
[----:B------:R-:W-:Y:S01]  /*1bac0*/  IMAD.MOV.U32 R26, RZ, RZ, RZ ;  /* 0x000000ffff1a7224 */ /* 0x000fe200078e00ff */
[----:B------:R-:W-:Y:S06]  /*1bad0*/  BRA.U !UP0, `(.L_x_899) ;  /* 0x0000001108487547 */ /* 0x000fec000b800000 */
        /* <DEDUP_REMOVED lines=274> */
.L_x_899:
        /* <DEDUP_REMOVED lines=276> */
.L_x_900:
        /* <DEDUP_REMOVED lines=276> */
.L_x_901:
[----:B------:R-:W1:Y:S01]  /*1ee80*/  LDCU UR4, c[0x0][0x3a0] ;  /* 0x00007400ff0477ac */ /* 0x000e620008000800 */
[----:B------:R-:W-:Y:S01]  /*1ee90*/  BSSY.RECONVERGENT B0, `(.L_x_902) ;  /* 0x000001e000007945 */ /* 0x000fe20003800200 */
[----:B------:R-:W-:Y:S02]  /*1eea0*/  LOP3.LUT P4, RZ, R19, R16, RZ, 0xfc, !PT ;  /* 0x0000001013ff7212 */ /* 0x000fe4000788fcff */
[----:B------:R-:W-:Y:S02]  /*1eeb0*/  PLOP3.LUT P1, PT, PT, PT, PT, 0x8, 0x80 ;  /* 0x000000000080781c */ /* 0x000fe40003f2e170 */
[----:B-1----:R-:W-:-:S13]  /*1eec0*/  ISETP.GE.AND P2, PT, R11, UR4, PT ;  /* 0x000000040b007c0c */ /* 0x002fda000bf46270 */
[----:B------:R-:W-:Y:S05]  /*1eed0*/  @P2 BRA `(.L_x_903) ;  /* 0x0000000000642947 */ /* 0x000fea0003800000 */
[----:B------:R-:W1:Y:S02]  /*1eee0*/  LDC.64 R12, c[0x0][0x3b0] ;  /* 0x0000ec00ff0c7b82 */ /* 0x000e640000000a00 */
[----:B-1----:R-:W-:Y:S02]  /*1eef0*/  ISETP.NE.AND P2, PT, R12, RZ, PT ;  /* 0x000000ff0c00720c */ /* 0x002fe40003f45270 */
[----:B------:R-:W-:Y:S02]  /*1ef00*/  ISETP.NE.AND P3, PT, R13, RZ, PT ;  /* 0x000000ff0d00720c */ /* 0x000fe40003f65270 */
[----:B------:R-:W-:Y:S02]  /*1ef10*/  ISETP.NE.AND P2, PT, R19, RZ, P2 ;  /* 0x000000ff1300720c */ /* 0x000fe40001745270 */
[----:B------:R-:W-:-:S04]  /*1ef20*/  ISETP.NE.AND P3, PT, R16, RZ, P3 ;  /* 0x000000ff1000720c */ /* 0x000fc80001f65270 */
[----:B------:R-:W-:-:S13]  /*1ef30*/  PLOP3.LUT P2, PT, P2, P3, PT, 0xf8, 0x8f ;  /* 0x00000000008f781c */ /* 0x000fda0001747f70 */
[----:B------:R-:W-:Y:S05]  /*1ef40*/  @P2 BRA `(.L_x_903) ;  /* 0x0000000000482947 */ /* 0x000fea0003800000 */
[----:B------:R-:W1:Y:S01]  /*1ef50*/  LDCU UR4, c[0x0][0x374] ;  /* 0x00006e80ff0477ac */ /* 0x000e620008000800 */
[----:B------:R-:W2:Y:S01]  /*1ef60*/  LDC.64 R10, c[0x0][0x788] ;  /* 0x0001e200ff0a7b82 */ /* 0x000ea20000000a00 */
[----:B------:R-:W-:Y:S01]  /*1ef70*/  ISETP.NE.AND P1, PT, R12, RZ, PT ;  /* 0x000000ff0c00720c */ /* 0x000fe20003f25270 */
[----:B------:R-:W-:Y:S01]  /*1ef80*/  IMAD.MOV.U32 R66, RZ, RZ, R6 ;  /* 0x000000ffff427224 */ /* 0x000fe200078e0006 */
[----:B------:R-:W3:Y:S01]  /*1ef90*/  LDCU UR5, c[0x0][0x360] ;  /* 0x00006c00ff0577ac */ /* 0x000ee20008000800 */
[----:B------:R-:W-:Y:S02]  /*1efa0*/  IMAD.MOV.U32 R68, RZ, RZ, R18 ;  /* 0x000000ffff447224 */ /* 0x000fe400078e0012 */
[----:B-1----:R-:W-:-:S08]  /*1efb0*/  IMAD R2, R17, UR4, R2 ;  /* 0x0000000411027c24 */ /* 0x002fd0000f8e0202 */
[----:B---3--:R-:W-:Y:S01]  /*1efc0*/  @!P1 IMAD R2, R2, UR5, R19 ;  /* 0x0000000502029c24 */ /* 0x008fe2000f8e0213 */
[----:B------:R-:W-:-:S03]  /*1efd0*/  PLOP3.LUT P1, PT, PT, PT, PT, 0x80, 0x8 ;  /* 0x000000000008781c */ /* 0x000fc60003f2f070 */
[----:B--2---:R-:W-:-:S05]  /*1efe0*/  IMAD.WIDE.U32 R2, R2, 0x40, R10 ;  /* 0x0000004002027825 */ /* 0x004fca00078e000a */
[----:B------:R1:W-:Y:S04]  /*1eff0*/  STG.E.64 desc[UR36][R2.64+0x8], R48 ;  /* 0x0000083002007986 */ /* 0x0003e8000c101b24 */
[----:B------:R1:W-:Y:S04]  /*1f000*/  STG.E.64 desc[UR36][R2.64+0x18], R66 ;  /* 0x0000184202007986 */ /* 0x0003e8000c101b24 */
[----:B------:R1:W-:Y:S04]  /*1f010*/  STG.E.64 desc[UR36][R2.64+0x28], R28 ;  /* 0x0000281c02007986 */ /* 0x0003e8000c101b24 */
[----:B------:R1:W-:Y:S04]  /*1f020*/  STG.E.64 desc[UR36][R2.64+0x38], R68 ;  /* 0x0000384402007986 */ /* 0x0003e8000c101b24 */
[----:B------:R1:W-:Y:S04]  /*1f030*/  STG.E desc[UR36][R2.64], R7 ;  /* 0x0000000702007986 */ /* 0x0003e8000c101924 */
[----:B------:R1:W-:Y:S04]  /*1f040*/  STG.E desc[UR36][R2.64+0x10], R9 ;  /* 0x0000100902007986 */ /* 0x0003e8000c101924 */
[----:B------:R1:W-:Y:S04]  /*1f050*/  STG.E desc[UR36][R2.64+0x20], R21 ;  /* 0x0000201502007986 */ /* 0x0003e8000c101924 */
[----:B------:R1:W-:Y:S02]  /*1f060*/  STG.E desc[UR36][R2.64+0x30], R27 ;  /* 0x0000301b02007986 */ /* 0x0003e4000c101924 */
.L_x_903:
[----:B------:R-:W-:Y:S05]  /*1f070*/  BSYNC.RECONVERGENT B0 ;  /* 0x0000000000007941 */ /* 0x000fea0003800200 */
.L_x_902:
        /* <DEDUP_REMOVED lines=14> */
[----:B-1----:R-:W1:Y:S01]  /*1f160*/  S2R R9, SR_LANEID ;  /* 0x0000000000097919 */ /* 0x002e620000000000 */
[----:B------:R-:W-:Y:S01]  /*1f170*/  VOTEU.ANY UR5, UPT, PT ;  /* 0x0000000000057886 */ /* 0x000fe200038e0100 */
[----:B------:R-:W2:Y:S01]  /*1f180*/  LDC.64 R2, c[0x0][0x790] ;  /* 0x0001e400ff027b82 */ /* 0x000ea20000000a00 */
[----:B------:R-:W1:Y:S01]  /*1f190*/  FLO.U32 R6, UR5 ;  /* 0x0000000500067d00 */ /* 0x000e6200080e0000 */
[----:B------:R-:W3:Y:S01]  /*1f1a0*/  POPC R7, UR5 ;  /* 0x0000000500077d09 */ /* 0x000ee20008000000 */
[----:B--2---:R-:W-:Y:S01]  /*1f1b0*/  IMAD.WIDE.U32 R2, R17, 0x4, R2 ;  /* 0x0000000411027825 */ /* 0x004fe200078e0002 */
[----:B-1----:R-:W-:-:S13]  /*1f1c0*/  ISETP.EQ.U32.AND P2, PT, R6, R9, PT ;  /* 0x000000090600720c */ /* 0x002fda0003f42070 */
[----:B---3--:R-:W2:Y:S01]  /*1f1d0*/  @P2 ATOMG.E.ADD.STRONG.GPU PT, R3, desc[UR36][R2.64], R7 ;  /* 0x80000007020329a8 */ /* 0x008ea200081ef124 */
[----:B------:R-:W1:Y:S01]  /*1f1e0*/  S2UR UR6, SR_CgaCtaId ;  /* 0x00000000000679c3 */ /* 0x000e620000008800 */
[----:B------:R-:W3:Y:S01]  /*1f1f0*/  LDCU UR4, c[0x0][0x374] ;  /* 0x00006e80ff0477ac */ /* 0x000ee20008000800 */
[----:B------:R-:W4:Y:S01]  /*1f200*/  S2R R8, SR_LTMASK ;  /* 0x0000000000087919 */ /* 0x000f220000003900 */
[----:B---3--:R-:W-:Y:S01]  /*1f210*/  UIADD3 UR4, UPT, UPT, UR4, -0x1, URZ ;  /* 0xffffffff04047890 */ /* 0x008fe2000fffe0ff */
[----:B----4-:R-:W-:Y:S01]  /*1f220*/  LOP3.LUT R8, R8, UR5, RZ, 0xc0, !PT ;  /* 0x0000000508087c12 */ /* 0x010fe2000f8ec0ff */
[----:B------:R-:W-:Y:S02]  /*1f230*/  UMOV UR5, 0x400 ;  /* 0x0000040000057882 */ /* 0x000fe40000000000 */
[----:B-1----:R-:W-:Y:S01]  /*1f240*/  ULEA UR5, UR6, UR5, 0x18 ;  /* 0x0000000506057291 */ /* 0x002fe2000f8ec0ff */
[----:B------:R-:W1:Y:S01]  /*1f250*/  POPC R9, R8 ;  /* 0x0000000800097309 */ /* 0x000e620000000000 */
[----:B--2---:R-:W1:Y:S02]  /*1f260*/  SHFL.IDX PT, R0, R3, R6, 0x1f ;  /* 0x00001f0603007589 */ /* 0x004e6400000e0000 */
[----:B-1----:R-:W-:-:S05]  /*1f270*/  IMAD.IADD R0, R0, 0x1, R9 ;  /* 0x0000000100007824 */ /* 0x002fca00078e0209 */
[----:B------:R-:W-:-:S04]  /*1f280*/  ISETP.NE.AND P2, PT, R0, UR4, PT ;  /* 0x0000000400007c0c */ /* 0x000fc8000bf45270 */
[----:B------:R-:W-:-:S05]  /*1f290*/  SEL R0, RZ, 0x1, P2 ;  /* 0x00000001ff007807 */ /* 0x000fca0001000000 */
[----:B------:R2:W-:Y:S04]  /*1f2a0*/  STS.U8 [UR5], R0 ;  /* 0x00000000ff007988 */ /* 0x0005e80008000005 */
.L_x_905:
[----:B------:R-:W-:Y:S05]  /*1f2b0*/  BSYNC.RECONVERGENT B0 ;  /* 0x0000000000007941 */ /* 0x000fea0003800200 */
.L_x_904:
[----:B------:R-:W3:Y:S08]  /*1f2c0*/  S2UR UR5, SR_CgaCtaId ;  /* 0x00000000000579c3 */ /* 0x000ef00000008800 */
[----:B------:R-:W-:Y:S06]  /*1f2d0*/  BAR.SYNC.DEFER_BLOCKING 0x0 ;  /* 0x0000000000007b1d */ /* 0x000fec0000010000 */
[----:B------:R-:W-:-:S02]  /*1f2e0*/  UMOV UR4, 0x400 ;  /* 0x0000040000047882 */ /* 0x000fc40000000000 */
[----:B---3--:R-:W-:-:S09]  /*1f2f0*/  ULEA UR4, UR5, UR4, 0x18 ;  /* 0x0000000405047291 */ /* 0x008fd2000f8ec0ff */
[----:B--2---:R-:W2:Y:S02]  /*1f300*/  LDS.U8 R0, [UR4] ;  /* 0x00000004ff007984 */ /* 0x004ea40008000000 */
[----:B--2---:R-:W-:-:S13]  /*1f310*/  ISETP.NE.AND P2, PT, R0, RZ, PT ;  /* 0x000000ff0000720c */ /* 0x004fda0003f45270 */
        /* <DEDUP_REMOVED lines=10> */
[----:B------:R-:W2:Y:S01]  /*1f3c0*/  LDCU UR4, c[0x0][0x3b0] ;  /* 0x00007600ff0477ac */ /* 0x000ea20008000800 */
[----:B------:R-:W-:Y:S01]  /*1f3d0*/  BSSY.RECONVERGENT B1, `(.L_x_906) ;  /* 0x00000d7000017945 */ /* 0x000fe20003800200 */
[----:B------:R-:W1:Y:S01]  /*1f3e0*/  LDCU UR6, c[0x0][0x388] ;  /* 0x00007100ff0677ac */ /* 0x000e620008000800 */
[----:B------:R-:W3:Y:S01]  /*1f3f0*/  LDCU.64 UR8, c[0x0][0x390] ;  /* 0x00007200ff0877ac */ /* 0x000ee20008000a00 */
[----:B--2---:R-:W-:Y:S01]  /*1f400*/  UISETP.NE.AND UP0, UPT, UR4, URZ, UPT ;  /* 0x000000ff0400728c */ /* 0x004fe2000bf05270 */
[----:B-1----:R-:W-:-:S02]  /*1f410*/  IMAD.U32 R7, RZ, RZ, UR6 ;  /* 0x00000006ff077e24 */ /* 0x002fc4000f8e00ff */
[----:B---3--:R-:W-:Y:S02]  /*1f420*/  IMAD.U32 R6, RZ, RZ, UR8 ;  /* 0x00000008ff067e24 */ /* 0x008fe4000f8e00ff */
[----:B------:R-:W-:-:S04]  /*1f430*/  IMAD.U32 R27, RZ, RZ, UR9 ;  /* 0x00000009ff1b7e24 */ /* 0x000fc8000f8e00ff */
[----:B------:R-:W-:Y:S05]  /*1f440*/  BRA.U !UP0, `(.L_x_907) ;  /* 0x0000000508a47547 */ /* 0x000fea000b800000 */
[----:B------:R-:W1:Y:S01]  /*1f450*/  LDCU UR4, c[0x0][0x360] ;  /* 0x00006c00ff0477ac */ /* 0x000e620008000800 */
[----:B------:R-:W-:Y:S02]  /*1f460*/  IMAD.U32 R9, RZ, RZ, UR6 ;  /* 0x00000006ff097e24 */ /* 0x000fe4000f8e00ff */
[----:B------:R-:W-:Y:S01]  /*1f470*/  IMAD.U32 R2, RZ, RZ, UR8 ;  /* 0x00000008ff027e24 */ /* 0x000fe2000f8e00ff */
[----:B------:R-:W2:Y:S01]  /*1f480*/  LDCU UR5, c[0x0][0x3ac] ;  /* 0x00007580ff0577ac */ /* 0x000ea20008000800 */
[----:B------:R-:W-:Y:S02]  /*1f490*/  IMAD.U32 R11, RZ, RZ, UR9 ;  /* 0x00000009ff0b7e24 */ /* 0x000fe4000f8e00ff */
[----:B------:R-:W-:Y:S01]  /*1f4a0*/  IMAD.U32 R13, RZ, RZ, UR6 ;  /* 0x00000006ff0d7e24 */ /* 0x000fe2000f8e00ff */
[----:B------:R-:W3:Y:S01]  /*1f4b0*/  LDCU UR7, c[0x0][0x3ac] ;  /* 0x00007580ff0777ac */ /* 0x000ee20008000800 */
[----:B------:R-:W-:Y:S02]  /*1f4c0*/  IMAD.U32 R18, RZ, RZ, UR8 ;  /* 0x00000008ff127e24 */ /* 0x000fe4000f8e00ff */
[----:B------:R-:W-:-:S02]  /*1f4d0*/  IMAD.U32 R15, RZ, RZ, UR9 ;  /* 0x00000009ff0f7e24 */ /* 0x000fc4000f8e00ff */
[----:B------:R-:W-:Y:S02]  /*1f4e0*/  IMAD.U32 R21, RZ, RZ, UR6 ;  /* 0x00000006ff157e24 */ /* 0x000fe4000f8e00ff */
[----:B------:R-:W-:Y:S02]  /*1f4f0*/  IMAD.U32 R0, RZ, RZ, UR8 ;  /* 0x00000008ff007e24 */ /* 0x000fe4000f8e00ff */
[----:B------:R-:W-:Y:S02]  /*1f500*/  IMAD.U32 R3, RZ, RZ, UR9 ;  /* 0x00000009ff037e24 */ /* 0x000fe4000f8e00ff */
[----:B-1----:R-:W-:-:S05]  /*1f510*/  IMAD R8, R16, UR4, R19 ;  /* 0x0000000410087c24 */ /* 0x002fca000f8e0213 */
[----:B--2---:R-:W-:-:S13]  /*1f520*/  ISETP.GE.U32.AND P2, PT, R8, UR5, PT ;  /* 0x0000000508007c0c */ /* 0x004fda000bf46070 */
[----:B---3--:R-:W-:Y:S05]  /*1f530*/  @P2 BRA `(.L_x_908) ;  /* 0x0000000c00002947 */ /* 0x008fea0003800000 */
[----:B------:R-:W1:Y:S01]  /*1f540*/  LDCU UR5, c[0x0][0x374] ;  /* 0x00006e80ff0577ac */ /* 0x000e620008000800 */
[----:B------:R-:W2:Y:S01]  /*1f550*/  LDC R41, c[0x0][0x364] ;  /* 0x0000d900ff297b82 */ /* 0x000ea20000000800 */
[----:B------:R-:W-:Y:S01]  /*1f560*/  BSSY.RECONVERGENT B0, `(.L_x_909) ;  /* 0x0000056000007945 */ /* 0x000fe20003800200 */
[----:B------:R-:W-:Y:S02]  /*1f570*/  IMAD.U32 R9, RZ, RZ, UR6 ;  /* 0x00000006ff097e24 */ /* 0x000fe4000f8e00ff */
[----:B------:R-:W-:Y:S02]  /*1f580*/  IMAD.U32 R2, RZ, RZ, UR8 ;  /* 0x00000008ff027e24 */ /* 0x000fe4000f8e00ff */
[----:B------:R-:W-:Y:S02]  /*1f590*/  IMAD.U32 R11, RZ, RZ, UR9 ;  /* 0x00000009ff0b7e24 */ /* 0x000fe4000f8e00ff */
[----:B------:R-:W3:Y:S01]  /*1f5a0*/  LDC.64 R38, c[0x0][0x788] ;  /* 0x0001e200ff267b82 */ /* 0x000ee20000000a00 */
[----:B------:R-:W-:-:S02]  /*1f5b0*/  IMAD.U32 R13, RZ, RZ, UR6 ;  /* 0x00000006ff0d7e24 */ /* 0x000fc4000f8e00ff */
[----:B------:R-:W-:Y:S02]  /*1f5c0*/  IMAD.U32 R18, RZ, RZ, UR8 ;  /* 0x00000008ff127e24 */ /* 0x000fe4000f8e00ff */
[----:B------:R-:W-:Y:S02]  /*1f5d0*/  IMAD.U32 R15, RZ, RZ, UR9 ;  /* 0x00000009ff0f7e24 */ /* 0x000fe4000f8e00ff */
[----:B------:R-:W-:Y:S02]  /*1f5e0*/  IMAD.U32 R21, RZ, RZ, UR6 ;  /* 0x00000006ff157e24 */ /* 0x000fe4000f8e00ff */
[----:B------:R-:W-:Y:S02]  /*1f5f0*/  IMAD.U32 R0, RZ, RZ, UR8 ;  /* 0x00000008ff007e24 */ /* 0x000fe4000f8e00ff */
[----:B------:R-:W-:Y:S02]  /*1f600*/  IMAD.U32 R3, RZ, RZ, UR9 ;  /* 0x00000009ff037e24 */ /* 0x000fe4000f8e00ff */
[----:B-1----:R-:W-:-:S02]  /*1f610*/  IMAD R17, R17, UR5, RZ ;  /* 0x0000000511117c24 */ /* 0x002fc4000f8e02ff */
[----:B--2---:R-:W-:-:S07]  /*1f620*/  IMAD R41, R41, UR4, RZ ;  /* 0x0000000429297c24 */ /* 0x004fce000f8e02ff */
.L_x_918:
[----:B------:R-:W-:-:S04]  /*1f630*/  IMAD.IADD R29, R17, 0x1, R8 ;  /* 0x00000001111d7824 */ /* 0x000fc800078e0208 */
[----:B---3--:R-:W-:-:S05]  /*1f640*/  IMAD.WIDE.U32 R28, R29, 0x40, R38 ;  /* 0x000000401d1c7825 */ /* 0x008fca00078e0026 */
[----:B------:R-:W2:Y:S04]  /*1f650*/  LDG.E R10, desc[UR36][R28.64] ;  /* 0x000000241c0a7981 */ /* 0x000ea8000c1e1900 */
[----:B------:R-:W3:Y:S04]  /*1f660*/  LDG.E.64 R30, desc[UR36][R28.64+0x8] ;  /* 0x000008241c1e7981 */ /* 0x000ee8000c1e1b00 */
[----:B------:R1:W5:Y:S04]  /*1f670*/  LDG.E R12, desc[UR36][R28.64+0x10] ;  /* 0x000010241c0c7981 */ /* 0x000368000c1e1900 */
[----:B------:R1:W5:Y:S04]  /*1f680*/  LDG.E R14, desc[UR36][R28.64+0x20] ;  /* 0x000020241c0e7981 */ /* 0x000368000c1e1900 */
[----:B------:R1:W5:Y:S04]  /*1f690*/  LDG.E R20, desc[UR36][R28.64+0x30] ;  /* 0x000030241c147981 */ /* 0x000368000c1e1900 */
[----:B------:R1:W5:Y:S04]  /*1f6a0*/  LDG.E.64 R32, desc[UR36][R28.64+0x18] ;  /* 0x000018241c207981 */ /* 0x000368000c1e1b00 */
[----:B------:R1:W5:Y:S04]  /*1f6b0*/  LDG.E.64 R34, desc[UR36][R28.64+0x28] ;  /* 0x000028241c227981 */ /* 0x000368000c1e1b00 */
[----:B------:R1:W5:Y:S01]  /*1f6c0*/  LDG.E.64 R36, desc[UR36][R28.64+0x38] ;  /* 0x000038241c247981 */ /* 0x000362000c1e1b00 */
[----:B------:R-:W-:Y:S01]  /*1f6d0*/  FSETP.NAN.FTZ.AND P5, PT, |R7|, |R7|, PT ;  /* 0x400000070700720b */ /* 0x000fe20003fb8200 */
[----:B------:R-:W-:Y:S01]  /*1f6e0*/  BSSY.RECONVERGENT B2, `(.L_x_910) ;  /* 0x000000b000027945 */ /* 0x000fe20003800200 */
[----:B------:R-:W-:-:S11]  /*1f6f0*/  FSETP.NAN.FTZ.AND P4, PT, |R9|, |R9|, PT ;  /* 0x400000090900720b */ /* 0x000fd60003f98200 */
[----:B--2---:R-:W-:Y:S02]  /*1f700*/  @P5 FSETP.NAN.FTZ.AND P2, PT, |R10|, |R10|, PT ;  /* 0x4000000a0a00520b */ /* 0x004fe40003f58200 */
[----:B---3--:R-:W-:-:S04]  /*1f710*/  @P5 ISETP.LT.U32.AND P3, PT, R6, R30, PT ;  /* 0x0000001e0600520c */ /* 0x008fc80003f61070 */
[----:B------:R-:W-:Y:S01]  /*1f720*/  @P5 ISETP.LT.OR.EX P2, PT, R27, R31, !P2, P3 ;  /* 0x0000001f1b00520c */ /* 0x000fe20005741730 */
[----:B-1----:R-:W-:-:S12]  /*1f730*/  @P5 BRA `(.L_x_911) ;  /* 0x0000000000145947 */ /* 0x002fd80003800000 */
[----:B------:R-:W-:-:S13]  /*1f740*/  FSETP.NEU.FTZ.AND P3, PT, R7, R10, PT ;  /* 0x0000000a0700720b */ /* 0x000fda0003f7d000 */
[----:B------:R-:W-:-:S04]  /*1f750*/  @!P3 ISETP.GE.U32.AND P2, PT, R6, R30, PT ;  /* 0x0000001e0600b20c */ /* 0x000fc80003f46070 */
[----:B------:R-:W-:-:S04]  /*1f760*/  @!P3 ISETP.GE.AND.EX P2, PT, R27, R31, PT, P2 ;  /* 0x0000001f1b00b20c */ /* 0x000fc80003f46320 */
[----:B------:R-:W-:Y:S02]  /*1f770*/  @!P3 PLOP3.LUT P2, PT, P2, PT, PT, 0x8, 0x80 ;  /* 0x000000000080b81c */ /* 0x000fe4000174e170 */
[----:B------:R-:W-:-:S13]  /*1f780*/  @P3 FSETP.LT.FTZ.AND P2, PT, R7, R10, PT ;  /* 0x0000000a0700320b */ /* 0x000fda0003f51000 */
.L_x_911:
[----:B------:R-:W-:Y:S05]  /*1f790*/  BSYNC.RECONVERGENT B2 ;  /* 0x0000000000027941 */ /* 0x000fea0003800200 */
.L_x_910:
[----:B------:R-:W-:Y:S01]  /*1f7a0*/  SEL R6, R6, R30, P2 ;  /* 0x0000001e06067207 */ /* 0x000fe20001000000 */
[----:B------:R-:W-:Y:S01]  /*1f7b0*/  BSSY.RECONVERGENT B2, `(.L_x_912) ;  /* 0x000000e000027945 */ /* 0x000fe20003800200 */
[----:B------:R-:W-:Y:S02]  /*1f7c0*/  SEL R27, R27, R31, P2 ;  /* 0x0000001f1b1b7207 */ /* 0x000fe40001000000 */
[----:B------:R-:W-:Y:S02]  /*1f7d0*/  FSEL R7, R7, R10, P2 ;  /* 0x0000000a07077208 */ /* 0x000fe40001000000 */
[----:B-----5:R-:W-:Y:S02]  /*1f7e0*/  @P4 FSETP.NAN.FTZ.AND P5, PT, |R12|, |R12|, PT ;  /* 0x4000000c0c00420b */ /* 0x020fe40003fb8200 */
[----:B------:R-:W-:Y:S02]  /*1f7f0*/  @P4 ISETP.LT.U32.AND P2, PT, R2, R32, PT ;  /* 0x000000200200420c */ /* 0x000fe40003f41070 */
[----:B------:R-:W-:-:S02]  /*1f800*/  FSETP.NAN.FTZ.AND P3, PT, |R13|, |R13|, PT ;  /* 0x4000000d0d00720b */ /* 0x000fc40003f78200 */
        /* <DEDUP_REMOVED lines=8> */
.L_x_913:
[----:B------:R-:W-:Y:S05]  /*1f890*/  BSYNC.RECONVERGENT B2 ;  /* 0x0000000000027941 */ /* 0x000fea0003800200 */
.L_x_912:
[----:B------:R-:W-:Y:S01]  /*1f8a0*/  @P3 FSETP.NAN.FTZ.AND P2, PT, |R14|, |R14|, PT ;  /* 0x4000000e0e00320b */ /* 0x000fe20003f58200 */
[----:B------:R-:W-:Y:S01]  /*1f8b0*/  BSSY.RECONVERGENT B2, `(.L_x_914) ;  /* 0x000000b000027945 */ /* 0x000fe20003800200 */
[----:B------:R-:W-:Y:S01]  /*1f8c0*/  @P3 ISETP.LT.U32.AND P4, PT, R18, R34, PT ;  /* 0x000000221200320c */ /* 0x000fe20003f81070 */
[----:B------:R-:W-:Y:S01]  /*1f8d0*/  IMAD.IADD R8, R41, 0x1, R8 ;  /* 0x0000000129087824 */ /* 0x000fe200078e0208 */
        /* <DEDUP_REMOVED lines=8> */
.L_x_915:
[----:B------:R-:W-:Y:S05]  /*1f960*/  BSYNC.RECONVERGENT B2 ;  /* 0x0000000000027941 */ /* 0x000fea0003800200 */
.L_x_914:
[----:B------:R-:W-:Y:S01]  /*1f970*/  @P6 FSETP.NAN.FTZ.AND P3, PT, |R20|, |R20|, PT ;  /* 0x400000141400620b */ /* 0x000fe20003f78200 */
[----:B------:R-:W-:Y:S01]  /*1f980*/  BSSY.RECONVERGENT B2, `(.L_x_916) ;  /* 0x000000f000027945 */ /* 0x000fe20003800200 */
[----:B------:R-:W-:Y:S02]  /*1f990*/  @P6 ISETP.LT.U32.AND P4, PT, R0, R36, PT ;  /* 0x000000240000620c */ /* 0x000fe40003f81070 */
[----:B------:R-:W-:Y:S02]  /*1f9a0*/  SEL R2, R2, R32, P5 ;  /* 0x0000002002027207 */ /* 0x000fe40002800000 */
[----:B------:R-:W-:Y:S02]  /*1f9b0*/  SEL R11, R11, R33, P5 ;  /* 0x000000210b0b7207 */ /* 0x000fe40002800000 */
[----:B------:R-:W-:Y:S02]  /*1f9c0*/  ISETP.GE.U32.AND P5, PT, R8, UR7, PT ;  /* 0x0000000708007c0c */ /* 0x000fe4000bfa6070 */
[----:B------:R-:W-:-:S02]  /*1f9d0*/  @P6 ISETP.LT.OR.EX P3, PT, R3, R37, !P3, P4 ;  /* 0x000000250300620c */ /* 0x000fc40005f61740 */
        /* <DEDUP_REMOVED lines=9> */
.L_x_917:
[----:B------:R-:W-:Y:S05]  /*1fa70*/  BSYNC.RECONVERGENT B2 ;  /* 0x0000000000027941 */ /* 0x000fea0003800200 */
.L_x_916:
[----:B------:R-:W-:Y:S02]  /*1fa80*/  SEL R0, R0, R36, P3 ;  /* 0x0000002400007207 */ /* 0x000fe40001800000 */
[----:B------:R-:W-:Y:S02]  /*1fa90*/  SEL R3, R3, R37, P3 ;  /* 0x0000002503037207 */ /* 0x000fe40001800000 */
[----:B------:R-:W-:Y:S01]  /*1faa0*/  FSEL R21, R21, R20, P3 ;  /* 0x0000001415157208 */ /* 0x000fe20001800000 */
[----:B------:R-:W-:Y:S06]  /*1fab0*/  @!P5 BRA `(.L_x_918) ;  /* 0xfffffff800dcd947 */ /* 0x000fec000383ffff */
[----:B------:R-:W-:Y:S05]  /*1fac0*/  BSYNC.RECONVERGENT B0 ;  /* 0x0000000000007941 */ /* 0x000fea0003800200 */
.L_x_909:
[----:B------:R-:W-:Y:S05]  /*1fad0*/  BRA `(.L_x_908) ;  /* 0x0000000400987947 */ /* 0x000fea0003800000 */
.L_x_907:
[----:B------:R-:W1:Y:S01]  /*1fae0*/  LDCU UR4, c[0x0][0x3ac] ;  /* 0x00007580ff0477ac */ /* 0x000e620008000800 */
[----:B------:R-:W-:Y:S02]  /*1faf0*/  IMAD.U32 R9, RZ, RZ, UR6 ;  /* 0x00000006ff097e24 */ /* 0x000fe4000f8e00ff */
[----:B------:R-:W-:Y:S01]  /*1fb00*/  IMAD.U32 R2, RZ, RZ, UR8 ;  /* 0x00000008ff027e24 */ /* 0x000fe2000f8e00ff */
[----:B------:R-:W2:Y:S01]  /*1fb10*/  LDCU UR5, c[0x0][0x3ac] ;  /* 0x00007580ff0577ac */ /* 0x000ea20008000800 */
[----:B------:R-:W-:Y:S02]  /*1fb20*/  IMAD.U32 R11, RZ, RZ, UR9 ;  /* 0x00000009ff0b7e24 */ /* 0x000fe4000f8e00ff */
[----:B------:R-:W-:Y:S02]  /*1fb30*/  IMAD.U32 R13, RZ, RZ, UR6 ;  /* 0x00000006ff0d7e24 */ /* 0x000fe4000f8e00ff */
[----:B------:R-:W-:Y:S02]  /*1fb40*/  IMAD.U32 R18, RZ, RZ, UR8 ;  /* 0x00000008ff127e24 */ /* 0x000fe4000f8e00ff */
[----:B------:R-:W-:-:S02]  /*1fb50*/  IMAD.U32 R15, RZ, RZ, UR9 ;  /* 0x00000009ff0f7e24 */ /* 0x000fc4000f8e00ff */
[----:B------:R-:W-:Y:S02]  /*1fb60*/  IMAD.U32 R21, RZ, RZ, UR6 ;  /* 0x00000006ff157e24 */ /* 0x000fe4000f8e00ff */
[----:B------:R-:W-:Y:S02]  /*1fb70*/  IMAD.U32 R0, RZ, RZ, UR8 ;  /* 0x00000008ff007e24 */ /* 0x000fe4000f8e00ff */
[----:B------:R-:W-:Y:S01]  /*1fb80*/  IMAD.U32 R3, RZ, RZ, UR9 ;  /* 0x00000009ff037e24 */ /* 0x000fe2000f8e00ff */
[----:B-1----:R-:W-:-:S13]  /*1fb90*/  ISETP.GE.U32.AND P2, PT, R16, UR4, PT ;  /* 0x0000000410007c0c */ /* 0x002fda000bf46070 */
[----:B--2---:R-:W-:Y:S05]  /*1fba0*/  @P2 BRA `(.L_x_908) ;  /* 0x0000000400642947 */ /* 0x004fea0003800000 */
[----:B------:R-:W1:Y:S01]  /*1fbb0*/  LDCU UR4, c[0x0][0x374] ;  /* 0x00006e80ff0477ac */ /* 0x000e620008000800 */
[----:B------:R-:W2:Y:S01]  /*1fbc0*/  LDC R12, c[0x0][0x360] ;  /* 0x0000d800ff0c7b82 */ /* 0x000ea20000000800 */
[----:B------:R-:W-:Y:S02]  /*1fbd0*/  IMAD.U32 R9, RZ, RZ, UR6 ;  /* 0x00000006ff097e24 */ /* 0x000fe4000f8e00ff */
[----:B------:R-:W-:Y:S02]  /*1fbe0*/  IMAD.U32 R2, RZ, RZ, UR8 ;  /* 0x00000008ff027e24 */ /* 0x000fe4000f8e00ff */
[----:B------:R-:W-:Y:S02]  /*1fbf0*/  IMAD.U32 R11, RZ, RZ, UR9 ;  /* 0x00000009ff0b7e24 */ /* 0x000fe4000f8e00ff */
[----:B------:R-:W-:Y:S01]  /*1fc00*/  IMAD.U32 R13, RZ, RZ, UR6 ;  /* 0x00000006ff0d7e24 */ /* 0x000fe2000f8e00ff */
[----:B------:R-:W3:Y:S01]  /*1fc10*/  LDC.64 R38, c[0x0][0x788] ;  /* 0x0001e200ff267b82 */ /* 0x000ee20000000a00 */
[----:B------:R-:W-:-:S02]  /*1fc20*/  IMAD.U32 R18, RZ, RZ, UR8 ;  /* 0x00000008ff127e24 */ /* 0x000fc4000f8e00ff */
[----:B------:R-:W-:Y:S02]  /*1fc30*/  IMAD.U32 R15, RZ, RZ, UR9 ;  /* 0x00000009ff0f7e24 */ /* 0x000fe4000f8e00ff */
[----:B------:R-:W-:Y:S02]  /*1fc40*/  IMAD.U32 R21, RZ, RZ, UR6 ;  /* 0x00000006ff157e24 */ /* 0x000fe4000f8e00ff */
[----:B------:R-:W-:Y:S01]  /*1fc50*/  IMAD.U32 R0, RZ, RZ, UR8 ;  /* 0x00000008ff007e24 */ /* 0x000fe2000f8e00ff */
[----:B------:R-:W4:Y:S01]  /*1fc60*/  LDC R41, c[0x0][0x364] ;  /* 0x0000d900ff297b82 */ /* 0x000f220000000800 */
[----:B------:R-:W-:Y:S02]  /*1fc70*/  IMAD.U32 R3, RZ, RZ, UR9 ;  /* 0x00000009ff037e24 */ /* 0x000fe4000f8e00ff */
[----:B------:R-:W-:Y:S02]  /*1fc80*/  IMAD.MOV.U32 R8, RZ, RZ, R16 ;  /* 0x000000ffff087224 */ /* 0x000fe400078e0010 */
[----:B-1----:R-:W-:-:S07]  /*1fc90*/  IMAD R17, R17, UR4, RZ ;  /* 0x0000000411117c24 */ /* 0x002fce000f8e02ff */
.L_x_927:
[----:B------:R-:W-:-:S04]  /*1fca0*/  IMAD.IADD R10, R17, 0x1, R8 ;  /* 0x00000001110a7824 */ /* 0x000fc800078e0208 */
[----:B--2---:R-:W-:-:S04]  /*1fcb0*/  IMAD R29, R10, R12, R19 ;  /* 0x0000000c0a1d7224 */ /* 0x004fc800078e0213 */
        /* <DEDUP_REMOVED lines=21> */
.L_x_920:
[----:B------:R-:W-:Y:S05]  /*1fe10*/  BSYNC.RECONVERGENT B0 ;  /* 0x0000000000007941 */ /* 0x000fea0003800200 */
.L_x_919:
        /* <DEDUP_REMOVED lines=15> */
.L_x_922:
[----:B------:R-:W-:Y:S05]  /*1ff10*/  BSYNC.RECONVERGENT B0 ;  /* 0x0000000000007941 */ /* 0x000fea0003800200 */
.L_x_921:
[----:B------:R-:W-:Y:S01]  /*1ff20*/  @P3 FSETP.NAN.FTZ.AND P2, PT, |R20|, |R20|, PT ;  /* 0x400000141400320b */ /* 0x000fe20003f58200 */
[----:B------:R-:W-:Y:S01]  /*1ff30*/  BSSY.RECONVERGENT B0, `(.L_x_923) ;  /* 0x000000b000007945 */ /* 0x000fe20003800200 */
[----:B------:R-:W-:Y:S01]  /*1ff40*/  @P3 ISETP.LT.U32.AND P4, PT, R18, R34, PT ;  /* 0x000000221200320c */ /* 0x000fe20003f81070 */
[----:B----4-:R-:W-:Y:S01]  /*1ff50*/  IMAD.IADD R8, R41, 0x1, R8 ;  /* 0x0000000129087824 */ /* 0x010fe200078e0208 */
        /* <DEDUP_REMOVED lines=8> */
.L_x_924:
[----:B------:R-:W-:Y:S05]  /*1ffe0*/  BSYNC.RECONVERGENT B0 ;  /* 0x0000000000007941 */ /* 0x000fea0003800200 */
.L_x_923:
        /* <DEDUP_REMOVED lines=16> */
.L_x_926:
[----:B------:R-:W-:Y:S05]  /*200f0*/  BSYNC.RECONVERGENT B0 ;  /* 0x0000000000007941 */ /* 0x000fea0003800200 */
.L_x_925:
[----:B------:R-:W-:Y:S02]  /*20100*/  SEL R0, R0, R36, P3 ;  /* 0x0000002400007207 */ /* 0x000fe40001800000 */
[----:B------:R-:W-:Y:S02]  /*20110*/  SEL R3, R3, R37, P3 ;  /* 0x0000002503037207 */ /* 0x000fe40001800000 */
[----:B------:R-:W-:Y:S01]  /*20120*/  FSEL R21, R21, R22, P3 ;  /* 0x0000001615157208 */ /* 0x000fe20001800000 */
[----:B------:R-:W-:Y:S06]  /*20130*/  @!P5 BRA `(.L_x_927) ;  /* 0xfffffff800d8d947 */ /* 0x000fec000383ffff */
.L_x_908:
[----:B------:R-:W-:Y:S05]  /*20140*/  BSYNC.RECONVERGENT B1 ;  /* 0x0000000000017941 */ /* 0x000fea0003800200 */
.L_x_906:
[----:B------:R-:W1:Y:S01]  /*20150*/  S2UR UR6, SR_CgaCtaId ;  /* 0x00000000000679c3 */ /* 0x000e620000008800 */
[----:B------:R-:W2:Y:S01]  /*20160*/  LDCU UR5, c[0x0][0x360] ;  /* 0x00006c00ff0577ac */ /* 0x000ea20008000800 */
[----:B------:R-:W-:Y:S02]  /*20170*/  IMAD.MOV.U32 R28, RZ, RZ, R6 ;  /* 0x000000ffff1c7224 */ /* 0x000fe400078e0006 */
[----:B------:R-:W-:Y:S01]  /*20180*/  IMAD.MOV.U32 R29, RZ, RZ, R27 ;  /* 0x000000ffff1d7224 */ /* 0x000fe200078e001b */
[----:B------:R-:W-:Y:S01]  /*20190*/  UMOV UR4, 0x400 ;  /* 0x0000040000047882 */ /* 0x000fe20000000000 */
[----:B------:R-:W-:Y:S01]  /*201a0*/  IMAD.MOV.U32 R10, RZ, RZ, R2 ;  /* 0x000000ffff0a7224 */ /* 0x000fe200078e0002 */
[----:B------:R-:W-:Y:S01]  /*201b0*/  UIADD3 UR4, UPT, UPT, UR4, 0x10, URZ ;  /* 0x0000001004047890 */ /* 0x000fe2000fffe0ff */
[----:B------:R-:W-:Y:S02]  /*201c0*/  IMAD.MOV.U32 R14, RZ, RZ, R18 ;  /* 0x000000ffff0e7224 */ /* 0x000fe400078e0012 */
[----:B--2---:R-:W-:Y:S01]  /*201d0*/  IMAD R8, R16, UR5, R19 ;  /* 0x0000000510087c24 */ /* 0x004fe2000f8e0213 */
[----:B-1----:R-:W-:Y:S01]  /*201e0*/  ULEA UR8, UR6, UR4, 0x18 ;  /* 0x0000000406087291 */ /* 0x002fe2000f8ec0ff */
[----:B------:R-:W1:Y:S05]  /*201f0*/  LDCU UR6, c[0x0][0x364] ;  /* 0x00006c80ff0677ac */ /* 0x000e6a0008000800 */
[----:B------:R-:W-:-:S05]  /*20200*/  LEA R8, R8, UR8, 0x6 ;  /* 0x0000000808087c11 */ /* 0x000fca000f8e30ff */
[----:B------:R2:W-:Y:S04]  /*20210*/  STS.64 [R8+0x8], R28 ;  /* 0x0000081c08007388 */ /* 0x0005e80000000a00 */
[----:B------:R3:W-:Y:S04]  /*20220*/  STS.64 [R8+0x18], R10 ;  /* 0x0000180a08007388 */ /* 0x0007e80000000a00 */
[----:B------:R3:W-:Y:S01]  /*20230*/  STS.64 [R8+0x28], R14 ;  /* 0x0000280e08007388 */ /* 0x0007e20000000a00 */
[----:B-1----:R-:W-:Y:S01]  /*20240*/  UISETP.GE.U32.AND UP0, UPT, UR6, 0x2, UPT ;  /* 0x000000020600788c */ /* 0x002fe2000bf06070 */
[----:B--2---:R-:W-:-:S02]  /*20250*/  IMAD.MOV.U32 R28, RZ, RZ, R0 ;  /* 0x000000ffff1c7224 */ /* 0x004fc400078e0000 */
[----:B------:R3:W-:Y:S01]  /*20260*/  STS [R8], R7 ;  /* 0x0000000708007388 */ /* 0x0007e20000000800 */
[----:B------:R-:W-:-:S03]  /*20270*/  IMAD.MOV.U32 R29, RZ, RZ, R3 ;  /* 0x000000ffff1d7224 */ /* 0x000fc600078e0003 */
[----:B------:R3:W-:Y:S04]  /*20280*/  STS [R8+0x10], R9 ;  /* 0x0000100908007388 */ /* 0x0007e80000000800 */
[----:B------:R3:W-:Y:S04]  /*20290*/  STS.64 [R8+0x38], R28 ;  /* 0x0000381c08007388 */ /* 0x0007e80000000a00 */
[----:B------:R3:W-:Y:S04]  /*202a0*/  STS [R8+0x20], R13 ;  /* 0x0000200d08007388 */ /* 0x0007e80000000800 */
[----:B------:R3:W-:Y:S01]  /*202b0*/  STS [R8+0x30], R21 ;  /* 0x0000301508007388 */ /* 0x0007e20000000800 */
[----:B------:R-:W-:Y:S05]  /*202c0*/  BRA.U !UP0, `(.L_x_928) ;  /* 0x0000000508807547 */ /* 0x000fea000b800000 */
[----:B------:R-:W-:-:S05]  /*202d0*/  UMOV UR4, UR6 ;  /* 0x0000000600047c82 */ /* 0x000fca0008000000 */
.L_x_939:
[----:B------:R-:W-:Y:S01]  /*202e0*/  USHF.R.U32.HI UR7, URZ, 0x1, UR4 ;  /* 0x00000001ff077899 */ /* 0x000fe20008011604 */
[----:B------:R-:W-:Y:S05]  /*202f0*/  BAR.SYNC.DEFER_BLOCKING 0x0 ;  /* 0x0000000000007b1d */ /* 0x000fea0000010000 */
[----:B-1-3--:R-:W-:Y:S01]  /*20300*/  VIADD R10, R16, UR7 ;  /* 0x00000007100a7c36 */ /* 0x00afe20008000000 */
        /* <DEDUP_REMOVED lines=8> */
[----:B------:R-:W1:Y:S04]  /*20390*/  LDS R12, [R10] ;  /* 0x000000000a0c7984 */ /* 0x000e680000000800 */
[----:B------:R-:W2:Y:S04]  /*203a0*/  LDS.64 R28, [R10+0x8] ;  /* 0x000008000a1c7984 */ /* 0x000ea80000000a00 */
[----:B------:R3:W4:Y:S04]  /*203b0*/  LDS R14, [R10+0x10] ;  /* 0x000010000a0e7984 */ /* 0x0007280000000800 */
[----:B------:R3:W0:Y:S04]  /*203c0*/  LDS R20, [R10+0x20] ;  /* 0x000020000a147984 */ /* 0x0006280000000800 */
[----:B------:R3:W0:Y:S04]  /*203d0*/  LDS R22, [R10+0x30] ;  /* 0x000030000a167984 */ /* 0x0006280000000800 */
[----:B------:R3:W0:Y:S04]  /*203e0*/  LDS.64 R30, [R10+0x18] ;  /* 0x000018000a1e7984 */ /* 0x0006280000000a00 */
[----:B------:R3:W0:Y:S01]  /*203f0*/  LDS.64 R32, [R10+0x28] ;  /* 0x000028000a207984 */ /* 0x0006220000000a00 */
[----:B-1----:R-:W-:-:S02]  /*20400*/  @P4 FSETP.NAN.FTZ.AND P2, PT, |R12|, |R12|, PT ;  /* 0x4000000c0c00420b */ /* 0x002fc40003f58200 */
[----:B--2---:R-:W-:-:S04]  /*20410*/  @P4 ISETP.LT.U32.AND P3, PT, R6, R28, PT ;  /* 0x0000001c0600420c */ /* 0x004fc80003f61070 */
[----:B------:R-:W-:Y:S01]  /*20420*/  @P4 ISETP.LT.OR.EX P2, PT, R27, R29, !P2, P3 ;  /* 0x0000001d1b00420c */ /* 0x000fe20005741730 */
[----:B---34-:R-:W-:-:S12]  /*20430*/  @P4 BRA `(.L_x_932) ;  /* 0x0000000000144947 */ /* 0x018fd80003800000 */
[----:B------:R-:W-:-:S13]  /*20440*/  FSETP.NEU.FTZ.AND P3, PT, R7, R12, PT ;  /* 0x0000000c0700720b */ /* 0x000fda0003f7d000 */
[----:B------:R-:W-:-:S04]  /*20450*/  @!P3 ISETP.GE.U32.AND P2, PT, R6, R28, PT ;  /* 0x0000001c0600b20c */ /* 0x000fc80003f46070 */
[----:B------:R-:W-:-:S04]  /*20460*/  @!P3 ISETP.GE.AND.EX P2, PT, R27, R29, PT, P2 ;  /* 0x0000001d1b00b20c */ /* 0x000fc80003f46320 */
[----:B------:R-:W-:Y:S02]  /*20470*/  @!P3 PLOP3.LUT P2, PT, P2, PT, PT, 0x8, 0x80 ;  /* 0x000000000080b81c */ /* 0x000fe4000174e170 */
[----:B------:R-:W-:-:S13]  /*20480*/  @P3 FSETP.LT.FTZ.AND P2, PT, R7, R12, PT ;  /* 0x0000000c0700320b */ /* 0x000fda0003f51000 */
.L_x_932:
[----:B------:R-:W-:Y:S05]  /*20490*/  BSYNC.RECONVERGENT B1 ;  /* 0x0000000000017941 */ /* 0x000fea0003800200 */
.L_x_931:
[----:B------:R-:W-:Y:S01]  /*204a0*/  SEL R6, R6, R28, P2 ;  /* 0x0000001c06067207 */ /* 0x000fe20001000000 */
[----:B------:R-:W-:Y:S01]  /*204b0*/  BSSY.RECONVERGENT B1, `(.L_x_933) ;  /* 0x0000013000017945 */ /* 0x000fe20003800200 */
[----:B------:R-:W-:Y:S02]  /*204c0*/  SEL R27, R27, R29, P2 ;  /* 0x0000001d1b1b7207 */ /* 0x000fe40001000000 */
[----:B------:R1:W2:Y:S01]  /*204d0*/  LDS.64 R28, [R10+0x38] ;  /* 0x000038000a1c7984 */ /* 0x0002a20000000a00 */
[----:B------:R-:W-:Y:S01]  /*204e0*/  IMAD.MOV.U32 R34, RZ, RZ, R6 ;  /* 0x000000ffff227224 */ /* 0x000fe200078e0006 */
[----:B------:R-:W-:Y:S01]  /*204f0*/  FSETP.NAN.FTZ.AND P3, PT, |R9|, |R9|, PT ;  /* 0x400000090900720b */ /* 0x000fe20003f78200 */
[----:B------:R-:W-:Y:S01]  /*20500*/  IMAD.MOV.U32 R35, RZ, RZ, R27 ;  /* 0x000000ffff237224 */ /* 0x000fe200078e001b */
[----:B------:R-:W-:Y:S02]  /*20510*/  FSEL R7, R7, R12, P2 ;  /* 0x0000000c07077208 */ /* 0x000fe40001000000 */
[----:B------:R-:W-:-:S02]  /*20520*/  FSETP.NAN.FTZ.AND P4, PT, |R13|, |R13|, PT ;  /* 0x4000000d0d00720b */ /* 0x000fc40003f98200 */
[----:B------:R1:W-:Y:S01]  /*20530*/  STS.64 [R8+0x8], R34 ;  /* 0x0000082208007388 */ /* 0x0003e20000000a00 */
[----:B------:R-:W-:-:S06]  /*20540*/  FSETP.NAN.FTZ.AND P5, PT, |R21|, |R21|, PT ;  /* 0x400000151500720b */ /* 0x000fcc0003fb8200 */
[----:B------:R-:W-:Y:S02]  /*20550*/  @P3 FSETP.NAN.FTZ.AND P2, PT, |R14|, |R14|, PT ;  /* 0x4000000e0e00320b */ /* 0x000fe40003f58200 */
[----:B0-----:R-:W-:-:S04]  /*20560*/  @P3 ISETP.LT.U32.AND P6, PT, R2, R30, PT ;  /* 0x0000001e0200320c */ /* 0x001fc80003fc1070 */
[----:B------:R-:W-:Y:S01]  /*20570*/  @P3 ISETP.LT.OR.EX P2, PT, R11, R31, !P2, P6 ;  /* 0x0000001f0b00320c */ /* 0x000fe20005741760 */
[----:B-1----:R-:W-:-:S12]  /*20580*/  @P3 BRA `(.L_x_934) ;  /* 0x0000000000143947 */ /* 0x002fd80003800000 */
[----:B------:R-:W-:-:S13]  /*20590*/  FSETP.NEU.FTZ.AND P6, PT, R9, R14, PT ;  /* 0x0000000e0900720b */ /* 0x000fda0003fdd000 */
[----:B------:R-:W-:Y:S02]  /*205a0*/  @!P6 ISETP.GE.U32.AND P3, PT, R2, R30, PT ;  /* 0x0000001e0200e20c */ /* 0x000fe40003f66070 */
[----:B------:R-:W-:Y:S02]  /*205b0*/  @P6 FSETP.LT.FTZ.AND P2, PT, R9, R14, PT ;  /* 0x0000000e0900620b */ /* 0x000fe40003f51000 */
[----:B------:R-:W-:-:S04]  /*205c0*/  @!P6 ISETP.GE.AND.EX P3, PT, R11, R31, PT, P3 ;  /* 0x0000001f0b00e20c */ /* 0x000fc80003f66330 */
[----:B------:R-:W-:-:S13]  /*205d0*/  @!P6 PLOP3.LUT P2, PT, P3, PT, PT, 0x8, 0x80 ;  /* 0x000000000080e81c */ /* 0x000fda0001f4e170 */
.L_x_934:
[----:B------:R-:W-:Y:S05]  /*205e0*/  BSYNC.RECONVERGENT B1 ;  /* 0x0000000000017941 */ /* 0x000fea0003800200 */
.L_x_933:
[----:B------:R-:W-:Y:S01]  /*205f0*/  SEL R2, R2, R30, P2 ;  /* 0x0000001e02027207 */ /* 0x000fe20001000000 */
[----:B------:R-:W-:Y:S01]  /*20600*/  BSSY.RECONVERGENT B1, `(.L_x_935) ;  /* 0x000000d000017945 */ /* 0x000fe20003800200 */
[----:B------:R-:W-:Y:S02]  /*20610*/  SEL R11, R11, R31, P2 ;  /* 0x0000001f0b0b7207 */ /* 0x000fe40001000000 */
[----:B------:R-:W-:Y:S02]  /*20620*/  FSEL R9, R9, R14, P2 ;  /* 0x0000000e09097208 */ /* 0x000fe40001000000 */
[----:B------:R-:W-:Y:S02]  /*20630*/  @P4 FSETP.NAN.FTZ.AND P2, PT, |R20|, |R20|, PT ;  /* 0x400000141400420b */ /* 0x000fe40003f58200 */
[----:B------:R-:W-:Y:S02]  /*20640*/  @P4 ISETP.LT.U32.AND P6, PT, R18, R32, PT ;  /* 0x000000201200420c */ /* 0x000fe40003fc1070 */
[----:B------:R-:W-:-:S02]  /*20650*/  @P5 FSETP.NAN.FTZ.AND P3, PT, |R22|, |R22|, PT ;  /* 0x400000161600520b */ /* 0x000fc40003f78200 */
[----:B------:R-:W-:Y:S01]  /*20660*/  @P4 ISETP.LT.OR.EX P2, PT, R15, R33, !P2, P6 ;  /* 0x000000210f00420c */ /* 0x000fe20005741760 */
[----:B------:R-:W-:-:S12]  /*20670*/  @P4 BRA `(.L_x_936) ;  /* 0x0000000000144947 */ /* 0x000fd80003800000 */
[----:B------:R-:W-:-:S13]  /*20680*/  FSETP.NEU.FTZ.AND P6, PT, R13, R20, PT ;  /* 0x000000140d00720b */ /* 0x000fda0003fdd000 */
[----:B------:R-:W-:Y:S02]  /*20690*/  @!P6 ISETP.GE.U32.AND P4, PT, R18, R32, PT ;  /* 0x000000201200e20c */ /* 0x000fe40003f86070 */
[----:B------:R-:W-:Y:S02]  /*206a0*/  @P6 FSETP.LT.FTZ.AND P2, PT, R13, R20, PT ;  /* 0x000000140d00620b */ /* 0x000fe40003f51000 */
[----:B------:R-:W-:-:S04]  /*206b0*/  @!P6 ISETP.GE.AND.EX P4, PT, R15, R33, PT, P4 ;  /* 0x000000210f00e20c */ /* 0x000fc80003f86340 */
[----:B------:R-:W-:-:S13]  /*206c0*/  @!P6 PLOP3.LUT P2, PT, P4, PT, PT, 0x8, 0x80 ;  /* 0x000000000080e81c */ /* 0x000fda000274e170 */
.L_x_936:
[----:B------:R-:W-:Y:S05]  /*206d0*/  BSYNC.RECONVERGENT B1 ;  /* 0x0000000000017941 */ /* 0x000fea0003800200 */
.L_x_935:
[----:B--2---:R-:W-:Y:S01]  /*206e0*/  @P5 ISETP.LT.U32.AND P4, PT, R0, R28, PT ;  /* 0x0000001c0000520c */ /* 0x004fe20003f81070 */
        /* <DEDUP_REMOVED lines=11> */
.L_x_938:
[----:B------:R-:W-:Y:S05]  /*207a0*/  BSYNC.RECONVERGENT B1 ;  /* 0x0000000000017941 */ /* 0x000fea0003800200 */
.L_x_937:
[----:B------:R-:W-:Y:S01]  /*207b0*/  SEL R0, R0, R28, P3 ;  /* 0x0000001c00007207 */ /* 0x000fe20001800000 */
[----:B------:R-:W-:Y:S01]  /*207c0*/  IMAD.MOV.U32 R10, RZ, RZ, R2 ;  /* 0x000000ffff0a7224 */ /* 0x000fe200078e0002 */
[----:B------:R-:W-:Y:S01]  /*207d0*/  SEL R3, R3, R29, P3 ;  /* 0x0000001d03037207 */ /* 0x000fe20001800000 */
[----:B------:R-:W-:Y:S01]  /*207e0*/  IMAD.MOV.U32 R14, RZ, RZ, R18 ;  /* 0x000000ffff0e7224 */ /* 0x000fe200078e0012 */
[----:B------:R-:W-:Y:S01]  /*207f0*/  FSEL R21, R21, R22, P3 ;  /* 0x0000001615157208 */ /* 0x000fe20001800000 */
[----:B------:R-:W-:Y:S01]  /*20800*/  IMAD.MOV.U32 R28, RZ, RZ, R0 ;  /* 0x000000ffff1c7224 */ /* 0x000fe200078e0000 */
[----:B------:R1:W-:Y:S01]  /*20810*/  STS.64 [R8+0x18], R10 ;  /* 0x0000180a08007388 */ /* 0x0003e20000000a00 */
[----:B------:R-:W-:-:S03]  /*20820*/  IMAD.MOV.U32 R29, RZ, RZ, R3 ;  /* 0x000000ffff1d7224 */ /* 0x000fc600078e0003 */
[----:B------:R1:W-:Y:S04]  /*20830*/  STS.64 [R8+0x28], R14 ;  /* 0x0000280e08007388 */ /* 0x0003e80000000a00 */
[----:B------:R1:W-:Y:S04]  /*20840*/  STS.64 [R8+0x38], R28 ;  /* 0x0000381c08007388 */ /* 0x0003e80000000a00 */
[----:B------:R1:W-:Y:S04]  /*20850*/  STS [R8], R7 ;  /* 0x0000000708007388 */ /* 0x0003e80000000800 */
[----:B------:R1:W-:Y:S04]  /*20860*/  STS [R8+0x10], R9 ;  /* 0x0000100908007388 */ /* 0x0003e80000000800 */
[----:B------:R1:W-:Y:S04]  /*20870*/  STS [R8+0x20], R13 ;  /* 0x0000200d08007388 */ /* 0x0003e80000000800 */
[----:B------:R1:W-:Y:S02]  /*20880*/  STS [R8+0x30], R21 ;  /* 0x0000301508007388 */ /* 0x0003e40000000800 */
.L_x_930:
[----:B------:R-:W-:Y:S05]  /*20890*/  BSYNC.RECONVERGENT B0 ;  /* 0x0000000000007941 */ /* 0x000fea0003800200 */
.L_x_929:
[----:B------:R-:W-:-:S03]  /*208a0*/  UISETP.GT.U32.AND UP0, UPT, UR4, 0x3, UPT ;  /* 0x000000030400788c */ /* 0x000fc6000bf04070 */
[----:B------:R-:W-:-:S06]  /*208b0*/  UMOV UR4, UR7 ;  /* 0x0000000700047c82 */ /* 0x000fcc0008000000 */
[----:B------:R-:W-:Y:S05]  /*208c0*/  BRA.U UP0, `(.L_x_939) ;  /* 0xfffffff900847547 */ /* 0x000fea000b83ffff */
.L_x_928:
[----:B------:R-:W2:Y:S02]  /*208d0*/  LDCU UR4, c[0x0][0x3b0] ;  /* 0x00007600ff0477ac */ /* 0x000ea40008000800 */
[----:B--2---:R-:W-:-:S09]  /*208e0*/  UISETP.NE.AND UP0, UPT, UR4, URZ, UPT ;  /* 0x000000ff0400728c */ /* 0x004fd2000bf05270 */
[----:B------:R-:W-:Y:S05]  /*208f0*/  BRA.U !UP0, `(.L_x_940) ;  /* 0x0000000d08087547 */ /* 0x000fea000b800000 */
[----:B------:R-:W-:Y:S02]  /*20900*/  UISETP.GE.U32.AND UP0, UPT, UR5, 0x21, UPT ;  /* 0x000000210500788c */ /* 0x000fe4000bf06070 */
[----:B------:R-:W-:-:S07]  /*20910*/  UMOV UR4, UR5 ;  /* 0x0000000500047c82 */ /* 0x000fce0008000000 */
[----:B------:R-:W-:Y:S05]  /*20920*/  BRA.U !UP0, `(.L_x_941) ;  /* 0x0000000508c07547 */ /* 0x000fea000b800000 */
[----:B------:R-:W-:Y:S01]  /*20930*/  IMAD.MOV.U32 R16, RZ, RZ, R6 ;  /* 0x000000ffff107224 */ /* 0x000fe200078e0006 */
[----:B------:R-:W-:Y:S01]  /*20940*/  STS [R8], R7 ;  /* 0x0000000708007388 */ /* 0x000fe20000000800 */
[----:B------:R-:W-:Y:S01]  /*20950*/  IMAD.MOV.U32 R17, RZ, RZ, R27 ;  /* 0x000000ffff117224 */ /* 0x000fe200078e001b */
[----:B------:R-:W-:Y:S01]  /*20960*/  UISETP.GE.U32.AND UP0, UPT, UR5, 0x40, UPT ;  /* 0x000000400500788c */ /* 0x000fe2000bf06070 */
[----:B-1-3--:R-:W-:Y:S01]  /*20970*/  IMAD.MOV.U32 R10, RZ, RZ, R2 ;  /* 0x000000ffff0a7224 */ /* 0x00afe200078e0002 */
[----:B------:R-:W-:Y:S01]  /*20980*/  STS [R8+0x10], R9 ;  /* 0x0000100908007388 */ /* 0x000fe20000000800 */
[----:B------:R-:W-:Y:S01]  /*20990*/  IMAD.MOV.U32 R14, RZ, RZ, R18 ;  /* 0x000000ffff0e7224 */ /* 0x000fe200078e0012 */
[----:B------:R-:W-:Y:S02]  /*209a0*/  UMOV UR4, 0x20 ;  /* 0x0000002000047882 */ /* 0x000fe40000000000 */
[----:B------:R1:W-:Y:S04]  /*209b0*/  STS.64 [R8+0x8], R16 ;  /* 0x0000081008007388 */ /* 0x0003e80000000a00 */
[----:B------:R2:W-:Y:S04]  /*209c0*/  STS.64 [R8+0x18], R10 ;  /* 0x0000180a08007388 */ /* 0x0005e80000000a00 */
[----:B------:R2:W-:Y:S01]  /*209d0*/  STS.64 [R8+0x28], R14 ;  /* 0x0000280e08007388 */ /* 0x0005e20000000a00 */
[----:B-1----:R-:W-:-:S03]  /*209e0*/  IMAD.MOV.U32 R16, RZ, RZ, R0 ;  /* 0x000000ffff107224 */ /* 0x002fc600078e0000 */
[----:B------:R2:W-:Y:S01]  /*209f0*/  STS [R8+0x20], R13 ;  /* 0x0000200d08007388 */ /* 0x0005e20000000800 */
[----:B------:R-:W-:-:S03]  /*20a00*/  IMAD.MOV.U32 R17, RZ, RZ, R3 ;  /* 0x000000ffff117224 */ /* 0x000fc600078e0003 */
[----:B------:R2:W-:Y:S04]  /*20a10*/  STS [R8+0x30], R21 ;  /* 0x0000301508007388 */ /* 0x0005e80000000800 */
[----:B------:R2:W-:Y:S01]  /*20a20*/  STS.64 [R8+0x38], R16 ;  /* 0x0000381008007388 */ /* 0x0005e20000000a00 */
[----:B------:R-:W-:Y:S05]  /*20a30*/  BRA.U !UP0, `(.L_x_941) ;  /* 0x00000005087c7547 */ /* 0x000fea000b800000 */
[----:B------:R-:W-:-:S07]  /*20a40*/  IMAD.U32 R12, RZ, RZ, UR5 ;  /* 0x00000005ff0c7e24 */ /* 0x000fce000f8e00ff */
.L_x_952:
[----:B------:R-:W-:Y:S01]  /*20a50*/  SHF.R.U32.HI R20, RZ, 0x1, R12 ;  /* 0x00000001ff147819 */ /* 0x000fe2000001160c */
[----:B------:R-:W-:Y:S04]  /*20a60*/  BAR.SYNC.DEFER_BLOCKING 0x0 ;  /* 0x0000000000007b1d */ /* 0x000fe80000010000 */
[----:B-12---:R-:W-:Y:S02]  /*20a70*/  IMAD.IADD R10, R20, 0x1, R19 ;  /* 0x00000001140a7824 */ /* 0x006fe400078e0213 */
[----:B------:R-:W-:Y:S03]  /*20a80*/  BSSY.RECONVERGENT B0, `(.L_x_942) ;  /* 0x0000057000007945 */ /* 0x000fe60003800200 */
[----:B------:R-:W-:-:S04]  /*20a90*/  ISETP.GE.U32.AND P2, PT, R10, UR5, PT ;  /* 0x000000050a007c0c */ /* 0x000fc8000bf46070 */
[----:B------:R-:W-:-:S13]  /*20aa0*/  ISETP.GE.U32.OR P2, PT, R19, R20, P2 ;  /* 0x000000141300720c */ /* 0x000fda0001746470 */
[----:B------:R-:W-:Y:S05]  /*20ab0*/  @P2 BRA `(.L_x_943) ;  /* 0x00000004004c2947 */ /* 0x000fea0003800000 */
[----:B------:R-:W-:Y:S01]  /*20ac0*/  IMAD R10, R20, 0x40, R8 ;  /* 0x00000040140a7824 */ /* 0x000fe200078e0208 */
[----:B------:R-:W-:Y:S01]  /*20ad0*/  FSETP.NAN.FTZ.AND P4, PT, |R7|, |R7|, PT ;  /* 0x400000070700720b */ /* 0x000fe20003f98200 */
[----:B------:R-:W-:Y:S03]  /*20ae0*/  BSSY.RECONVERGENT B1, `(.L_x_944) ;  /* 0x0000011000017945 */ /* 0x000fe60003800200 */
        /* <DEDUP_REMOVED lines=16> */
.L_x_945:
[----:B------:R-:W-:Y:S05]  /*20bf0*/  BSYNC.RECONVERGENT B1 ;  /* 0x0000000000017941 */ /* 0x000fea0003800200 */
.L_x_944:
        /* <DEDUP_REMOVED lines=20> */
.L_x_947:
[----:B------:R-:W-:Y:S05]  /*20d40*/  BSYNC.RECONVERGENT B1 ;  /* 0x0000000000017941 */ /* 0x000fea0003800200 */
.L_x_946:
        /* <DEDUP_REMOVED lines=14> */
.L_x_949:
[----:B------:R-:W-:Y:S05]  /*20e30*/  BSYNC.RECONVERGENT B1 ;  /* 0x0000000000017941 */ /* 0x000fea0003800200 */
.L_x_948:
        /* <DEDUP_REMOVED lines=12> */
.L_x_951:
[----:B------:R-:W-:Y:S05]  /*20f00*/  BSYNC.RECONVERGENT B1 ;  /* 0x0000000000017941 */ /* 0x000fea0003800200 */
.L_x_950:
        /* <DEDUP_REMOVED lines=14> */
.L_x_943:
[----:B------:R-:W-:Y:S05]  /*20ff0*/  BSYNC.RECONVERGENT B0 ;  /* 0x0000000000007941 */ /* 0x000fea0003800200 */
.L_x_942:
[----:B------:R-:W-:Y:S01]  /*21000*/  ISETP.GT.U32.AND P2, PT, R12, 0x7f, PT ;  /* 0x0000007f0c00780c */ /* 0x000fe20003f44070 */
[----:B------:R-:W-:-:S12]  /*21010*/  IMAD.MOV.U32 R12, RZ, RZ, R20 ;  /* 0x000000ffff0c7224 */ /* 0x000fd800078e0014 */
[----:B------:R-:W-:Y:S05]  /*21020*/  @P2 BRA `(.L_x_952) ;  /* 0xfffffff800882947 */ /* 0x000fea000383ffff */
.L_x_941:
[----:B------:R-:W-:Y:S01]  /*21030*/  BAR.SYNC.DEFER_BLOCKING 0x0 ;  /* 0x0000000000007b1d */ /* 0x000fe20000010000 */
[----:B------:R-:W-:-:S09]  /*21040*/  UISETP.GE.U32.AND UP0, UPT, UR4, 0x2, UPT ;  /* 0x000000020400788c */ /* 0x000fd2000bf06070 */
[----:B------:R-:W-:Y:S05]  /*21050*/  BRA.U !UP0, `(.L_x_940) ;  /* 0x0000000508307547 */ /* 0x000fea000b800000 */
[----:B-123--:R-:W-:-:S07]  /*21060*/  IMAD.MOV.U32 R8, RZ, RZ, 0x1 ;  /* 0x00000001ff087424 */ /* 0x00efce00078e00ff */
.L_x_961:
        /* <DEDUP_REMOVED lines=10> */
[----:B------:R-:W-:-:S04]  /*21110*/  @!P3 ISETP.GE.U32.AND P2, PT, R6, R17, PT ;  /* 0x000000110600b20c */ /* 0x000fc80003f46070 */
[----:B------:R-:W-:-:S04]  /*21120*/  @!P3 ISETP.GE.AND.EX P2, PT, R27, R12, PT, P2 ;  /* 0x0000000c1b00b20c */ /* 0x000fc80003f46320 */
[----:B------:R-:W-:Y:S02]  /*21130*/  @!P3 PLOP3.LUT P2, PT, P2, PT, PT, 0x8, 0x80 ;  /* 0x000000000080b81c */ /* 0x000fe4000174e170 */
[----:B------:R-:W-:-:S13]  /*21140*/  @P3 FSETP.LT.FTZ.AND P2, PT, R7, R10, PT ;  /* 0x0000000a0700320b */ /* 0x000fda0003f51000 */
.L_x_954:
[----:B------:R-:W-:Y:S05]  /*21150*/  BSYNC.RECONVERGENT B0 ;  /* 0x0000000000007941 */ /* 0x000fea0003800200 */
.L_x_953:
        /* <DEDUP_REMOVED lines=14> */
.L_x_956:
[----:B------:R-:W-:Y:S05]  /*21240*/  BSYNC.RECONVERGENT B0 ;  /* 0x0000000000007941 */ /* 0x000fea0003800200 */
.L_x_955:
        /* <DEDUP_REMOVED lines=14> */
.L_x_958:
[----:B------:R-:W-:Y:S05]  /*21330*/  BSYNC.RECONVERGENT B0 ;  /* 0x0000000000007941 */ /* 0x000fea0003800200 */
.L_x_957:
        /* <DEDUP_REMOVED lines=23> */
.L_x_960:
[----:B------:R-:W-:Y:S05]  /*214b0*/  BSYNC.RECONVERGENT B0 ;  /* 0x0000000000007941 */ /* 0x000fea0003800200 */
.L_x_959:
[----:B------:R-:W-:Y:S01]  /*214c0*/  IMAD.SHL.U32 R8, R8, 0x2, RZ ;  /* 0x0000000208087824 */ /* 0x000fe200078e00ff */
[----:B------:R-:W-:Y:S02]  /*214d0*/  FSEL R21, R21, R28, P2 ;  /* 0x0000001c15157208 */ /* 0x000fe40001000000 */
[----:B------:R-:W-:Y:S02]  /*214e0*/  SEL R0, R0, R31, P2 ;  /* 0x0000001f00007207 */ /* 0x000fe40001000000 */
[----:B------:R-:W-:Y:S02]  /*214f0*/  ISETP.GE.AND P3, PT, R8, UR4, PT ;  /* 0x0000000408007c0c */ /* 0x000fe4000bf66270 */
[----:B------:R-:W-:-:S11]  /*21500*/  SEL R3, R3, R30, P2 ;  /* 0x0000001e03037207 */ /* 0x000fd60001000000 */
[----:B------:R-:W-:Y:S05]  /*21510*/  @!P3 BRA `(.L_x_961) ;  /* 0xfffffff800d4b947 */ /* 0x000fea000383ffff */
.L_x_940:
[----:B------:R-:W-:Y:S05]  /*21520*/  @!P1 EXIT ;  /* 0x000000000000994d */ /* 0x000fea0003800000 */
[----:B------:R-:W4:Y:S02]  /*21530*/  LDCU.U8 UR4, c[0x0][0x7a0] ;  /* 0x0000f400ff0477ac */ /* 0x000f240008000000 */
[----:B----4-:R-:W-:-:S09]  /*21540*/  UISETP.NE.AND UP0, UPT, UR4, URZ, UPT ;  /* 0x000000ff0400728c */ /* 0x010fd2000bf05270 */
[----:B------:R-:W-:Y:S05]  /*21550*/  BRA.U !UP0, `(.L_x_962) ;  /* 0x0000000108247547 */ /* 0x000fea000b800000 */
[----:B------:R-:W4:Y:S02]  /*21560*/  LDCU.64 UR4, c[0x0][0x798] ;  /* 0x0000f300ff0477ac */ /* 0x000f240008000a00 */
[----:B----4-:R-:W-:Y:S02]  /*21570*/  IADD3 R6, P1, PT, R6, UR4, RZ ;  /* 0x0000000406067c10 */ /* 0x010fe4000ff3e0ff */
[----:B------:R-:W-:Y:S02]  /*21580*/  IADD3 R2, P2, PT, R2, UR4, RZ ;  /* 0x0000000402027c10 */ /* 0x000fe4000ff5e0ff */
[----:B------:R-:W-:Y:S02]  /*21590*/  IADD3 R18, P3, PT, R18, UR4, RZ ;  /* 0x0000000412127c10 */ /* 0x000fe4000ff7e0ff */
[----:B------:R-:W-:Y:S02]  /*215a0*/  IADD3 R0, P4, PT, R0, UR4, RZ ;  /* 0x0000000400007c10 */ /* 0x000fe4000ff9e0ff */
[----:B------:R-:W-:-:S02]  /*215b0*/  IADD3.X R27, PT, PT, R27, UR5, RZ, P1, !PT ;  /* 0x000000051b1b7c10 */ /* 0x000fc40008ffe4ff */
[----:B-123--:R-:W-:Y:S02]  /*215c0*/  IADD3.X R11, PT, PT, R11, UR5, RZ, P2, !PT ;  /* 0x000000050b0b7c10 */ /* 0x00efe400097fe4ff */
[----:B------:R-:W-:Y:S02]  /*215d0*/  IADD3.X R15, PT, PT, R15, UR5, RZ, P3, !PT ;  /* 0x000000050f0f7c10 */ /* 0x000fe40009ffe4ff */
[----:B------:R-:W-:-:S07]  /*215e0*/  IADD3.X R3, PT, PT, R3, UR5, RZ, P4, !PT ;  /* 0x0000000503037c10 */ /* 0x000fce000a7fe4ff */
.L_x_962:
[----:B------:R-:W-:Y:S05]  /*215f0*/  @!P0 BRA `(.L_x_963) ;  /* 0x0000000800f88947 */ /* 0x000fea0003800000 */
[----:B------:R-:W-:Y:S05]  /*21600*/  BRA.U !UP0, `(.L_x_964) ;  /* 0x00000001085c7547 */ /* 0x000fea000b800000 */
[----:B------:R-:W-:Y:S01]  /*21610*/  MOV R0, 0x0 ;  /* 0x0000000000007802 */ /* 0x000fe20000000f00 */
[----:B------:R-:W4:Y:S01]  /*21620*/  LDCU.64 UR4, c[0x4][0x3c8] ;  /* 0x01007900ff0477ac */ /* 0x000f220008000a00 */
[----:B-123--:R-:W-:Y:S02]  /*21630*/  IMAD.MOV.U32 R8, RZ, RZ, 0x2dd ;  /* 0x000002ddff087424 */ /* 0x00efe400078e00ff */
[----:B------:R1:W2:Y:S01]  /*21640*/  LDC.64 R2, c[0x4][R0] ;  /* 0x0100000000027b82 */ /* 0x0002a20000000a00 */
[----:B------:R-:W3:Y:S01]  /*21650*/  LDCU.64 UR8, c[0x4][0x3c0] ;  /* 0x01007800ff0877ac */ /* 0x000ee20008000a00 */
[----:B------:R-:W-:Y:S02]  /*21660*/  IMAD.MOV.U32 R12, RZ, RZ, 0x1 ;  /* 0x00000001ff0c7424 */ /* 0x000fe400078e00ff */
[----:B------:R-:W-:Y:S01]  /*21670*/  IMAD.MOV.U32 R13, RZ, RZ, RZ ;  /* 0x000000ffff0d7224 */ /* 0x000fe200078e00ff */
[----:B------:R-:W5:Y:S01]  /*21680*/  LDCU.64 UR6, c[0x4][0x290] ;  /* 0x01005200ff0677ac */ /* 0x000f620008000a00 */
[----:B----4-:R-:W-:-:S02]  /*21690*/  IMAD.U32 R4, RZ, RZ, UR4 ;  /* 0x00000004ff047e24 */ /* 0x010fc4000f8e00ff */
[----:B------:R-:W-:Y:S02]  /*216a0*/  IMAD.U32 R5, RZ, RZ, UR5 ;  /* 0x00000005ff057e24 */ /* 0x000fe4000f8e00ff */
[----:B---3--:R-:W-:Y:S02]  /*216b0*/  IMAD.U32 R6, RZ, RZ, UR8 ;  /* 0x00000008ff067e24 */ /* 0x008fe4000f8e00ff */
[----:B------:R-:W-:Y:S02]  /*216c0*/  IMAD.U32 R7, RZ, RZ, UR9 ;  /* 0x00000009ff077e24 */ /* 0x000fe4000f8e00ff */
[----:B-----5:R-:W-:Y:S02]  /*216d0*/  IMAD.U32 R10, RZ, RZ, UR6 ;  /* 0x00000006ff0a7e24 */ /* 0x020fe4000f8e00ff */
[----:B-1----:R-:W-:-:S07]  /*216e0*/  IMAD.U32 R11, RZ, RZ, UR7 ;  /* 0x00000007ff0b7e24 */ /* 0x002fce000f8e00ff */
[----:B------:R-:W-:-:S07]  /*216f0*/  LEPC R20, `(.L_x_965) ;  /* 0x000000001014794e */ /* 0x000fce0000000000 */
[----:B0-2---:R-:W-:Y:S05]  /*21700*/  CALL.ABS.NOINC R2 ;  /* 0x0000000002007343 */ /* 0x005fea0003c00000 */
.L_x_965:
[----:B------:R-:W-:Y:S01]  /*21710*/  IMAD.MOV.U32 R6, RZ, RZ, RZ ;  /* 0x000000ffff067224 */ /* 0x000fe200078e00ff */
[----:B------:R-:W-:Y:S01]  /*21720*/  CS2R R2, SRZ ;  /* 0x0000000000027805 */ /* 0x000fe2000001ff00 */
[----:B------:R-:W-:Y:S02]  /*21730*/  IMAD.MOV.U32 R27, RZ, RZ, RZ ;  /* 0x000000ffff1b7224 */ /* 0x000fe400078e00ff */
[----:B------:R-:W-:Y:S02]  /*21740*/  IMAD.MOV.U32 R11, RZ, RZ, RZ ;  /* 0x000000ffff0b7224 */ /* 0x000fe400078e00ff */
[----:B------:R-:W-:Y:S02]  /*21750*/  IMAD.MOV.U32 R18, RZ, RZ, RZ ;  /* 0x000000ffff127224 */ /* 0x000fe400078e00ff */
[----:B------:R-:W-:Y:S02]  /*21760*/  IMAD.MOV.U32 R15, RZ, RZ, RZ ;  /* 0x000000ffff0f7224 */ /* 0x000fe400078e00ff */
[----:B------:R-:W-:-:S07]  /*21770*/  IMAD.MOV.U32 R0, RZ, RZ, RZ ;  /* 0x000000ffff007224 */ /* 0x000fce00078e00ff */
.L_x_964:
[----:B------:R-:W4:Y:S01]  /*21780*/  LDCU.U8 UR4, c[0x0][0x7a1] ;  /* 0x0000f420ff0477ac */ /* 0x000f220008000000 */
[----:B-12---:R-:W-:Y:S02]  /*21790*/  IMAD.MOV.U32 R16, RZ, RZ, R6 ;  /* 0x000000ffff107224 */ /* 0x006fe400078e0006 */
[----:B------:R-:W-:Y:S02]  /*217a0*/  IMAD.MOV.U32 R17, RZ, RZ, R27 ;  /* 0x000000ffff117224 */ /* 0x000fe400078e001b */
[----:B---3--:R-:W-:Y:S02]  /*217b0*/  IMAD.MOV.U32 R28, RZ, RZ, R2 ;  /* 0x000000ffff1c7224 */ /* 0x008fe400078e0002 */
[----:B------:R-:W-:Y:S02]  /*217c0*/  IMAD.MOV.U32 R29, RZ, RZ, R11 ;  /* 0x000000ffff1d7224 */ /* 0x000fe400078e000b */
[----:B------:R-:W-:Y:S02]  /*217d0*/  IMAD.MOV.U32 R19, RZ, RZ, R15 ;  /* 0x000000ffff137224 */ /* 0x000fe400078e000f */
[----:B------:R-:W-:-:S02]  /*217e0*/  IMAD.MOV.U32 R30, RZ, RZ, R0 ;  /* 0x000000ffff1e7224 */ /* 0x000fc400078e0000 */
[----:B------:R-:W-:Y:S01]  /*217f0*/  IMAD.MOV.U32 R31, RZ, RZ, R3 ;  /* 0x000000ffff1f7224 */ /* 0x000fe200078e0003 */
[----:B----4-:R-:W-:-:S09]  /*21800*/  UISETP.NE.AND UP0, UPT, UR4, URZ, UPT ;  /* 0x000000ff0400728c */ /* 0x010fd2000bf05270 */
        /* <DEDUP_REMOVED lines=16> */
[----:B-----5:R-:W-:Y:S02]  /*21910*/  IMAD.U32 R10, RZ, RZ, UR6 ;  /* 0x00000006ff0a7e24 */ /* 0x020fe4000f8e00ff */
[----:B--2---:R-:W-:-:S07]  /*21920*/  IMAD.U32 R11, RZ, RZ, UR7 ;  /* 0x00000007ff0b7e24 */ /* 0x004fce000f8e00ff */
[----:B------:R-:W-:-:S07]  /*21930*/  LEPC R20, `(.L_x_968) ;  /* 0x000000001014794e */ /* 0x000fce0000000000 */
[----:B0--3--:R-:W-:Y:S05]  /*21940*/  CALL.ABS.NOINC R2 ;  /* 0x0000000002007343 */ /* 0x009fea0003c00000 */
.L_x_968:
[----:B------:R-:W0:Y:S01]  /*21950*/  LDCU.64 UR4, c[0x0][0x770] ;  /* 0x0000ee00ff0477ac */ /* 0x000e220008000a00 */
[----:B------:R-:W-:Y:S02]  /*21960*/  IMAD.MOV.U32 R8, RZ, RZ, 0x2ef ;  /* 0x000002efff087424 */ /* 0x000fe400078e00ff */
[----:B------:R-:W-:Y:S01]  /*21970*/  IMAD.MOV.U32 R12, RZ, RZ, 0x1 ;  /* 0x00000001ff0c7424 */ /* 0x000fe200078e00ff */
[----:B------:R-:W1:Y:S01]  /*21980*/  LDCU.64 UR6, c[0x4][0x3d8] ;  /* 0x01007b00ff0677ac */ /* 0x000e620008000a00 */
[----:B------:R-:W-:Y:S01]  /*21990*/  IMAD.MOV.U32 R13, RZ, RZ, RZ ;  /* 0x000000ffff0d7224 */ /* 0x000fe200078e00ff */
[----:B------:R-:W2:Y:S01]  /*219a0*/  LDCU.64 UR8, c[0x4][0x3c0] ;  /* 0x01007800ff0877ac */ /* 0x000ea20008000a00 */
[----:B0-----:R-:W-:Y:S02]  /*219b0*/  IADD3 R2, P0, PT, R23, UR4, RZ ;  /* 0x0000000417027c10 */ /* 0x001fe4000ff1e0ff */
[----:B------:R-:W0:Y:S01]  /*219c0*/  LDC.64 R22, c[0x4][R22] ;  /* 0x0100000016167b82 */ /* 0x000e220000000a00 */
[----:B-1----:R-:W-:-:S02]  /*219d0*/  IMAD.U32 R4, RZ, RZ, UR6 ;  /* 0x00000006ff047e24 */ /* 0x002fc4000f8e00ff */
[----:B------:R-:W-:Y:S01]  /*219e0*/  IMAD.X R3, RZ, RZ, UR5, P0 ;  /* 0x00000005ff037e24 */ /* 0x000fe200080e06ff */
[----:B------:R-:W1:Y:S01]  /*219f0*/  LDCU.64 UR4, c[0x4][0x2a0] ;  /* 0x01005400ff0477ac */ /* 0x000e620008000a00 */
[----:B------:R-:W-:Y:S02]  /*21a00*/  IMAD.U32 R5, RZ, RZ, UR7 ;  /* 0x00000007ff057e24 */ /* 0x000fe4000f8e00ff */
[----:B--2---:R-:W-:Y:S01]  /*21a10*/  IMAD.U32 R6, RZ, RZ, UR8 ;  /* 0x00000008ff067e24 */ /* 0x004fe2000f8e00ff */
[----:B------:R2:W-:Y:S01]  /*21a20*/  STG.E.64 desc[UR36][R2.64], R16 ;  /* 0x0000001002007986 */ /* 0x0005e2000c101b24 */
[----:B------:R-:W-:Y:S02]  /*21a30*/  IMAD.U32 R7, RZ, RZ, UR9 ;  /* 0x00000009ff077e24 */ /* 0x000fe4000f8e00ff */
[----:B-1----:R-:W-:Y:S02]  /*21a40*/  IMAD.U32 R10, RZ, RZ, UR4 ;  /* 0x00000004ff0a7e24 */ /* 0x002fe4000f8e00ff */
[----:B--2---:R-:W-:-:S07]  /*21a50*/  IMAD.U32 R11, RZ, RZ, UR5 ;  /* 0x00000005ff0b7e24 */ /* 0x004fce000f8e00ff */
[----:B------:R-:W-:-:S07]  /*21a60*/  LEPC R20, `(.L_x_969) ;  /* 0x000000001014794e */ /* 0x000fce0000000000 */
[----:B0-----:R-:W-:Y:S05]  /*21a70*/  CALL.ABS.NOINC R22 ;  /* 0x0000000016007343 */ /* 0x001fea0003c00000 */
.L_x_969:
[----:B------:R-:W-:Y:S05]  /*21a80*/  BRA `(.L_x_970) ;  /* 0x0000000000107947 */ /* 0x000fea0003800000 */
.L_x_967:
[----:B------:R-:W1:Y:S02]  /*21a90*/  LDCU.64 UR4, c[0x0][0x770] ;  /* 0x0000ee00ff0477ac */ /* 0x000e640008000a00 */
[----:B-1----:R-:W-:-:S05]  /*21aa0*/  IADD3 R2, P0, PT, R23, UR4, RZ ;  /* 0x0000000417027c10 */ /* 0x002fca000ff1e0ff */
[----:B------:R-:W-:-:S05]  /*21ab0*/  IMAD.X R3, RZ, RZ, UR5, P0 ;  /* 0x00000005ff037e24 */ /* 0x000fca00080e06ff */
[----:B------:R1:W-:Y:S03]  /*21ac0*/  STG.E.64 desc[UR36][R2.64], R16 ;  /* 0x0000001002007986 */ /* 0x0003e6000c101b24 */
.L_x_970:
[----:B------:R-:W2:Y:S01]  /*21ad0*/  LDCU.64 UR6, c[0x0][0x770] ;  /* 0x0000ee00ff0677ac */ /* 0x000ea20008000a00 */
[----:B------:R-:W3:Y:S01]  /*21ae0*/  LDCU UR4, c[0x0][0x7a4] ;  /* 0x0000f480ff0477ac */ /* 0x000ee20008000800 */
[----:B--2---:R-:W-:Y:S01]  /*21af0*/  IADD3 R26, P0, PT, R26, UR6, RZ ;  /* 0x000000061a1a7c10 */ /* 0x004fe2000ff1e0ff */
[----:B---3--:R-:W-:-:S04]  /*21b00*/  UISETP.NE.AND UP0, UPT, UR4, 0x1, UPT ;  /* 0x000000010400788c */ /* 0x008fc8000bf05270 */
[----:B------:R-:W-:-:S05]  /*21b10*/  IMAD.X R27, RZ, RZ, UR7, P0 ;  /* 0x00000007ff1b7e24 */ /* 0x000fca00080e06ff */
[----:B------:R2:W-:Y:S01]  /*21b20*/  STG.E.64 desc[UR36][R26.64], R28 ;  /* 0x0000001c1a007986 */ /* 0x0005e2000c101b24 */
[----:B------:R-:W-:Y:S05]  /*21b30*/  BRA.U !UP0, `(.L_x_971) ;  /* 0x0000000108907547 */ /* 0x000fea000b800000 */
[----:B-1----:R-:W-:Y:S01]  /*21b40*/  MOV R16, 0x0 ;  /* 0x0000000000107802 */ /* 0x002fe20000000f00 */
[----:B------:R-:W1:Y:S01]  /*21b50*/  LDCU.64 UR4, c[0x4][0x3d8] ;  /* 0x01007b00ff0477ac */ /* 0x000e620008000a00 */
[----:B------:R-:W-:Y:S02]  /*21b60*/  IMAD.MOV.U32 R8, RZ, RZ, 0x2ef ;  /* 0x000002efff087424 */ /* 0x000fe400078e00ff */
[----:B------:R3:W4:Y:S01]  /*21b70*/  LDC.64 R2, c[0x4][R16] ;  /* 0x0100000010027b82 */ /* 0x0007220000000a00 */
[----:B------:R-:W5:Y:S01]  /*21b80*/  LDCU.64 UR6, c[0x4][0x3c0] ;  /* 0x01007800ff0677ac */ /* 0x000f620008000a00 */
[----:B------:R-:W-:Y:S02]  /*21b90*/  IMAD.MOV.U32 R12, RZ, RZ, 0x1 ;  /* 0x00000001ff0c7424 */ /* 0x000fe400078e00ff */
[----:B------:R-:W-:Y:S01]  /*21ba0*/  IMAD.MOV.U32 R13, RZ, RZ, RZ ;  /* 0x000000ffff0d7224 */ /* 0x000fe200078e00ff */
[----:B------:R-:W0:Y:S01]  /*21bb0*/  LDCU.64 UR8, c[0x4][0x2a0] ;  /* 0x01005400ff0877ac */ /* 0x000e220008000a00 */
[----:B-1----:R-:W-:-:S02]  /*21bc0*/  IMAD.U32 R4, RZ, RZ, UR4 ;  /* 0x00000004ff047e24 */ /* 0x002fc4000f8e00ff */
[----:B------:R-:W-:Y:S02]  /*21bd0*/  IMAD.U32 R5, RZ, RZ, UR5 ;  /* 0x00000005ff057e24 */ /* 0x000fe4000f8e00ff */
[----:B-----5:R-:W-:Y:S02]  /*21be0*/  IMAD.U32 R6, RZ, RZ, UR6 ;  /* 0x00000006ff067e24 */ /* 0x020fe4000f8e00ff */
[----:B------:R-:W-:Y:S02]  /*21bf0*/  IMAD.U32 R7, RZ, RZ, UR7 ;  /* 0x00000007ff077e24 */ /* 0x000fe4000f8e00ff */
[----:B0-----:R-:W-:Y:S02]  /*21c00*/  IMAD.U32 R10, RZ, RZ, UR8 ;  /* 0x00000008ff0a7e24 */ /* 0x001fe4000f8e00ff */
[----:B---3--:R-:W-:-:S07]  /*21c10*/  IMAD.U32 R11, RZ, RZ, UR9 ;  /* 0x00000009ff0b7e24 */ /* 0x008fce000f8e00ff */
[----:B------:R-:W-:-:S07]  /*21c20*/  LEPC R20, `(.L_x_972) ;  /* 0x000000001014794e */ /* 0x000fce0000000000 */
[----:B--2-4-:R-:W-:Y:S05]  /*21c30*/  CALL.ABS.NOINC R2 ;  /* 0x0000000002007343 */ /* 0x014fea0003c00000 */
.L_x_972:
        /* <DEDUP_REMOVED lines=14> */
[----:B------:R-:W-:Y:S02]  /*21d20*/  IMAD.U32 R7, RZ, RZ, UR9 ;  /* 0x00000009ff077e24 */ /* 0x000fe4000f8e00ff */
[----:B0-----:R-:W-:Y:S02]  /*21d30*/  IMAD.U32 R10, RZ, RZ, UR4 ;  /* 0x00000004ff0a7e24 */ /* 0x001fe4000f8e00ff */
[----:B--2---:R-:W-:-:S07]  /*21d40*/  IMAD.U32 R11, RZ, RZ, UR5 ;  /* 0x00000005ff0b7e24 */ /* 0x004fce000f8e00ff */
[----:B------:R-:W-:-:S07]  /*21d50*/  LEPC R20, `(.L_x_973) ;  /* 0x000000001014794e */ /* 0x000fce0000000000 */
[----:B-1----:R-:W-:Y:S05]  /*21d60*/  CALL.ABS.NOINC R16 ;  /* 0x0000000010007343 */ /* 0x002fea0003c00000 */
.L_x_973:
[----:B------:R-:W-:Y:S05]  /*21d70*/  BRA `(.L_x_974) ;  /* 0x00000000000c7947 */ /* 0x000fea0003800000 */
.L_x_971:
[----:B-1----:R-:W-:-:S05]  /*21d80*/  IADD3 R2, P0, PT, R25, UR6, RZ ;  /* 0x0000000619027c10 */ /* 0x002fca000ff1e0ff */
[----:B------:R-:W-:-:S05]  /*21d90*/  IMAD.X R3, RZ, RZ, UR7, P0 ;  /* 0x00000007ff037e24 */ /* 0x000fca00080e06ff */
[----:B------:R1:W-:Y:S03]  /*21da0*/  STG.E.64 desc[UR36][R2.64], R18 ;  /* 0x0000001202007986 */ /* 0x0003e6000c101b24 */
.L_x_974:
[----:B------:R-:W3:Y:S02]  /*21db0*/  LDCU.64 UR4, c[0x0][0x770] ;  /* 0x0000ee00ff0477ac */ /* 0x000ee40008000a00 */
[----:B---3--:R-:W-:-:S05]  /*21dc0*/  IADD3 R24, P0, PT, R24, UR4, RZ ;  /* 0x0000000418187c10 */ /* 0x008fca000ff1e0ff */
[----:B------:R-:W-:-:S05]  /*21dd0*/  IMAD.X R25, RZ, RZ, UR5, P0 ;  /* 0x00000005ff197e24 */ /* 0x000fca00080e06ff */
[----:B------:R-:W-:Y:S01]  /*21de0*/  STG.E.64 desc[UR36][R24.64], R30 ;  /* 0x0000001e18007986 */ /* 0x000fe2000c101b24 */
[----:B------:R-:W-:Y:S05]  /*21df0*/  EXIT ;  /* 0x000000000000794d */ /* 0x000fea0003800000 */
.L_x_966:
        /* <DEDUP_REMOVED lines=16> */
.L_x_975:
[----:B------:R0:W1:Y:S01]  /*21f00*/  LDC.64 R14, c[0x4][R2] ;  /* 0x01000000020e7b82 */ /* 0x0000620000000a00 */
[----:B------:R-:W2:Y:S01]  /*21f10*/  LDCU.64 UR4, c[0x4][0x3c8] ;  /* 0x01007900ff0477ac */ /* 0x000ea20008000a00 */
[----:B------:R-:W-:Y:S02]  /*21f20*/  IMAD.MOV.U32 R8, RZ, RZ, 0x2e9 ;  /* 0x000002e9ff087424 */ /* 0x000fe400078e00ff */
[----:B------:R-:W-:Y:S01]  /*21f30*/  IMAD.MOV.U32 R12, RZ, RZ, 0x1 ;  /* 0x00000001ff0c7424 */ /* 0x000fe200078e00ff */
[----:B------:R-:W3:Y:S01]  /*21f40*/  LDCU.64 UR6, c[0x4][0x3c0] ;  /* 0x01007800ff0677ac */ /* 0x000ee20008000a00 */
[----:B------:R-:W-:Y:S01]  /*21f50*/  IMAD.MOV.U32 R13, RZ, RZ, RZ ;  /* 0x000000ffff0d7224 */ /* 0x000fe200078e00ff */
[----:B------:R-:W4:Y:S01]  /*21f60*/  LDCU.64 UR8, c[0x4][0x2a8] ;  /* 0x01005500ff0877ac */ /* 0x000f220008000a00 */
[----:B--2---:R-:W-:Y:S02]  /*21f70*/  IMAD.U32 R4, RZ, RZ, UR4 ;  /* 0x00000004ff047e24 */ /* 0x004fe4000f8e00ff */
[----:B------:R-:W-:-:S02]  /*21f80*/  IMAD.U32 R5, RZ, RZ, UR5 ;  /* 0x00000005ff057e24 */ /* 0x000fc4000f8e00ff */
[----:B---3--:R-:W-:Y:S02]  /*21f90*/  IMAD.U32 R6, RZ, RZ, UR6 ;  /* 0x00000006ff067e24 */ /* 0x008fe4000f8e00ff */
[----:B------:R-:W-:Y:S02]  /*21fa0*/  IMAD.U32 R7, RZ, RZ, UR7 ;  /* 0x00000007ff077e24 */ /* 0x000fe4000f8e00ff */
[----:B----4-:R-:W-:Y:S02]  /*21fb0*/  IMAD.U32 R10, RZ, RZ, UR8 ;  /* 0x00000008ff0a7e24 */ /* 0x010fe4000f8e00ff */
[----:B0-----:R-:W-:-:S07]  /*21fc0*/  IMAD.U32 R11, RZ, RZ, UR9 ;  /* 0x00000009ff0b7e24 */ /* 0x001fce000f8e00ff */
[----:B------:R-:W-:-:S07]  /*21fd0*/  LEPC R20, `(.L_x_976) ;  /* 0x000000001014794e */ /* 0x000fce0000000000 */
[----:B-1----:R-:W-:Y:S05]  /*21fe0*/  CALL.ABS.NOINC R14 ;  /* 0x000000000e007343 */ /* 0x002fea0003c00000 */
.L_x_976:
        /* <DEDUP_REMOVED lines=15> */
.L_x_977:
        /* <DEDUP_REMOVED lines=11> */
[----:B---3--:R-:W-:Y:S02]  /*22190*/  IMAD.U32 R10, RZ, RZ, UR8 ;  /* 0x00000008ff0a7e24 */ /* 0x008fe4000f8e00ff */
[----:B------:R-:W-:-:S07]  /*221a0*/  IMAD.U32 R11, RZ, RZ, UR9 ;  /* 0x00000009ff0b7e24 */ /* 0x000fce000f8e00ff */
[----:B------:R-:W-:-:S07]  /*221b0*/  LEPC R20, `(.L_x_978) ;  /* 0x000000001014794e */ /* 0x000fce0000000000 */
[----:B0-----:R-:W-:Y:S05]  /*221c0*/  CALL.ABS.NOINC R2 ;  /* 0x0000000002007343 */ /* 0x001fea0003c00000 */
.L_x_978:
[----:B------:R-:W-:Y:S05]  /*221d0*/  EXIT ;  /* 0x000000000000794d */ /* 0x000fea0003800000 */
.L_x_963:
[----:B------:R-:W-:Y:S05]  /*221e0*/  BRA.U !UP0, `(.L_x_979) ;  /* 0x0000000508107547 */ /* 0x000fea000b800000 */
[----:B-123--:R-:W2:Y:S04]  /*221f0*/  LDG.E R8, desc[UR36][R4.64] ;  /* 0x0000002404087981 */ /* 0x00eea8000c1e1900 */
[----:B------:R-:W3:Y:S04]  /*22200*/  LDG.E.64 R16, desc[UR36][R4.64+0x8] ;  /* 0x0000082404107981 */ /* 0x000ee8000c1e1b00 */
[----:B------:R-:W4:Y:S04]  /*22210*/  LDG.E R10, desc[UR36][R4.64+0x10] ;  /* 0x00001024040a7981 */ /* 0x000f28000c1e1900 */
[----:B------:R-:W3:Y:S04]  /*22220*/  LDG.E R14, desc[UR36][R4.64+0x30] ;  /* 0x00003024040e7981 */ /* 0x000ee8000c1e1900 */
[----:B------:R1:W5:Y:S04]  /*22230*/  LDG.E R12, desc[UR36][R4.64+0x20] ;  /* 0x00002024040c7981 */ /* 0x000368000c1e1900 */
[----:B------:R1:W5:Y:S04]  /*22240*/  LDG.E.64 R28, desc[UR36][R4.64+0x18] ;  /* 0x00001824041c7981 */ /* 0x000368000c1e1b00 */
[----:B------:R1:W5:Y:S04]  /*22250*/  LDG.E.64 R30, desc[UR36][R4.64+0x28] ;  /* 0x00002824041e7981 */ /* 0x000368000c1e1b00 */
[----:B------:R1:W5:Y:S01]  /*22260*/  LDG.E.64 R32, desc[UR36][R4.64+0x38] ;  /* 0x0000382404207981 */ /* 0x000362000c1e1b00 */
[----:B------:R-:W-:Y:S01]  /*22270*/  BSSY.RECONVERGENT B0, `(.L_x_980) ;  /* 0x000000d000007945 */ /* 0x000fe20003800200 */
[----:B--2---:R-:W-:-:S02]  /*22280*/  FSETP.NAN.FTZ.AND P1, PT, |R8|, |R8|, PT ;  /* 0x400000080800720b */ /* 0x004fc40003f38200 */
[----:B----4-:R-:W-:-:S11]  /*22290*/  FSETP.NAN.FTZ.AND P5, PT, |R10|, |R10|, PT ;  /* 0x4000000a0a00720b */ /* 0x010fd60003fb8200 */
[----:B------:R-:W-:Y:S02]  /*222a0*/  @P1 FSETP.NAN.FTZ.AND P0, PT, |R7|, |R7|, PT ;  /* 0x400000070700120b */ /* 0x000fe40003f18200 */
[----:B---3--:R-:W-:Y:S02]  /*222b0*/  @P1 ISETP.LT.U32.AND P2, PT, R16, R6, PT ;  /* 0x000000061000120c */ /* 0x008fe40003f41070 */
[----:B------:R-:W-:Y:S02]  /*222c0*/  FSETP.NAN.FTZ.AND P3, PT, |R14|, |R14|, PT ;  /* 0x4000000e0e00720b */ /* 0x000fe40003f78200 */
[----:B------:R-:W-:Y:S01]  /*222d0*/  @P1 ISETP.LT.OR.EX P2, PT, R17, R27, !P0, P2 ;  /* 0x0000001b1100120c */ /* 0x000fe20004741720 */
[----:B-1----:R-:W-:-:S12]  /*222e0*/  @P1 BRA `(.L_x_981) ;  /* 0x0000000000141947 */ /* 0x002fd80003800000 */
[----:B------:R-:W-:-:S13]  /*222f0*/  FSETP.NEU.FTZ.AND P0, PT, R8, R7, PT ;  /* 0x000000070800720b */ /* 0x000fda0003f1d000 */
[----:B------:R-:W-:-:S04]  /*22300*/  @!P0 ISETP.GE.U32.AND P2, PT, R16, R6, PT ;  /* 0x000000061000820c */ /* 0x000fc80003f46070 */
[----:B------:R-:W-:-:S04]  /*22310*/  @!P0 ISETP.GE.AND.EX P2, PT, R17, R27, PT, P2 ;  /* 0x0000001b1100820c */ /* 0x000fc80003f46320 */
[----:B------:R-:W-:Y:S02]  /*22320*/  @!P0 PLOP3.LUT P2, PT, P2, PT, PT, 0x8, 0x80 ;  /* 0x000000000080881c */ /* 0x000fe4000174e170 */
[----:B------:R-:W-:-:S13]  /*22330*/  @P0 FSETP.LT.FTZ.AND P2, PT, R8, R7, PT ;  /* 0x000000070800020b */ /* 0x000fda0003f51000 */
.L_x_981:
[----:B------:R-:W-:Y:S05]  /*22340*/  BSYNC.RECONVERGENT B0 ;  /* 0x0000000000007941 */ /* 0x000fea0003800200 */
.L_x_980:
[----:B------:R-:W-:Y:S01]  /*22350*/  SEL R6, R16, R6, P2 ;  /* 0x0000000610067207 */ /* 0x000fe20001000000 */
[----:B------:R-:W-:Y:S01]  /*22360*/  BSSY.RECONVERGENT B0, `(.L_x_982) ;  /* 0x000000f000007945 */ /* 0x000fe20003800200 */
[----:B------:R-:W-:Y:S02]  /*22370*/  SEL R27, R17, R27, P2 ;  /* 0x0000001b111b7207 */ /* 0x000fe40001000000 */
[----:B------:R-:W-:Y:S02]  /*22380*/  FSEL R7, R8, R7, P2 ;  /* 0x0000000708077208 */ /* 0x000fe40001000000 */
[----:B------:R-:W-:Y:S02]  /*22390*/  @P5 FSETP.NAN.FTZ.AND P6, PT, |R9|, |R9|, PT ;  /* 0x400000090900520b */ /* 0x000fe40003fd8200 */
[----:B-----5:R-:W-:Y:S02]  /*223a0*/  @P5 ISETP.LT.U32.AND P2, PT, R28, R2, PT ;  /* 0x000000021c00520c */ /* 0x020fe40003f41070 */
        /* <DEDUP_REMOVED lines=10> */
.L_x_983:
[----:B------:R-:W-:Y:S05]  /*22450*/  BSYNC.RECONVERGENT B0 ;  /* 0x0000000000007941 */ /* 0x000fea0003800200 */
.L_x_982:
        /* <DEDUP_REMOVED lines=13> */
.L_x_985:
[----:B------:R-:W-:Y:S05]  /*22530*/  BSYNC.RECONVERGENT B0 ;  /* 0x0000000000007941 */ /* 0x000fea0003800200 */
.L_x_984:
        /* <DEDUP_REMOVED lines=11> */
.L_x_987:
[----:B------:R-:W-:Y:S05]  /*225f0*/  BSYNC.RECONVERGENT B0 ;  /* 0x0000000000007941 */ /* 0x000fea0003800200 */
.L_x_986:
[----:B------:R-:W-:Y:S02]  /*22600*/  SEL R0, R32, R0, P0 ;  /* 0x0000000020007207 */ /* 0x000fe40000000000 */
[----:B------:R-:W-:Y:S02]  /*22610*/  SEL R3, R33, R3, P0 ;  /* 0x0000000321037207 */ /* 0x000fe40000000000 */
[----:B------:R-:W-:-:S07]  /*22620*/  FSEL R21, R14, R21, P0 ;  /* 0x000000150e157208 */ /* 0x000fce0000000000 */
.L_x_979:
        /* <DEDUP_REMOVED lines=29> */
.L_x_990:
        /* <DEDUP_REMOVED lines=19> */
.L_x_991:
[----:B------:R-:W-:Y:S05]  /*22930*/  BRA `(.L_x_992) ;  /* 0x0000000000107947 */ /* 0x000fea0003800000 */
.L_x_989:
[----:B------:R-:W1:Y:S02]  /*22940*/  LDCU.64 UR4, c[0x0][0x770] ;  /* 0x0000ee00ff0477ac */ /* 0x000e640008000a00 */
[----:B-1----:R-:W-:-:S05]  /*22950*/  IADD3 R2, P0, PT, R23, UR4, RZ ;  /* 0x0000000417027c10 */ /* 0x002fca000ff1e0ff */
[----:B------:R-:W-:-:S05]  /*22960*/  IMAD.X R3, RZ, RZ, UR5, P0 ;  /* 0x00000005ff037e24 */ /* 0x000fca00080e06ff */
[----:B------:R1:W-:Y:S03]  /*22970*/  STG.E.64 desc[UR36][R2.64], R16 ;  /* 0x0000001002007986 */ /* 0x0003e6000c101b24 */
.L_x_992:
        /* <DEDUP_REMOVED lines=23> */
.L_x_994:
        /* <DEDUP_REMOVED lines=19> */
.L_x_995:
[----:B------:R-:W-:Y:S05]  /*22c20*/  BRA `(.L_x_996) ;  /* 0x00000000000c7947 */ /* 0x000fea0003800000 */
.L_x_993:
[----:B-1----:R-:W-:-:S05]  /*22c30*/  IADD3 R2, P0, PT, R25, UR6, RZ ;  /* 0x0000000619027c10 */ /* 0x002fca000ff1e0ff */
[----:B------:R-:W-:-:S05]  /*22c40*/  IMAD.X R3, RZ, RZ, UR7, P0 ;  /* 0x00000007ff037e24 */ /* 0x000fca00080e06ff */
[----:B------:R1:W-:Y:S03]  /*22c50*/  STG.E.64 desc[UR36][R2.64], R18 ;  /* 0x0000001202007986 */ /* 0x0003e6000c101b24 */
.L_x_996:
[----:B------:R-:W3:Y:S02]  /*22c60*/  LDCU.64 UR4, c[0x0][0x770] ;  /* 0x0000ee00ff0477ac */ /* 0x000ee40008000a00 */
[----:B---3--:R-:W-:-:S05]  /*22c70*/  IADD3 R24, P0, PT, R24, UR4, RZ ;  /* 0x0000000418187c10 */ /* 0x008fca000ff1e0ff */
[----:B------:R-:W-:-:S05]  /*22c80*/  IMAD.X R25, RZ, RZ, UR5, P0 ;  /* 0x00000005ff197e24 */ /* 0x000fca00080e06ff */
[----:B------:R-:W-:Y:S01]  /*22c90*/  STG.E.64 desc[UR36][R24.64], R30 ;  /* 0x0000001e18007986 */ /* 0x000fe2000c101b24 */
[----:B------:R-:W-:Y:S05]  /*22ca0*/  EXIT ;  /* 0x000000000000794d */ /* 0x000fea0003800000 */
.L_x_988:
[----:B------:R-:W-:Y:S04]  /*22cb0*/  STG.E.64 desc[UR36][R4.64+0x8], R16 ;  /* 0x0000081004007986 */ /* 0x000fe8000c101b24 */
[----:B------:R-:W-:Y:S04]  /*22cc0*/  STG.E.64 desc[UR36][R4.64+0x18], R28 ;  /* 0x0000181c04007986 */ /* 0x000fe8000c101b24 */
[----:B------:R-:W-:Y:S04]  /*22cd0*/  STG.E.64 desc[UR36][R4.64+0x28], R18 ;  /* 0x0000281204007986 */ /* 0x000fe8000c101b24 */
[----:B------:R-:W-:Y:S04]  /*22ce0*/  STG.E.64 desc[UR36][R4.64+0x38], R30 ;  /* 0x0000381e04007986 */ /* 0x000fe8000c101b24 */
[----:B------:R-:W-:Y:S04]  /*22cf0*/  STG.E desc[UR36][R4.64], R7 ;  /* 0x0000000704007986 */ /* 0x000fe8000c101924 */
[----:B------:R-:W-:Y:S04]  /*22d00*/  STG.E desc[UR36][R4.64+0x10], R9 ;  /* 0x0000100904007986 */ /* 0x000fe8000c101924 */
[----:B------:R-:W-:Y:S04]  /*22d10*/  STG.E desc[UR36][R4.64+0x20], R13 ;  /* 0x0000200d04007986 */ /* 0x000fe8000c101924 */
[----:B------:R-:W-:Y:S01]  /*22d20*/  STG.E desc[UR36][R4.64+0x30], R21 ;  /* 0x0000301504007986 */ /* 0x000fe2000c101924 */
[----:B------:R-:W-:Y:S05]  /*22d30*/  EXIT ;  /* 0x000000000000794d */ /* 0x000fea0003800000 */
.L_x_897:
        /* <DEDUP_REMOVED lines=12> */
[----:B-1----:R-:W-:-:S09]  /*22e00*/  UISETP.NE.AND UP0, UPT, UR4, URZ, UPT ;  /* 0x000000ff0400728c */ /* 0x002fd2000bf05270 */
[----:B------:R-:W-:Y:S05]  /*22e10*/  BRA.U !UP0, `(.L_x_997) ;  /* 0x0000000108247547 */ /* 0x000fea000b800000 */
[----:B------:R-:W1:Y:S02]  /*22e20*/  LDCU.64 UR4, c[0x0][0x798] ;  /* 0x0000f300ff0477ac */ /* 0x000e640008000a00 */
[----:B-1----:R-:W-:Y:S02]  /*22e30*/  IADD3 R48, P1, PT, R48, UR4, RZ ;  /* 0x0000000430307c10 */ /* 0x002fe4000ff3e0ff */
[----:B------:R-:W-:Y:S02]  /*22e40*/  IADD3 R6, P2, PT, R6, UR4, RZ ;  /* 0x0000000406067c10 */ /* 0x000fe4000ff5e0ff */
[----:B------:R-:W-:Y:S02]  /*22e50*/  IADD3 R28, P3, PT, R28, UR4, RZ ;  /* 0x000000041c1c7c10 */ /* 0x000fe4000ff7e0ff */
[----:B------:R-:W-:Y:S02]  /*22e60*/  IADD3 R18, P4, PT, R18, UR4, RZ ;  /* 0x0000000412127c10 */ /* 0x000fe4000ff9e0ff */
[----:B------:R-:W-:-:S02]  /*22e70*/  IADD3.X R49, PT, PT, R49, UR5, RZ, P1, !PT ;  /* 0x0000000531317c10 */ /* 0x000fc40008ffe4ff */
[----:B------:R-:W-:Y:S02]  /*22e80*/  IADD3.X R67, PT, PT, R67, UR5, RZ, P2, !PT ;  /* 0x0000000543437c10 */ /* 0x000fe400097fe4ff */
[----:B------:R-:W-:Y:S02]  /*22e90*/  IADD3.X R29, PT, PT, R29, UR5, RZ, P3, !PT ;  /* 0x000000051d1d7c10 */ /* 0x000fe40009ffe4ff */
[----:B------:R-:W-:-:S07]  /*22ea0*/  IADD3.X R69, PT, PT, R69, UR5, RZ, P4, !PT ;  /* 0x0000000545457c10 */ /* 0x000fce000a7fe4ff */
.L_x_997:
[----:B------:R-:W-:Y:S05]  /*22eb0*/  @!P0 BRA `(.L_x_998) ;  /* 0x0000000800f08947 */ /* 0x000fea0003800000 */
        /* <DEDUP_REMOVED lines=17> */
.L_x_1000:
[----:B------:R-:W-:Y:S01]  /*22fd0*/  IMAD.MOV.U32 R18, RZ, RZ, RZ ;  /* 0x000000ffff127224 */ /* 0x000fe200078e00ff */
[----:B------:R-:W-:Y:S01]  /*22fe0*/  CS2R R28, SRZ ;  /* 0x00000000001c7805 */ /* 0x000fe2000001ff00 */
[----:B------:R-:W-:Y:S01]  /*22ff0*/  IMAD.MOV.U32 R69, RZ, RZ, RZ ;  /* 0x000000ffff457224 */ /* 0x000fe200078e00ff */
[----:B------:R-:W-:Y:S01]  /*23000*/  CS2R R48, SRZ ;  /* 0x0000000000307805 */ /* 0x000fe2000001ff00 */
[----:B------:R-:W-:Y:S02]  /*23010*/  IMAD.MOV.U32 R6, RZ, RZ, RZ ;  /* 0x000000ffff067224 */ /* 0x000fe400078e00ff */
[----:B------:R-:W-:-:S07]  /*23020*/  IMAD.MOV.U32 R67, RZ, RZ, RZ ;  /* 0x000000ffff437224 */ /* 0x000fce00078e00ff */
.L_x_999:
[----:B------:R-:W1:Y:S01]  /*23030*/  LDCU.U8 UR4, c[0x0][0x7a1] ;  /* 0x0000f420ff0477ac */ /* 0x000e620008000000 */
[----:B------:R-:W-:Y:S02]  /*23040*/  IMAD.MOV.U32 R68, RZ, RZ, R18 ;  /* 0x000000ffff447224 */ /* 0x000fe400078e0012 */
[----:B------:R-:W-:Y:S02]  /*23050*/  IMAD.MOV.U32 R16, RZ, RZ, R28 ;  /* 0x000000ffff107224 */ /* 0x000fe400078e001c */
        /* <DEDUP_REMOVED lines=25> */
.L_x_1003:
        /* <DEDUP_REMOVED lines=19> */
.L_x_1004:
[----:B------:R-:W-:Y:S05]  /*23320*/  BRA `(.L_x_1005) ;  /* 0x0000000000107947 */ /* 0x000fea0003800000 */
.L_x_1002:
[----:B------:R-:W1:Y:S02]  /*23330*/  LDCU.64 UR4, c[0x0][0x770] ;  /* 0x0000ee00ff0477ac */ /* 0x000e640008000a00 */
[----:B-1----:R-:W-:-:S05]  /*23340*/  IADD3 R2, P0, PT, R23, UR4, RZ ;  /* 0x0000000417027c10 */ /* 0x002fca000ff1e0ff */
[----:B------:R-:W-:-:S05]  /*23350*/  IMAD.X R3, RZ, RZ, UR5, P0 ;  /* 0x00000005ff037e24 */ /* 0x000fca00080e06ff */
[----:B------:R1:W-:Y:S03]  /*23360*/  STG.E.64 desc[UR36][R2.64], R18 ;  /* 0x0000001202007986 */ /* 0x0003e6000c101b24 */
.L_x_1005:
        /* <DEDUP_REMOVED lines=23> */
.L_x_1007:
        /* <DEDUP_REMOVED lines=19> */
.L_x_1008:
[----:B------:R-:W-:Y:S05]  /*23610*/  BRA `(.L_x_1009) ;  /* 0x00000000000c7947 */ /* 0x000fea0003800000 */
.L_x_1006:
[----:B-1----:R-:W-:-:S05]  /*23620*/  IADD3 R2, P0, PT, R25, UR6, RZ ;  /* 0x0000000619027c10 */ /* 0x002fca000ff1e0ff */
[----:B------:R-:W-:-:S05]  /*23630*/  IMAD.X R3, RZ, RZ, UR7, P0 ;  /* 0x00000007ff037e24 */ /* 0x000fca00080e06ff */
[----:B------:R1:W-:Y:S03]  /*23640*/  STG.E.64 desc[UR36][R2.64], R16 ;  /* 0x0000001002007986 */ /* 0x0003e6000c101b24 */
.L_x_1009:
[----:B------:R-:W3:Y:S02]  /*23650*/  LDCU.64 UR4, c[0x0][0x770] ;  /* 0x0000ee00ff0477ac */ /* 0x000ee40008000a00 */
[----:B---3--:R-:W-:-:S05]  /*23660*/  IADD3 R24, P0, PT, R24, UR4, RZ ;  /* 0x0000000418187c10 */ /* 0x008fca000ff1e0ff */
[----:B------:R-:W-:-:S05]  /*23670*/  IMAD.X R25, RZ, RZ, UR5, P0 ;  /* 0x00000005ff197e24 */ /* 0x000fca00080e06ff */
[----:B------:R-:W-:Y:S01]  /*23680*/  STG.E.64 desc[UR36][R24.64], R68 ;  /* 0x0000004418007986 */ /* 0x000fe2000c101b24 */
[----:B------:R-:W-:Y:S05]  /*23690*/  EXIT ;  /* 0x000000000000794d */ /* 0x000fea0003800000 */
.L_x_1001:
        /* <DEDUP_REMOVED lines=16> */
.L_x_1010:
        /* <DEDUP_REMOVED lines=15> */
.L_x_1011:
        /* <DEDUP_REMOVED lines=15> */
.L_x_1012:
        /* <DEDUP_REMOVED lines=15> */
.L_x_1013:
[----:B------:R-:W-:Y:S05]  /*23a70*/  EXIT ;  /* 0x000000000000794d */ /* 0x000fea0003800000 */
.L_x_998:
[----:B------:R-:W-:Y:S05]  /*23a80*/  BRA.U !UP0, `(.L_x_1014) ;  /* 0x0000000508107547 */ /* 0x000fea000b800000 */
[----:B------:R-:W2:Y:S04]  /*23a90*/  LDG.E R0, desc[UR36][R4.64] ;  /* 0x0000002404007981 */ /* 0x000ea8000c1e1900 */
        /* <DEDUP_REMOVED lines=20> */
.L_x_1016:
[----:B------:R-:W-:Y:S05]  /*23be0*/  BSYNC.RECONVERGENT B0 ;  /* 0x0000000000007941 */ /* 0x000fea0003800200 */
.L_x_1015:
        /* <DEDUP_REMOVED lines=16> */
.L_x_1018:
[----:B------:R-:W-:Y:S05]  /*23cf0*/  BSYNC.RECONVERGENT B0 ;  /* 0x0000000000007941 */ /* 0x000fea0003800200 */
.L_x_1017:
        /* <DEDUP_REMOVED lines=13> */
.L_x_1020:
[----:B------:R-:W-:Y:S05]  /*23dd0*/  BSYNC.RECONVERGENT B0 ;  /* 0x0000000000007941 */ /* 0x000fea0003800200 */
.L_x_1019:
        /* <DEDUP_REMOVED lines=11> */
.L_x_1022:
[----:B------:R-:W-:Y:S05]  /*23e90*/  BSYNC.RECONVERGENT B0 ;  /* 0x0000000000007941 */ /* 0x000fea0003800200 */
.L_x_1021:
[----:B------:R-:W-:Y:S02]  /*23ea0*/  SEL R18, R14, R18, P0 ;  /* 0x000000120e127207 */ /* 0x000fe40000000000 */
[----:B------:R-:W-:Y:S02]  /*23eb0*/  SEL R69, R15, R69, P0 ;  /* 0x000000450f457207 */ /* 0x000fe40000000000 */
[----:B------:R-:W-:-:S07]  /*23ec0*/  FSEL R27, R20, R27, P0 ;  /* 0x0000001b141b7208 */ /* 0x000fce0000000000 */
.L_x_1014:
        /* <DEDUP_REMOVED lines=28> */
.L_x_1025:
        /* <DEDUP_REMOVED lines=19> */
.L_x_1026:
[----:B------:R-:W-:Y:S05]  /*241c0*/  BRA `(.L_x_1027) ;  /* 0x0000000000107947 */ /* 0x000fea0003800000 */
.L_x_1024:
[----:B------:R-:W1:Y:S02]  /*241d0*/  LDCU.64 UR4, c[0x0][0x770] ;  /* 0x0000ee00ff0477ac */ /* 0x000e640008000a00 */
[----:B-1----:R-:W-:-:S05]  /*241e0*/  IADD3 R2, P0, PT, R23, UR4, RZ ;  /* 0x0000000417027c10 */ /* 0x002fca000ff1e0ff */
[----:B------:R-:W-:-:S05]  /*241f0*/  IMAD.X R3, RZ, RZ, UR5, P0 ;  /* 0x00000005ff037e24 */ /* 0x000fca00080e06ff */
[----:B------:R1:W-:Y:S03]  /*24200*/  STG.E.64 desc[UR36][R2.64], R18 ;  /* 0x0000001202007986 */ /* 0x0003e6000c101b24 */
.L_x_1027:
        /* <DEDUP_REMOVED lines=23> */
.L_x_1029:
        /* <DEDUP_REMOVED lines=19> */
.L_x_1030:
[----:B------:R-:W-:Y:S05]  /*244b0*/  BRA `(.L_x_1031) ;  /* 0x00000000000c7947 */ /* 0x000fea0003800000 */
.L_x_1028:
[----:B-1----:R-:W-:-:S05]  /*244c0*/  IADD3 R2, P0, PT, R25, UR6, RZ ;  /* 0x0000000619027c10 */ /* 0x002fca000ff1e0ff */
[----:B------:R-:W-:-:S05]  /*244d0*/  IMAD.X R3, RZ, RZ, UR7, P0 ;  /* 0x00000007ff037e24 */ /* 0x000fca00080e06ff */
[----:B------:R1:W-:Y:S03]  /*244e0*/  STG.E.64 desc[UR36][R2.64], R16 ;  /* 0x0000001002007986 */ /* 0x0003e6000c101b24 */
.L_x_1031:
[----:B------:R-:W3:Y:S02]  /*244f0*/  LDCU.64 UR4, c[0x0][0x770] ;  /* 0x0000ee00ff0477ac */ /* 0x000ee40008000a00 */
[----:B---3--:R-:W-:-:S05]  /*24500*/  IADD3 R24, P0, PT, R24, UR4, RZ ;  /* 0x0000000418187c10 */ /* 0x008fca000ff1e0ff */
[----:B------:R-:W-:-:S05]  /*24510*/  IMAD.X R25, RZ, RZ, UR5, P0 ;  /* 0x00000005ff197e24 */ /* 0x000fca00080e06ff */
[----:B------:R-:W-:Y:S01]  /*24520*/  STG.E.64 desc[UR36][R24.64], R68 ;  /* 0x0000004418007986 */ /* 0x000fe2000c101b24 */
[----:B------:R-:W-:Y:S05]  /*24530*/  EXIT ;  /* 0x000000000000794d */ /* 0x000fea0003800000 */
.L_x_1023:
        /* <DEDUP_REMOVED lines=9> */
        .weak           $__internal_2_$__cuda_sm20_div_u64
        .type           $__internal_2_$__cuda_sm20_div_u64,@function
        .size           $__internal_2_$__cuda_sm20_div_u64,(.L_x_6054 - $__internal_2_$__cuda_sm20_div_u64)
$__internal_2_$__cuda_sm20_div_u64:
[----:B------:R-:W-:Y:S02]  /*245d0*/  IMAD.MOV.U32 R14, RZ, RZ, R3 ;  /* 0x000000ffff0e7224 */ /* 0x000fe400078e0003 */
[----:B------:R-:W-:-:S04]  /*245e0*/  IMAD.MOV.U32 R15, RZ, RZ, RZ ;  /* 0x000000ffff0f7224 */ /* 0x000fc800078e00ff */
[----:B------:R-:W0:Y:S02]  /*245f0*/  I2F.U64.RP R14, R14 ;  /* 0x0000000e000e7312 */ /* 0x000e240000309000 */
[----:B0-----:R-:W0:Y:S02]  /*24600*/  MUFU.RCP R10, R14 ;  /* 0x0000000e000a7308 */ /* 0x001e240000001000 */
[----:B0-----:R-:W-:-:S15]  /*24610*/  VIADD R10, R10, 0x1ffffffe ;  /* 0x1ffffffe0a0a7836 */ /* 0x001fde0000000000 */
        /* <DEDUP_REMOVED lines=13> */
[----:B------:R-:W-:-:S05]  /*246f0*/  IMAD.HI.U32 R12, P1, R11, R31, R12 ;  /* 0x0000001f0b0c7227 */ /* 0x000fca000782000c */
[----:B------:R-:W-:Y:S01]  /*24700*/  IADD3 R13, P2, PT, R15, R12, RZ ;  /* 0x0000000c0f0d7210 */ /* 0x000fe20007f5e0ff */
[----:B------:R-:W-:-:S04]  /*24710*/  IMAD.X R12, R33, 0x1, R11, P0 ;  /* 0x00000001210c7824 */ /* 0x000fc800000e060b */
[----:B------:R-:W-:Y:S01]  /*24720*/  IMAD.WIDE.U32 R10, R13, R3, RZ ;  /* 0x000000030d0a7225 */ /* 0x000fe200078e00ff */
[----:B------:R-:W-:Y:S02]  /*24730*/  IADD3.X R15, PT, PT, RZ, RZ, R12, P2, P1 ;  /* 0x000000ffff0f7210 */ /* 0x000fe400017e240c */
[----:B------:R-:W-:-:S03]  /*24740*/  IADD3 R31, P0, PT, RZ, -R10, RZ ;  /* 0x8000000aff1f7210 */ /* 0x000fc60007f1e0ff */
        /* <DEDUP_REMOVED lines=17> */
[----:B------:R-:W-:-:S04]  /*24860*/  IMAD.X R10, RZ, RZ, R15, P0 ;  /* 0x000000ffff0a7224 */ /* 0x000fc800000e060f */
[----:B------:R-:W-:Y:S02]  /*24870*/  IMAD.X R13, RZ, RZ, R10, P1 ;  /* 0x000000ffff0d7224 */ /* 0x000fe400008e060a */
[----:B------:R-:W-:-:S04]  /*24880*/  IMAD.WIDE.U32 R10, R12, R3, RZ ;  /* 0x000000030c0a7225 */ /* 0x000fc800078e00ff */
[----:B------:R-:W-:Y:S01]  /*24890*/  IMAD R11, R13, R3, R11 ;  /* 0x000000030d0b7224 */ /* 0x000fe200078e020b */
[----:B------:R-:W-:-:S04]  /*248a0*/  IADD3 R14, P0, PT, -R10, R4, RZ ;  /* 0x000000040a0e7210 */ /* 0x000fc80007f1e1ff */
[-C--:B------:R-:W-:Y:S01]  /*248b0*/  IADD3 R10, P1, PT, -R3, R14.reuse, RZ ;  /* 0x0000000e030a7210 */ /* 0x080fe20007f3e1ff */
[----:B------:R-:W-:Y:S01]  /*248c0*/  IMAD.X R22, R5, 0x1, ~R11, P0 ;  /* 0x0000000105167824 */ /* 0x000fe200000e0e0b */
        /* <DEDUP_REMOVED lines=9> */
[----:B------:R-:W-:Y:S02]  /*24960*/  ISETP.GE.U32.AND P0, PT, R10, R3, PT ;  /* 0x000000030a00720c */ /* 0x000fe40003f06070 */
[----:B------:R-:W-:Y:S02]  /*24970*/  IADD3 R4, P2, PT, R5, 0x1, RZ ;  /* 0x0000000105047810 */ /* 0x000fe40007f5e0ff */
[----:B------:R-:W-:-:S02]  /*24980*/  ISETP.GE.U32.AND.EX P0, PT, R11, RZ, PT, P0 ;  /* 0x000000ff0b00720c */ /* 0x000fc40003f06100 */
[----:B------:R-:W-:Y:S01]  /*24990*/  ISETP.NE.U32.AND P1, PT, R3, RZ, PT ;  /* 0x000000ff0300720c */ /* 0x000fe20003f25070 */
[----:B------:R-:W-:Y:S01]  /*249a0*/  IMAD.X R10, RZ, RZ, R13, P2 ;  /* 0x000000ffff0a7224 */ /* 0x000fe200010e060d */
[----:B------:R-:W-:Y:S01]  /*249b0*/  SEL R3, R4, R5, P0 ;  /* 0x0000000504037207 */ /* 0x000fe20000000000 */
[----:B------:R-:W-:Y:S01]  /*249c0*/  IMAD.MOV.U32 R4, RZ, RZ, R20 ;  /* 0x000000ffff047224 */ /* 0x000fe200078e0014 */
[----:B------:R-:W-:Y:S01]  /*249d0*/  ISETP.NE.AND.EX P1, PT, RZ, RZ, PT, P1 ;  /* 0x000000ffff00720c */ /* 0x000fe20003f25310 */
[----:B------:R-:W-:Y:S01]  /*249e0*/  IMAD.MOV.U32 R5, RZ, RZ, 0x0 ;  /* 0x00000000ff057424 */ /* 0x000fe200078e00ff */
[----:B------:R-:W-:Y:S02]  /*249f0*/  SEL R10, R10, R13, P0 ;  /* 0x0000000d0a0a7207 */ /* 0x000fe40000000000 */
[----:B------:R-:W-:Y:S02]  /*24a00*/  SEL R3, R3, 0xffffffff, P1 ;  /* 0xffffffff03037807 */ /* 0x000fe40000800000 */
[----:B------:R-:W-:Y:S01]  /*24a10*/  SEL R10, R10, 0xffffffff, P1 ;  /* 0xffffffff0a0a7807 */ /* 0x000fe20000800000 */
[----:B------:R-:W-:Y:S06]  /*24a20*/  RET.REL.NODEC R4 `(_ZN2at6native13reduce_kernelILi128ELi4ENS0_8ReduceOpIfNS0_9ArgMinOpsIfEEjlLi4ELi4EEEEEvT1_) ;  /* 0xfffffdb404747950 */ /* 0x000fec0003c3ffff */
.L_x_1032:
        /* <DEDUP_REMOVED lines=13> */
.L_x_6054:


//--------------------- .text._ZN2at6native13reduce_kernelILi512ELi1ENS0_8ReduceOpIdNS0_9ArgMinOpsIdEEjlLi4ELi4EEEEEvT1_ --------------------------
	.section	.text._ZN2at6native13reduce_kernelILi512ELi1ENS0_8ReduceOpIdNS0_9ArgMinOpsIdEEjlLi4ELi4EEEEEvT1_,"ax",@progbits
	.align	128
        .global         _ZN2at6native13reduce_kernelILi512ELi1ENS0_8ReduceOpIdNS0_9ArgMinOpsIdEEjlLi4ELi4EEEEEvT1_
        .type           _ZN2at6native13reduce_kernelILi512ELi1ENS0_8ReduceOpIdNS0_9ArgMinOpsIdEEjlLi4ELi4EEEEEvT1_,@function
        .size           _ZN2at6native13reduce_kernelILi512ELi1ENS0_8ReduceOpIdNS0_9ArgMinOpsIdEEjlLi4ELi4EEEEEvT1_,(.L_x_6055 - _ZN2at6native13reduce_kernelILi512ELi1ENS0_8ReduceOpIdNS0_9ArgMinOpsIdEEjlLi4ELi4EEEEEvT1_)
        .other          _ZN2at6native13reduce_kernelILi512ELi1ENS0_8ReduceOpIdNS0_9ArgMinOpsIdEEjlLi4ELi4EEEEEvT1_,@"STO_CUDA_ENTRY STV_DEFAULT"
_ZN2at6native13reduce_kernelILi512ELi1ENS0_8ReduceOpIdNS0_9ArgMinOpsIdEEjlLi4ELi4EEEEEvT1_:
.text._ZN2at6native13reduce_kernelILi512ELi1ENS0_8ReduceOpIdNS0_9ArgMinOpsIdEEjlLi4ELi4EEEEEvT1_:
[----:B------:R-:W0:Y:S01]  /*0000*/  LDC R1, c[0x0][0x37c] ;  /* 0x0000df00ff017b82 */ /* 0x000e220000000800 */
[----:B------:R-:W1:Y:S01]  /*0010*/  S2R R20, SR_TID.X ;  /* 0x0000000000147919 */ /* 0x000e620000002100 */
[----:B------:R-:W1:Y:S06]  /*0020*/  LDCU.128 UR20, c[0x0][0x3b0] ;  /* 0x00007600ff1477ac */ /* 0x000e6c0008000c00 */
[----:B------:R-:W2:Y:S01]  /*0030*/  S2UR UR5, SR_CTAID.X ;  /* 0x00000000000579c3 */ /* 0x000ea20000002500 */
[----:B0-----:R-:W-:Y:S01]  /*0040*/  VIADD R1, R1, 0xffffffc8 ;  /* 0xffffffc801017836 */ /* 0x001fe20000000000 */
[----:B------:R-:W0:Y:S01]  /*0050*/  S2R R14, SR_TID.Y ;  /* 0x00000000000e7919 */ /* 0x000e220000002200 */
[----:B------:R-:W0:Y:S01]  /*0060*/  LDCU UR6, c[0x0][0x3c0] ;  /* 0x00007800ff0677ac */ /* 0x000e220008000800 */
[----:B------:R-:W-:Y:S01]  /*0070*/  IMAD.MOV.U32 R6, RZ, RZ, R4 ;  /* 0x000000ffff067224 */ /* 0x000fe200078e0004 */
        /* <DEDUP_REMOVED lines=11> */
[----:B------:R-:W-:-:S03]  /*0130*/  MOV R7, R5 ;  /* 0x0000000500077202 */ /* 0x000fc60000000f00 */
[----:B------:R0:W-:Y:S01]  /*0140*/  STL [R1+0x14], RZ ;  /* 0x000014ff01007387 */ /* 0x0001e20000100800 */
[----:B------:R-:W-:Y:S05]  /*0150*/  BRA.U !UP0, `(.L_x_1033) ;  /* 0x0000001108c47547 */ /* 0x000fea000b800000 */
[----:B------:R-:W1:Y:S01]  /*0160*/  LDCU.64 UR6, c[0x0][0x570] ;  /* 0x0000ae00ff0677ac */ /* 0x000e620008000a00 */
[----:B------:R-:W-:Y:S01]  /*0170*/  IMAD.MOV.U32 R6, RZ, RZ, RZ ;  /* 0x000000ffff067224 */ /* 0x000fe200078e00ff */
[----:B------:R-:W2:Y:S04]  /*0180*/  LDCU UR5, c[0x0][0x578] ;  /* 0x0000af00ff0577ac */ /* 0x000ea80008000800 */
[----:B------:R3:W-:Y:S01]  /*0190*/  STL.64 [R1+0x28], R6 ;  /* 0x0000280601007387 */ /* 0x0007e20000100a00 */
[----:B------:R-:W4:Y:S01]  /*01a0*/  LDCU UR8, c[0x0][0x6a0] ;  /* 0x0000d400ff0877ac */ /* 0x000f220008000800 */
[----:B------:R-:W-:-:S04]  /*01b0*/  UIADD3 UR4, UPT, UPT, UR4, -0x1, URZ ;  /* 0xffffffff04047890 */ /* 0x000fc8000fffe0ff */
[----:B------:R-:W-:Y:S01]  /*01c0*/  UISETP.NE.AND UP0, UPT, UR4, URZ, UPT ;  /* 0x000000ff0400728c */ /* 0x000fe2000bf05270 */
[----:B-1----:R-:W-:-:S05]  /*01d0*/  IMAD.HI.U32 R2, R7, UR7, R6 ;  /* 0x0000000707027c27 */ /* 0x002fca000f8e0006 */
[----:B--2---:R-:W-:-:S05]  /*01e0*/  SHF.R.U32.HI R3, RZ, UR5, R2 ;  /* 0x00000005ff037c19 */ /* 0x004fca0008011602 */
[----:B------:R-:W-:-:S04]  /*01f0*/  IMAD.MOV R0, RZ, RZ, -R3 ;  /* 0x000000ffff007224 */ /* 0x000fc800078e0a03 */
[----:B------:R-:W-:-:S04]  /*0200*/  IMAD R0, R0, UR6, R7 ;  /* 0x0000000600007c24 */ /* 0x000fc8000f8e0207 */
[----:B----4-:R-:W-:-:S05]  /*0210*/  IMAD R4, R0, UR8, RZ ;  /* 0x0000000800047c24 */ /* 0x010fca000f8e02ff */
[----:B------:R3:W-:Y:S01]  /*0220*/  STL [R1+0x14], R4 ;  /* 0x0000140401007387 */ /* 0x0007e20000100800 */
[----:B------:R-:W-:Y:S05]  /*0230*/  BRA.U !UP0, `(.L_x_1033) ;  /* 0x00000011088c7547 */ /* 0x000fea000b800000 */
[----:B------:R-:W3:Y:S01]  /*0240*/  LDCU.64 UR6, c[0x0][0x580] ;  /* 0x0000b000ff0677ac */ /* 0x000ee20008000a00 */
[----:B------:R-:W-:Y:S01]  /*0250*/  IMAD.MOV.U32 R2, RZ, RZ, RZ ;  /* 0x000000ffff027224 */ /* 0x000fe200078e00ff */
[----:B------:R-:W-:Y:S01]  /*0260*/  MOV R0, R4 ;  /* 0x0000000400007202 */ /* 0x000fe20000000f00 */
[----:B------:R-:W1:Y:S01]  /*0270*/  LDCU UR5, c[0x0][0x57c] ;  /* 0x0000af80ff0577ac */ /* 0x000e620008000800 */
[----:B------:R-:W-:-:S04]  /*0280*/  UISETP.LT.U32.AND UP0, UPT, UR4, 0x18, UPT ;  /* 0x000000180400788c */ /* 0x000fc8000bf01070 */
[----:B------:R-:W-:-:S04]  /*0290*/  USEL UR4, UR4, 0x18, UP0 ;  /* 0x0000001804047887 */ /* 0x000fc80008000000 */
[----:B------:R-:W-:Y:S01]  /*02a0*/  UIADD3 UR4, UPT, UPT, UR4, 0x1, URZ ;  /* 0x0000000104047890 */ /* 0x000fe2000fffe0ff */
[----:B---3--:R-:W-:Y:S01]  /*02b0*/  IMAD.HI.U32 R4, R3, UR6, R2 ;  /* 0x0000000603047c27 */ /* 0x008fe2000f8e0002 */
[----:B------:R-:W2:Y:S04]  /*02c0*/  LDCU UR6, c[0x0][0x6a8] ;  /* 0x0000d500ff0677ac */ /* 0x000ea80008000800 */
[----:B0-----:R-:W-:Y:S01]  /*02d0*/  SHF.R.U32.HI R5, RZ, UR7, R4 ;  /* 0x00000007ff057c19 */ /* 0x001fe20008011604 */
[----:B------:R-:W-:-:S04]  /*02e0*/  UISETP.NE.AND UP0, UPT, UR4, 0x2, UPT ;  /* 0x000000020400788c */ /* 0x000fc8000bf05270 */
[----:B------:R-:W-:-:S04]  /*02f0*/  IMAD.MOV R2, RZ, RZ, -R5 ;  /* 0x000000ffff027224 */ /* 0x000fc800078e0a05 */
[----:B-1----:R-:W-:-:S04]  /*0300*/  IMAD R2, R2, UR5, R3 ;  /* 0x0000000502027c24 */ /* 0x002fc8000f8e0203 */
[----:B--2---:R-:W-:-:S05]  /*0310*/  IMAD R0, R2, UR6, R0 ;  /* 0x0000000602007c24 */ /* 0x004fca000f8e0200 */
[----:B------:R1:W-:Y:S01]  /*0320*/  STL [R1+0x14], R0 ;  /* 0x0000140001007387 */ /* 0x0003e20000100800 */
[----:B------:R-:W-:Y:S05]  /*0330*/  BRA.U !UP0, `(.L_x_1033) ;  /* 0x00000011084c7547 */ /* 0x000fea000b800000 */
[----:B------:R-:W0:Y:S01]  /*0340*/  LDCU.64 UR6, c[0x0][0x588] ;  /* 0x0000b100ff0677ac */ /* 0x000e220008000a00 */
[----:B------:R-:W-:Y:S01]  /*0350*/  HFMA2 R4, -RZ, RZ, 0, 0 ;  /* 0x00000000ff047431 */ /* 0x000fe200000001ff */
[----:B------:R-:W2:Y:S01]  /*0360*/  LDCU UR5, c[0x0][0x590] ;  /* 0x0000b200ff0577ac */ /* 0x000ea20008000800 */
[----:B------:R-:W1:Y:S01]  /*0370*/  LDCU UR8, c[0x0][0x6b0] ;  /* 0x0000d600ff0877ac */ /* 0x000e620008000800 */
[----:B------:R-:W-:Y:S02]  /*0380*/  UISETP.NE.AND UP0, UPT, UR4, 0x3, UPT ;  /* 0x000000030400788c */ /* 0x000fe4000bf05270 */
[----:B0-----:R-:W-:-:S05]  /*0390*/  IMAD.HI.U32 R2, R5, UR7, R4 ;  /* 0x0000000705027c27 */ /* 0x001fca000f8e0004 */
[----:B--2---:R-:W-:-:S05]  /*03a0*/  SHF.R.U32.HI R3, RZ, UR5, R2 ;  /* 0x00000005ff037c19 */ /* 0x004fca0008011602 */
[----:B------:R-:W-:-:S04]  /*03b0*/  IMAD.MOV R4, RZ, RZ, -R3 ;  /* 0x000000ffff047224 */ /* 0x000fc800078e0a03 */
[----:B------:R-:W-:-:S04]  /*03c0*/  IMAD R4, R4, UR6, R5 ;  /* 0x0000000604047c24 */ /* 0x000fc8000f8e0205 */
[----:B-1----:R-:W-:-:S05]  /*03d0*/  IMAD R0, R4, UR8, R0 ;  /* 0x0000000804007c24 */ /* 0x002fca000f8e0200 */
[----:B------:R2:W-:Y:S01]  /*03e0*/  STL [R1+0x14], R0 ;  /* 0x0000140001007387 */ /* 0x0005e20000100800 */
[----:B------:R-:W-:Y:S05]  /*03f0*/  BRA.U !UP0, `(.L_x_1033) ;  /* 0x00000011081c7547 */ /* 0x000fea000b800000 */
        /* <DEDUP_REMOVED lines=9> */
[----:B--2---:R-:W-:-:S05]  /*0490*/  IMAD R0, R2, UR8, R0 ;  /* 0x0000000802007c24 */ /* 0x004fca000f8e0200 */
[----:B------:R4:W-:Y:S01]  /*04a0*/  STL [R1+0x14], R0 ;  /* 0x0000140001007387 */ /* 0x0009e20000100800 */
[----:B------:R-:W-:Y:S05]  /*04b0*/  BRA.U !UP0, `(.L_x_1033) ;  /* 0x0000000d08ec7547 */ /* 0x000fea000b800000 */
[----:B------:R-:W0:Y:S01]  /*04c0*/  LDCU.64 UR6, c[0x0][0x5a0] ;  /* 0x0000b400ff0677ac */ /* 0x000e220008000a00 */
[----:B------:R-:W-:Y:S01]  /*04d0*/  IMAD.MOV.U32 R4, RZ, RZ, RZ ;  /* 0x000000ffff047224 */ /* 0x000fe200078e00ff */
[----:B------:R-:W1:Y:S01]  /*04e0*/  LDCU UR5, c[0x0][0x5a8] ;  /* 0x0000b500ff0577ac */ /* 0x000e620008000800 */
[----:B------:R-:W4:Y:S01]  /*04f0*/  LDCU UR8, c[0x0][0x6c0] ;  /* 0x0000d800ff0877ac */ /* 0x000f220008000800 */
[----:B------:R-:W-:Y:S01]  /*0500*/  UISETP.NE.AND UP0, UPT, UR4, 0x5, UPT ;  /* 0x000000050400788c */ /* 0x000fe2000bf05270 */
[----:B0-----:R-:W-:-:S05]  /*0510*/  IMAD.HI.U32 R2, R5, UR7, R4 ;  /* 0x0000000705027c27 */ /* 0x001fca000f8e0004 */
[----:B-1----:R-:W-:-:S05]  /*0520*/  SHF.R.U32.HI R3, RZ, UR5, R2 ;  /* 0x00000005ff037c19 */ /* 0x002fca0008011602 */
[----:B------:R-:W-:-:S04]  /*0530*/  IMAD.MOV R4, RZ, RZ, -R3 ;  /* 0x000000ffff047224 */ /* 0x000fc800078e0a03 */
[----:B------:R-:W-:-:S04]  /*0540*/  IMAD R4, R4, UR6, R5 ;  /* 0x0000000604047c24 */ /* 0x000fc8000f8e0205 */
[----:B----4-:R-:W-:-:S05]  /*0550*/  IMAD R0, R4, UR8, R0 ;  /* 0x0000000804007c24 */ /* 0x010fca000f8e0200 */
[----:B------:R0:W-:Y:S01]  /*0560*/  STL [R1+0x14], R0 ;  /* 0x0000140001007387 */ /* 0x0001e20000100800 */
[----:B------:R-:W-:Y:S05]  /*0570*/  BRA.U !UP0, `(.L_x_1033) ;  /* 0x0000000d08bc7547 */ /* 0x000fea000b800000 */
[----:B------:R-:W1:Y:S01]  /*0580*/  LDCU.64 UR6, c[0x0][0x5b0] ;  /* 0x0000b600ff0677ac */ /* 0x000e620008000a00 */
[----:B------:R-:W-:Y:S01]  /*0590*/  MOV R2, RZ ;  /* 0x000000ff00027202 */ /* 0x000fe20000000f00 */
[----:B------:R-:W2:Y:S01]  /*05a0*/  LDCU UR5, c[0x0][0x5ac] ;  /* 0x0000b580ff0577ac */ /* 0x000ea20008000800 */
[----:B------:R-:W0:Y:S01]  /*05b0*/  LDCU UR8, c[0x0][0x6c8] ;  /* 0x0000d900ff0877ac */ /* 0x000e220008000800 */
[----:B------:R-:W-:Y:S02]  /*05c0*/  UISETP.NE.AND UP0, UPT, UR4, 0x6, UPT ;  /* 0x000000060400788c */ /* 0x000fe4000bf05270 */
[----:B-1----:R-:W-:-:S05]  /*05d0*/  IMAD.HI.U32 R4, R3, UR6, R2 ;  /* 0x0000000603047c27 */ /* 0x002fca000f8e0002 */
[----:B------:R-:W-:-:S05]  /*05e0*/  SHF.R.U32.HI R5, RZ, UR7, R4 ;  /* 0x00000007ff057c19 */ /* 0x000fca0008011604 */
[----:B------:R-:W-:-:S04]  /*05f0*/  IMAD.MOV R2, RZ, RZ, -R5 ;  /* 0x000000ffff027224 */ /* 0x000fc800078e0a05 */
[----:B--2---:R-:W-:-:S04]  /*0600*/  IMAD R2, R2, UR5, R3 ;  /* 0x0000000502027c24 */ /* 0x004fc8000f8e0203 */
[----:B0-----:R-:W-:-:S05]  /*0610*/  IMAD R0, R2, UR8, R0 ;  /* 0x0000000802007c24 */ /* 0x001fca000f8e0200 */
[----:B------:R0:W-:Y:S01]  /*0620*/  STL [R1+0x14], R0 ;  /* 0x0000140001007387 */ /* 0x0001e20000100800 */
[----:B------:R-:W-:Y:S05]  /*0630*/  BRA.U !UP0, `(.L_x_1033) ;  /* 0x0000000d088c7547 */ /* 0x000fea000b800000 */
[----:B------:R-:W1:Y:S01]  /*0640*/  LDCU.64 UR6, c[0x0][0x5b8] ;  /* 0x0000b700ff0677ac */ /* 0x000e620008000a00 */
[----:B------:R-:W-:Y:S01]  /*0650*/  IMAD.MOV.U32 R4, RZ, RZ, RZ ;  /* 0x000000ffff047224 */ /* 0x000fe200078e00ff */
[----:B------:R-:W2:Y:S01]  /*0660*/  LDCU UR5, c[0x0][0x5c0] ;  /* 0x0000b800ff0577ac */ /* 0x000ea20008000800 */
[----:B------:R-:W0:Y:S01]  /*0670*/  LDCU UR8, c[0x0][0x6d0] ;  /* 0x0000da00ff0877ac */ /* 0x000e220008000800 */
[----:B------:R-:W-:Y:S01]  /*0680*/  UISETP.NE.AND UP0, UPT, UR4, 0x7, UPT ;  /* 0x000000070400788c */ /* 0x000fe2000bf05270 */
[----:B-1----:R-:W-:-:S05]  /*0690*/  IMAD.HI.U32 R2, R5, UR7, R4 ;  /* 0x0000000705027c27 */ /* 0x002fca000f8e0004 */
[----:B--2---:R-:W-:-:S04]  /*06a0*/  SHF.R.U32.HI R3, RZ, UR5, R2 ;  /* 0x00000005ff037c19 */ /* 0x004fc80008011602 */
[----:B------:R-:W-:-:S05]  /*06b0*/  IADD3 R4, PT, PT, -R3, RZ, RZ ;  /* 0x000000ff03047210 */ /* 0x000fca0007ffe1ff */
[----:B------:R-:W-:-:S04]  /*06c0*/  IMAD R4, R4, UR6, R5 ;  /* 0x0000000604047c24 */ /* 0x000fc8000f8e0205 */
        /* <DEDUP_REMOVED lines=16> */
[----:B------:R-:W-:Y:S01]  /*07d0*/  HFMA2 R4, -RZ, RZ, 0, 0 ;  /* 0x00000000ff047431 */ /* 0x000fe200000001ff */
[----:B------:R-:W2:Y:S01]  /*07e0*/  LDCU UR5, c[0x0][0x5d8] ;  /* 0x0000bb00ff0577ac */ /* 0x000ea20008000800 */
[----:B------:R-:W0:Y:S01]  /*07f0*/  LDCU UR8, c[0x0][0x6e0] ;  /* 0x0000dc00ff0877ac */ /* 0x000e220008000800 */
[----:B------:R-:W-:Y:S02]  /*0800*/  UISETP.NE.AND UP0, UPT, UR4, 0x9, UPT ;  /* 0x000000090400788c */ /* 0x000fe4000bf05270 */
[----:B-1----:R-:W-:-:S05]  /*0810*/  IMAD.HI.U32 R2, R5, UR7, R4 ;  /* 0x0000000705027c27 */ /* 0x002fca000f8e0004 */
[----:B--2---:R-:W-:-:S05]  /*0820*/  SHF.R.U32.HI R3, RZ, UR5, R2 ;  /* 0x00000005ff037c19 */ /* 0x004fca0008011602 */
[----:B------:R-:W-:-:S04]  /*0830*/  IMAD.MOV R4, RZ, RZ, -R3 ;  /* 0x000000ffff047224 */ /* 0x000fc800078e0a03 */
        /* <DEDUP_REMOVED lines=10> */
[----:B------:R-:W-:-:S04]  /*08e0*/  SHF.R.U32.HI R5, RZ, UR7, R4 ;  /* 0x00000007ff057c19 */ /* 0x000fc80008011604 */
[----:B------:R-:W-:-:S05]  /*08f0*/  IADD3 R2, PT, PT, -R5, RZ, RZ ;  /* 0x000000ff05027210 */ /* 0x000fca0007ffe1ff */
        /* <DEDUP_REMOVED lines=172> */
[----:B------:R-:W0:Y:S01]  /*13c0*/  LDCU.64 UR6, c[0x0][0x690] ;  /* 0x0000d200ff0677ac */ /* 0x000e220008000a00 */
[----:B------:R-:W-:Y:S02]  /*13d0*/  HFMA2 R4, -RZ, RZ, 0, 0 ;  /* 0x00000000ff047431 */ /* 0x000fe400000001ff */
[----:B------:R-:W-:Y:S01]  /*13e0*/  IMAD.MOV.U32 R2, RZ, RZ, R0 ;  /* 0x000000ffff027224 */ /* 0x000fe200078e0000 */
[----:B------:R-:W1:Y:S01]  /*13f0*/  LDCU UR4, c[0x0][0x698] ;  /* 0x0000d300ff0477ac */ /* 0x000e620008000800 */
[----:B------:R-:W2:Y:S01]  /*1400*/  LDCU UR5, c[0x0][0x760] ;  /* 0x0000ec00ff0577ac */ /* 0x000ea20008000800 */
[----:B0-----:R-:W-:-:S05]  /*1410*/  IMAD.HI.U32 R0, R5, UR7, R4 ;  /* 0x0000000705007c27 */ /* 0x001fca000f8e0004 */
[----:B-1----:R-:W-:-:S05]  /*1420*/  SHF.R.U32.HI R0, RZ, UR4, R0 ;  /* 0x00000004ff007c19 */ /* 0x002fca0008011600 */
[----:B------:R-:W-:-:S04]  /*1430*/  IMAD.MOV R4, RZ, RZ, -R0 ;  /* 0x000000ffff047224 */ /* 0x000fc800078e0a00 */
[----:B------:R-:W-:-:S04]  /*1440*/  IMAD R4, R4, UR6, R5 ;  /* 0x0000000604047c24 */ /* 0x000fc8000f8e0205 */
[----:B--2---:R-:W-:-:S05]  /*1450*/  IMAD R2, R4, UR5, R2 ;  /* 0x0000000504027c24 */ /* 0x004fca000f8e0202 */
[----:B------:R0:W-:Y:S02]  /*1460*/  STL [R1+0x14], R2 ;  /* 0x0000140201007387 */ /* 0x0001e40000100800 */
.L_x_1033:
[----:B------:R-:W5:Y:S01]  /*1470*/  LDCU UR5, c[0x0][0x39c] ;  /* 0x00007380ff0577ac */ /* 0x000f620008000800 */
[----:B------:R-:W-:Y:S01]  /*1480*/  BSSY.RECONVERGENT B0, `(.L_x_1034) ;  /* 0x0000de0000007945 */ /* 0x000fe20003800200 */
[----:B------:R-:W-:Y:S02]  /*1490*/  CS2R R24, SRZ ;  /* 0x0000000000187805 */ /* 0x000fe4000001ff00 */
[----:B------:R-:W-:Y:S01]  /*14a0*/  CS2R R8, SRZ ;  /* 0x0000000000087805 */ /* 0x000fe2000001ff00 */
[----:B------:R-:W1:Y:S01]  /*14b0*/  LDCU UR4, c[0x0][0x3a0] ;  /* 0x00007400ff0477ac */ /* 0x000e620008000800 */
[----:B------:R-:W0:Y:S01]  /*14c0*/  LDCU.64 UR36, c[0x0][0x358] ;  /* 0x00006b00ff2477ac */ /* 0x000e220008000a00 */
[----:B-----5:R-:W-:-:S05]  /*14d0*/  IMAD.U32 R27, RZ, RZ, UR5 ;  /* 0x00000005ff1b7e24 */ /* 0x020fca000f8e00ff */
[----:B------:R-:W-:-:S04]  /*14e0*/  ISETP.GE.U32.AND P0, PT, R10, R27, PT ;  /* 0x0000001b0a00720c */ /* 0x000fc80003f06070 */
[----:B-1----:R-:W-:-:S13]  /*14f0*/  ISETP.GE.U32.OR P0, PT, R7, UR4, P0 ;  /* 0x0000000407007c0c */ /* 0x002fda0008706470 */
[----:B0-----:R-:W-:Y:S05]  /*1500*/  @P0 BRA `(.L_x_1035) ;  /* 0x000000dc005c0947 */ /* 0x001fea0003800000 */
[----:B--2-4-:R-:W3:Y:S01]  /*1510*/  LDL R0, [R1+0x14] ;  /* 0x0000140001007983 */ /* 0x014ee20000100800 */
[----:B------:R-:W0:Y:S01]  /*1520*/  LDCU.U8 UR6, c[0x0][0x3d0] ;  /* 0x00007a00ff0677ac */ /* 0x000e220008000000 */
[----:B------:R-:W3:Y:S01]  /*1530*/  LDCU.64 UR4, c[0x0][0x768] ;  /* 0x0000ed00ff0477ac */ /* 0x000ee20008000a00 */
[----:B0-----:R-:W-:Y:S01]  /*1540*/  UISETP.NE.AND UP0, UPT, UR6, URZ, UPT ;  /* 0x000000ff0600728c */ /* 0x001fe2000bf05270 */
[----:B---3--:R-:W-:-:S04]  /*1550*/  IADD3 R4, P0, PT, R0, UR4, RZ ;  /* 0x0000000400047c10 */ /* 0x008fc8000ff1e0ff */
[----:B------:R-:W-:Y:S01]  /*1560*/  IADD3.X R5, PT, PT, RZ, UR5, RZ, P0, !PT ;  /* 0x00000005ff057c10 */ /* 0x000fe200087fe4ff */
[----:B------:R-:W-:-:S04]  /*1570*/  IMAD.MOV.U32 R6, RZ, RZ, R4 ;  /* 0x000000ffff067224 */ /* 0x000fc800078e0004 */
[----:B------:R-:W-:Y:S01]  /*1580*/  IMAD.MOV.U32 R7, RZ, RZ, R5 ;  /* 0x000000ffff077224 */ /* 0x000fe200078e0005 */
[----:B------:R-:W-:Y:S06]  /*1590*/  BRA.U !UP0, `(.L_x_1036) ;  /* 0x0000001108f47547 */ /* 0x000fec000b800000 */
[----:B------:R-:W0:Y:S01]  /*15a0*/  LDC.64 R8, c[0x0][0x388] ;  /* 0x0000e200ff087b82 */ /* 0x000e220000000a00 */
[----:B------:R-:W1:Y:S01]  /*15b0*/  LDCU UR4, c[0x0][0x39c] ;  /* 0x00007380ff0477ac */ /* 0x000e620008000800 */
[----:B------:R2:W-:Y:S01]  /*15c0*/  STL [R1], RZ ;  /* 0x000000ff01007387 */ /* 0x0005e20000100800 */
[----:B------:R-:W-:Y:S01]  /*15d0*/  SHF.R.U32.HI R5, RZ, 0x3, R4 ;  /* 0x00000003ff057819 */ /* 0x000fe20000011604 */
[----:B------:R-:W-:Y:S03]  /*15e0*/  BSSY.RECONVERGENT B1, `(.L_x_1037) ;  /* 0x0000046000017945 */ /* 0x000fe60003800200 */
[----:B------:R-:W-:Y:S01]  /*15f0*/  LOP3.LUT P0, R5, R5, 0x3, RZ, 0xc0, !PT ;  /* 0x0000000305057812 */ /* 0x000fe2000780c0ff */
[----:B------:R-:W3:Y:S08]  /*1600*/  LDC R11, c[0x0][0x390] ;  /* 0x0000e400ff0b7b82 */ /* 0x000ef00000000800 */
[----:B------:R-:W4:Y:S01]  /*1610*/  LDC R2, c[0x0][0x394] ;  /* 0x0000e500ff027b82 */ /* 0x000f220000000800 */
[----:B-1----:R-:W-:Y:S01]  /*1620*/  MOV R29, UR4 ;  /* 0x00000004001d7c02 */ /* 0x002fe20008000f00 */
[----:B0-----:R-:W-:Y:S01]  /*1630*/  IMAD.MOV.U32 R18, RZ, RZ, R8 ;  /* 0x000000ffff127224 */ /* 0x001fe200078e0008 */
[----:B------:R-:W-:Y:S01]  /*1640*/  MOV R16, R8 ;  /* 0x0000000800107202 */ /* 0x000fe20000000f00 */
[----:B------:R-:W-:-:S02]  /*1650*/  IMAD.MOV.U32 R19, RZ, RZ, R9 ;  /* 0x000000ffff137224 */ /* 0x000fc400078e0009 */
[----:B------:R-:W-:Y:S02]  /*1660*/  IMAD.MOV.U32 R17, RZ, RZ, R9 ;  /* 0x000000ffff117224 */ /* 0x000fe400078e0009 */
[----:B---3--:R-:W-:Y:S01]  /*1670*/  IMAD.MOV.U32 R4, RZ, RZ, R11 ;  /* 0x000000ffff047224 */ /* 0x008fe200078e000b */
[----:B------:R-:W-:Y:S01]  /*1680*/  MOV R3, R11 ;  /* 0x0000000b00037202 */ /* 0x000fe20000000f00 */
[----:B----4-:R-:W-:Y:S01]  /*1690*/  IMAD.MOV.U32 R0, RZ, RZ, R2 ;  /* 0x000000ffff007224 */ /* 0x010fe200078e0002 */
[----:B--2---:R-:W-:Y:S06]  /*16a0*/  @!P0 BRA `(.L_x_1038) ;  /* 0x0000000000e48947 */ /* 0x004fec0003800000 */
[C---:B------:R-:W-:Y:S01]  /*16b0*/  ISETP.GT.U32.AND P0, PT, R20.reuse, 0x3, PT ;  /* 0x000000031400780c */ /* 0x040fe20003f04070 */
[----:B------:R-:W-:Y:S01]  /*16c0*/  IMAD.MOV R13, RZ, RZ, -R5 ;  /* 0x000000ffff0d7224 */ /* 0x000fe200078e0a05 */
[----:B------:R-:W-:Y:S01]  /*16d0*/  BSSY.RECONVERGENT B2, `(.L_x_1039) ;  /* 0x0000031000027945 */ /* 0x000fe20003800200 */
[----:B------:R-:W-:Y:S01]  /*16e0*/  MOV R3, R11 ;  /* 0x0000000b00037202 */ /* 0x000fe20000000f00 */
        /* <DEDUP_REMOVED lines=10> */
[----:B------:R-:W-:Y:S01]  /*1790*/  MOV R16, R8 ;  /* 0x0000000800107202 */ /* 0x000fe20000000f00 */
[----:B------:R-:W-:-:S10]  /*17a0*/  IMAD.MOV.U32 R17, RZ, RZ, R9 ;  /* 0x000000ffff117224 */ /* 0x000fd400078e0009 */
[----:B------:R-:W-:Y:S05]  /*17b0*/  @P0 BRA P1, `(.L_x_1040) ;  /* 0x0000000000880947 */ /* 0x000fea0000800000 */
[----:B------:R-:W-:Y:S01]  /*17c0*/  ISETP.NE.AND P0, PT, RZ, UR22, PT ;  /* 0x00000016ff007c0c */ /* 0x000fe2000bf05270 */
[----:B------:R-:W-:Y:S01]  /*17d0*/  IMAD.MOV.U32 R3, RZ, RZ, R11 ;  /* 0x000000ffff037224 */ /* 0x000fe200078e000b */
[----:B------:R-:W-:Y:S01]  /*17e0*/  ISETP.NE.AND P1, PT, R12, RZ, PT ;  /* 0x000000ff0c00720c */ /* 0x000fe20003f25270 */
[----:B------:R-:W-:Y:S01]  /*17f0*/  IMAD.MOV.U32 R16, RZ, RZ, R8 ;  /* 0x000000ffff107224 */ /* 0x000fe200078e0008 */
[----:B------:R-:W-:Y:S01]  /*1800*/  MOV R0, R2 ;  /* 0x0000000200007202 */ /* 0x000fe20000000f00 */
[----:B------:R-:W-:-:S10]  /*1810*/  IMAD.MOV.U32 R17, RZ, RZ, R9 ;  /* 0x000000ffff117224 */ /* 0x000fd400078e0009 */
[----:B------:R-:W-:Y:S05]  /*1820*/  @P0 BRA P1, `(.L_x_1040) ;  /* 0x00000000006c0947 */ /* 0x000fea0000800000 */
[----:B------:R-:W-:Y:S01]  /*1830*/  IMAD.WIDE.U32 R12, R20, 0x8, R6 ;  /* 0x00000008140c7825 */ /* 0x000fe200078e0006 */
[----:B------:R-:W0:Y:S05]  /*1840*/  LDC.64 R14, c[0x0][0x388] ;  /* 0x0000e200ff0e7b82 */ /* 0x000e2a0000000a00 */
[----:B------:R-:W2:Y:S01]  /*1850*/  LDG.E.64 R12, desc[UR36][R12.64] ;  /* 0x000000240c0c7981 */ /* 0x000ea2000c1e1b00 */
[----:B------:R-:W-:Y:S01]  /*1860*/  IADD3 R3, PT, PT, -R5, R20, RZ ;  /* 0x0000001405037210 */ /* 0x000fe20007ffe1ff */
[----:B0-----:R-:W0:Y:S02]  /*1870*/  DSETP.NAN.AND P1, PT, R14, R14, PT ;  /* 0x0000000e0e00722a */ /* 0x001e240003f28000 */
[----:B0-----:R-:W0:Y:S02]  /*1880*/  @P1 LDC.64 R16, c[0x0][0x390] ;  /* 0x0000e400ff101b82 */ /* 0x001e240000000a00 */
[----:B0-----:R-:W-:-:S04]  /*1890*/  @P1 ISETP.GT.U32.AND P0, PT, R3, R16, PT ;  /* 0x000000100300120c */ /* 0x001fc80003f04070 */
[----:B------:R-:W-:-:S15]  /*18a0*/  @P1 ISETP.GT.AND.EX P0, PT, RZ, R17, PT, P0 ;  /* 0x00000011ff00120c */ /* 0x000fde0003f04300 */
[----:B------:R-:W-:-:S15]  /*18b0*/  NOP ;  /* 0x0000000000007918 */ /* 0x000fde0000000000 */
[----:B------:R-:W-:-:S15]  /*18c0*/  NOP ;  /* 0x0000000000007918 */ /* 0x000fde0000000000 */
[----:B------:R-:W-:-:S11]  /*18d0*/  NOP ;  /* 0x0000000000007918 */ /* 0x000fd60000000000 */
[----:B--2---:R0:W1:Y:S02]  /*18e0*/  @P1 DSETP.NUM.OR P0, PT, R12, R12, P0 ;  /* 0x0000000c0c00122a */ /* 0x0040640000707400 */
[----:B-1----:R-:W-:Y:S05]  /*18f0*/  @P1 BRA `(.L_x_1041) ;  /* 0x0000000000201947 */ /* 0x002fea0003800000 */
[----:B------:R-:W1:Y:S02]  /*1900*/  DSETP.NEU.AND P1, PT, R12, R14, PT ;  /* 0x0000000e0c00722a */ /* 0x000e640003f2d000 */
[----:B-1----:R-:W1:Y:S02]  /*1910*/  @!P1 LDC.64 R16, c[0x0][0x390] ;  /* 0x0000e400ff109b82 */ /* 0x002e640000000a00 */
[----:B-1----:R-:W-:-:S04]  /*1920*/  @!P1 ISETP.GT.U32.AND P0, PT, R3, R16, PT ;  /* 0x000000100300920c */ /* 0x002fc80003f04070 */
[----:B------:R-:W-:-:S15]  /*1930*/  @!P1 ISETP.GT.AND.EX P0, PT, RZ, R17, PT, P0 ;  /* 0x00000011ff00920c */ /* 0x000fde0003f04300 */
[----:B------:R-:W-:-:S15]  /*1940*/  NOP ;  /* 0x0000000000007918 */ /* 0x000fde0000000000 */
[----:B------:R-:W-:-:S15]  /*1950*/  NOP ;  /* 0x0000000000007918 */ /* 0x000fde0000000000 */
[----:B------:R-:W-:-:S11]  /*1960*/  NOP ;  /* 0x0000000000007918 */ /* 0x000fd60000000000 */
[----:B------:R1:W2:Y:S02]  /*1970*/  @P1 DSETP.GT.AND P0, PT, R12, R14, PT ;  /* 0x0000000e0c00122a */ /* 0x0002a40003f04000 */
.L_x_1041:
[----:B------:R-:W3:Y:S01]  /*1980*/  LDC R0, c[0x0][0x394] ;  /* 0x0000e500ff007b82 */ /* 0x000ee20000000800 */
[----:B------:R-:W4:Y:S07]  /*1990*/  LDCU.64 UR4, c[0x0][0x388] ;  /* 0x00007100ff0477ac */ /* 0x000f2e0008000a00 */
[----:B--2---:R-:W2:Y:S01]  /*19a0*/  @P0 LDC R3, c[0x0][0x390] ;  /* 0x0000e400ff030b82 */ /* 0x004ea20000000800 */
[----:B----4-:R-:W-:Y:S02]  /*19b0*/  FSEL R16, R12, UR4, !P0 ;  /* 0x000000040c107c08 */ /* 0x010fe4000c000000 */
[----:B------:R-:W-:-:S02]  /*19c0*/  FSEL R17, R13, UR5, !P0 ;  /* 0x000000050d117c08 */ /* 0x000fc4000c000000 */
[----:B---3--:R-:W-:-:S07]  /*19d0*/  SEL R0, R0, RZ, P0 ;  /* 0x000000ff00007207 */ /* 0x008fce0000000000 */
.L_x_1040:
[----:B------:R-:W-:Y:S05]  /*19e0*/  BSYNC.RECONVERGENT B2 ;  /* 0x0000000000027941 */ /* 0x000fea0003800200 */
.L_x_1039:
[C---:B------:R-:W-:Y:S02]  /*19f0*/  IADD3 R29, PT, PT, R5.reuse, -0x4, R27 ;  /* 0xfffffffc051d7810 */ /* 0x040fe40007ffe01b */
[----:B------:R-:W-:Y:S02]  /*1a00*/  IADD3 R5, PT, PT, -R5, 0x4, RZ ;  /* 0x0000000405057810 */ /* 0x000fe40007ffe1ff */
[----:B------:R-:W-:-:S03]  /*1a10*/  IADD3 R6, P0, PT, R6, 0x20, RZ ;  /* 0x0000002006067810 */ /* 0x000fc60007f1e0ff */
[----:B------:R3:W-:Y:S02]  /*1a20*/  STL [R1], R5 ;  /* 0x0000000501007387 */ /* 0x0007e40000100800 */
[----:B------:R-:W-:-:S08]  /*1a30*/  IMAD.X R7, RZ, RZ, R7, P0 ;  /* 0x000000ffff077224 */ /* 0x000fd000000e0607 */
.L_x_1038:
[----:B------:R-:W-:Y:S05]  /*1a40*/  BSYNC.RECONVERGENT B1 ;  /* 0x0000000000017941 */ /* 0x000fea0003800200 */
.L_x_1037:
[----:B------:R-:W-:Y:S01]  /*1a50*/  IMAD.SHL.U32 R28, R10, 0x4, RZ ;  /* 0x000000040a1c7824 */ /* 0x000fe200078e00ff */
[----:B------:R-:W-:Y:S01]  /*1a60*/  BSSY.RECONVERGENT B1, `(.L_x_1042) ;  /* 0x0000081000017945 */ /* 0x000fe20003800200 */
[----:B------:R-:W-:Y:S01]  /*1a70*/  IMAD.MOV.U32 R27, RZ, RZ, R11 ;  /* 0x000000ffff1b7224 */ /* 0x000fe200078e000b */
[----:B------:R-:W-:Y:S01]  /*1a80*/  MOV R25, R11 ;  /* 0x0000000b00197202 */ /* 0x000fe20000000f00 */
[--C-:B------:R-:W-:Y:S01]  /*1a90*/  IMAD.MOV.U32 R26, RZ, RZ, R2.reuse ;  /* 0x000000ffff1a7224 */ /* 0x100fe200078e0002 */
[----:B01----:R-:W-:Y:S01]  /*1aa0*/  IADD3 R12, PT, PT, R28, 0x3, RZ ;  /* 0x000000031c0c7810 */ /* 0x003fe20007ffe0ff */
[----:B------:R-:W-:Y:S01]  /*1ab0*/  IMAD.MOV.U32 R24, RZ, RZ, R2 ;  /* 0x000000ffff187224 */ /* 0x000fe200078e0002 */
[----:B------:R-:W-:Y:S01]  /*1ac0*/  MOV R21, R9 ;  /* 0x0000000900157202 */ /* 0x000fe20000000f00 */
[--C-:B------:R-:W-:Y:S01]  /*1ad0*/  IMAD.MOV.U32 R20, RZ, RZ, R8.reuse ;  /* 0x000000ffff147224 */ /* 0x100fe200078e0008 */
[----:B------:R-:W-:Y:S01]  /*1ae0*/  ISETP.GE.U32.AND P0, PT, R12, R29, PT ;  /* 0x0000001d0c00720c */ /* 0x000fe20003f06070 */
[----:B------:R-:W-:-:S02]  /*1af0*/  IMAD.MOV.U32 R22, RZ, RZ, R8 ;  /* 0x000000ffff167224 */ /* 0x000fc400078e0008 */
[----:B------:R-:W-:-:S10]  /*1b00*/  IMAD.MOV.U32 R23, RZ, RZ, R9 ;  /* 0x000000ffff177224 */ /* 0x000fd400078e0009 */
[----:B------:R-:W-:Y:S05]  /*1b10*/  @P0 BRA `(.L_x_1043) ;  /* 0x0000000400d40947 */ /* 0x000fea0003800000 */
[----:B---3--:R-:W-:Y:S01]  /*1b20*/  MOV R5, R10 ;  /* 0x0000000a00057202 */ /* 0x008fe20000000f00 */
[--C-:B------:R-:W-:Y:S01]  /*1b30*/  IMAD.MOV.U32 R27, RZ, RZ, R11.reuse ;  /* 0x000000ffff1b7224 */ /* 0x100fe200078e000b */
[----:B------:R-:W-:Y:S01]  /*1b40*/  MOV R26, R2 ;  /* 0x00000002001a7202 */ /* 0x000fe20000000f00 */
[----:B------:R-:W-:Y:S01]  /*1b50*/  IMAD.MOV.U32 R25, RZ, RZ, R11 ;  /* 0x000000ffff197224 */ /* 0x000fe200078e000b */
[----:B------:R-:W-:Y:S01]  /*1b60*/  MOV R21, R9 ;  /* 0x0000000900157202 */ /* 0x000fe20000000f00 */
[----:B------:R-:W-:Y:S02]  /*1b70*/  IMAD.MOV.U32 R24, RZ, RZ, R2 ;  /* 0x000000ffff187224 */ /* 0x000fe400078e0002 */
[--C-:B------:R-:W-:Y:S02]  /*1b80*/  IMAD.MOV.U32 R20, RZ, RZ, R8.reuse ;  /* 0x000000ffff147224 */ /* 0x100fe400078e0008 */
[----:B------:R-:W-:Y:S02]  /*1b90*/  IMAD.MOV.U32 R22, RZ, RZ, R8 ;  /* 0x000000ffff167224 */ /* 0x000fe400078e0008 */
[----:B------:R-:W-:-:S07]  /*1ba0*/  IMAD.MOV.U32 R23, RZ, RZ, R9 ;  /* 0x000000ffff177224 */ /* 0x000fce00078e0009 */
.L_x_1052:
[----:B------:R0:W-:Y:S04]  /*1bb0*/  STL [R1+0x30], R2 ;  /* 0x0000300201007387 */ /* 0x0001e80000100800 */
[----:B0-----:R-:W3:Y:S01]  /*1bc0*/  LDL R2, [R1] ;  /* 0x0000000001027983 */ /* 0x001ee20000100800 */
[----:B------:R-:W-:-:S06]  /*1bd0*/  IMAD.WIDE.U32 R8, R5, 0x20, R6 ;  /* 0x0000002005087825 */ /* 0x000fcc00078e0006 */
[----:B------:R-:W4:Y:S01]  /*1be0*/  LDG.E.ENL2.256 R12, R8, desc[UR36][R8.64] ;  /* 0xfe0000240808797e */ /* 0x000f22000812190c */
[----:B------:R-:W2:-:S15]  /*1bf0*/  DSETP.NAN.AND P1, PT, R16, R16, PT ;  /* 0x000000101000722a */ /* 0x000e9e0003f28000 */
[----:B------:R-:W-:-:S15]  /*1c00*/  NOP ;  /* 0x0000000000007918 */ /* 0x000fde0000000000 */
[----:B------:R-:W-:-:S15]  /*1c10*/  NOP ;  /* 0x0000000000007918 */ /* 0x000fde0000000000 */
[----:B------:R-:W-:-:S15]  /*1c20*/  NOP ;  /* 0x0000000000007918 */ /* 0x000fde0000000000 */
[----:B------:R-:W-:-:S04]  /*1c30*/  NOP ;  /* 0x0000000000007918 */ /* 0x000fc80000000000 */
[----:B------:R0:W1:-:S15]  /*1c40*/  DSETP.NAN.AND P2, PT, R22, R22, PT ;  /* 0x000000161600722a */ /* 0x00005e0003f48000 */
[----:B------:R-:W-:-:S15]  /*1c50*/  NOP ;  /* 0x0000000000007918 */ /* 0x000fde0000000000 */
[----:B------:R-:W-:-:S15]  /*1c60*/  NOP ;  /* 0x0000000000007918 */ /* 0x000fde0000000000 */
[----:B------:R-:W-:-:S15]  /*1c70*/  NOP ;  /* 0x0000000000007918 */ /* 0x000fde0000000000 */
[----:B------:R-:W-:-:S04]  /*1c80*/  NOP ;  /* 0x0000000000007918 */ /* 0x000fc80000000000 */
[----:B------:R0:W0:Y:S01]  /*1c90*/  DSETP.NAN.AND P4, PT, R20, R20, PT ;  /* 0x000000141400722a */ /* 0x0000220003f88000 */
[----:B---3--:R-:W-:Y:S02]  /*1ca0*/  IADD3 R28, PT, PT, R28, R2, RZ ;  /* 0x000000021c1c7210 */ /* 0x008fe40007ffe0ff */
[----:B------:R3:W5:Y:S01]  /*1cb0*/  LDL.LU R2, [R1+0x30] ;  /* 0x0000300001027983 */ /* 0x0007620000300800 */
[----:B------:R-:W-:Y:S01]  /*1cc0*/  BSSY.RECONVERGENT B2, `(.L_x_1044) ;  /* 0x0000010000027945 */ /* 0x000fe20003800200 */
[----:B--2---:R-:W-:-:S04]  /*1cd0*/  @P1 ISETP.GE.U32.AND P0, PT, R3, R28, PT ;  /* 0x0000001c0300120c */ /* 0x004fc80003f06070 */
[----:B------:R-:W-:-:S15]  /*1ce0*/  @P1 ISETP.GE.AND.EX P0, PT, R0, RZ, PT, P0 ;  /* 0x000000ff0000120c */ /* 0x000fde0003f06300 */
[----:B------:R-:W-:-:S15]  /*1cf0*/  NOP ;  /* 0x0000000000007918 */ /* 0x000fde0000000000 */
[----:B------:R-:W-:-:S15]  /*1d00*/  NOP ;  /* 0x0000000000007918 */ /* 0x000fde0000000000 */
[----:B------:R-:W-:-:S10]  /*1d10*/  NOP ;  /* 0x0000000000007918 */ /* 0x000fd40000000000 */
[----:B----4-:R3:W2:Y:S02]  /*1d20*/  @P1 DSETP.NUM.OR P0, PT, R8, R8, !P0 ;  /* 0x000000080800122a */ /* 0x0106a40004707400 */
[----:B012---:R-:W-:Y:S05]  /*1d30*/  @P1 BRA `(.L_x_1045) ;  /* 0x0000000000201947 */ /* 0x007fea0003800000 */
[----:B------:R-:W0:Y:S02]  /*1d40*/  DSETP.NEU.AND P1, PT, R16, R8, PT ;  /* 0x000000081000722a */ /* 0x000e240003f2d000 */
[----:B0-----:R-:W-:-:S04]  /*1d50*/  @!P1 ISETP.GE.U32.AND P0, PT, R3, R28, PT ;  /* 0x0000001c0300920c */ /* 0x001fc80003f06070 */
[----:B------:R-:W-:-:S04]  /*1d60*/  @!P1 ISETP.GE.AND.EX P0, PT, R0, RZ, PT, P0 ;  /* 0x000000ff0000920c */ /* 0x000fc80003f06300 */
[----:B------:R-:W-:-:S15]  /*1d70*/  @!P1 PLOP3.LUT P0, PT, P0, PT, PT, 0x8, 0x80 ;  /* 0x000000000080981c */ /* 0x000fde000070e170 */
[----:B------:R-:W-:-:S15]  /*1d80*/  NOP ;  /* 0x0000000000007918 */ /* 0x000fde0000000000 */
[----:B------:R-:W-:-:S15]  /*1d90*/  NOP ;  /* 0x0000000000007918 */ /* 0x000fde0000000000 */
[----:B------:R-:W-:-:S09]  /*1da0*/  NOP ;  /* 0x0000000000007918 */ /* 0x000fd20000000000 */
[----:B------:R0:W1:Y:S02]  /*1db0*/  @P1 DSETP.LT.AND P0, PT, R16, R8, PT ;  /* 0x000000081000122a */ /* 0x0000640003f01000 */
.L_x_1045:
[----:B------:R-:W-:Y:S05]  /*1dc0*/  BSYNC.RECONVERGENT B2 ;  /* 0x0000000000027941 */ /* 0x000fea0003800200 */
.L_x_1044:
[----:B01----:R-:W-:Y:S01]  /*1dd0*/  FSEL R16, R16, R8, P0 ;  /* 0x0000000810107208 */ /* 0x003fe20000000000 */
[----:B------:R-:W-:Y:S01]  /*1de0*/  BSSY.RECONVERGENT B2, `(.L_x_1046) ;  /* 0x0000013000027945 */ /* 0x000fe20003800200 */
[----:B---3--:R-:W-:Y:S01]  /*1df0*/  FSEL R8, R17, R9, P0 ;  /* 0x0000000911087208 */ /* 0x008fe20000000000 */
[----:B------:R-:W-:Y:S01]  /*1e00*/  VIADD R9, R28, 0x1 ;  /* 0x000000011c097836 */ /* 0x000fe20000000000 */
[----:B------:R0:W1:Y:S04]  /*1e10*/  DSETP.NAN.AND P5, PT, R18, R18, PT ;  /* 0x000000121200722a */ /* 0x0000680003fa8000 */
[----:B------:R-:W-:-:S04]  /*1e20*/  @P2 ISETP.GE.U32.AND P1, PT, R25, R9, PT ;  /* 0x000000091900220c */ /* 0x000fc80003f26070 */
[----:B------:R-:W-:-:S15]  /*1e30*/  @P2 ISETP.GE.AND.EX P1, PT, R24, RZ, PT, P1 ;  /* 0x000000ff1800220c */ /* 0x000fde0003f26310 */
[----:B------:R-:W-:-:S15]  /*1e40*/  NOP ;  /* 0x0000000000007918 */ /* 0x000fde0000000000 */
[----:B------:R-:W-:-:S15]  /*1e50*/  NOP ;  /* 0x0000000000007918 */ /* 0x000fde0000000000 */
[----:B------:R-:W-:-:S11]  /*1e60*/  NOP ;  /* 0x0000000000007918 */ /* 0x000fd60000000000 */
[----:B------:R0:W2:Y:S02]  /*1e70*/  @P2 DSETP.NUM.OR P1, PT, R10, R10, !P1 ;  /* 0x0000000a0a00222a */ /* 0x0000a40004f27400 */
[----:B-12---:R-:W-:Y:S05]  /*1e80*/  @P2 BRA `(.L_x_1047) ;  /* 0x0000000000202947 */ /* 0x006fea0003800000 */
[----:B------:R-:W1:Y:S02]  /*1e90*/  DSETP.NEU.AND P3, PT, R22, R10, PT ;  /* 0x0000000a1600722a */ /* 0x000e640003f6d000 */
[----:B-1----:R-:W-:-:S04]  /*1ea0*/  @!P3 ISETP.GE.U32.AND P1, PT, R25, R9, PT ;  /* 0x000000091900b20c */ /* 0x002fc80003f26070 */
[----:B------:R-:W-:-:S15]  /*1eb0*/  @!P3 ISETP.GE.AND.EX P2, PT, R24, RZ, PT, P1 ;  /* 0x000000ff1800b20c */ /* 0x000fde0003f46310 */
[----:B------:R-:W-:-:S15]  /*1ec0*/  NOP ;  /* 0x0000000000007918 */ /* 0x000fde0000000000 */
[----:B------:R-:W-:-:S15]  /*1ed0*/  NOP ;  /* 0x0000000000007918 */ /* 0x000fde0000000000 */
[----:B------:R-:W-:-:S13]  /*1ee0*/  NOP ;  /* 0x0000000000007918 */ /* 0x000fda0000000000 */
[----:B------:R1:W2:Y:S02]  /*1ef0*/  @P3 DSETP.LT.AND P1, PT, R22, R10, PT ;  /* 0x0000000a1600322a */ /* 0x0002a40003f21000 */
[----:B--2---:R-:W-:-:S13]  /*1f00*/  @!P3 PLOP3.LUT P1, PT, P2, PT, PT, 0x8, 0x80 ;  /* 0x000000000080b81c */ /* 0x004fda000172e170 */
.L_x_1047:
[----:B------:R-:W-:Y:S05]  /*1f10*/  BSYNC.RECONVERGENT B2 ;  /* 0x0000000000027941 */ /* 0x000fea0003800200 */
.L_x_1046:
[----:B------:R-:W-:Y:S01]  /*1f20*/  VIADD R17, R28, 0x2 ;  /* 0x000000021c117836 */ /* 0x000fe20000000000 */
[----:B-1----:R-:W-:Y:S01]  /*1f30*/  FSEL R22, R22, R10, P1 ;  /* 0x0000000a16167208 */ /* 0x002fe20000800000 */
[----:B------:R-:W-:Y:S01]  /*1f40*/  BSSY.RECONVERGENT B2, `(.L_x_1048) ;  /* 0x0000011000027945 */ /* 0x000fe20003800200 */
[----:B0-----:R-:W-:Y:S02]  /*1f50*/  IADD3 R10, PT, PT, R28, 0x3, RZ ;  /* 0x000000031c0a7810 */ /* 0x001fe40007ffe0ff */
[----:B------:R-:W-:Y:S02]  /*1f60*/  @P4 ISETP.GE.U32.AND P2, PT, R27, R17, PT ;  /* 0x000000111b00420c */ /* 0x000fe40003f46070 */
[----:B------:R-:W-:Y:S02]  /*1f70*/  @P5 ISETP.GE.U32.AND P3, PT, R4, R10, PT ;  /* 0x0000000a0400520c */ /* 0x000fe40003f66070 */
[----:B------:R-:W-:Y:S02]  /*1f80*/  @P4 ISETP.GE.AND.EX P2, PT, R26, RZ, PT, P2 ;  /* 0x000000ff1a00420c */ /* 0x000fe40003f46320 */
[----:B------:R-:W-:-:S02]  /*1f90*/  FSEL R11, R23, R11, P1 ;  /* 0x0000000b170b7208 */ /* 0x000fc40000800000 */
[----:B-----5:R-:W-:-:S09]  /*1fa0*/  @P5 ISETP.GE.AND.EX P3, PT, R2, RZ, PT, P3 ;  /* 0x000000ff0200520c */ /* 0x020fd20003f66330 */
[----:B------:R0:W1:Y:S02]  /*1fb0*/  @P4 DSETP.NUM.OR P2, PT, R12, R12, !P2 ;  /* 0x0000000c0c00422a */ /* 0x0000640005747400 */
[----:B-1----:R-:W-:Y:S05]  /*1fc0*/  @P4 BRA `(.L_x_1049) ;  /* 0x0000000000204947 */ /* 0x002fea0003800000 */
        /* <DEDUP_REMOVED lines=8> */
.L_x_1049:
[----:B------:R-:W-:Y:S05]  /*2050*/  BSYNC.RECONVERGENT B2 ;  /* 0x0000000000027941 */ /* 0x000fea0003800200 */
.L_x_1048:
[----:B-1----:R-:W-:Y:S01]  /*2060*/  FSEL R20, R20, R12, P2 ;  /* 0x0000000c14147208 */ /* 0x002fe20001000000 */
[----:B------:R-:W-:Y:S01]  /*2070*/  BSSY.RECONVERGENT B2, `(.L_x_1050) ;  /* 0x0000015000027945 */ /* 0x000fe20003800200 */
[----:B0-----:R-:W-:Y:S01]  /*2080*/  FSEL R12, R21, R13, P2 ;  /* 0x0000000d150c7208 */ /* 0x001fe20001000000 */
[----:B------:R0:W1:Y:S01]  /*2090*/  @P5 DSETP.NUM.OR P3, PT, R14, R14, !P3 ;  /* 0x0000000e0e00522a */ /* 0x0000620005f67400 */
[----:B------:R-:W-:Y:S01]  /*20a0*/  SEL R27, R27, R17, P2 ;  /* 0x000000111b1b7207 */ /* 0x000fe20001000000 */
[----:B------:R-:W-:Y:S01]  /*20b0*/  IMAD.MOV.U32 R17, RZ, RZ, R8 ;  /* 0x000000ffff117224 */ /* 0x000fe200078e0008 */
[----:B------:R-:W-:Y:S01]  /*20c0*/  SEL R3, R3, R28, P0 ;  /* 0x0000001c03037207 */ /* 0x000fe20000000000 */
[----:B------:R-:W-:Y:S01]  /*20d0*/  IMAD.MOV.U32 R23, RZ, RZ, R11 ;  /* 0x000000ffff177224 */ /* 0x000fe200078e000b */
[----:B------:R-:W-:Y:S02]  /*20e0*/  SEL R25, R25, R9, P1 ;  /* 0x0000000919197207 */ /* 0x000fe40000800000 */
[----:B------:R-:W-:-:S02]  /*20f0*/  SEL R0, R0, RZ, P0 ;  /* 0x000000ff00007207 */ /* 0x000fc40000000000 */
[----:B------:R-:W-:Y:S02]  /*2100*/  SEL R24, R24, RZ, P1 ;  /* 0x000000ff18187207 */ /* 0x000fe40000800000 */
[----:B------:R-:W-:Y:S02]  /*2110*/  SEL R26, R26, RZ, P2 ;  /* 0x000000ff1a1a7207 */ /* 0x000fe40001000000 */
[----:B------:R-:W-:Y:S01]  /*2120*/  MOV R21, R12 ;  /* 0x0000000c00157202 */ /* 0x000fe20000000f00 */
[----:B01----:R-:W-:Y:S06]  /*2130*/  @P5 BRA `(.L_x_1051) ;  /* 0x0000000000205947 */ /* 0x003fec0003800000 */
[----:B------:R-:W0:Y:S02]  /*2140*/  DSETP.NEU.AND P1, PT, R18, R14, PT ;  /* 0x0000000e1200722a */ /* 0x000e240003f2d000 */
[----:B0-----:R-:W-:-:S04]  /*2150*/  @!P1 ISETP.GE.U32.AND P0, PT, R4, R10, PT ;  /* 0x0000000a0400920c */ /* 0x001fc80003f06070 */
[----:B------:R-:W-:-:S15]  /*2160*/  @!P1 ISETP.GE.AND.EX P0, PT, R2, RZ, PT, P0 ;  /* 0x000000ff0200920c */ /* 0x000fde0003f06300 */
[----:B------:R-:W-:-:S15]  /*2170*/  NOP ;  /* 0x0000000000007918 */ /* 0x000fde0000000000 */
[----:B------:R-:W-:-:S15]  /*2180*/  NOP ;  /* 0x0000000000007918 */ /* 0x000fde0000000000 */
[----:B------:R-:W-:-:S13]  /*2190*/  NOP ;  /* 0x0000000000007918 */ /* 0x000fda0000000000 */
[----:B------:R0:W1:Y:S02]  /*21a0*/  @P1 DSETP.LT.AND P3, PT, R18, R14, PT ;  /* 0x0000000e1200122a */ /* 0x0000640003f61000 */
[----:B-1----:R-:W-:-:S13]  /*21b0*/  @!P1 PLOP3.LUT P3, PT, P0, PT, PT, 0x8, 0x80 ;  /* 0x000000000080981c */ /* 0x002fda000076e170 */
.L_x_1051:
[----:B------:R-:W-:Y:S05]  /*21c0*/  BSYNC.RECONVERGENT B2 ;  /* 0x0000000000027941 */ /* 0x000fea0003800200 */
.L_x_1050:
[----:B------:R-:W1:Y:S01]  /*21d0*/  LDCU UR4, c[0x0][0x3a4] ;  /* 0x00007480ff0477ac */ /* 0x000e620008000800 */
[----:B0-----:R-:W-:Y:S02]  /*21e0*/  FSEL R18, R18, R14, P3 ;  /* 0x0000000e12127208 */ /* 0x001fe40001800000 */
[----:B------:R-:W-:Y:S02]  /*21f0*/  FSEL R19, R19, R15, P3 ;  /* 0x0000000f13137208 */ /* 0x000fe40001800000 */
[----:B------:R-:W-:Y:S02]  /*2200*/  SEL R4, R4, R10, P3 ;  /* 0x0000000a04047207 */ /* 0x000fe40001800000 */
[----:B------:R-:W-:Y:S01]  /*2210*/  SEL R2, R2, RZ, P3 ;  /* 0x000000ff02027207 */ /* 0x000fe20001800000 */
[----:B-1----:R-:W-:-:S04]  /*2220*/  VIADD R5, R5, UR4 ;  /* 0x0000000405057c36 */ /* 0x002fc80008000000 */
[----:B------:R-:W-:-:S05]  /*2230*/  IMAD.SHL.U32 R28, R5, 0x4, RZ ;  /* 0x00000004051c7824 */ /* 0x000fca00078e00ff */
[----:B------:R-:W-:-:S04]  /*2240*/  IADD3 R8, PT, PT, R28, 0x3, RZ ;  /* 0x000000031c087810 */ /* 0x000fc80007ffe0ff */
[----:B------:R-:W-:-:S13]  /*2250*/  ISETP.GE.U32.AND P0, PT, R8, R29, PT ;  /* 0x0000001d0800720c */ /* 0x000fda0003f06070 */
[----:B------:R-:W-:Y:S05]  /*2260*/  @!P0 BRA `(.L_x_1052) ;  /* 0xfffffff800508947 */ /* 0x000fea000383ffff */
.L_x_1043:
[----:B------:R-:W-:Y:S05]  /*2270*/  BSYNC.RECONVERGENT B1 ;  /* 0x0000000000017941 */ /* 0x000fea0003800200 */
.L_x_1042:
[----:B------:R-:W0:Y:S01]  /*2280*/  S2R R9, SR_TID.Y ;  /* 0x0000000000097919 */ /* 0x000e220000002200 */
[----:B------:R-:W1:Y:S01]  /*2290*/  LDCU UR4, c[0x0][0x3b4] ;  /* 0x00007680ff0477ac */ /* 0x000e620008000800 */
[----:B------:R-:W-:Y:S01]  /*22a0*/  BSSY.RECONVERGENT B1, `(.L_x_1053) ;  /* 0x0000029000017945 */ /* 0x000fe20003800200 */
[----:B------:R-:W4:Y:S01]  /*22b0*/  S2R R8, SR_CTAID.Y ;  /* 0x0000000000087919 */ /* 0x000f220000002600 */
[----:B------:R-:W5:Y:S01]  /*22c0*/  LDCU UR5, c[0x0][0x3b8] ;  /* 0x00007700ff0577ac */ /* 0x000f620008000800 */
[----:B-1----:R-:W-:Y:S02]  /*22d0*/  ISETP.NE.AND P0, PT, RZ, UR4, PT ;  /* 0x00000004ff007c0c */ /* 0x002fe4000bf05270 */
[----:B-----5:R-:W-:Y:S02]  /*22e0*/  ISETP.NE.AND P1, PT, RZ, UR5, PT ;  /* 0x00000005ff007c0c */ /* 0x020fe4000bf25270 */
[----:B0-----:R-:W-:Y:S02]  /*22f0*/  ISETP.NE.AND P0, PT, R9, RZ, P0 ;  /* 0x000000ff0900720c */ /* 0x001fe40000705270 */
[----:B----4-:R-:W-:-:S04]  /*2300*/  ISETP.NE.AND P1, PT, R8, RZ, P1 ;  /* 0x000000ff0800720c */ /* 0x010fc80000f25270 */
[----:B------:R-:W-:-:S13]  /*2310*/  PLOP3.LUT P0, PT, P0, P1, PT, 0xf8, 0x8f ;  /* 0x00000000008f781c */ /* 0x000fda0000703f70 */
[----:B------:R-:W-:Y:S05]  /*2320*/  @P0 BRA `(.L_x_1054) ;  /* 0x0000000000800947 */ /* 0x000fea0003800000 */
[----:B------:R-:W0:Y:S01]  /*2330*/  S2R R8, SR_TID.X ;  /* 0x0000000000087919 */ /* 0x000e220000002100 */
[----:B---3--:R-:W-:-:S05]  /*2340*/  LOP3.LUT R5, R29, 0xfffffffc, RZ, 0xc0, !PT ;  /* 0xfffffffc1d057812 */ /* 0x008fca00078ec0ff */
[----:B0-----:R-:W-:-:S05]  /*2350*/  IMAD.IADD R5, R5, 0x1, R8 ;  /* 0x0000000105057824 */ /* 0x001fca00078e0208 */
[----:B------:R-:W-:-:S13]  /*2360*/  ISETP.GE.U32.AND P0, PT, R5, R29, PT ;  /* 0x0000001d0500720c */ /* 0x000fda0003f06070 */
[----:B------:R-:W-:Y:S05]  /*2370*/  @P0 BRA `(.L_x_1054) ;  /* 0x00000000006c0947 */ /* 0x000fea0003800000 */
[----:B------:R-:W3:Y:S01]  /*2380*/  LDL.LU R8, [R1] ;  /* 0x0000000001087983 */ /* 0x000ee20000300800 */
[----:B------:R-:W-:-:S06]  /*2390*/  IMAD.WIDE R6, R5, 0x8, R6 ;  /* 0x0000000805067825 */ /* 0x000fcc00078e0206 */
[----:B------:R-:W4:Y:S01]  /*23a0*/  LDG.E.64 R6, desc[UR36][R6.64] ;  /* 0x0000002406067981 */ /* 0x000f22000c1e1b00 */
[----:B------:R-:W2:Y:S01]  /*23b0*/  DSETP.NAN.AND P1, PT, R16, R16, PT ;  /* 0x000000101000722a */ /* 0x000ea20003f28000 */
[----:B------:R-:W-:Y:S01]  /*23c0*/  BSSY.RECONVERGENT B2, `(.L_x_1055) ;  /* 0x0000012000027945 */ /* 0x000fe20003800200 */
[----:B---3--:R-:W-:-:S05]  /*23d0*/  IMAD.IADD R8, R5, 0x1, R8 ;  /* 0x0000000105087824 */ /* 0x008fca00078e0208 */
[----:B--2---:R-:W-:Y:S02]  /*23e0*/  @P1 ISETP.GE.U32.AND P0, PT, R3, R8, PT ;  /* 0x000000080300120c */ /* 0x004fe40003f06070 */
[----:B------:R-:W-:-:S04]  /*23f0*/  SHF.R.S32.HI R5, RZ, 0x1f, R8 ;  /* 0x0000001fff057819 */ /* 0x000fc80000011408 */
[----:B------:R-:W-:-:S15]  /*2400*/  @P1 ISETP.GE.AND.EX P0, PT, R0, R5, PT, P0 ;  /* 0x000000050000120c */ /* 0x000fde0003f06300 */
[----:B------:R-:W-:-:S15]  /*2410*/  NOP ;  /* 0x0000000000007918 */ /* 0x000fde0000000000 */
[----:B------:R-:W-:-:S15]  /*2420*/  NOP ;  /* 0x0000000000007918 */ /* 0x000fde0000000000 */
[----:B------:R-:W-:-:S06]  /*2430*/  NOP ;  /* 0x0000000000007918 */ /* 0x000fcc0000000000 */
[----:B----4-:R0:W1:Y:S02]  /*2440*/  @P1 DSETP.NUM.OR P0, PT, R6, R6, !P0 ;  /* 0x000000060600122a */ /* 0x0100640004707400 */
[----:B-1----:R-:W-:Y:S05]  /*2450*/  @P1 BRA `(.L_x_1056) ;  /* 0x0000000000201947 */ /* 0x002fea0003800000 */
[----:B------:R-:W1:Y:S02]  /*2460*/  DSETP.NEU.AND P1, PT, R16, R6, PT ;  /* 0x000000061000722a */ /* 0x000e640003f2d000 */
[----:B-1----:R-:W-:-:S04]  /*2470*/  @!P1 ISETP.GE.U32.AND P0, PT, R3, R8, PT ;  /* 0x000000080300920c */ /* 0x002fc80003f06070 */
[----:B------:R-:W-:-:S04]  /*2480*/  @!P1 ISETP.GE.AND.EX P0, PT, R0, R5, PT, P0 ;  /* 0x000000050000920c */ /* 0x000fc80003f06300 */
[----:B------:R-:W-:-:S15]  /*2490*/  @!P1 PLOP3.LUT P0, PT, P0, PT, PT, 0x8, 0x80 ;  /* 0x000000000080981c */ /* 0x000fde000070e170 */
[----:B------:R-:W-:-:S15]  /*24a0*/  NOP ;  /* 0x0000000000007918 */ /* 0x000fde0000000000 */
[----:B------:R-:W-:-:S15]  /*24b0*/  NOP ;  /* 0x0000000000007918 */ /* 0x000fde0000000000 */
[----:B------:R-:W-:-:S09]  /*24c0*/  NOP ;  /* 0x0000000000007918 */ /* 0x000fd20000000000 */
[----:B------:R1:W2:Y:S02]  /*24d0*/  @P1 DSETP.LT.AND P0, PT, R16, R6, PT ;  /* 0x000000061000122a */ /* 0x0002a40003f01000 */
.L_x_1056:
[----:B------:R-:W-:Y:S05]  /*24e0*/  BSYNC.RECONVERGENT B2 ;  /* 0x0000000000027941 */ /* 0x000fea0003800200 */
.L_x_1055:
[----:B-12---:R-:W-:Y:S02]  /*24f0*/  FSEL R16, R16, R6, P0 ;  /* 0x0000000610107208 */ /* 0x006fe40000000000 */
[----:B------:R-:W-:Y:S02]  /*2500*/  FSEL R17, R17, R7, P0 ;  /* 0x0000000711117208 */ /* 0x000fe40000000000 */
[----:B------:R-:W-:Y:S02]  /*2510*/  SEL R3, R3, R8, P0 ;  /* 0x0000000803037207 */ /* 0x000fe40000000000 */
[----:B------:R-:W-:-:S07]  /*2520*/  SEL R0, R0, R5, P0 ;  /* 0x0000000500007207 */ /* 0x000fce0000000000 */
.L_x_1054:
[----:B------:R-:W-:Y:S05]  /*2530*/  BSYNC.RECONVERGENT B1 ;  /* 0x0000000000017941 */ /* 0x000fea0003800200 */
.L_x_1053:
[----:B------:R-:W2:Y:S01]  /*2540*/  DSETP.NAN.AND P1, PT, R16, R16, PT ;  /* 0x000000101000722a */ /* 0x000ea20003f28000 */
[----:B------:R-:W-:Y:S01]  /*2550*/  BSSY.RECONVERGENT B1, `(.L_x_1057) ;  /* 0x0000010000017945 */ /* 0x000fe20003800200 */
[----:B--2---:R-:W-:-:S04]  /*2560*/  @P1 ISETP.GE.U32.AND P0, PT, R3, R25, PT ;  /* 0x000000190300120c */ /* 0x004fc80003f06070 */
[----:B------:R-:W-:-:S15]  /*2570*/  @P1 ISETP.GE.AND.EX P0, PT, R0, R24, PT, P0 ;  /* 0x000000180000120c */ /* 0x000fde0003f06300 */
[----:B------:R-:W-:-:S15]  /*2580*/  NOP ;  /* 0x0000000000007918 */ /* 0x000fde0000000000 */
[----:B------:R-:W-:-:S15]  /*2590*/  NOP ;  /* 0x0000000000007918 */ /* 0x000fde0000000000 */
[----:B------:R-:W-:-:S13]  /*25a0*/  NOP ;  /* 0x0000000000007918 */ /* 0x000fda0000000000 */
[----:B------:R1:W2:Y:S02]  /*25b0*/  @P1 DSETP.NUM.OR P0, PT, R22, R22, !P0 ;  /* 0x000000161600122a */ /* 0x0002a40004707400 */
[----:B--2---:R-:W-:Y:S05]  /*25c0*/  @P1 BRA `(.L_x_1058) ;  /* 0x0000000000201947 */ /* 0x004fea0003800000 */
[----:B------:R-:W2:Y:S02]  /*25d0*/  DSETP.NEU.AND P1, PT, R16, R22, PT ;  /* 0x000000161000722a */ /* 0x000ea40003f2d000 */
[----:B--2---:R-:W-:-:S04]  /*25e0*/  @!P1 ISETP.GE.U32.AND P0, PT, R3, R25, PT ;  /* 0x000000190300920c */ /* 0x004fc80003f06070 */
[----:B------:R-:W-:-:S04]  /*25f0*/  @!P1 ISETP.GE.AND.EX P0, PT, R0, R24, PT, P0 ;  /* 0x000000180000920c */ /* 0x000fc80003f06300 */
[----:B------:R-:W-:-:S15]  /*2600*/  @!P1 PLOP3.LUT P0, PT, P0, PT, PT, 0x8, 0x80 ;  /* 0x000000000080981c */ /* 0x000fde000070e170 */
[----:B------:R-:W-:-:S15]  /*2610*/  NOP ;  /* 0x0000000000007918 */ /* 0x000fde0000000000 */
[----:B------:R-:W-:-:S15]  /*2620*/  NOP ;  /* 0x0000000000007918 */ /* 0x000fde0000000000 */
[----:B------:R-:W-:-:S09]  /*2630*/  NOP ;  /* 0x0000000000007918 */ /* 0x000fd20000000000 */
[----:B------:R2:W4:Y:S02]  /*2640*/  @P1 DSETP.LT.AND P0, PT, R16, R22, PT ;  /* 0x000000161000122a */ /* 0x0005240003f01000 */
.L_x_1058:
[----:B------:R-:W-:Y:S05]  /*2650*/  BSYNC.RECONVERGENT B1 ;  /* 0x0000000000017941 */ /* 0x000fea0003800200 */
.L_x_1057:
[----:B0---4-:R-:W-:Y:S01]  /*2660*/  FSEL R6, R16, R22, P0 ;  /* 0x0000001610067208 */ /* 0x011fe20000000000 */
[----:B------:R-:W-:Y:S01]  /*2670*/  BSSY.RECONVERGENT B1, `(.L_x_1059) ;  /* 0x0000014000017945 */ /* 0x000fe20003800200 */
[----:B------:R-:W-:Y:S02]  /*2680*/  FSEL R7, R17, R23, P0 ;  /* 0x0000001711077208 */ /* 0x000fe40000000000 */
[----:B------:R-:W-:Y:S02]  /*2690*/  SEL R8, R3, R25, P0 ;  /* 0x0000001903087207 */ /* 0x000fe40000000000 */
[----:B------:R-:W-:Y:S02]  /*26a0*/  SEL R3, R0, R24, P0 ;  /* 0x0000001800037207 */ /* 0x000fe40000000000 */
[----:B------:R-:W0:Y:S02]  /*26b0*/  DSETP.NAN.AND P1, PT, R6, R6, PT ;  /* 0x000000060600722a */ /* 0x000e240003f28000 */
[----:B0-----:R-:W-:-:S04]  /*26c0*/  @P1 ISETP.GE.U32.AND P0, PT, R8, R27, PT ;  /* 0x0000001b0800120c */ /* 0x001fc80003f06070 */
[----:B------:R-:W-:-:S15]  /*26d0*/  @P1 ISETP.GE.AND.EX P0, PT, R3, R26, PT, P0 ;  /* 0x0000001a0300120c */ /* 0x000fde0003f06300 */
[----:B------:R-:W-:-:S15]  /*26e0*/  NOP ;  /* 0x0000000000007918 */ /* 0x000fde0000000000 */
[----:B------:R-:W-:-:S15]  /*26f0*/  NOP ;  /* 0x0000000000007918 */ /* 0x000fde0000000000 */
[----:B------:R-:W-:-:S13]  /*2700*/  NOP ;  /* 0x0000000000007918 */ /* 0x000fda0000000000 */
[----:B------:R0:W4:Y:S02]  /*2710*/  @P1 DSETP.NUM.OR P0, PT, R20, R20, !P0 ;  /* 0x000000141400122a */ /* 0x0001240004707400 */
[----:B----4-:R-:W-:Y:S05]  /*2720*/  @P1 BRA `(.L_x_1060) ;  /* 0x0000000000201947 */ /* 0x010fea0003800000 */
[----:B------:R-:W4:Y:S02]  /*2730*/  DSETP.NEU.AND P2, PT, R6, R20, PT ;  /* 0x000000140600722a */ /* 0x000f240003f4d000 */
[----:B----4-:R-:W-:-:S04]  /*2740*/  @!P2 ISETP.GE.U32.AND P0, PT, R8, R27, PT ;  /* 0x0000001b0800a20c */ /* 0x010fc80003f06070 */
[----:B------:R-:W-:-:S15]  /*2750*/  @!P2 ISETP.GE.AND.EX P1, PT, R3, R26, PT, P0 ;  /* 0x0000001a0300a20c */ /* 0x000fde0003f26300 */
[----:B------:R-:W-:-:S15]  /*2760*/  NOP ;  /* 0x0000000000007918 */ /* 0x000fde0000000000 */
[----:B------:R-:W-:-:S15]  /*2770*/  NOP ;  /* 0x0000000000007918 */ /* 0x000fde0000000000 */
[----:B------:R-:W-:-:S13]  /*2780*/  NOP ;  /* 0x0000000000007918 */ /* 0x000fda0000000000 */
[----:B------:R4:W0:Y:S02]  /*2790*/  @P2 DSETP.LT.AND P0, PT, R6, R20, PT ;  /* 0x000000140600222a */ /* 0x0008240003f01000 */
[----:B0-----:R-:W-:-:S13]  /*27a0*/  @!P2 PLOP3.LUT P0, PT, P1, PT, PT, 0x8, 0x80 ;  /* 0x000000000080a81c */ /* 0x001fda0000f0e170 */
.L_x_1060:
[----:B------:R-:W-:Y:S05]  /*27b0*/  BSYNC.RECONVERGENT B1 ;  /* 0x0000000000017941 */ /* 0x000fea0003800200 */
.L_x_1059:
[----:B----4-:R-:W-:Y:S01]  /*27c0*/  FSEL R6, R6, R20, P0 ;  /* 0x0000001406067208 */ /* 0x010fe20000000000 */
[----:B------:R-:W-:Y:S01]  /*27d0*/  BSSY.RECONVERGENT B1, `(.L_x_1061) ;  /* 0x0000014000017945 */ /* 0x000fe20003800200 */
[----:B------:R-:W-:Y:S02]  /*27e0*/  FSEL R7, R7, R21, P0 ;  /* 0x0000001507077208 */ /* 0x000fe40000000000 */
[----:B------:R-:W-:Y:S02]  /*27f0*/  SEL R27, R8, R27, P0 ;  /* 0x0000001b081b7207 */ /* 0x000fe40000000000 */
[----:B------:R-:W-:Y:S02]  /*2800*/  SEL R3, R3, R26, P0 ;  /* 0x0000001a03037207 */ /* 0x000fe40000000000 */
[----:B------:R-:W4:Y:S02]  /*2810*/  DSETP.NAN.AND P1, PT, R6, R6, PT ;  /* 0x000000060600722a */ /* 0x000f240003f28000 */
[----:B----4-:R-:W-:-:S04]  /*2820*/  @P1 ISETP.GE.U32.AND P0, PT, R27, R4, PT ;  /* 0x000000041b00120c */ /* 0x010fc80003f06070 */
[----:B------:R-:W-:-:S15]  /*2830*/  @P1 ISETP.GE.AND.EX P0, PT, R3, R2, PT, P0 ;  /* 0x000000020300120c */ /* 0x000fde0003f06300 */
[----:B------:R-:W-:-:S15]  /*2840*/  NOP ;  /* 0x0000000000007918 */ /* 0x000fde0000000000 */
[----:B------:R-:W-:-:S15]  /*2850*/  NOP ;  /* 0x0000000000007918 */ /* 0x000fde0000000000 */
[----:B------:R-:W-:-:S13]  /*2860*/  NOP ;  /* 0x0000000000007918 */ /* 0x000fda0000000000 */
[----:B------:R4:W0:Y:S02]  /*2870*/  @P1 DSETP.NUM.OR P0, PT, R18, R18, !P0 ;  /* 0x000000121200122a */ /* 0x0008240004707400 */
[----:B0-----:R-:W-:Y:S05]  /*2880*/  @P1 BRA `(.L_x_1062) ;  /* 0x0000000000201947 */ /* 0x001fea0003800000 */
[----:B------:R-:W0:Y:S02]  /*2890*/  DSETP.NEU.AND P2, PT, R6, R18, PT ;  /* 0x000000120600722a */ /* 0x000e240003f4d000 */
[----:B0-----:R-:W-:-:S04]  /*28a0*/  @!P2 ISETP.GE.U32.AND P0, PT, R27, R4, PT ;  /* 0x000000041b00a20c */ /* 0x001fc80003f06070 */
[----:B------:R-:W-:-:S15]  /*28b0*/  @!P2 ISETP.GE.AND.EX P1, PT, R3, R2, PT, P0 ;  /* 0x000000020300a20c */ /* 0x000fde0003f26300 */
[----:B------:R-:W-:-:S15]  /*28c0*/  NOP ;  /* 0x0000000000007918 */ /* 0x000fde0000000000 */
[----:B------:R-:W-:-:S15]  /*28d0*/  NOP ;  /* 0x0000000000007918 */ /* 0x000fde0000000000 */
[----:B------:R-:W-:-:S13]  /*28e0*/  NOP ;  /* 0x0000000000007918 */ /* 0x000fda0000000000 */
[----:B------:R0:W0:Y:S01]  /*28f0*/  @P2 DSETP.LT.AND P0, PT, R6, R18, PT ;  /* 0x000000120600222a */ /* 0x0000220003f01000 */
[----:B------:R-:W-:-:S13]  /*2900*/  @!P2 PLOP3.LUT P0, PT, P1, PT, PT, 0x8, 0x80 ;  /* 0x000000000080a81c */ /* 0x000fda0000f0e170 */
.L_x_1062:
[----:B------:R-:W-:Y:S05]  /*2910*/  BSYNC.RECONVERGENT B1 ;  /* 0x0000000000017941 */ /* 0x000fea0003800200 */
.L_x_1061:
[----:B0-----:R-:W-:Y:S02]  /*2920*/  FSEL R8, R6, R18, P0 ;  /* 0x0000001206087208 */ /* 0x001fe40000000000 */
[----:B------:R-:W-:Y:S02]  /*2930*/  FSEL R9, R7, R19, P0 ;  /* 0x0000001307097208 */ /* 0x000fe40000000000 */
[----:B------:R-:W-:Y:S02]  /*2940*/  SEL R24, R27, R4, P0 ;  /* 0x000000041b187207 */ /* 0x000fe40000000000 */
[----:B------:R-:W-:Y:S01]  /*2950*/  SEL R25, R3, R2, P0 ;  /* 0x0000000203197207 */ /* 0x000fe20000000000 */
[----:B------:R-:W-:Y:S06]  /*2960*/  BRA `(.L_x_1035) ;  /* 0x000000c800447947 */ /* 0x000fec0003800000 */
.L_x_1036:
[----:B------:R-:W0:Y:S08]  /*2970*/  LDC R0, c[0x0][0x508] ;  /* 0x00014200ff007b82 */ /* 0x000e300000000800 */
[----:B------:R-:W1:Y:S01]  /*2980*/  LDC R3, c[0x0][0x3d8] ;  /* 0x0000f600ff037b82 */ /* 0x000e620000000800 */
[----:B0-----:R-:W-:-:S04]  /*2990*/  SHF.R.U32.HI R2, RZ, 0x3, R0 ;  /* 0x00000003ff027819 */ /* 0x001fc80000011600 */
[----:B------:R-:W-:-:S04]  /*29a0*/  ISETP.NE.AND P0, PT, R2, 0x1, PT ;  /* 0x000000010200780c */ /* 0x000fc80003f05270 */
[----:B-1----:R-:W-:-:S13]  /*29b0*/  ISETP.NE.OR P0, PT, R3, 0x1, P0 ;  /* 0x000000010300780c */ /* 0x002fda0000705670 */
[----:B------:R-:W-:Y:S05]  /*29c0*/  @P0 BRA `(.L_x_1063) ;  /* 0x00000014008c0947 */ /* 0x000fea0003800000 */
[----:B------:R-:W0:Y:S01]  /*29d0*/  LDC R2, c[0x0][0x394] ;  /* 0x0000e500ff027b82 */ /* 0x000e220000000800 */
[----:B------:R-:W1:Y:S01]  /*29e0*/  LDCU UR4, c[0x0][0x3a4] ;  /* 0x00007480ff0477ac */ /* 0x000e620008000800 */
[----:B------:R-:W-:Y:S01]  /*29f0*/  BSSY.RECONVERGENT B1, `(.L_x_1064) ;  /* 0x000009f000017945 */ /* 0x000fe20003800200 */
[----:B------:R-:W-:-:S05]  /*2a00*/  IMAD.MOV.U32 R25, RZ, RZ, R10 ;  /* 0x000000ffff197224 */ /* 0x000fca00078e000a */
[----:B------:R-:W2:Y:S08]  /*2a10*/  LDC R3, c[0x0][0x390] ;  /* 0x0000e400ff037b82 */ /* 0x000eb00000000800 */
[----:B------:R-:W3:Y:S01]  /*2a20*/  LDC.64 R8, c[0x0][0x388] ;  /* 0x0000e200ff087b82 */ /* 0x000ee20000000a00 */
[----:B-1----:R-:W-:Y:S01]  /*2a30*/  MOV R26, UR4 ;  /* 0x00000004001a7c02 */ /* 0x002fe20008000f00 */
[----:B0-----:R0:W-:Y:S04]  /*2a40*/  STL [R1+0x4], R2 ;  /* 0x0000040201007387 */ /* 0x0011e80000100800 */
[----:B------:R-:W-:Y:S01]  /*2a50*/  IMAD R0, R26, 0x3, R10 ;  /* 0x000000031a007824 */ /* 0x000fe200078e020a */
[----:B------:R0:W-:Y:S04]  /*2a60*/  STL [R1], R2 ;  /* 0x0000000201007387 */ /* 0x0001e80000100800 */
[----:B------:R-:W-:Y:S01]  /*2a70*/  ISETP.GE.U32.AND P0, PT, R0, R27, PT ;  /* 0x0000001b0000720c */ /* 0x000fe20003f06070 */
[----:B------:R-:W-:Y:S01]  /*2a80*/  IMAD.MOV.U32 R0, RZ, RZ, R2 ;  /* 0x000000ffff007224 */ /* 0x000fe200078e0002 */
[----:B--2---:R-:W-:Y:S01]  /*2a90*/  MOV R5, R3 ;  /* 0x0000000300057202 */ /* 0x004fe20000000f00 */
[----:B------:R-:W-:-:S02]  /*2aa0*/  IMAD.MOV.U32 R24, RZ, RZ, R3 ;  /* 0x000000ffff187224 */ /* 0x000fc400078e0003 */
[----:B------:R-:W-:Y:S01]  /*2ab0*/  IMAD.MOV.U32 R4, RZ, RZ, R3 ;  /* 0x000000ffff047224 */ /* 0x000fe200078e0003 */
[----:B---3--:R-:W-:Y:S01]  /*2ac0*/  MOV R10, R8 ;  /* 0x00000008000a7202 */ /* 0x008fe20000000f00 */
[--C-:B------:R-:W-:Y:S01]  /*2ad0*/  IMAD.MOV.U32 R11, RZ, RZ, R9.reuse ;  /* 0x000000ffff0b7224 */ /* 0x100fe200078e0009 */
[----:B------:R-:W-:Y:S01]  /*2ae0*/  MOV R13, R9 ;  /* 0x00000009000d7202 */ /* 0x000fe20000000f00 */
[--C-:B------:R-:W-:Y:S02]  /*2af0*/  IMAD.MOV.U32 R12, RZ, RZ, R8.reuse ;  /* 0x000000ffff0c7224 */ /* 0x100fe400078e0008 */
[----:B------:R-:W-:Y:S02]  /*2b00*/  IMAD.MOV.U32 R14, RZ, RZ, R8 ;  /* 0x000000ffff0e7224 */ /* 0x000fe400078e0008 */
[----:B------:R-:W-:Y:S01]  /*2b10*/  IMAD.MOV.U32 R15, RZ, RZ, R9 ;  /* 0x000000ffff0f7224 */ /* 0x000fe200078e0009 */
[----:B0-----:R-:W-:Y:S06]  /*2b20*/  @P0 BRA `(.L_x_1065) ;  /* 0x00000008002c0947 */ /* 0x001fec0003800000 */
[----:B------:R-:W0:Y:S01]  /*2b30*/  LDC R26, c[0x0][0x3a4] ;  /* 0x0000e900ff1a7b82 */ /* 0x000e220000000800 */
[----:B------:R1:W-:Y:S01]  /*2b40*/  STL [R1], R2 ;  /* 0x0000000201007387 */ /* 0x0003e20000100800 */
[----:B------:R-:W-:Y:S01]  /*2b50*/  MOV R5, R3 ;  /* 0x0000000300057202 */ /* 0x000fe20000000f00 */
[----:B------:R-:W-:Y:S01]  /*2b60*/  IMAD.MOV.U32 R4, RZ, RZ, R3 ;  /* 0x000000ffff047224 */ /* 0x000fe200078e0003 */
[----:B------:R-:W-:Y:S01]  /*2b70*/  MOV R10, R8 ;  /* 0x00000008000a7202 */ /* 0x000fe20000000f00 */
[----:B------:R-:W-:Y:S01]  /*2b80*/  IMAD.MOV.U32 R0, RZ, RZ, R2 ;  /* 0x000000ffff007224 */ /* 0x000fe200078e0002 */
[----:B------:R-:W-:Y:S01]  /*2b90*/  MOV R13, R9 ;  /* 0x00000009000d7202 */ /* 0x000fe20000000f00 */
[----:B------:R-:W-:Y:S02]  /*2ba0*/  IMAD.MOV.U32 R11, RZ, RZ, R9 ;  /* 0x000000ffff0b7224 */ /* 0x000fe400078e0009 */
[--C-:B------:R-:W-:Y:S02]  /*2bb0*/  IMAD.MOV.U32 R12, RZ, RZ, R8.reuse ;  /* 0x000000ffff0c7224 */ /* 0x100fe400078e0008 */
[----:B------:R-:W-:-:S02]  /*2bc0*/  IMAD.MOV.U32 R14, RZ, RZ, R8 ;  /* 0x000000ffff0e7224 */ /* 0x000fc400078e0008 */
[----:B-1----:R-:W-:-:S07]  /*2bd0*/  IMAD.MOV.U32 R15, RZ, RZ, R9 ;  /* 0x000000ffff0f7224 */ /* 0x002fce00078e0009 */
.L_x_1074:
[----:B------:R1:W-:Y:S04]  /*2be0*/  STL [R1+0x30], R24 ;  /* 0x0000301801007387 */ /* 0x0003e80000100800 */
[----:B-12---:R-:W2:Y:S01]  /*2bf0*/  LDL R24, [R1] ;  /* 0x0000000001187983 */ /* 0x006ea20000100800 */
[C---:B0-----:R-:W-:Y:S01]  /*2c00*/  IADD3 R27, PT, PT, R25.reuse, R26, RZ ;  /* 0x0000001a191b7210 */ /* 0x041fe20007ffe0ff */
[----:B------:R-:W-:-:S04]  /*2c10*/  IMAD.WIDE.U32 R16, R25, 0x8, R6 ;  /* 0x0000000819107825 */ /* 0x000fc800078e0006 */
[C---:B------:R-:W-:Y:S02]  /*2c20*/  IMAD.IADD R28, R27.reuse, 0x1, R26 ;  /* 0x000000011b1c7824 */ /* 0x040fe400078e021a */
[--C-:B------:R-:W-:Y:S01]  /*2c30*/  IMAD.WIDE.U32 R18, R27, 0x8, R6.reuse ;  /* 0x000000081b127825 */ /* 0x100fe200078e0006 */
[----:B------:R-:W0:Y:S01]  /*2c40*/  DSETP.NAN.AND P6, PT, R14, R14, PT ;  /* 0x0000000e0e00722a */ /* 0x000e220003fc8000 */
[----:B------:R-:W3:Y:S02]  /*2c50*/  LDG.E.64 R16, desc[UR36][R16.64] ;  /* 0x0000002410107981 */ /* 0x000ee4000c1e1b00 */
[----:B------:R-:W-:-:S04]  /*2c60*/  IMAD.WIDE.U32 R20, R28, 0x8, R6 ;  /* 0x000000081c147825 */ /* 0x000fc800078e0006 */
[----:B------:R-:W-:Y:S01]  /*2c70*/  IMAD.IADD R29, R28, 0x1, R26 ;  /* 0x000000011c1d7824 */ /* 0x000fe200078e021a */
[----:B------:R-:W4:Y:S01]  /*2c80*/  LDG.E.64 R18, desc[UR36][R18.64] ;  /* 0x0000002412127981 */ /* 0x000f22000c1e1b00 */
[----:B0-----:R-:W-:Y:S02]  /*2c90*/  @P6 ISETP.GE.U32.AND P2, PT, R3, R25, PT ;  /* 0x000000190300620c */ /* 0x001fe40003f46070 */
[----:B------:R-:W-:Y:S01]  /*2ca0*/  IMAD.WIDE.U32 R22, R29, 0x8, R6 ;  /* 0x000000081d167825 */ /* 0x000fe200078e0006 */
[----:B------:R-:W4:Y:S05]  /*2cb0*/  LDG.E.64 R20, desc[UR36][R20.64] ;  /* 0x0000002414147981 */ /* 0x000f2a000c1e1b00 */
[----:B------:R-:W5:-:S15]  /*2cc0*/  LDG.E.64 R22, desc[UR36][R22.64] ;  /* 0x0000002416167981 */ /* 0x000f5e000c1e1b00 */
[----:B------:R-:W-:-:S15]  /*2cd0*/  NOP ;  /* 0x0000000000007918 */ /* 0x000fde0000000000 */
[----:B------:R-:W-:-:S15]  /*2ce0*/  NOP ;  /* 0x0000000000007918 */ /* 0x000fde0000000000 */
[----:B------:R-:W-:-:S02]  /*2cf0*/  NOP ;  /* 0x0000000000007918 */ /* 0x000fc40000000000 */
[----:B------:R-:W0:-:S15]  /*2d00*/  DSETP.NAN.AND P3, PT, R12, R12, PT ;  /* 0x0000000c0c00722a */ /* 0x000e1e0003f68000 */
[----:B------:R-:W-:-:S15]  /*2d10*/  NOP ;  /* 0x0000000000007918 */ /* 0x000fde0000000000 */
[----:B------:R-:W-:-:S15]  /*2d20*/  NOP ;  /* 0x0000000000007918 */ /* 0x000fde0000000000 */
[----:B------:R-:W-:-:S15]  /*2d30*/  NOP ;  /* 0x0000000000007918 */ /* 0x000fde0000000000 */
[----:B------:R-:W-:-:S04]  /*2d40*/  NOP ;  /* 0x0000000000007918 */ /* 0x000fc80000000000 */
[----:B------:R-:W1:-:S15]  /*2d50*/  DSETP.NAN.AND P5, PT, R10, R10, PT ;  /* 0x0000000a0a00722a */ /* 0x000e5e0003fa8000 */
[----:B------:R-:W-:-:S15]  /*2d60*/  NOP ;  /* 0x0000000000007918 */ /* 0x000fde0000000000 */
[----:B------:R-:W-:-:S15]  /*2d70*/  NOP ;  /* 0x0000000000007918 */ /* 0x000fde0000000000 */
[----:B------:R-:W-:-:S15]  /*2d80*/  NOP ;  /* 0x0000000000007918 */ /* 0x000fde0000000000 */
[----:B------:R-:W-:-:S04]  /*2d90*/  NOP ;  /* 0x0000000000007918 */ /* 0x000fc80000000000 */
[----:B------:R0:W0:Y:S01]  /*2da0*/  DSETP.NAN.AND P4, PT, R8, R8, PT ;  /* 0x000000080800722a */ /* 0x0000220003f88000 */
[----:B--2---:R-:W-:Y:S02]  /*2db0*/  @P6 ISETP.GE.AND.EX P2, PT, R24, RZ, PT, P2 ;  /* 0x000000ff1800620c */ /* 0x004fe40003f46320 */
[----:B------:R2:W5:Y:S01]  /*2dc0*/  LDL.LU R24, [R1+0x30] ;  /* 0x0000300001187983 */ /* 0x0005620000300800 */
[----:B0-----:R-:W-:Y:S01]  /*2dd0*/  @P3 ISETP.GE.U32.AND P0, PT, R4, R27, PT ;  /* 0x0000001b0400320c */ /* 0x001fe20003f06070 */
[----:B------:R-:W-:Y:S01]  /*2de0*/  BSSY.RECONVERGENT B2, `(.L_x_1066) ;  /* 0x000001e000027945 */ /* 0x000fe20003800200 */
[----:B-1----:R-:W-:Y:S02]  /*2df0*/  @P5 ISETP.GE.U32.AND P1, PT, R5, R28, PT ;  /* 0x0000001c0500520c */ /* 0x002fe40003f26070 */
[----:B------:R-:W-:Y:S02]  /*2e00*/  @P3 ISETP.GE.AND.EX P0, PT, R0, RZ, PT, P0 ;  /* 0x000000ff0000320c */ /* 0x000fe40003f06300 */
[----:B------:R-:W-:-:S15]  /*2e10*/  @P5 ISETP.GE.AND.EX P1, PT, R2, RZ, PT, P1 ;  /* 0x000000ff0200520c */ /* 0x000fde0003f26310 */
[----:B------:R-:W-:-:S15]  /*2e20*/  NOP ;  /* 0x0000000000007918 */ /* 0x000fde0000000000 */
[----:B------:R-:W-:-:S15]  /*2e30*/  NOP ;  /* 0x0000000000007918 */ /* 0x000fde0000000000 */
[----:B------:R-:W-:-:S09]  /*2e40*/  NOP ;  /* 0x0000000000007918 */ /* 0x000fd20000000000 */
[----:B---3--:R2:W0:-:S15]  /*2e50*/  @P6 DSETP.NUM.OR P2, PT, R16, R16, !P2 ;  /* 0x000000101000622a */ /* 0x00841e0005747400 */
[----:B------:R-:W-:-:S15]  /*2e60*/  NOP ;  /* 0x0000000000007918 */ /* 0x000fde0000000000 */
[----:B------:R-:W-:-:S15]  /*2e70*/  NOP ;  /* 0x0000000000007918 */ /* 0x000fde0000000000 */
[----:B------:R-:W-:-:S15]  /*2e80*/  NOP ;  /* 0x0000000000007918 */ /* 0x000fde0000000000 */
[----:B------:R-:W-:-:S04]  /*2e90*/  NOP ;  /* 0x0000000000007918 */ /* 0x000fc80000000000 */
[----:B----4-:R2:W1:-:S15]  /*2ea0*/  @P3 DSETP.NUM.OR P0, PT, R18, R18, !P0 ;  /* 0x000000121200322a */ /* 0x01045e0004707400 */
[----:B------:R-:W-:-:S15]  /*2eb0*/  NOP ;  /* 0x0000000000007918 */ /* 0x000fde0000000000 */
[----:B------:R-:W-:-:S15]  /*2ec0*/  NOP ;  /* 0x0000000000007918 */ /* 0x000fde0000000000 */
[----:B------:R-:W-:-:S15]  /*2ed0*/  NOP ;  /* 0x0000000000007918 */ /* 0x000fde0000000000 */
[----:B------:R-:W-:-:S04]  /*2ee0*/  NOP ;  /* 0x0000000000007918 */ /* 0x000fc80000000000 */
[----:B------:R2:W3:Y:S02]  /*2ef0*/  @P5 DSETP.NUM.OR P1, PT, R20, R20, !P1 ;  /* 0x000000141400522a */ /* 0x0004e40004f27400 */
[----:B01-3--:R-:W-:Y:S05]  /*2f00*/  @P6 BRA `(.L_x_1067) ;  /* 0x00000000002c6947 */ /* 0x00bfea0003800000 */
[----:B------:R0:W-:Y:S04]  /*2f10*/  STL [R1+0x30], R0 ;  /* 0x0000300001007387 */ /* 0x0001e80000100800 */
[----:B0-----:R-:W3:Y:S01]  /*2f20*/  LDL R0, [R1] ;  /* 0x0000000001007983 */ /* 0x001ee20000100800 */
[----:B------:R-:W0:Y:S02]  /*2f30*/  DSETP.NEU.AND P6, PT, R14, R16, PT ;  /* 0x000000100e00722a */ /* 0x000e240003fcd000 */
[----:B0-----:R-:W-:-:S04]  /*2f40*/  @!P6 ISETP.GE.U32.AND P2, PT, R3, R25, PT ;  /* 0x000000190300e20c */ /* 0x001fc80003f46070 */
[----:B---3--:R-:W-:Y:S02]  /*2f50*/  @!P6 ISETP.GE.AND.EX P2, PT, R0, RZ, PT, P2 ;  /* 0x000000ff0000e20c */ /* 0x008fe40003f46320 */
[----:B------:R0:W5:Y:S02]  /*2f60*/  LDL.LU R0, [R1+0x30] ;  /* 0x0000300001007983 */ /* 0x0001640000300800 */
[----:B------:R-:W-:-:S15]  /*2f70*/  @!P6 PLOP3.LUT P2, PT, P2, PT, PT, 0x8, 0x80 ;  /* 0x000000000080e81c */ /* 0x000fde000174e170 */
[----:B------:R-:W-:-:S15]  /*2f80*/  NOP ;  /* 0x0000000000007918 */ /* 0x000fde0000000000 */
[----:B------:R-:W-:-:S15]  /*2f90*/  NOP ;  /* 0x0000000000007918 */ /* 0x000fde0000000000 */
[----:B------:R-:W-:-:S09]  /*2fa0*/  NOP ;  /* 0x0000000000007918 */ /* 0x000fd20000000000 */
[----:B------:R0:W1:Y:S02]  /*2fb0*/  @P6 DSETP.LT.AND P2, PT, R14, R16, PT ;  /* 0x000000100e00622a */ /* 0x0000640003f41000 */
.L_x_1067:
[----:B------:R-:W-:Y:S05]  /*2fc0*/  BSYNC.RECONVERGENT B2 ;  /* 0x0000000000027941 */ /* 0x000fea0003800200 */
.L_x_1066:
[----:B------:R-:W-:Y:S04]  /*2fd0*/  BSSY.RECONVERGENT B2, `(.L_x_1068) ;  /* 0x000000a000027945 */ /* 0x000fe80003800200 */
[----:B------:R-:W-:Y:S05]  /*2fe0*/  @P3 BRA `(.L_x_1069) ;  /* 0x0000000000203947 */ /* 0x000fea0003800000 */
[----:B------:R-:W3:Y:S02]  /*2ff0*/  DSETP.NEU.AND P3, PT, R12, R18, PT ;  /* 0x000000120c00722a */ /* 0x000ee40003f6d000 */
[----:B---3--:R-:W-:-:S04]  /*3000*/  @!P3 ISETP.GE.U32.AND P0, PT, R4, R27, PT ;  /* 0x0000001b0400b20c */ /* 0x008fc80003f06070 */
[----:B-----5:R-:W-:-:S15]  /*3010*/  @!P3 ISETP.GE.AND.EX P6, PT, R0, RZ, PT, P0 ;  /* 0x000000ff0000b20c */ /* 0x020fde0003fc6300 */
[----:B------:R-:W-:-:S15]  /*3020*/  NOP ;  /* 0x0000000000007918 */ /* 0x000fde0000000000 */
[----:B------:R-:W-:-:S15]  /*3030*/  NOP ;  /* 0x0000000000007918 */ /* 0x000fde0000000000 */
[----:B------:R-:W-:-:S13]  /*3040*/  NOP ;  /* 0x0000000000007918 */ /* 0x000fda0000000000 */
[----:B------:R3:W4:Y:S02]  /*3050*/  @P3 DSETP.LT.AND P0, PT, R12, R18, PT ;  /* 0x000000120c00322a */ /* 0x0007240003f01000 */
[----:B----4-:R-:W-:-:S13]  /*3060*/  @!P3 PLOP3.LUT P0, PT, P6, PT, PT, 0x8, 0x80 ;  /* 0x000000000080b81c */ /* 0x010fda000370e170 */
.L_x_1069:
[----:B------:R-:W-:Y:S05]  /*3070*/  BSYNC.RECONVERGENT B2 ;  /* 0x0000000000027941 */ /* 0x000fea0003800200 */
.L_x_1068:
[----:B-1----:R-:W-:Y:S02]  /*3080*/  SEL R3, R3, R25, P2 ;  /* 0x0000001903037207 */ /* 0x002fe40001000000 */
[----:B------:R-:W4:Y:S01]  /*3090*/  LDL R25, [R1+0x4] ;  /* 0x0000040001197983 */ /* 0x000f220000100800 */
[----:B-----5:R-:W-:Y:S01]  /*30a0*/  @P4 ISETP.GE.U32.AND P3, PT, R24, R29, PT ;  /* 0x0000001d1800420c */ /* 0x020fe20003f66070 */
[----:B------:R-:W-:Y:S01]  /*30b0*/  BSSY.RECONVERGENT B2, `(.L_x_1070) ;  /* 0x0000010000027945 */ /* 0x000fe20003800200 */
[----:B0-----:R-:W-:Y:S02]  /*30c0*/  FSEL R15, R15, R17, P2 ;  /* 0x000000110f0f7208 */ /* 0x001fe40001000000 */
[----:B------:R-:W-:Y:S02]  /*30d0*/  FSEL R14, R14, R16, P2 ;  /* 0x000000100e0e7208 */ /* 0x000fe40001000000 */
[----:B------:R-:W-:Y:S02]  /*30e0*/  SEL R4, R4, R27, P0 ;  /* 0x0000001b04047207 */ /* 0x000fe40000000000 */
[----:B---3--:R-:W-:-:S02]  /*30f0*/  FSEL R13, R13, R19, P0 ;  /* 0x000000130d0d7208 */ /* 0x008fc40000000000 */
[----:B------:R-:W-:Y:S02]  /*3100*/  FSEL R12, R12, R18, P0 ;  /* 0x000000120c0c7208 */ /* 0x000fe40000000000 */
[----:B----4-:R-:W-:Y:S01]  /*3110*/  @P4 ISETP.GE.AND.EX P3, PT, R25, RZ, PT, P3 ;  /* 0x000000ff1900420c */ /* 0x010fe20003f66330 */
[----:B------:R-:W-:-:S12]  /*3120*/  @P5 BRA `(.L_x_1071) ;  /* 0x0000000000205947 */ /* 0x000fd80003800000 */
        /* <DEDUP_REMOVED lines=8> */
.L_x_1071:
[----:B------:R-:W-:Y:S05]  /*31b0*/  BSYNC.RECONVERGENT B2 ;  /* 0x0000000000027941 */ /* 0x000fea0003800200 */
.L_x_1070:
[----:B------:R-:W-:Y:S02]  /*31c0*/  MOV R27, R25 ;  /* 0x00000019001b7202 */ /* 0x000fe40000000f00 */
[----:B------:R-:W3:Y:S01]  /*31d0*/  LDL.LU R25, [R1] ;  /* 0x0000000001197983 */ /* 0x000ee20000300800 */
[----:B------:R-:W-:Y:S01]  /*31e0*/  BSSY.RECONVERGENT B2, `(.L_x_1072) ;  /* 0x0000012000027945 */ /* 0x000fe20003800200 */
[----:B------:R1:W4:Y:S01]  /*31f0*/  @P4 DSETP.NUM.OR P3, PT, R22, R22, !P3 ;  /* 0x000000161600422a */ /* 0x0003220005f67400 */
[----:B------:R-:W-:Y:S02]  /*3200*/  SEL R5, R5, R28, P1 ;  /* 0x0000001c05057207 */ /* 0x000fe40000800000 */
[----:B0-----:R-:W-:Y:S02]  /*3210*/  FSEL R11, R11, R21, P1 ;  /* 0x000000150b0b7208 */ /* 0x001fe40000800000 */
[----:B------:R-:W-:Y:S02]  /*3220*/  FSEL R10, R10, R20, P1 ;  /* 0x000000140a0a7208 */ /* 0x000fe40000800000 */
[----:B------:R-:W-:-:S02]  /*3230*/  SEL R0, R0, RZ, P0 ;  /* 0x000000ff00007207 */ /* 0x000fc40000000000 */
[----:B------:R-:W-:Y:S02]  /*3240*/  SEL R2, R2, RZ, P1 ;  /* 0x000000ff02027207 */ /* 0x000fe40000800000 */
[----:B---3--:R-:W-:-:S05]  /*3250*/  SEL R25, R25, RZ, P2 ;  /* 0x000000ff19197207 */ /* 0x008fca0001000000 */
[----:B------:R1:W-:Y:S01]  /*3260*/  STL [R1], R25 ;  /* 0x0000001901007387 */ /* 0x0003e20000100800 */
[----:B----4-:R-:W-:Y:S05]  /*3270*/  @P4 BRA `(.L_x_1073) ;  /* 0x0000000000204947 */ /* 0x010fea0003800000 */
[----:B------:R-:W0:Y:S02]  /*3280*/  DSETP.NEU.AND P1, PT, R8, R22, PT ;  /* 0x000000160800722a */ /* 0x000e240003f2d000 */
[----:B0-----:R-:W-:-:S04]  /*3290*/  @!P1 ISETP.GE.U32.AND P0, PT, R24, R29, PT ;  /* 0x0000001d1800920c */ /* 0x001fc80003f06070 */
[----:B------:R-:W-:-:S15]  /*32a0*/  @!P1 ISETP.GE.AND.EX P0, PT, R27, RZ, PT, P0 ;  /* 0x000000ff1b00920c */ /* 0x000fde0003f06300 */
[----:B------:R-:W-:-:S15]  /*32b0*/  NOP ;  /* 0x0000000000007918 */ /* 0x000fde0000000000 */
[----:B------:R-:W-:-:S15]  /*32c0*/  NOP ;  /* 0x0000000000007918 */ /* 0x000fde0000000000 */
[----:B------:R-:W-:-:S13]  /*32d0*/  NOP ;  /* 0x0000000000007918 */ /* 0x000fda0000000000 */
[----:B------:R0:W3:Y:S02]  /*32e0*/  @P1 DSETP.LT.AND P3, PT, R8, R22, PT ;  /* 0x000000160800122a */ /* 0x0000e40003f61000 */
[----:B---3--:R-:W-:-:S13]  /*32f0*/  @!P1 PLOP3.LUT P3, PT, P0, PT, PT, 0x8, 0x80 ;  /* 0x000000000080981c */ /* 0x008fda000076e170 */
.L_x_1073:
[----:B------:R-:W-:Y:S05]  /*3300*/  BSYNC.RECONVERGENT B2 ;  /* 0x0000000000027941 */ /* 0x000fea0003800200 */
.L_x_1072:
[----:B------:R-:W3:Y:S01]  /*3310*/  LDCU UR4, c[0x0][0x39c] ;  /* 0x00007380ff0477ac */ /* 0x000ee20008000800 */
[----:B------:R-:W-:Y:S01]  /*3320*/  SEL R24, R24, R29, P3 ;  /* 0x0000001d18187207 */ /* 0x000fe20001800000 */
[----:B-1----:R-:W-:Y:S01]  /*3330*/  IMAD.IADD R25, R29, 0x1, R26 ;  /* 0x000000011d197824 */ /* 0x002fe200078e021a */
[----:B------:R-:W-:Y:S01]  /*3340*/  FSEL R28, R9, R23, P3 ;  /* 0x00000017091c7208 */ /* 0x000fe20001800000 */
[----:B------:R-:W-:Y:S01]  /*3350*/  IMAD.MOV.U32 R29, RZ, RZ, R27 ;  /* 0x000000ffff1d7224 */ /* 0x000fe200078e001b */
[----:B0-----:R-:W-:Y:S01]  /*3360*/  FSEL R8, R8, R22, P3 ;  /* 0x0000001608087208 */ /* 0x001fe20001800000 */
[----:B------:R-:W-:-:S03]  /*3370*/  IMAD R9, R26, 0x3, R25 ;  /* 0x000000031a097824 */ /* 0x000fc600078e0219 */
[----:B------:R-:W-:-:S05]  /*3380*/  SEL R29, R29, RZ, P3 ;  /* 0x000000ff1d1d7207 */ /* 0x000fca0001800000 */
[----:B------:R1:W-:Y:S01]  /*3390*/  STL [R1+0x4], R29 ;  /* 0x0000041d01007387 */ /* 0x0003e20000100800 */
[----:B---3--:R-:W-:-:S04]  /*33a0*/  MOV R27, UR4 ;  /* 0x00000004001b7c02 */ /* 0x008fc80008000f00 */
[----:B------:R-:W-:Y:S01]  /*33b0*/  ISETP.GE.U32.AND P0, PT, R9, R27, PT ;  /* 0x0000001b0900720c */ /* 0x000fe20003f06070 */
[----:B------:R-:W-:-:S12]  /*33c0*/  IMAD.MOV.U32 R9, RZ, RZ, R28 ;  /* 0x000000ffff097224 */ /* 0x000fd800078e001c */
[----:B-1----:R-:W-:Y:S05]  /*33d0*/  @!P0 BRA `(.L_x_1074) ;  /* 0xfffffff800008947 */ /* 0x002fea000383ffff */
.L_x_1065:
[----:B------:R-:W-:Y:S05]  /*33e0*/  BSYNC.RECONVERGENT B1 ;  /* 0x0000000000017941 */ /* 0x000fea0003800200 */
.L_x_1064:
[----:B------:R-:W-:Y:S01]  /*33f0*/  ISETP.GE.U32.AND P0, PT, R25, R27, PT ;  /* 0x0000001b1900720c */ /* 0x000fe20003f06070 */
[----:B------:R-:W-:-:S12]  /*3400*/  BSSY.RECONVERGENT B1, `(.L_x_1075) ;  /* 0x0000012000017945 */ /* 0x000fd80003800200 */
[----:B------:R-:W-:Y:S05]  /*3410*/  @P0 BRA `(.L_x_1076) ;  /* 0x0000000000400947 */ /* 0x000fea0003800000 */
[----:B--2---:R-:W-:-:S06]  /*3420*/  IMAD.WIDE.U32 R16, R25, 0x8, R6 ;  /* 0x0000000819107825 */ /* 0x004fcc00078e0006 */
[----:B------:R-:W5:Y:S01]  /*3430*/  LDG.E.64 R16, desc[UR36][R16.64] ;  /* 0x0000002410107981 */ /* 0x000f62000c1e1b00 */
[----:B------:R-:W-:-:S05]  /*3440*/  IMAD.IADD R28, R25, 0x1, R26 ;  /* 0x00000001191c7824 */ /* 0x000fca00078e021a */
[----:B------:R-:W-:-:S13]  /*3450*/  ISETP.GE.U32.AND P1, PT, R28, R27, PT ;  /* 0x0000001b1c00720c */ /* 0x000fda0003f26070 */
[----:B------:R-:W-:Y:S05]  /*3460*/  @P1 BRA `(.L_x_1076) ;  /* 0x00000000002c1947 */ /* 0x000fea0003800000 */
[----:B------:R-:W-:-:S06]  /*3470*/  IMAD.WIDE.U32 R18, R28, 0x8, R6 ;  /* 0x000000081c127825 */ /* 0x000fcc00078e0006 */
[----:B------:R-:W5:Y:S01]  /*3480*/  LDG.E.64 R18, desc[UR36][R18.64] ;  /* 0x0000002412127981 */ /* 0x000f62000c1e1b00 */
[----:B------:R-:W-:-:S04]  /*3490*/  IADD3 R28, PT, PT, R28, R26, RZ ;  /* 0x0000001a1c1c7210 */ /* 0x000fc80007ffe0ff */
[----:B------:R-:W-:-:S13]  /*34a0*/  ISETP.GE.U32.AND P1, PT, R28, R27, PT ;  /* 0x0000001b1c00720c */ /* 0x000fda0003f26070 */
[----:B------:R-:W-:Y:S05]  /*34b0*/  @P1 BRA `(.L_x_1076) ;  /* 0x0000000000181947 */ /* 0x000fea0003800000 */
[C---:B------:R-:W-:Y:S02]  /*34c0*/  IMAD.IADD R20, R28.reuse, 0x1, R26 ;  /* 0x000000011c147824 */ /* 0x040fe400078e021a */
[----:B------:R-:W-:-:S03]  /*34d0*/  IMAD.WIDE.U32 R28, R28, 0x8, R6 ;  /* 0x000000081c1c7825 */ /* 0x000fc600078e0006 */
[----:B------:R-:W-:-:S13]  /*34e0*/  ISETP.GE.U32.AND P1, PT, R20, R27, PT ;  /* 0x0000001b1400720c */ /* 0x000fda0003f26070 */
[----:B------:R-:W-:Y:S02]  /*34f0*/  @!P1 IMAD.WIDE.U32 R6, R20, 0x8, R6 ;  /* 0x0000000814069825 */ /* 0x000fe400078e0006 */
[----:B------:R0:W5:Y:S04]  /*3500*/  LDG.E.64 R20, desc[UR36][R28.64] ;  /* 0x000000241c147981 */ /* 0x000168000c1e1b00 */
[----:B------:R0:W5:Y:S02]  /*3510*/  @!P1 LDG.E.64 R22, desc[UR36][R6.64] ;  /* 0x0000002406169981 */ /* 0x000164000c1e1b00 */
.L_x_1076:
[----:B------:R-:W-:Y:S05]  /*3520*/  BSYNC.RECONVERGENT B1 ;  /* 0x0000000000017941 */ /* 0x000fea0003800200 */
.L_x_1075:
[----:B------:R-:W-:Y:S04]  /*3530*/  BSSY.RECONVERGENT B1, `(.L_x_1077) ;  /* 0x0000067000017945 */ /* 0x000fe80003800200 */
[----:B------:R-:W-:Y:S05]  /*3540*/  @P0 BRA `(.L_x_1078) ;  /* 0x0000000400940947 */ /* 0x000fea0003800000 */
[----:B0-----:R-:W3:Y:S01]  /*3550*/  LDL R6, [R1] ;  /* 0x0000000001067983 */ /* 0x001ee20000100800 */
[----:B------:R-:W0:Y:S01]  /*3560*/  DSETP.NAN.AND P1, PT, R14, R14, PT ;  /* 0x0000000e0e00722a */ /* 0x000e220003f28000 */
[----:B------:R-:W-:Y:S01]  /*3570*/  BSSY.RECONVERGENT B2, `(.L_x_1079) ;  /* 0x0000010000027945 */ /* 0x000fe20003800200 */
[----:B0-----:R-:W-:-:S04]  /*3580*/  @P1 ISETP.GE.U32.AND P0, PT, R3, R25, PT ;  /* 0x000000190300120c */ /* 0x001fc80003f06070 */
[----:B---3--:R-:W-:-:S15]  /*3590*/  @P1 ISETP.GE.AND.EX P0, PT, R6, RZ, PT, P0 ;  /* 0x000000ff0600120c */ /* 0x008fde0003f06300 */
[----:B------:R-:W-:-:S15]  /*35a0*/  NOP ;  /* 0x0000000000007918 */ /* 0x000fde0000000000 */
[----:B------:R-:W-:-:S15]  /*35b0*/  NOP ;  /* 0x0000000000007918 */ /* 0x000fde0000000000 */
[----:B------:R-:W-:-:S13]  /*35c0*/  NOP ;  /* 0x0000000000007918 */ /* 0x000fda0000000000 */
[----:B-----5:R0:W1:Y:S02]  /*35d0*/  @P1 DSETP.NUM.OR P0, PT, R16, R16, !P0 ;  /* 0x000000101000122a */ /* 0x0200640004707400 */
[----:B-1----:R-:W-:Y:S05]  /*35e0*/  @P1 BRA `(.L_x_1080) ;  /* 0x0000000000201947 */ /* 0x002fea0003800000 */
[----:B------:R-:W1:Y:S02]  /*35f0*/  DSETP.NEU.AND P1, PT, R14, R16, PT ;  /* 0x000000100e00722a */ /* 0x000e640003f2d000 */
[----:B-1----:R-:W-:-:S04]  /*3600*/  @!P1 ISETP.GE.U32.AND P0, PT, R3, R25, PT ;  /* 0x000000190300920c */ /* 0x002fc80003f06070 */
[----:B------:R-:W-:-:S04]  /*3610*/  @!P1 ISETP.GE.AND.EX P0, PT, R6, RZ, PT, P0 ;  /* 0x000000ff0600920c */ /* 0x000fc80003f06300 */
[----:B------:R-:W-:-:S15]  /*3620*/  @!P1 PLOP3.LUT P0, PT, P0, PT, PT, 0x8, 0x80 ;  /* 0x000000000080981c */ /* 0x000fde000070e170 */
[----:B------:R-:W-:-:S15]  /*3630*/  NOP ;  /* 0x0000000000007918 */ /* 0x000fde0000000000 */
[----:B------:R-:W-:-:S15]  /*3640*/  NOP ;  /* 0x0000000000007918 */ /* 0x000fde0000000000 */
[----:B------:R-:W-:-:S09]  /*3650*/  NOP ;  /* 0x0000000000007918 */ /* 0x000fd20000000000 */
[----:B------:R1:W3:Y:S02]  /*3660*/  @P1 DSETP.LT.AND P0, PT, R14, R16, PT ;  /* 0x000000100e00122a */ /* 0x0002e40003f01000 */
.L_x_1080:
[----:B------:R-:W-:Y:S05]  /*3670*/  BSYNC.RECONVERGENT B2 ;  /* 0x0000000000027941 */ /* 0x000fea0003800200 */
.L_x_1079:
[----:B---3--:R-:W-:Y:S02]  /*3680*/  SEL R6, R6, RZ, P0 ;  /* 0x000000ff06067207 */ /* 0x008fe40000000000 */
[----:B------:R-:W-:Y:S01]  /*3690*/  SEL R3, R3, R25, P0 ;  /* 0x0000001903037207 */ /* 0x000fe20000000000 */
[----:B------:R-:W-:Y:S01]  /*36a0*/  IMAD.IADD R25, R25, 0x1, R26 ;  /* 0x0000000119197824 */ /* 0x000fe200078e021a */
[----:B-1----:R-:W-:Y:S01]  /*36b0*/  FSEL R14, R14, R16, P0 ;  /* 0x000000100e0e7208 */ /* 0x002fe20000000000 */
[----:B------:R1:W-:Y:S01]  /*36c0*/  STL [R1], R6 ;  /* 0x0000000601007387 */ /* 0x0003e20000100800 */
[----:B------:R-:W-:Y:S02]  /*36d0*/  FSEL R15, R15, R17, P0 ;  /* 0x000000110f0f7208 */ /* 0x000fe40000000000 */
[----:B------:R-:W-:-:S13]  /*36e0*/  ISETP.GE.U32.AND P1, PT, R25, R27, PT ;  /* 0x0000001b1900720c */ /* 0x000fda0003f26070 */
[----:B-1----:R-:W-:Y:S05]  /*36f0*/  @P1 BRA `(.L_x_1078) ;  /* 0x0000000400281947 */ /* 0x002fea0003800000 */
[----:B------:R-:W1:Y:S01]  /*3700*/  DSETP.NAN.AND P1, PT, R12, R12, PT ;  /* 0x0000000c0c00722a */ /* 0x000e620003f28000 */
[----:B------:R-:W-:Y:S01]  /*3710*/  BSSY.RECONVERGENT B2, `(.L_x_1081) ;  /* 0x0000010000027945 */ /* 0x000fe20003800200 */
[----:B-1----:R-:W-:-:S04]  /*3720*/  @P1 ISETP.GE.U32.AND P0, PT, R4, R25, PT ;  /* 0x000000190400120c */ /* 0x002fc80003f06070 */
[----:B------:R-:W-:-:S15]  /*3730*/  @P1 ISETP.GE.AND.EX P0, PT, R0, RZ, PT, P0 ;  /* 0x000000ff0000120c */ /* 0x000fde0003f06300 */
[----:B------:R-:W-:-:S15]  /*3740*/  NOP ;  /* 0x0000000000007918 */ /* 0x000fde0000000000 */
[----:B------:R-:W-:-:S15]  /*3750*/  NOP ;  /* 0x0000000000007918 */ /* 0x000fde0000000000 */
[----:B------:R-:W-:-:S13]  /*3760*/  NOP ;  /* 0x0000000000007918 */ /* 0x000fda0000000000 */
[----:B------:R1:W3:Y:S02]  /*3770*/  @P1 DSETP.NUM.OR P0, PT, R18, R18, !P0 ;  /* 0x000000121200122a */ /* 0x0002e40004707400 */
[----:B---3--:R-:W-:Y:S05]  /*3780*/  @P1 BRA `(.L_x_1082) ;  /* 0x0000000000201947 */ /* 0x008fea0003800000 */
[----:B------:R-:W3:Y:S02]  /*3790*/  DSETP.NEU.AND P2, PT, R12, R18, PT ;  /* 0x000000120c00722a */ /* 0x000ee40003f4d000 */
[----:B---3--:R-:W-:-:S04]  /*37a0*/  @!P2 ISETP.GE.U32.AND P0, PT, R4, R25, PT ;  /* 0x000000190400a20c */ /* 0x008fc80003f06070 */
[----:B------:R-:W-:-:S15]  /*37b0*/  @!P2 ISETP.GE.AND.EX P1, PT, R0, RZ, PT, P0 ;  /* 0x000000ff0000a20c */ /* 0x000fde0003f26300 */
[----:B------:R-:W-:-:S15]  /*37c0*/  NOP ;  /* 0x0000000000007918 */ /* 0x000fde0000000000 */
[----:B------:R-:W-:-:S15]  /*37d0*/  NOP ;  /* 0x0000000000007918 */ /* 0x000fde0000000000 */
[----:B------:R-:W-:-:S13]  /*37e0*/  NOP ;  /* 0x0000000000007918 */ /* 0x000fda0000000000 */
[----:B------:R3:W4:Y:S02]  /*37f0*/  @P2 DSETP.LT.AND P0, PT, R12, R18, PT ;  /* 0x000000120c00222a */ /* 0x0007240003f01000 */
[----:B----4-:R-:W-:-:S13]  /*3800*/  @!P2 PLOP3.LUT P0, PT, P1, PT, PT, 0x8, 0x80 ;  /* 0x000000000080a81c */ /* 0x010fda0000f0e170 */
.L_x_1082:
[----:B------:R-:W-:Y:S05]  /*3810*/  BSYNC.RECONVERGENT B2 ;  /* 0x0000000000027941 */ /* 0x000fea0003800200 */
.L_x_1081:
[----:B------:R-:W-:Y:S02]  /*3820*/  IADD3 R6, PT, PT, R25, R26, RZ ;  /* 0x0000001a19067210 */ /* 0x000fe40007ffe0ff */
[----:B---3--:R-:W-:Y:S02]  /*3830*/  FSEL R12, R12, R18, P0 ;  /* 0x000000120c0c7208 */ /* 0x008fe40000000000 */
[----:B------:R-:W-:Y:S02]  /*3840*/  ISETP.GE.U32.AND P1, PT, R6, R27, PT ;  /* 0x0000001b0600720c */ /* 0x000fe40003f26070 */
[----:B------:R-:W-:Y:S02]  /*3850*/  FSEL R13, R13, R19, P0 ;  /* 0x000000130d0d7208 */ /* 0x000fe40000000000 */
[----:B------:R-:W-:Y:S02]  /*3860*/  SEL R4, R4, R25, P0 ;  /* 0x0000001904047207 */ /* 0x000fe40000000000 */
[----:B------:R-:W-:-:S07]  /*3870*/  SEL R0, R0, RZ, P0 ;  /* 0x000000ff00007207 */ /* 0x000fce0000000000 */
[----:B------:R-:W-:Y:S05]  /*3880*/  @P1 BRA `(.L_x_1078) ;  /* 0x0000000000c41947 */ /* 0x000fea0003800000 */
[----:B------:R-:W3:Y:S01]  /*3890*/  DSETP.NAN.AND P1, PT, R10, R10, PT ;  /* 0x0000000a0a00722a */ /* 0x000ee20003f28000 */
[----:B------:R-:W-:Y:S01]  /*38a0*/  IMAD.IADD R7, R6, 0x1, R26 ;  /* 0x0000000106077824 */ /* 0x000fe200078e021a */
[----:B---3--:R-:W-:Y:S01]  /*38b0*/  @P1 ISETP.GE.U32.AND P0, PT, R5, R6, PT ;  /* 0x000000060500120c */ /* 0x008fe20003f06070 */
[----:B------:R-:W-:Y:S03]  /*38c0*/  BSSY.RECONVERGENT B2, `(.L_x_1083) ;  /* 0x0000010000027945 */ /* 0x000fe60003800200 */
[----:B------:R-:W-:Y:S02]  /*38d0*/  @P1 ISETP.GE.AND.EX P0, PT, R2, RZ, PT, P0 ;  /* 0x000000ff0200120c */ /* 0x000fe40003f06300 */
[----:B------:R-:W-:-:S15]  /*38e0*/  ISETP.GE.U32.AND P3, PT, R7, R27, PT ;  /* 0x0000001b0700720c */ /* 0x000fde0003f66070 */
[----:B------:R-:W-:-:S15]  /*38f0*/  NOP ;  /* 0x0000000000007918 */ /* 0x000fde0000000000 */
[----:B------:R-:W-:-:S15]  /*3900*/  NOP ;  /* 0x0000000000007918 */ /* 0x000fde0000000000 */
[----:B------:R-:W-:-:S11]  /*3910*/  NOP ;  /* 0x0000000000007918 */ /* 0x000fd60000000000 */
[----:B------:R3:W4:Y:S02]  /*3920*/  @P1 DSETP.NUM.OR P0, PT, R20, R20, !P0 ;  /* 0x000000141400122a */ /* 0x0007240004707400 */
[----:B----4-:R-:W-:Y:S05]  /*3930*/  @P1 BRA `(.L_x_1084) ;  /* 0x0000000000201947 */ /* 0x010fea0003800000 */
[----:B------:R-:W4:Y:S02]  /*3940*/  DSETP.NEU.AND P2, PT, R10, R20, PT ;  /* 0x000000140a00722a */ /* 0x000f240003f4d000 */
[----:B----4-:R-:W-:-:S04]  /*3950*/  @!P2 ISETP.GE.U32.AND P0, PT, R5, R6, PT ;  /* 0x000000060500a20c */ /* 0x010fc80003f06070 */
[----:B------:R-:W-:-:S15]  /*3960*/  @!P2 ISETP.GE.AND.EX P1, PT, R2, RZ, PT, P0 ;  /* 0x000000ff0200a20c */ /* 0x000fde0003f26300 */
[----:B------:R-:W-:-:S15]  /*3970*/  NOP ;  /* 0x0000000000007918 */ /* 0x000fde0000000000 */
[----:B------:R-:W-:-:S15]  /*3980*/  NOP ;  /* 0x0000000000007918 */ /* 0x000fde0000000000 */
[----:B------:R-:W-:-:S13]  /*3990*/  NOP ;  /* 0x0000000000007918 */ /* 0x000fda0000000000 */
[----:B------:R4:W0:Y:S02]  /*39a0*/  @P2 DSETP.LT.AND P0, PT, R10, R20, PT ;  /* 0x000000140a00222a */ /* 0x0008240003f01000 */
[----:B0-----:R-:W-:-:S13]  /*39b0*/  @!P2 PLOP3.LUT P0, PT, P1, PT, PT, 0x8, 0x80 ;  /* 0x000000000080a81c */ /* 0x001fda0000f0e170 */
.L_x_1084:
[----:B------:R-:W-:Y:S05]  /*39c0*/  BSYNC.RECONVERGENT B2 ;  /* 0x0000000000027941 */ /* 0x000fea0003800200 */
.L_x_1083:
[----:B----4-:R-:W-:Y:S02]  /*39d0*/  FSEL R10, R10, R20, P0 ;  /* 0x000000140a0a7208 */ /* 0x010fe40000000000 */
[----:B------:R-:W-:Y:S02]  /*39e0*/  FSEL R11, R11, R21, P0 ;  /* 0x000000150b0b7208 */ /* 0x000fe40000000000 */
[----:B------:R-:W-:Y:S02]  /*39f0*/  SEL R5, R5, R6, P0 ;  /* 0x0000000605057207 */ /* 0x000fe40000000000 */
[----:B------:R-:W-:Y:S01]  /*3a00*/  SEL R2, R2, RZ, P0 ;  /* 0x000000ff02027207 */ /* 0x000fe20000000000 */
[----:B------:R-:W-:Y:S06]  /*3a10*/  @P3 BRA `(.L_x_1078) ;  /* 0x0000000000603947 */ /* 0x000fec0003800000 */
[----:B0-2---:R-:W2:Y:S01]  /*3a20*/  LDL R16, [R1+0x4] ;  /* 0x0000040001107983 */ /* 0x005ea20000100800 */
[----:B------:R-:W0:Y:S01]  /*3a30*/  DSETP.NAN.AND P1, PT, R8, R8, PT ;  /* 0x000000080800722a */ /* 0x000e220003f28000 */
[----:B------:R-:W-:Y:S01]  /*3a40*/  BSSY.RECONVERGENT B2, `(.L_x_1085) ;  /* 0x0000010000027945 */ /* 0x000fe20003800200 */
[----:B0-----:R-:W-:-:S04]  /*3a50*/  @P1 ISETP.GE.U32.AND P0, PT, R24, R7, PT ;  /* 0x000000071800120c */ /* 0x001fc80003f06070 */
[----:B--2---:R-:W-:-:S15]  /*3a60*/  @P1 ISETP.GE.AND.EX P0, PT, R16, RZ, PT, P0 ;  /* 0x000000ff1000120c */ /* 0x004fde0003f06300 */
[----:B------:R-:W-:-:S15]  /*3a70*/  NOP ;  /* 0x0000000000007918 */ /* 0x000fde0000000000 */
[----:B------:R-:W-:-:S15]  /*3a80*/  NOP ;  /* 0x0000000000007918 */ /* 0x000fde0000000000 */
[----:B------:R-:W-:-:S13]  /*3a90*/  NOP ;  /* 0x0000000000007918 */ /* 0x000fda0000000000 */
[----:B------:R0:W2:Y:S02]  /*3aa0*/  @P1 DSETP.NUM.OR P0, PT, R22, R22, !P0 ;  /* 0x000000161600122a */ /* 0x0000a40004707400 */
[----:B--2---:R-:W-:Y:S05]  /*3ab0*/  @P1 BRA `(.L_x_1086) ;  /* 0x0000000000201947 */ /* 0x004fea0003800000 */
[----:B------:R-:W2:Y:S02]  /*3ac0*/  DSETP.NEU.AND P2, PT, R8, R22, PT ;  /* 0x000000160800722a */ /* 0x000ea40003f4d000 */
[----:B--2---:R-:W-:-:S04]  /*3ad0*/  @!P2 ISETP.GE.U32.AND P0, PT, R24, R7, PT ;  /* 0x000000071800a20c */ /* 0x004fc80003f06070 */
[----:B------:R-:W-:-:S15]  /*3ae0*/  @!P2 ISETP.GE.AND.EX P1, PT, R16, RZ, PT, P0 ;  /* 0x000000ff1000a20c */ /* 0x000fde0003f26300 */
[----:B------:R-:W-:-:S15]  /*3af0*/  NOP ;  /* 0x0000000000007918 */ /* 0x000fde0000000000 */
[----:B------:R-:W-:-:S15]  /*3b00*/  NOP ;  /* 0x0000000000007918 */ /* 0x000fde0000000000 */
[----:B------:R-:W-:-:S13]  /*3b10*/  NOP ;  /* 0x0000000000007918 */ /* 0x000fda0000000000 */
[----:B------:R2:W4:Y:S02]  /*3b20*/  @P2 DSETP.LT.AND P0, PT, R8, R22, PT ;  /* 0x000000160800222a */ /* 0x0005240003f01000 */
[----:B----4-:R-:W-:-:S13]  /*3b30*/  @!P2 PLOP3.LUT P0, PT, P1, PT, PT, 0x8, 0x80 ;  /* 0x000000000080a81c */ /* 0x010fda0000f0e170 */
.L_x_1086:
[----:B------:R-:W-:Y:S05]  /*3b40*/  BSYNC.RECONVERGENT B2 ;  /* 0x0000000000027941 */ /* 0x000fea0003800200 */
.L_x_1085:
[----:B------:R-:W-:Y:S02]  /*3b50*/  SEL R16, R16, RZ, P0 ;  /* 0x000000ff10107207 */ /* 0x000fe40000000000 */
[----:B--2---:R-:W-:Y:S02]  /*3b60*/  FSEL R8, R8, R22, P0 ;  /* 0x0000001608087208 */ /* 0x004fe40000000000 */
[----:B------:R-:W-:Y:S01]  /*3b70*/  FSEL R9, R9, R23, P0 ;  /* 0x0000001709097208 */ /* 0x000fe20000000000 */
[----:B------:R4:W-:Y:S01]  /*3b80*/  STL [R1+0x4], R16 ;  /* 0x0000041001007387 */ /* 0x0009e20000100800 */
[----:B------:R-:W-:-:S07]  /*3b90*/  SEL R24, R24, R7, P0 ;  /* 0x0000000718187207 */ /* 0x000fce0000000000 */
.L_x_1078:
[----:B------:R-:W-:Y:S05]  /*3ba0*/  BSYNC.RECONVERGENT B1 ;  /* 0x0000000000017941 */ /* 0x000fea0003800200 */
.L_x_1077:
[----:B0-2-45:R-:W2:Y:S01]  /*3bb0*/  LDL R16, [R1] ;  /* 0x0000000001107983 */ /* 0x035ea20000100800 */
[----:B------:R-:W0:Y:S01]  /*3bc0*/  DSETP.NAN.AND P1, PT, R14, R14, PT ;  /* 0x0000000e0e00722a */ /* 0x000e220003f28000 */
[----:B------:R-:W-:Y:S01]  /*3bd0*/  BSSY.RECONVERGENT B1, `(.L_x_1087) ;  /* 0x0000010000017945 */ /* 0x000fe20003800200 */
[----:B0-----:R-:W-:-:S04]  /*3be0*/  @P1 ISETP.GE.U32.AND P0, PT, R3, R4, PT ;  /* 0x000000040300120c */ /* 0x001fc80003f06070 */
[----:B--2---:R-:W-:-:S15]  /*3bf0*/  @P1 ISETP.GE.AND.EX P0, PT, R16, R0, PT, P0 ;  /* 0x000000001000120c */ /* 0x004fde0003f06300 */
        /* <DEDUP_REMOVED lines=13> */
.L_x_1088:
[----:B------:R-:W-:Y:S05]  /*3cd0*/  BSYNC.RECONVERGENT B1 ;  /* 0x0000000000017941 */ /* 0x000fea0003800200 */
.L_x_1087:
        /* <DEDUP_REMOVED lines=21> */
.L_x_1090:
[----:B------:R-:W-:Y:S05]  /*3e30*/  BSYNC.RECONVERGENT B1 ;  /* 0x0000000000017941 */ /* 0x000fea0003800200 */
.L_x_1089:
[----:B--2---:R-:W2:Y:S01]  /*3e40*/  LDL R12, [R1+0x4] ;  /* 0x00000400010c7983 */ /* 0x004ea20000100800 */
[----:B0-----:R-:W-:Y:S01]  /*3e50*/  FSEL R6, R6, R10, P0 ;  /* 0x0000000a06067208 */ /* 0x001fe20000000000 */
[----:B------:R-:W-:Y:S01]  /*3e60*/  BSSY.RECONVERGENT B1, `(.L_x_1091) ;  /* 0x0000014000017945 */ /* 0x000fe20003800200 */
[----:B------:R-:W-:Y:S02]  /*3e70*/  FSEL R7, R7, R11, P0 ;  /* 0x0000000b07077208 */ /* 0x000fe40000000000 */
[----:B------:R-:W-:Y:S02]  /*3e80*/  SEL R5, R4, R5, P0 ;  /* 0x0000000504057207 */ /* 0x000fe40000000000 */
[----:B------:R-:W-:Y:S02]  /*3e90*/  SEL R2, R3, R2, P0 ;  /* 0x0000000203027207 */ /* 0x000fe40000000000 */
[----:B------:R-:W0:Y:S02]  /*3ea0*/  DSETP.NAN.AND P1, PT, R6, R6, PT ;  /* 0x000000060600722a */ /* 0x000e240003f28000 */
        /* <DEDUP_REMOVED lines=9> */
[----:B------:R-:W-:-:S15]  /*3f40*/  @!P2 ISETP.GE.AND.EX P1, PT, R2, R12, PT, P0 ;  /* 0x0000000c0200a20c */ /* 0x000fde0003f26300 */
[----:B------:R-:W-:-:S15]  /*3f50*/  NOP ;  /* 0x0000000000007918 */ /* 0x000fde0000000000 */
[----:B------:R-:W-:-:S15]  /*3f60*/  NOP ;  /* 0x0000000000007918 */ /* 0x000fde0000000000 */
[----:B------:R-:W-:-:S13]  /*3f70*/  NOP ;  /* 0x0000000000007918 */ /* 0x000fda0000000000 */
[----:B------:R2:W0:Y:S02]  /*3f80*/  @P2 DSETP.LT.AND P0, PT, R6, R8, PT ;  /* 0x000000080600222a */ /* 0x0004240003f01000 */
[----:B0-----:R-:W-:-:S13]  /*3f90*/  @!P2 PLOP3.LUT P0, PT, P1, PT, PT, 0x8, 0x80 ;  /* 0x000000000080a81c */ /* 0x001fda0000f0e170 */
.L_x_1092:
[----:B------:R-:W-:Y:S05]  /*3fa0*/  BSYNC.RECONVERGENT B1 ;  /* 0x0000000000017941 */ /* 0x000fea0003800200 */
.L_x_1091:
[----:B0-2---:R-:W-:Y:S02]  /*3fb0*/  FSEL R8, R6, R8, P0 ;  /* 0x0000000806087208 */ /* 0x005fe40000000000 */
[----:B------:R-:W-:Y:S02]  /*3fc0*/  FSEL R9, R7, R9, P0 ;  /* 0x0000000907097208 */ /* 0x000fe40000000000 */
[----:B------:R-:W-:Y:S02]  /*3fd0*/  SEL R24, R5, R24, P0 ;  /* 0x0000001805187207 */ /* 0x000fe40000000000 */
[----:B------:R-:W-:Y:S01]  /*3fe0*/  SEL R25, R2, R12, P0 ;  /* 0x0000000c02197207 */ /* 0x000fe20000000000 */
[----:B------:R-:W-:Y:S06]  /*3ff0*/  BRA `(.L_x_1035) ;  /* 0x000000b000a07947 */ /* 0x000fec0003800000 */
.L_x_1063:
[----:B------:R-:W-:-:S13]  /*4000*/  ISETP.NE.AND P0, PT, R3, 0x1, PT ;  /* 0x000000010300780c */ /* 0x000fda0003f05270 */
[----:B------:R-:W-:Y:S05]  /*4010*/  @P0 BRA `(.L_x_1093) ;  /* 0x0000001400c80947 */ /* 0x000fea0003800000 */
[----:B------:R-:W0:Y:S01]  /*4020*/  LDC R2, c[0x0][0x394] ;  /* 0x0000e500ff027b82 */ /* 0x000e220000000800 */
[----:B------:R-:W1:Y:S01]  /*4030*/  LDCU UR4, c[0x0][0x3a4] ;  /* 0x00007480ff0477ac */ /* 0x000e620008000800 */
[----:B------:R-:W-:Y:S01]  /*4040*/  BSSY.RECONVERGENT B1, `(.L_x_1094) ;  /* 0x00000a3000017945 */ /* 0x000fe20003800200 */
[----:B------:R-:W-:-:S05]  /*4050*/  MOV R25, R10 ;  /* 0x0000000a00197202 */ /* 0x000fca0000000f00 */
[----:B------:R-:W2:Y:S08]  /*4060*/  LDC R3, c[0x0][0x390] ;  /* 0x0000e400ff037b82 */ /* 0x000eb00000000800 */
[----:B------:R-:W3:Y:S01]  /*4070*/  LDC.64 R8, c[0x0][0x388] ;  /* 0x0000e200ff087b82 */ /* 0x000ee20000000a00 */
[----:B-1----:R-:W-:-:S04]  /*4080*/  IMAD.U32 R26, RZ, RZ, UR4 ;  /* 0x00000004ff1a7e24 */ /* 0x002fc8000f8e00ff */
[----:B------:R-:W-:Y:S01]  /*4090*/  IMAD R0, R26, 0x3, R10 ;  /* 0x000000031a007824 */ /* 0x000fe200078e020a */
[----:B0-----:R0:W-:Y:S04]  /*40a0*/  STL [R1+0x4], R2 ;  /* 0x0000040201007387 */ /* 0x0011e80000100800 */
[----:B------:R0:W-:Y:S01]  /*40b0*/  STL [R1], R2 ;  /* 0x0000000201007387 */ /* 0x0001e20000100800 */
[----:B------:R-:W-:Y:S01]  /*40c0*/  ISETP.GE.U32.AND P0, PT, R0, R27, PT ;  /* 0x0000001b0000720c */ /* 0x000fe20003f06070 */
[----:B------:R-:W-:Y:S02]  /*40d0*/  IMAD.MOV.U32 R0, RZ, RZ, R2 ;  /* 0x000000ffff007224 */ /* 0x000fe400078e0002 */
[--C-:B--2---:R-:W-:Y:S01]  /*40e0*/  IMAD.MOV.U32 R24, RZ, RZ, R3.reuse ;  /* 0x000000ffff187224 */ /* 0x104fe200078e0003 */
[----:B------:R-:W-:Y:S01]  /*40f0*/  MOV R4, R3 ;  /* 0x0000000300047202 */ /* 0x000fe20000000f00 */
[----:B------:R-:W-:-:S02]  /*4100*/  IMAD.MOV.U32 R5, RZ, RZ, R3 ;  /* 0x000000ffff057224 */ /* 0x000fc400078e0003 */
[--C-:B---3--:R-:W-:Y:S01]  /*4110*/  IMAD.MOV.U32 R10, RZ, RZ, R8.reuse ;  /* 0x000000ffff0a7224 */ /* 0x108fe200078e0008 */
[----:B------:R-:W-:Y:S01]  /*4120*/  MOV R11, R9 ;  /* 0x00000009000b7202 */ /* 0x000fe20000000f00 */
[----:B------:R-:W-:Y:S01]  /*4130*/  IMAD.MOV.U32 R12, RZ, RZ, R8 ;  /* 0x000000ffff0c7224 */ /* 0x000fe200078e0008 */
[----:B------:R-:W-:Y:S01]  /*4140*/  MOV R14, R8 ;  /* 0x00000008000e7202 */ /* 0x000fe20000000f00 */
[--C-:B------:R-:W-:Y:S02]  /*4150*/  IMAD.MOV.U32 R13, RZ, RZ, R9.reuse ;  /* 0x000000ffff0d7224 */ /* 0x100fe400078e0009 */
[----:B------:R-:W-:Y:S01]  /*4160*/  IMAD.MOV.U32 R15, RZ, RZ, R9 ;  /* 0x000000ffff0f7224 */ /* 0x000fe200078e0009 */
[----:B0-----:R-:W-:Y:S06]  /*4170*/  @P0 BRA `(.L_x_1095) ;  /* 0x00000008003c0947 */ /* 0x001fec0003800000 */
[----:B------:R-:W0:Y:S01]  /*4180*/  LDC R26, c[0x0][0x3a4] ;  /* 0x0000e900ff1a7b82 */ /* 0x000e220000000800 */
[----:B------:R1:W-:Y:S01]  /*4190*/  STL [R1], R2 ;  /* 0x0000000201007387 */ /* 0x0003e20000100800 */
[----:B------:R-:W-:Y:S01]  /*41a0*/  IMAD.MOV.U32 R5, RZ, RZ, R3 ;  /* 0x000000ffff057224 */ /* 0x000fe200078e0003 */
[----:B------:R-:W-:Y:S01]  /*41b0*/  MOV R4, R3 ;  /* 0x0000000300047202 */ /* 0x000fe20000000f00 */
[----:B------:R-:W-:Y:S01]  /*41c0*/  IMAD.MOV.U32 R0, RZ, RZ, R2 ;  /* 0x000000ffff007224 */ /* 0x000fe200078e0002 */
[----:B------:R-:W-:Y:S01]  /*41d0*/  MOV R11, R9 ;  /* 0x00000009000b7202 */ /* 0x000fe20000000f00 */
[--C-:B------:R-:W-:Y:S01]  /*41e0*/  IMAD.MOV.U32 R10, RZ, RZ, R8.reuse ;  /* 0x000000ffff0a7224 */ /* 0x100fe200078e0008 */
[----:B------:R-:W-:Y:S01]  /*41f0*/  MOV R14, R8 ;  /* 0x00000008000e7202 */ /* 0x000fe20000000f00 */
[----:B------:R-:W-:Y:S02]  /*4200*/  IMAD.MOV.U32 R12, RZ, RZ, R8 ;  /* 0x000000ffff0c7224 */ /* 0x000fe400078e0008 */
[----:B------:R-:W-:-:S02]  /*4210*/  IMAD.MOV.U32 R13, RZ, RZ, R9 ;  /* 0x000000ffff0d7224 */ /* 0x000fc400078e0009 */
[----:B-1----:R-:W-:-:S07]  /*4220*/  IMAD.MOV.U32 R15, RZ, RZ, R9 ;  /* 0x000000ffff0f7224 */ /* 0x002fce00078e0009 */
.L_x_1104:
[----:B------:R1:W-:Y:S01]  /*4230*/  STL [R1+0x30], R24 ;  /* 0x0000301801007387 */ /* 0x0003e20000100800 */
[----:B------:R-:W2:Y:S03]  /*4240*/  LDC R22, c[0x0][0x508] ;  /* 0x00014200ff167b82 */ /* 0x000ea60000000800 */
[----:B-1----:R-:W3:Y:S01]  /*4250*/  LDL R24, [R1] ;  /* 0x0000000001187983 */ /* 0x002ee20000100800 */
[----:B0-----:R-:W-:-:S05]  /*4260*/  IMAD.IADD R27, R25, 0x1, R26 ;  /* 0x00000001191b7824 */ /* 0x001fca00078e021a */
[----:B------:R-:W-:Y:S02]  /*4270*/  IADD3 R28, PT, PT, R27, R26, RZ ;  /* 0x0000001a1b1c7210 */ /* 0x000fe40007ffe0ff */
[----:B--2---:R-:W-:-:S03]  /*4280*/  SHF.R.U32.HI R22, RZ, 0x3, R22 ;  /* 0x00000003ff167819 */ /* 0x004fc60000011616 */
[----:B------:R-:W-:Y:S02]  /*4290*/  IMAD.IADD R29, R28, 0x1, R26 ;  /* 0x000000011c1d7824 */ /* 0x000fe400078e021a */
[C---:B------:R-:W-:Y:S02]  /*42a0*/  IMAD R17, R22.reuse, R25, RZ ;  /* 0x0000001916117224 */ /* 0x040fe400078e02ff */
[C---:B------:R-:W-:Y:S02]  /*42b0*/  IMAD R19, R22.reuse, R27, RZ ;  /* 0x0000001b16137224 */ /* 0x040fe400078e02ff */
[----:B------:R-:W-:Y:S02]  /*42c0*/  IMAD R20, R22, R28, RZ ;  /* 0x0000001c16147224 */ /* 0x000fe400078e02ff */
[----:B------:R-:W-:-:S04]  /*42d0*/  IMAD.WIDE.U32 R16, R17, 0x8, R6 ;  /* 0x0000000811107825 */ /* 0x000fc800078e0006 */
[--C-:B------:R-:W-:Y:S01]  /*42e0*/  IMAD.WIDE.U32 R18, R19, 0x8, R6.reuse ;  /* 0x0000000813127825 */ /* 0x100fe200078e0006 */
[----:B------:R-:W0:Y:S01]  /*42f0*/  DSETP.NAN.AND P6, PT, R14, R14, PT ;  /* 0x0000000e0e00722a */ /* 0x000e220003fc8000 */
[----:B------:R-:W2:Y:S02]  /*4300*/  LDG.E.64 R16, desc[UR36][R16.64] ;  /* 0x0000002410107981 */ /* 0x000ea4000c1e1b00 */
[----:B------:R-:W-:-:S04]  /*4310*/  IMAD.WIDE.U32 R20, R20, 0x8, R6 ;  /* 0x0000000814147825 */ /* 0x000fc800078e0006 */
[----:B------:R-:W-:Y:S01]  /*4320*/  IMAD R22, R22, R29, RZ ;  /* 0x0000001d16167224 */ /* 0x000fe200078e02ff */
[----:B------:R-:W4:Y:S01]  /*4330*/  LDG.E.64 R18, desc[UR36][R18.64] ;  /* 0x0000002412127981 */ /* 0x000f22000c1e1b00 */
[----:B0-----:R-:W-:Y:S02]  /*4340*/  @P6 ISETP.GE.U32.AND P2, PT, R3, R25, PT ;  /* 0x000000190300620c */ /* 0x001fe40003f46070 */
[----:B------:R-:W-:Y:S01]  /*4350*/  IMAD.WIDE.U32 R22, R22, 0x8, R6 ;  /* 0x0000000816167825 */ /* 0x000fe200078e0006 */
[----:B------:R-:W4:Y:S05]  /*4360*/  LDG.E.64 R20, desc[UR36][R20.64] ;  /* 0x0000002414147981 */ /* 0x000f2a000c1e1b00 */
[----:B------:R-:W5:Y:S01]  /*4370*/  LDG.E.64 R22, desc[UR36][R22.64] ;  /* 0x0000002416167981 */ /* 0x000f62000c1e1b00 */
[----:B---3--:R-:W-:-:S03]  /*4380*/  @P6 ISETP.GE.AND.EX P2, PT, R24, RZ, PT, P2 ;  /* 0x000000ff1800620c */ /* 0x008fc60003f46320 */
[----:B------:R0:W5:-:S15]  /*4390*/  LDL.LU R24, [R1+0x30] ;  /* 0x0000300001187983 */ /* 0x00015e0000300800 */
[----:B------:R-:W-:-:S15]  /*43a0*/  NOP ;  /* 0x0000000000007918 */ /* 0x000fde0000000000 */
[----:B------:R-:W-:-:S13]  /*43b0*/  NOP ;  /* 0x0000000000007918 */ /* 0x000fda0000000000 */
[----:B------:R-:W1:Y:S02]  /*43c0*/  DSETP.NAN.AND P3, PT, R12, R12, PT ;  /* 0x0000000c0c00722a */ /* 0x000e640003f68000 */
[----:B-1----:R-:W-:-:S04]  /*43d0*/  @P3 ISETP.GE.U32.AND P0, PT, R4, R27, PT ;  /* 0x0000001b0400320c */ /* 0x002fc80003f06070 */
[----:B------:R-:W-:Y:S01]  /*43e0*/  @P3 ISETP.GE.AND.EX P0, PT, R0, RZ, PT, P0 ;  /* 0x000000ff0000320c */ /* 0x000fe20003f06300 */
[----:B------:R-:W-:-:S15]  /*43f0*/  BSSY.RECONVERGENT B2, `(.L_x_1096) ;  /* 0x0000026000027945 */ /* 0x000fde0003800200 */
[----:B------:R-:W-:-:S15]  /*4400*/  NOP ;  /* 0x0000000000007918 */ /* 0x000fde0000000000 */
[----:B------:R-:W-:-:S15]  /*4410*/  NOP ;  /* 0x0000000000007918 */ /* 0x000fde0000000000 */
[----:B------:R-:W-:-:S12]  /*4420*/  NOP ;  /* 0x0000000000007918 */ /* 0x000fd80000000000 */
[----:B------:R-:W1:Y:S02]  /*4430*/  DSETP.NAN.AND P5, PT, R10, R10, PT ;  /* 0x0000000a0a00722a */ /* 0x000e640003fa8000 */
[----:B-1----:R-:W-:-:S04]  /*4440*/  @P5 ISETP.GE.U32.AND P1, PT, R5, R28, PT ;  /* 0x0000001c0500520c */ /* 0x002fc80003f26070 */
[----:B------:R-:W-:-:S15]  /*4450*/  @P5 ISETP.GE.AND.EX P1, PT, R2, RZ, PT, P1 ;  /* 0x000000ff0200520c */ /* 0x000fde0003f26310 */
[----:B------:R-:W-:-:S15]  /*4460*/  NOP ;  /* 0x0000000000007918 */ /* 0x000fde0000000000 */
[----:B------:R-:W-:-:S15]  /*4470*/  NOP ;  /* 0x0000000000007918 */ /* 0x000fde0000000000 */
[----:B------:R-:W-:-:S13]  /*4480*/  NOP ;  /* 0x0000000000007918 */ /* 0x000fda0000000000 */
[----:B------:R0:W1:-:S15]  /*4490*/  DSETP.NAN.AND P4, PT, R8, R8, PT ;  /* 0x000000080800722a */ /* 0x00005e0003f88000 */
[----:B------:R-:W-:-:S15]  /*44a0*/  NOP ;  /* 0x0000000000007918 */ /* 0x000fde0000000000 */
[----:B------:R-:W-:-:S15]  /*44b0*/  NOP ;  /* 0x0000000000007918 */ /* 0x000fde0000000000 */
[----:B------:R-:W-:-:S15]  /*44c0*/  NOP ;  /* 0x0000000000007918 */ /* 0x000fde0000000000 */
[----:B------:R-:W-:-:S04]  /*44d0*/  NOP ;  /* 0x0000000000007918 */ /* 0x000fc80000000000 */
[----:B--2---:R0:W2:-:S15]  /*44e0*/  @P6 DSETP.NUM.OR P2, PT, R16, R16, !P2 ;  /* 0x000000101000622a */ /* 0x00409e0005747400 */
[----:B------:R-:W-:-:S15]  /*44f0*/  NOP ;  /* 0x0000000000007918 */ /* 0x000fde0000000000 */
[----:B------:R-:W-:-:S15]  /*4500*/  NOP ;  /* 0x0000000000007918 */ /* 0x000fde0000000000 */
[----:B------:R-:W-:-:S15]  /*4510*/  NOP ;  /* 0x0000000000007918 */ /* 0x000fde0000000000 */
[----:B------:R-:W-:-:S04]  /*4520*/  NOP ;  /* 0x0000000000007918 */ /* 0x000fc80000000000 */
[----:B----4-:R0:W3:-:S15]  /*4530*/  @P3 DSETP.NUM.OR P0, PT, R18, R18, !P0 ;  /* 0x000000121200322a */ /* 0x0100de0004707400 */
[----:B------:R-:W-:-:S15]  /*4540*/  NOP ;  /* 0x0000000000007918 */ /* 0x000fde0000000000 */
[----:B------:R-:W-:-:S15]  /*4550*/  NOP ;  /* 0x0000000000007918 */ /* 0x000fde0000000000 */
[----:B------:R-:W-:-:S15]  /*4560*/  NOP ;  /* 0x0000000000007918 */ /* 0x000fde0000000000 */
[----:B------:R-:W-:-:S04]  /*4570*/  NOP ;  /* 0x0000000000007918 */ /* 0x000fc80000000000 */
[----:B------:R0:W4:Y:S02]  /*4580*/  @P5 DSETP.NUM.OR P1, PT, R20, R20, !P1 ;  /* 0x000000141400522a */ /* 0x0001240004f27400 */
[----:B-1234-:R-:W-:Y:S05]  /*4590*/  @P6 BRA `(.L_x_1097) ;  /* 0x00000000002c6947 */ /* 0x01efea0003800000 */
[----:B------:R1:W-:Y:S04]  /*45a0*/  STL [R1+0x30], R0 ;  /* 0x0000300001007387 */ /* 0x0003e80000100800 */
[----:B-1----:R-:W2:Y:S01]  /*45b0*/  LDL R0, [R1] ;  /* 0x0000000001007983 */ /* 0x002ea20000100800 */
[----:B------:R-:W1:Y:S02]  /*45c0*/  DSETP.NEU.AND P6, PT, R14, R16, PT ;  /* 0x000000100e00722a */ /* 0x000e640003fcd000 */
[----:B-1----:R-:W-:-:S04]  /*45d0*/  @!P6 ISETP.GE.U32.AND P2, PT, R3, R25, PT ;  /* 0x000000190300e20c */ /* 0x002fc80003f46070 */
[----:B--2---:R-:W-:Y:S02]  /*45e0*/  @!P6 ISETP.GE.AND.EX P2, PT, R0, RZ, PT, P2 ;  /* 0x000000ff0000e20c */ /* 0x004fe40003f46320 */
[----:B------:R1:W5:Y:S02]  /*45f0*/  LDL.LU R0, [R1+0x30] ;  /* 0x0000300001007983 */ /* 0x0003640000300800 */
[----:B------:R-:W-:-:S15]  /*4600*/  @!P6 PLOP3.LUT P2, PT, P2, PT, PT, 0x8, 0x80 ;  /* 0x000000000080e81c */ /* 0x000fde000174e170 */
[----:B------:R-:W-:-:S15]  /*4610*/  NOP ;  /* 0x0000000000007918 */ /* 0x000fde0000000000 */
[----:B------:R-:W-:-:S15]  /*4620*/  NOP ;  /* 0x0000000000007918 */ /* 0x000fde0000000000 */
[----:B------:R-:W-:-:S09]  /*4630*/  NOP ;  /* 0x0000000000007918 */ /* 0x000fd20000000000 */
[----:B------:R1:W2:Y:S02]  /*4640*/  @P6 DSETP.LT.AND P2, PT, R14, R16, PT ;  /* 0x000000100e00622a */ /* 0x0002a40003f41000 */
.L_x_1097:
[----:B------:R-:W-:Y:S05]  /*4650*/  BSYNC.RECONVERGENT B2 ;  /* 0x0000000000027941 */ /* 0x000fea0003800200 */
.L_x_1096:
        /* <DEDUP_REMOVED lines=10> */
.L_x_1099:
[----:B------:R-:W-:Y:S05]  /*4700*/  BSYNC.RECONVERGENT B2 ;  /* 0x0000000000027941 */ /* 0x000fea0003800200 */
.L_x_1098:
[----:B--2---:R-:W-:Y:S02]  /*4710*/  SEL R3, R3, R25, P2 ;  /* 0x0000001903037207 */ /* 0x004fe40001000000 */
[----:B------:R-:W2:Y:S01]  /*4720*/  LDL R25, [R1+0x4] ;  /* 0x0000040001197983 */ /* 0x000ea20000100800 */
[----:B-----5:R-:W-:Y:S01]  /*4730*/  @P4 ISETP.GE.U32.AND P3, PT, R24, R29, PT ;  /* 0x0000001d1800420c */ /* 0x020fe20003f66070 */
[----:B------:R-:W-:Y:S01]  /*4740*/  BSSY.RECONVERGENT B2, `(.L_x_1100) ;  /* 0x0000010000027945 */ /* 0x000fe20003800200 */
[----:B-1----:R-:W-:Y:S02]  /*4750*/  FSEL R15, R15, R17, P2 ;  /* 0x000000110f0f7208 */ /* 0x002fe40001000000 */
[----:B------:R-:W-:Y:S02]  /*4760*/  FSEL R14, R14, R16, P2 ;  /* 0x000000100e0e7208 */ /* 0x000fe40001000000 */
[----:B------:R-:W-:Y:S02]  /*4770*/  SEL R4, R4, R27, P0 ;  /* 0x0000001b04047207 */ /* 0x000fe40000000000 */
[----:B---3--:R-:W-:-:S02]  /*4780*/  FSEL R13, R13, R19, P0 ;  /* 0x000000130d0d7208 */ /* 0x008fc40000000000 */
[----:B------:R-:W-:Y:S02]  /*4790*/  FSEL R12, R12, R18, P0 ;  /* 0x000000120c0c7208 */ /* 0x000fe40000000000 */
[----:B--2---:R-:W-:Y:S01]  /*47a0*/  @P4 ISETP.GE.AND.EX P3, PT, R25, RZ, PT, P3 ;  /* 0x000000ff1900420c */ /* 0x004fe20003f66330 */
[----:B------:R-:W-:-:S12]  /*47b0*/  @P5 BRA `(.L_x_1101) ;  /* 0x0000000000205947 */ /* 0x000fd80003800000 */
        /* <DEDUP_REMOVED lines=8> */
.L_x_1101:
[----:B------:R-:W-:Y:S05]  /*4840*/  BSYNC.RECONVERGENT B2 ;  /* 0x0000000000027941 */ /* 0x000fea0003800200 */
.L_x_1100:
[----:B------:R-:W-:Y:S02]  /*4850*/  IMAD.MOV.U32 R27, RZ, RZ, R25 ;  /* 0x000000ffff1b7224 */ /* 0x000fe400078e0019 */
[----:B------:R-:W2:Y:S01]  /*4860*/  LDL.LU R25, [R1] ;  /* 0x0000000001197983 */ /* 0x000ea20000300800 */
[----:B------:R-:W-:Y:S01]  /*4870*/  BSSY.RECONVERGENT B2, `(.L_x_1102) ;  /* 0x0000012000027945 */ /* 0x000fe20003800200 */
[----:B------:R3:W4:Y:S01]  /*4880*/  @P4 DSETP.NUM.OR P3, PT, R22, R22, !P3 ;  /* 0x000000161600422a */ /* 0x0007220005f67400 */
[----:B------:R-:W-:Y:S02]  /*4890*/  SEL R5, R5, R28, P1 ;  /* 0x0000001c05057207 */ /* 0x000fe40000800000 */
[----:B-1----:R-:W-:Y:S02]  /*48a0*/  FSEL R11, R11, R21, P1 ;  /* 0x000000150b0b7208 */ /* 0x002fe40000800000 */
[----:B------:R-:W-:Y:S02]  /*48b0*/  FSEL R10, R10, R20, P1 ;  /* 0x000000140a0a7208 */ /* 0x000fe40000800000 */
[----:B------:R-:W-:-:S02]  /*48c0*/  SEL R0, R0, RZ, P0 ;  /* 0x000000ff00007207 */ /* 0x000fc40000000000 */
[----:B------:R-:W-:Y:S02]  /*48d0*/  SEL R2, R2, RZ, P1 ;  /* 0x000000ff02027207 */ /* 0x000fe40000800000 */
[----:B--2---:R-:W-:-:S05]  /*48e0*/  SEL R25, R25, RZ, P2 ;  /* 0x000000ff19197207 */ /* 0x004fca0001000000 */
[----:B------:R3:W-:Y:S01]  /*48f0*/  STL [R1], R25 ;  /* 0x0000001901007387 */ /* 0x0007e20000100800 */
[----:B----4-:R-:W-:Y:S05]  /*4900*/  @P4 BRA `(.L_x_1103) ;  /* 0x0000000000204947 */ /* 0x010fea0003800000 */
        /* <DEDUP_REMOVED lines=8> */
.L_x_1103:
[----:B------:R-:W-:Y:S05]  /*4990*/  BSYNC.RECONVERGENT B2 ;  /* 0x0000000000027941 */ /* 0x000fea0003800200 */
.L_x_1102:
[----:B------:R-:W2:Y:S01]  /*49a0*/  LDCU UR4, c[0x0][0x39c] ;  /* 0x00007380ff0477ac */ /* 0x000ea20008000800 */
[----:B------:R-:W-:Y:S02]  /*49b0*/  SEL R24, R24, R29, P3 ;  /* 0x0000001d18187207 */ /* 0x000fe40001800000 */
[----:B---3--:R-:W-:Y:S01]  /*49c0*/  IADD3 R25, PT, PT, R29, R26, RZ ;  /* 0x0000001a1d197210 */ /* 0x008fe20007ffe0ff */
[----:B------:R-:W-:Y:S01]  /*49d0*/  IMAD.MOV.U32 R29, RZ, RZ, R27 ;  /* 0x000000ffff1d7224 */ /* 0x000fe200078e001b */
[----:B------:R-:W-:Y:S02]  /*49e0*/  FSEL R28, R9, R23, P3 ;  /* 0x00000017091c7208 */ /* 0x000fe40001800000 */
[----:B01----:R-:W-:Y:S01]  /*49f0*/  FSEL R8, R8, R22, P3 ;  /* 0x0000001608087208 */ /* 0x003fe20001800000 */
[----:B------:R-:W-:Y:S01]  /*4a00*/  IMAD R9, R26, 0x3, R25 ;  /* 0x000000031a097824 */ /* 0x000fe200078e0219 */
[----:B------:R-:W-:-:S05]  /*4a10*/  SEL R29, R29, RZ, P3 ;  /* 0x000000ff1d1d7207 */ /* 0x000fca0001800000 */
[----:B------:R1:W-:Y:S01]  /*4a20*/  STL [R1+0x4], R29 ;  /* 0x0000041d01007387 */ /* 0x0003e20000100800 */
[----:B--2---:R-:W-:-:S05]  /*4a30*/  IMAD.U32 R27, RZ, RZ, UR4 ;  /* 0x00000004ff1b7e24 */ /* 0x004fca000f8e00ff */
[----:B------:R-:W-:Y:S02]  /*4a40*/  ISETP.GE.U32.AND P0, PT, R9, R27, PT ;  /* 0x0000001b0900720c */ /* 0x000fe40003f06070 */
[----:B------:R-:W-:-:S11]  /*4a50*/  MOV R9, R28 ;  /* 0x0000001c00097202 */ /* 0x000fd60000000f00 */
[----:B-1----:R-:W-:Y:S05]  /*4a60*/  @!P0 BRA `(.L_x_1104) ;  /* 0xfffffff400f08947 */ /* 0x002fea000383ffff */
.L_x_1095:
[----:B------:R-:W-:Y:S05]  /*4a70*/  BSYNC.RECONVERGENT B1 ;  /* 0x0000000000017941 */ /* 0x000fea0003800200 */
.L_x_1094:
[----:B------:R0:W5:Y:S01]  /*4a80*/  LDL R29, [R1+0x4] ;  /* 0x00000400011d7983 */ /* 0x0001620000100800 */
[----:B------:R-:W-:Y:S01]  /*4a90*/  ISETP.GE.U32.AND P0, PT, R25, R27, PT ;  /* 0x0000001b1900720c */ /* 0x000fe20003f06070 */
[----:B------:R-:W-:-:S12]  /*4aa0*/  BSSY.RECONVERGENT B1, `(.L_x_1105) ;  /* 0x000001e000017945 */ /* 0x000fd80003800200 */
[----:B0-----:R-:W-:Y:S05]  /*4ab0*/  @P0 BRA `(.L_x_1106) ;  /* 0x0000000000700947 */ /* 0x001fea0003800000 */
[----:B------:R-:W0:Y:S02]  /*4ac0*/  LDC R28, c[0x0][0x508] ;  /* 0x00014200ff1c7b82 */ /* 0x000e240000000800 */
[----:B0-----:R-:W-:-:S05]  /*4ad0*/  SHF.R.U32.HI R28, RZ, 0x3, R28 ;  /* 0x00000003ff1c7819 */ /* 0x001fca000001161c */
[----:B------:R-:W-:-:S04]  /*4ae0*/  IMAD R16, R28, R25, RZ ;  /* 0x000000191c107224 */ /* 0x000fc800078e02ff */
[----:B------:R-:W-:-:S06]  /*4af0*/  IMAD.WIDE.U32 R16, R16, 0x8, R6 ;  /* 0x0000000810107825 */ /* 0x000fcc00078e0006 */
[----:B------:R-:W5:Y:S01]  /*4b00*/  LDG.E.64 R16, desc[UR36][R16.64] ;  /* 0x0000002410107981 */ /* 0x000f62000c1e1b00 */
[----:B------:R-:W-:-:S05]  /*4b10*/  IMAD.IADD R28, R25, 0x1, R26 ;  /* 0x00000001191c7824 */ /* 0x000fca00078e021a */
[----:B------:R-:W-:-:S13]  /*4b20*/  ISETP.GE.U32.AND P1, PT, R28, R27, PT ;  /* 0x0000001b1c00720c */ /* 0x000fda0003f26070 */
[----:B------:R-:W-:Y:S05]  /*4b30*/  @P1 BRA `(.L_x_1106) ;  /* 0x0000000000501947 */ /* 0x000fea0003800000 */
        /* <DEDUP_REMOVED lines=8> */
[----:B------:R-:W0:Y:S01]  /*4bc0*/  LDC R21, c[0x0][0x508] ;  /* 0x00014200ff157b82 */ /* 0x000e220000000800 */
[----:B------:R-:W-:-:S04]  /*4bd0*/  IADD3 R20, PT, PT, R28, R26, RZ ;  /* 0x0000001a1c147210 */ /* 0x000fc80007ffe0ff */
[----:B------:R-:W-:Y:S02]  /*4be0*/  ISETP.GE.U32.AND P1, PT, R20, R27, PT ;  /* 0x0000001b1400720c */ /* 0x000fe40003f26070 */
[----:B0-----:R-:W-:-:S05]  /*4bf0*/  SHF.R.U32.HI R21, RZ, 0x3, R21 ;  /* 0x00000003ff157819 */ /* 0x001fca0000011615 */
[----:B------:R-:W-:Y:S02]  /*4c00*/  IMAD R21, R21, R28, RZ ;  /* 0x0000001c15157224 */ /* 0x000fe400078e02ff */
[----:B------:R-:W0:Y:S02]  /*4c10*/  LDC R28, c[0x0][0x508] ;  /* 0x00014200ff1c7b82 */ /* 0x000e240000000800 */
[----:B0-----:R-:W-:-:S05]  /*4c20*/  SHF.R.U32.HI R28, RZ, 0x3, R28 ;  /* 0x00000003ff1c7819 */ /* 0x001fca000001161c */
[----:B------:R-:W-:Y:S02]  /*4c30*/  @!P1 IMAD R28, R28, R20, RZ ;  /* 0x000000141c1c9224 */ /* 0x000fe400078e02ff */
[----:B------:R-:W-:-:S04]  /*4c40*/  IMAD.WIDE.U32 R20, R21, 0x8, R6 ;  /* 0x0000000815147825 */ /* 0x000fc800078e0006 */
[----:B------:R-:W-:Y:S02]  /*4c50*/  @!P1 IMAD.WIDE.U32 R6, R28, 0x8, R6 ;  /* 0x000000081c069825 */ /* 0x000fe400078e0006 */
[----:B------:R-:W5:Y:S04]  /*4c60*/  LDG.E.64 R20, desc[UR36][R20.64] ;  /* 0x0000002414147981 */ /* 0x000f68000c1e1b00 */
[----:B------:R0:W5:Y:S02]  /*4c70*/  @!P1 LDG.E.64 R22, desc[UR36][R6.64] ;  /* 0x0000002406169981 */ /* 0x000164000c1e1b00 */
.L_x_1106:
[----:B------:R-:W-:Y:S05]  /*4c80*/  BSYNC.RECONVERGENT B1 ;  /* 0x0000000000017941 */ /* 0x000fea0003800200 */
.L_x_1105:
[----:B------:R-:W-:Y:S04]  /*4c90*/  BSSY.RECONVERGENT B1, `(.L_x_1107) ;  /* 0x0000066000017945 */ /* 0x000fe80003800200 */
[----:B------:R-:W-:Y:S05]  /*4ca0*/  @P0 BRA `(.L_x_1108) ;  /* 0x0000000400900947 */ /* 0x000fea0003800000 */
[----:B0-----:R-:W2:Y:S01]  /*4cb0*/  LDL R6, [R1] ;  /* 0x0000000001067983 */ /* 0x001ea20000100800 */
[----:B------:R-:W0:Y:S01]  /*4cc0*/  DSETP.NAN.AND P1, PT, R14, R14, PT ;  /* 0x0000000e0e00722a */ /* 0x000e220003f28000 */
[----:B------:R-:W-:Y:S01]  /*4cd0*/  BSSY.RECONVERGENT B2, `(.L_x_1109) ;  /* 0x0000010000027945 */ /* 0x000fe20003800200 */
[----:B0-----:R-:W-:-:S04]  /*4ce0*/  @P1 ISETP.GE.U32.AND P0, PT, R3, R25, PT ;  /* 0x000000190300120c */ /* 0x001fc80003f06070 */
[----:B--2---:R-:W-:-:S15]  /*4cf0*/  @P1 ISETP.GE.AND.EX P0, PT, R6, RZ, PT, P0 ;  /* 0x000000ff0600120c */ /* 0x004fde0003f06300 */
        /* <DEDUP_REMOVED lines=12> */
[----:B------:R1:W2:Y:S02]  /*4dc0*/  @P1 DSETP.LT.AND P0, PT, R14, R16, PT ;  /* 0x000000100e00122a */ /* 0x0002a40003f01000 */
.L_x_1110:
[----:B------:R-:W-:Y:S05]  /*4dd0*/  BSYNC.RECONVERGENT B2 ;  /* 0x0000000000027941 */ /* 0x000fea0003800200 */
.L_x_1109:
[----:B--2---:R-:W-:Y:S02]  /*4de0*/  SEL R6, R6, RZ, P0 ;  /* 0x000000ff06067207 */ /* 0x004fe40000000000 */
        /* <DEDUP_REMOVED lines=22> */
[----:B------:R2:W3:Y:S02]  /*4f50*/  @P2 DSETP.LT.AND P0, PT, R12, R18, PT ;  /* 0x000000120c00222a */ /* 0x0004e40003f01000 */
[----:B---3--:R-:W-:-:S13]  /*4f60*/  @!P2 PLOP3.LUT P0, PT, P1, PT, PT, 0x8, 0x80 ;  /* 0x000000000080a81c */ /* 0x008fda0000f0e170 */
.L_x_1112:
[----:B------:R-:W-:Y:S05]  /*4f70*/  BSYNC.RECONVERGENT B2 ;  /* 0x0000000000027941 */ /* 0x000fea0003800200 */
.L_x_1111:
[----:B------:R-:W-:Y:S01]  /*4f80*/  IMAD.IADD R6, R25, 0x1, R26 ;  /* 0x0000000119067824 */ /* 0x000fe200078e021a */
[----:B--2---:R-:W-:Y:S02]  /*4f90*/  FSEL R12, R12, R18, P0 ;  /* 0x000000120c0c7208 */ /* 0x004fe40000000000 */
[----:B------:R-:W-:Y:S02]  /*4fa0*/  FSEL R13, R13, R19, P0 ;  /* 0x000000130d0d7208 */ /* 0x000fe40000000000 */
[----:B------:R-:W-:Y:S02]  /*4fb0*/  ISETP.GE.U32.AND P1, PT, R6, R27, PT ;  /* 0x0000001b0600720c */ /* 0x000fe40003f26070 */
[----:B------:R-:W-:Y:S02]  /*4fc0*/  SEL R4, R4, R25, P0 ;  /* 0x0000001904047207 */ /* 0x000fe40000000000 */
[----:B------:R-:W-:-:S09]  /*4fd0*/  SEL R0, R0, RZ, P0 ;  /* 0x000000ff00007207 */ /* 0x000fd20000000000 */
[----:B------:R-:W-:Y:S05]  /*4fe0*/  @P1 BRA `(.L_x_1108) ;  /* 0x0000000000c01947 */ /* 0x000fea0003800000 */
[----:B------:R-:W2:Y:S01]  /*4ff0*/  DSETP.NAN.AND P1, PT, R10, R10, PT ;  /* 0x0000000a0a00722a */ /* 0x000ea20003f28000 */
[----:B------:R-:W-:Y:S01]  /*5000*/  IADD3 R7, PT, PT, R6, R26, RZ ;  /* 0x0000001a06077210 */ /* 0x000fe20007ffe0ff */
[----:B------:R-:W-:Y:S01]  /*5010*/  BSSY.RECONVERGENT B2, `(.L_x_1113) ;  /* 0x0000011000027945 */ /* 0x000fe20003800200 */
[----:B--2---:R-:W-:Y:S02]  /*5020*/  @P1 ISETP.GE.U32.AND P0, PT, R5, R6, PT ;  /* 0x000000060500120c */ /* 0x004fe40003f06070 */
[----:B------:R-:W-:Y:S02]  /*5030*/  ISETP.GE.U32.AND P3, PT, R7, R27, PT ;  /* 0x0000001b0700720c */ /* 0x000fe40003f66070 */
[----:B------:R-:W-:-:S15]  /*5040*/  @P1 ISETP.GE.AND.EX P0, PT, R2, RZ, PT, P0 ;  /* 0x000000ff0200120c */ /* 0x000fde0003f06300 */
[----:B------:R-:W-:-:S15]  /*5050*/  NOP ;  /* 0x0000000000007918 */ /* 0x000fde0000000000 */
[----:B------:R-:W-:-:S15]  /*5060*/  NOP ;  /* 0x0000000000007918 */ /* 0x000fde0000000000 */
[----:B------:R-:W-:-:S12]  /*5070*/  NOP ;  /* 0x0000000000007918 */ /* 0x000fd80000000000 */
        /* <DEDUP_REMOVED lines=10> */
.L_x_1114:
[----:B------:R-:W-:Y:S05]  /*5120*/  BSYNC.RECONVERGENT B2 ;  /* 0x0000000000027941 */ /* 0x000fea0003800200 */
.L_x_1113:
[----:B---3--:R-:W-:Y:S02]  /*5130*/  FSEL R10, R10, R20, P0 ;  /* 0x000000140a0a7208 */ /* 0x008fe40000000000 */
[----:B------:R-:W-:Y:S02]  /*5140*/  FSEL R11, R11, R21, P0 ;  /* 0x000000150b0b7208 */ /* 0x000fe40000000000 */
[----:B------:R-:W-:Y:S02]  /*5150*/  SEL R5, R5, R6, P0 ;  /* 0x0000000605057207 */ /* 0x000fe40000000000 */
[----:B------:R-:W-:Y:S01]  /*5160*/  SEL R2, R2, RZ, P0 ;  /* 0x000000ff02027207 */ /* 0x000fe20000000000 */
[----:B------:R-:W-:Y:S06]  /*5170*/  @P3 BRA `(.L_x_1108) ;  /* 0x00000000005c3947 */ /* 0x000fec0003800000 */
[----:B------:R-:W3:Y:S01]  /*5180*/  DSETP.NAN.AND P1, PT, R8, R8, PT ;  /* 0x000000080800722a */ /* 0x000ee20003f28000 */
[----:B------:R-:W-:Y:S01]  /*5190*/  BSSY.RECONVERGENT B2, `(.L_x_1115) ;  /* 0x0000010000027945 */ /* 0x000fe20003800200 */
[----:B---3--:R-:W-:-:S04]  /*51a0*/  @P1 ISETP.GE.U32.AND P0, PT, R24, R7, PT ;  /* 0x000000071800120c */ /* 0x008fc80003f06070 */
[----:B------:R-:W-:-:S15]  /*51b0*/  @P1 ISETP.GE.AND.EX P0, PT, R29, RZ, PT, P0 ;  /* 0x000000ff1d00120c */ /* 0x000fde0003f06300 */
[----:B------:R-:W-:-:S15]  /*51c0*/  NOP ;  /* 0x0000000000007918 */ /* 0x000fde0000000000 */
[----:B------:R-:W-:-:S15]  /*51d0*/  NOP ;  /* 0x0000000000007918 */ /* 0x000fde0000000000 */
[----:B------:R-:W-:-:S13]  /*51e0*/  NOP ;  /* 0x0000000000007918 */ /* 0x000fda0000000000 */
        /* <DEDUP_REMOVED lines=10> */
.L_x_1116:
[----:B------:R-:W-:Y:S05]  /*5290*/  BSYNC.RECONVERGENT B2 ;  /* 0x0000000000027941 */ /* 0x000fea0003800200 */
.L_x_1115:
[----:B------:R-:W-:Y:S02]  /*52a0*/  SEL R29, R29, RZ, P0 ;  /* 0x000000ff1d1d7207 */ /* 0x000fe40000000000 */
[----:B----4-:R-:W-:Y:S02]  /*52b0*/  FSEL R8, R8, R22, P0 ;  /* 0x0000001608087208 */ /* 0x010fe40000000000 */
[----:B------:R-:W-:Y:S01]  /*52c0*/  FSEL R9, R9, R23, P0 ;  /* 0x0000001709097208 */ /* 0x000fe20000000000 */
[----:B------:R4:W-:Y:S01]  /*52d0*/  STL [R1+0x4], R29 ;  /* 0x0000041d01007387 */ /* 0x0009e20000100800 */
[----:B------:R-:W-:-:S07]  /*52e0*/  SEL R24, R24, R7, P0 ;  /* 0x0000000718187207 */ /* 0x000fce0000000000 */
.L_x_1108:
[----:B------:R-:W-:Y:S05]  /*52f0*/  BSYNC.RECONVERGENT B1 ;  /* 0x0000000000017941 */ /* 0x000fea0003800200 */
.L_x_1107:
[----:B0----5:R-:W2:Y:S01]  /*5300*/  LDL R16, [R1] ;  /* 0x0000000001107983 */ /* 0x021ea20000100800 */
        /* <DEDUP_REMOVED lines=16> */
[----:B------:R2:W0:Y:S02]  /*5410*/  @P1 DSETP.LT.AND P0, PT, R14, R12, PT ;  /* 0x0000000c0e00122a */ /* 0x0004240003f01000 */
.L_x_1118:
[----:B------:R-:W-:Y:S05]  /*5420*/  BSYNC.RECONVERGENT B1 ;  /* 0x0000000000017941 */ /* 0x000fea0003800200 */
.L_x_1117:
[----:B0-----:R-:W-:Y:S01]  /*5430*/  FSEL R6, R14, R12, P0 ;  /* 0x0000000c0e067208 */ /* 0x001fe20000000000 */
        /* <DEDUP_REMOVED lines=10> */
[----:B------:R0:W0:Y:S01]  /*54e0*/  @P1 DSETP.NUM.OR P0, PT, R10, R10, !P0 ;  /* 0x0000000a0a00122a */ /* 0x0000220004707400 */
[----:B------:R-:W-:Y:S05]  /*54f0*/  @P1 BRA `(.L_x_1120) ;  /* 0x0000000000201947 */ /* 0x000fea0003800000 */
        /* <DEDUP_REMOVED lines=8> */
.L_x_1120:
[----:B------:R-:W-:Y:S05]  /*5580*/  BSYNC.RECONVERGENT B1 ;  /* 0x0000000000017941 */ /* 0x000fea0003800200 */
.L_x_1119:
        /* <DEDUP_REMOVED lines=21> */
.L_x_1122:
[----:B------:R-:W-:Y:S05]  /*56e0*/  BSYNC.RECONVERGENT B1 ;  /* 0x0000000000017941 */ /* 0x000fea0003800200 */
.L_x_1121:
[----:B0-----:R-:W-:Y:S02]  /*56f0*/  FSEL R8, R6, R8, P0 ;  /* 0x0000000806087208 */ /* 0x001fe40000000000 */
[----:B------:R-:W-:Y:S02]  /*5700*/  FSEL R9, R7, R9, P0 ;  /* 0x0000000907097208 */ /* 0x000fe40000000000 */
[----:B------:R-:W-:Y:S02]  /*5710*/  SEL R24, R5, R24, P0 ;  /* 0x0000001805187207 */ /* 0x000fe40000000000 */
[----:B------:R-:W-:Y:S01]  /*5720*/  SEL R25, R2, R29, P0 ;  /* 0x0000001d02197207 */ /* 0x000fe20000000000 */
[----:B------:R-:W-:Y:S06]  /*5730*/  BRA `(.L_x_1035) ;  /* 0x0000009800d07947 */ /* 0x000fec0003800000 */
.L_x_1093:
[----:B------:R-:W0:Y:S01]  /*5740*/  LDC R2, c[0x0][0x390] ;  /* 0x0000e400ff027b82 */ /* 0x000e220000000800 */
[----:B------:R-:W1:Y:S01]  /*5750*/  LDCU UR4, c[0x0][0x3a4] ;  /* 0x00007480ff0477ac */ /* 0x000e620008000800 */
[----:B------:R-:W-:Y:S06]  /*5760*/  BSSY.RECONVERGENT B1, `(.L_x_1123) ;  /* 0x0000479000017945 */ /* 0x000fec0003800200 */
[----:B------:R-:W2:Y:S08]  /*5770*/  LDC R16, c[0x0][0x394] ;  /* 0x0000e500ff107b82 */ /* 0x000eb00000000800 */
[----:B------:R-:W3:Y:S01]  /*5780*/  LDC.64 R6, c[0x0][0x388] ;  /* 0x0000e200ff067b82 */ /* 0x000ee20000000a00 */
[----:B-1----:R-:W-:-:S04]  /*5790*/  IMAD.U32 R24, RZ, RZ, UR4 ;  /* 0x00000004ff187e24 */ /* 0x002fc8000f8e00ff */
[----:B------:R-:W-:Y:S01]  /*57a0*/  IMAD R0, R24, 0x3, R10 ;  /* 0x0000000318007824 */ /* 0x000fe200078e020a */
[----:B0-----:R0:W-:Y:S01]  /*57b0*/  STL [R1], R2 ;  /* 0x0000000201007387 */ /* 0x0011e20000100800 */
[----:B------:R-:W-:Y:S01]  /*57c0*/  MOV R28, R2 ;  /* 0x00000002001c7202 */ /* 0x000fe20000000f00 */
[----:B------:R-:W-:Y:S02]  /*57d0*/  IMAD.MOV.U32 R29, RZ, RZ, R2 ;  /* 0x000000ffff1d7224 */ /* 0x000fe400078e0002 */
[----:B------:R-:W-:Y:S01]  /*57e0*/  ISETP.GE.U32.AND P0, PT, R0, R27, PT ;  /* 0x0000001b0000720c */ /* 0x000fe20003f06070 */
[----:B------:R-:W-:Y:S01]  /*57f0*/  IMAD.MOV.U32 R0, RZ, RZ, R10 ;  /* 0x000000ffff007224 */ /* 0x000fe200078e000a */
[----:B--2---:R0:W-:Y:S04]  /*5800*/  STL [R1+0x4], R16 ;  /* 0x0000041001007387 */ /* 0x0041e80000100800 */
[----:B------:R0:W-:Y:S04]  /*5810*/  STL [R1+0x8], R16 ;  /* 0x0000081001007387 */ /* 0x0001e80000100800 */
[----:B------:R0:W-:Y:S01]  /*5820*/  STL [R1+0xc], R16 ;  /* 0x00000c1001007387 */ /* 0x0001e20000100800 */
[--C-:B---3--:R-:W-:Y:S01]  /*5830*/  IMAD.MOV.U32 R8, RZ, RZ, R6.reuse ;  /* 0x000000ffff087224 */ /* 0x108fe200078e0006 */
[----:B------:R-:W-:Y:S01]  /*5840*/  MOV R9, R7 ;  /* 0x0000000700097202 */ /* 0x000fe20000000f00 */
[----:B------:R-:W-:Y:S01]  /*5850*/  IMAD.MOV.U32 R10, RZ, RZ, R6 ;  /* 0x000000ffff0a7224 */ /* 0x000fe200078e0006 */
[----:B------:R0:W-:Y:S01]  /*5860*/  STL [R1+0x10], R16 ;  /* 0x0000101001007387 */ /* 0x0001e20000100800 */
[--C-:B------:R-:W-:Y:S01]  /*5870*/  IMAD.MOV.U32 R11, RZ, RZ, R7.reuse ;  /* 0x000000ffff0b7224 */ /* 0x100fe200078e0007 */
[----:B------:R-:W-:Y:S01]  /*5880*/  MOV R12, R6 ;  /* 0x00000006000c7202 */ /* 0x000fe20000000f00 */
[----:B------:R-:W-:Y:S01]  /*5890*/  IMAD.MOV.U32 R13, RZ, RZ, R7 ;  /* 0x000000ffff0d7224 */ /* 0x000fe200078e0007 */
[----:B------:R-:W-:Y:S06]  /*58a0*/  @P0 BRA `(.L_x_1124) ;  /* 0x0000004400900947 */ /* 0x000fec0003800000 */
[----:B------:R-:W-:-:S13]  /*58b0*/  ISETP.NE.AND P3, PT, R3, RZ, PT ;  /* 0x000000ff0300720c */ /* 0x000fda0003f65270 */
[----:B------:R1:W5:Y:S01]  /*58c0*/  @!P3 LDG.E.64 R14, desc[UR36][R4.64] ;  /* 0x00000024040eb981 */ /* 0x000362000c1e1b00 */
[----:B------:R-:W-:Y:S01]  /*58d0*/  VIADD R8, R3, 0xffffffff ;  /* 0xffffffff03087836 */ /* 0x000fe20000000000 */
[----:B------:R-:W-:Y:S01]  /*58e0*/  MOV R28, R2 ;  /* 0x00000002001c7202 */ /* 0x000fe20000000f00 */
[----:B------:R-:W-:Y:S01]  /*58f0*/  IMAD.MOV.U32 R29, RZ, RZ, R2 ;  /* 0x000000ffff1d7224 */ /* 0x000fe200078e0002 */
[----:B------:R1:W-:Y:S01]  /*5900*/  STL [R1], R2 ;  /* 0x0000000201007387 */ /* 0x0003e20000100800 */
[----:B------:R-:W-:Y:S01]  /*5910*/  MOV R9, R7 ;  /* 0x0000000700097202 */ /* 0x000fe20000000f00 */
[--C-:B------:R-:W-:Y:S01]  /*5920*/  IMAD.MOV.U32 R10, RZ, RZ, R6.reuse ;  /* 0x000000ffff0a7224 */ /* 0x100fe200078e0006 */
[----:B------:R-:W-:Y:S01]  /*5930*/  VIMNMX.U32 R3, PT, PT, R8, 0x18, PT ;  /* 0x0000001808037848 */ /* 0x000fe20003fe0000 */
[----:B------:R1:W-:Y:S01]  /*5940*/  STL [R1+0x4], R16 ;  /* 0x0000041001007387 */ /* 0x0003e20000100800 */
[----:B------:R-:W-:Y:S01]  /*5950*/  IMAD.MOV.U32 R8, RZ, RZ, R6 ;  /* 0x000000ffff087224 */ /* 0x000fe200078e0006 */
[----:B------:R-:W-:Y:S01]  /*5960*/  MOV R12, R6 ;  /* 0x00000006000c7202 */ /* 0x000fe20000000f00 */
[--C-:B------:R-:W-:Y:S01]  /*5970*/  IMAD.MOV.U32 R11, RZ, RZ, R7.reuse ;  /* 0x000000ffff0b7224 */ /* 0x100fe200078e0007 */
[----:B------:R1:W-:Y:S01]  /*5980*/  STL [R1+0x8], R16 ;  /* 0x0000081001007387 */ /* 0x0003e20000100800 */
[----:B------:R-:W-:-:S02]  /*5990*/  IMAD.MOV.U32 R13, RZ, RZ, R7 ;  /* 0x000000ffff0d7224 */ /* 0x000fc400078e0007 */
[----:B------:R-:W-:Y:S01]  /*59a0*/  VIADD R3, R3, 0x1 ;  /* 0x0000000103037836 */ /* 0x000fe20000000000 */
[----:B------:R1:W-:Y:S04]  /*59b0*/  STL [R1+0xc], R16 ;  /* 0x00000c1001007387 */ /* 0x0003e80000100800 */
[----:B------:R1:W-:Y:S02]  /*59c0*/  STL [R1+0x10], R16 ;  /* 0x0000101001007387 */ /* 0x0003e40000100800 */
.L_x_1138:
[-C--:B-----5:R-:W-:Y:S01]  /*59d0*/  @!P3 MOV R22, R14.reuse ;  /* 0x0000000e0016b202 */ /* 0x0a0fe20000000f00 */
[--C-:B------:R-:W-:Y:S01]  /*59e0*/  @!P3 IMAD.MOV.U32 R23, RZ, RZ, R15.reuse ;  /* 0x000000ffff17b224 */ /* 0x100fe200078e000f */
[----:B------:R-:W-:Y:S01]  /*59f0*/  @!P3 MOV R21, R15 ;  /* 0x0000000f0015b202 */ /* 0x000fe20000000f00 */
[--C-:B------:R-:W-:Y:S01]  /*5a00*/  @!P3 IMAD.MOV.U32 R20, RZ, RZ, R14.reuse ;  /* 0x000000ffff14b224 */ /* 0x100fe200078e000e */
[----:B------:R-:W-:Y:S01]  /*5a10*/  @!P3 MOV R18, R14 ;  /* 0x0000000e0012b202 */ /* 0x000fe20000000f00 */
[----:B01----:R-:W-:Y:S02]  /*5a20*/  @!P3 IMAD.MOV.U32 R16, RZ, RZ, R14 ;  /* 0x000000ffff10b224 */ /* 0x003fe400078e000e */
[--C-:B------:R-:W-:Y:S02]  /*5a30*/  @!P3 IMAD.MOV.U32 R17, RZ, RZ, R15.reuse ;  /* 0x000000ffff11b224 */ /* 0x100fe400078e000f */
[----:B------:R-:W-:Y:S01]  /*5a40*/  @!P3 IMAD.MOV.U32 R19, RZ, RZ, R15 ;  /* 0x000000ffff13b224 */ /* 0x000fe200078e000f */
[----:B------:R-:W-:Y:S06]  /*5a50*/  @!P3 BRA `(.L_x_1125) ;  /* 0x0000003c0060b947 */ /* 0x000fec0003800000 */
[----:B------:R-:W0:Y:S01]  /*5a60*/  LDC R24, c[0x0][0x3d8] ;  /* 0x0000f600ff187b82 */ /* 0x000e220000000800 */
[----:B------:R-:W1:Y:S01]  /*5a70*/  LDCU.64 UR30, c[0x0][0x3e0] ;  /* 0x00007c00ff1e77ac */ /* 0x000e620008000a00 */
[----:B------:R-:W-:Y:S01]  /*5a80*/  MOV R17, R0 ;  /* 0x0000000000117202 */ /* 0x000fe20000000f00 */
[----:B------:R-:W-:Y:S01]  /*5a90*/  IMAD.MOV.U32 R16, RZ, RZ, RZ ;  /* 0x000000ffff107224 */ /* 0x000fe200078e00ff */
[----:B------:R-:W2:Y:S01]  /*5aa0*/  LDCU UR77, c[0x0][0x3dc] ;  /* 0x00007b80ff4d77ac */ /* 0x000ea20008000800 */
[----:B------:R-:W3:Y:S01]  /*5ab0*/  LDCU UR4, c[0x0][0x508] ;  /* 0x0000a100ff0477ac */ /* 0x000ee20008000800 */
[----:B------:R-:W4:Y:S01]  /*5ac0*/  LDCU UR76, c[0x0][0x3f0] ;  /* 0x00007e00ff4c77ac */ /* 0x000f220008000800 */
[----:B------:R-:W0:Y:S01]  /*5ad0*/  LDCU UR75, c[0x0][0x50c] ;  /* 0x0000a180ff4b77ac */ /* 0x000e220008000800 */
[----:B-1----:R-:W-:Y:S01]  /*5ae0*/  IMAD.HI.U32 R18, R0, UR30, R16 ;  /* 0x0000001e00127c27 */ /* 0x002fe2000f8e0010 */
[----:B------:R-:W1:Y:S03]  /*5af0*/  LDCU UR74, c[0x0][0x3f4] ;  /* 0x00007e80ff4a77ac */ /* 0x000e660008000800 */
[----:B0-----:R-:W-:Y:S01]  /*5b00*/  VIADD R24, R24, 0xffffffff ;  /* 0xffffffff18187836 */ /* 0x001fe20000000000 */
[----:B------:R-:W-:Y:S01]  /*5b10*/  SHF.R.U32.HI R18, RZ, UR31, R18 ;  /* 0x0000001fff127c19 */ /* 0x000fe20008011612 */
[----:B------:R-:W0:Y:S03]  /*5b20*/  LDCU UR73, c[0x0][0x510] ;  /* 0x0000a200ff4977ac */ /* 0x000e260008000800 */
[----:B------:R-:W-:Y:S01]  /*5b30*/  ISETP.NE.AND P0, PT, R24, RZ, PT ;  /* 0x000000ff1800720c */ /* 0x000fe20003f05270 */
[----:B------:R-:W-:Y:S01]  /*5b40*/  IMAD.MOV R17, RZ, RZ, -R18 ;  /* 0x000000ffff117224 */ /* 0x000fe200078e0a12 */
[----:B------:R-:W0:Y:S03]  /*5b50*/  LDCU UR72, c[0x0][0x408] ;  /* 0x00008100ff4877ac */ /* 0x000e260008000800 */
        /* <DEDUP_REMOVED lines=52> */
[----:B-1234-:R-:W-:Y:S05]  /*5ea0*/  @!P0 BRA `(.L_x_1126) ;  /* 0x0000000c00688947 */ /* 0x01efea0003800000 */
        /* <DEDUP_REMOVED lines=207> */
[----:B------:R-:W-:Y:S02]  /*6ba0*/  IMAD R16, R16, UR52, R18 ;  /* 0x0000003410107c24 */ /* 0x000fe4000f8e0212 */
[----:B------:R-:W0:Y:S02]  /*6bb0*/  @P1 LDC.64 R18, c[0x0][0x500] ;  /* 0x00014000ff121b82 */ /* 0x000e240000000a00 */
[----:B------:R-:W-:Y:S02]  /*6bc0*/  IMAD R20, R16, UR28, R20 ;  /* 0x0000001c10147c24 */ /* 0x000fe4000f8e0214 */
[----:B------:R-:W-:-:S04]  /*6bd0*/  @P1 IMAD.MOV.U32 R16, RZ, RZ, RZ ;  /* 0x000000ffff101224 */ /* 0x000fc800078e00ff */
[----:B0-----:R-:W-:Y:S02]  /*6be0*/  @P1 IMAD.HI.U32 R18, R17, R18, R16 ;  /* 0x0000001211121227 */ /* 0x001fe400078e0010 */
[----:B------:R-:W0:Y:S03]  /*6bf0*/  @P1 LDC R16, c[0x0][0x4fc] ;  /* 0x00013f00ff101b82 */ /* 0x000e260000000800 */
[----:B------:R-:W-:-:S05]  /*6c00*/  @P1 SHF.R.U32.HI R18, RZ, R19, R18 ;  /* 0x00000013ff121219 */ /* 0x000fca0000011612 */
[----:B------:R-:W-:-:S04]  /*6c10*/  @P1 IMAD.MOV R18, RZ, RZ, -R18 ;  /* 0x000000ffff121224 */ /* 0x000fc800078e0a12 */
[----:B0-----:R-:W-:Y:S02]  /*6c20*/  @P1 IMAD R17, R18, R16, R17 ;  /* 0x0000001012111224 */ /* 0x001fe400078e0211 */
[----:B------:R-:W0:Y:S02]  /*6c30*/  @P1 LDC R16, c[0x0][0x568] ;  /* 0x00015a00ff101b82 */ /* 0x000e240000000800 */
[----:B0-----:R-:W-:-:S07]  /*6c40*/  @P1 IMAD R20, R17, R16, R20 ;  /* 0x0000001011141224 */ /* 0x001fce00078e0214 */
.L_x_1126:
[----:B------:R-:W-:Y:S01]  /*6c50*/  LOP3.LUT R19, R20, 0xfffffff8, RZ, 0xc0, !PT ;  /* 0xfffffff814137812 */ /* 0x000fe200078ec0ff */
[----:B------:R-:W1:Y:S01]  /*6c60*/  LDCU UR52, c[0x0][0x3a4] ;  /* 0x00007480ff3477ac */ /* 0x000e620008000800 */
[----:B------:R-:W-:Y:S02]  /*6c70*/  IMAD.MOV.U32 R20, RZ, RZ, RZ ;  /* 0x000000ffff147224 */ /* 0x000fe400078e00ff */
[----:B------:R-:W-:-:S05]  /*6c80*/  IADD3 R18, P1, PT, R19, R4, RZ ;  /* 0x0000000413127210 */ /* 0x000fca0007f3e0ff */
[----:B------:R-:W-:-:S06]  /*6c90*/  IMAD.X R19, RZ, RZ, R5, P1 ;  /* 0x000000ffff137224 */ /* 0x000fcc00008e0605 */
[----:B------:R-:W5:Y:S01]  /*6ca0*/  LDG.E.64 R18, desc[UR36][R18.64] ;  /* 0x0000002412127981 */ /* 0x000f62000c1e1b00 */
[----:B-1----:R-:W-:-:S05]  /*6cb0*/  IADD3 R21, PT, PT, R0, UR52, RZ ;  /* 0x0000003400157c10 */ /* 0x002fca000fffe0ff */
[----:B------:R-:W-:-:S05]  /*6cc0*/  IMAD.HI.U32 R22, R21, UR30, R20 ;  /* 0x0000001e15167c27 */ /* 0x000fca000f8e0014 */
[----:B------:R-:W-:-:S04]  /*6cd0*/  SHF.R.U32.HI R22, RZ, UR31, R22 ;  /* 0x0000001fff167c19 */ /* 0x000fc80008011616 */
[----:B------:R-:W-:-:S05]  /*6ce0*/  IADD3 R16, PT, PT, -R22, RZ, RZ ;  /* 0x000000ff16107210 */ /* 0x000fca0007ffe1ff */
[----:B------:R-:W-:-:S04]  /*6cf0*/  IMAD R16, R16, UR77, R21 ;  /* 0x0000004d10107c24 */ /* 0x000fc8000f8e0215 */
[----:B------:R-:W-:Y:S01]  /*6d00*/  IMAD R24, R16, UR4, RZ ;  /* 0x0000000410187c24 */ /* 0x000fe2000f8e02ff */
[----:B------:R-:W-:Y:S06]  /*6d10*/  @!P0 BRA `(.L_x_1127) ;  /* 0x0000000c00688947 */ /* 0x000fec0003800000 */
        /* <DEDUP_REMOVED lines=207> */
[----:B------:R-:W-:Y:S02]  /*7a10*/  IMAD R16, R16, UR52, R22 ;  /* 0x0000003410107c24 */ /* 0x000fe4000f8e0216 */
[----:B------:R-:W0:Y:S02]  /*7a20*/  @P1 LDC.64 R22, c[0x0][0x500] ;  /* 0x00014000ff161b82 */ /* 0x000e240000000a00 */
[----:B------:R-:W-:Y:S02]  /*7a30*/  IMAD R24, R16, UR28, R24 ;  /* 0x0000001c10187c24 */ /* 0x000fe4000f8e0218 */
[----:B------:R-:W-:-:S04]  /*7a40*/  @P1 IMAD.MOV.U32 R16, RZ, RZ, RZ ;  /* 0x000000ffff101224 */ /* 0x000fc800078e00ff */
[----:B0-----:R-:W-:Y:S02]  /*7a50*/  @P1 IMAD.HI.U32 R22, R17, R22, R16 ;  /* 0x0000001611161227 */ /* 0x001fe400078e0010 */
[----:B------:R-:W0:Y:S03]  /*7a60*/  @P1 LDC R16, c[0x0][0x4fc] ;  /* 0x00013f00ff101b82 */ /* 0x000e260000000800 */
[----:B------:R-:W-:-:S04]  /*7a70*/  @P1 SHF.R.U32.HI R22, RZ, R23, R22 ;  /* 0x00000017ff161219 */ /* 0x000fc80000011616 */
[----:B------:R-:W-:-:S05]  /*7a80*/  @P1 IADD3 R22, PT, PT, -R22, RZ, RZ ;  /* 0x000000ff16161210 */ /* 0x000fca0007ffe1ff */
[----:B0-----:R-:W-:Y:S02]  /*7a90*/  @P1 IMAD R16, R16, R22, R17 ;  /* 0x0000001610101224 */ /* 0x001fe400078e0211 */
[----:B------:R-:W0:Y:S02]  /*7aa0*/  @P1 LDC R17, c[0x0][0x568] ;  /* 0x00015a00ff111b82 */ /* 0x000e240000000800 */
[----:B0-----:R-:W-:-:S07]  /*7ab0*/  @P1 IMAD R24, R16, R17, R24 ;  /* 0x0000001110181224 */ /* 0x001fce00078e0218 */
.L_x_1127:
[----:B------:R-:W-:Y:S01]  /*7ac0*/  LOP3.LUT R16, R24, 0xfffffff8, RZ, 0xc0, !PT ;  /* 0xfffffff818107812 */ /* 0x000fe200078ec0ff */
[----:B------:R-:W1:Y:S01]  /*7ad0*/  LDCU UR52, c[0x0][0x3a4] ;  /* 0x00007480ff3477ac */ /* 0x000e620008000800 */
[----:B------:R-:W-:Y:S02]  /*7ae0*/  IMAD.MOV.U32 R20, RZ, RZ, RZ ;  /* 0x000000ffff147224 */ /* 0x000fe400078e00ff */
[----:B------:R-:W-:-:S04]  /*7af0*/  IADD3 R16, P1, PT, R16, R4, RZ ;  /* 0x0000000410107210 */ /* 0x000fc80007f3e0ff */
[----:B------:R-:W-:-:S06]  /*7b00*/  IADD3.X R17, PT, PT, RZ, R5, RZ, P1, !PT ;  /* 0x00000005ff117210 */ /* 0x000fcc0000ffe4ff */
[----:B------:R-:W5:Y:S01]  /*7b10*/  LDG.E.64 R16, desc[UR36][R16.64] ;  /* 0x0000002410107981 */ /* 0x000f62000c1e1b00 */
[----:B-1----:R-:W-:-:S04]  /*7b20*/  VIADD R21, R21, UR52 ;  /* 0x0000003415157c36 */ /* 0x002fc80008000000 */
[----:B------:R-:W-:-:S05]  /*7b30*/  IMAD.HI.U32 R24, R21, UR30, R20 ;  /* 0x0000001e15187c27 */ /* 0x000fca000f8e0014 */
[----:B------:R-:W-:-:S05]  /*7b40*/  SHF.R.U32.HI R24, RZ, UR31, R24 ;  /* 0x0000001fff187c19 */ /* 0x000fca0008011618 */
[----:B------:R-:W-:-:S04]  /*7b50*/  IMAD.MOV R22, RZ, RZ, -R24 ;  /* 0x000000ffff167224 */ /* 0x000fc800078e0a18 */
[----:B------:R-:W-:-:S04]  /*7b60*/  IMAD R22, R22, UR77, R21 ;  /* 0x0000004d16167c24 */ /* 0x000fc8000f8e0215 */
[----:B------:R-:W-:Y:S01]  /*7b70*/  IMAD R26, R22, UR4, RZ ;  /* 0x00000004161a7c24 */ /* 0x000fe2000f8e02ff */
[----:B------:R-:W-:Y:S06]  /*7b80*/  @!P0 BRA `(.L_x_1128) ;  /* 0x0000000c00688947 */ /* 0x000fec0003800000 */
        /* <DEDUP_REMOVED lines=207> */
[----:B------:R-:W-:Y:S02]  /*8880*/  IMAD R22, R22, UR52, R24 ;  /* 0x0000003416167c24 */ /* 0x000fe4000f8e0218 */
[----:B------:R-:W0:Y:S02]  /*8890*/  @P1 LDC.64 R24, c[0x0][0x500] ;  /* 0x00014000ff181b82 */ /* 0x000e240000000a00 */
[----:B------:R-:W-:Y:S01]  /*88a0*/  IMAD R26, R22, UR28, R26 ;  /* 0x0000001c161a7c24 */ /* 0x000fe2000f8e021a */
[----:B------:R-:W-:-:S05]  /*88b0*/  @P1 MOV R22, RZ ;  /* 0x000000ff00161202 */ /* 0x000fca0000000f00 */
[----:B0-----:R-:W-:Y:S02]  /*88c0*/  @P1 IMAD.HI.U32 R24, R23, R24, R22 ;  /* 0x0000001817181227 */ /* 0x001fe400078e0016 */
[----:B------:R-:W0:Y:S03]  /*88d0*/  @P1 LDC R22, c[0x0][0x4fc] ;  /* 0x00013f00ff161b82 */ /* 0x000e260000000800 */
[----:B------:R-:W-:-:S05]  /*88e0*/  @P1 SHF.R.U32.HI R24, RZ, R25, R24 ;  /* 0x00000019ff181219 */ /* 0x000fca0000011618 */
[----:B------:R-:W-:-:S04]  /*88f0*/  @P1 IMAD.MOV R24, RZ, RZ, -R24 ;  /* 0x000000ffff181224 */ /* 0x000fc800078e0a18 */
[----:B0-----:R-:W-:Y:S02]  /*8900*/  @P1 IMAD R22, R22, R24, R23 ;  /* 0x0000001816161224 */ /* 0x001fe400078e0217 */
[----:B------:R-:W0:Y:S02]  /*8910*/  @P1 LDC R23, c[0x0][0x568] ;  /* 0x00015a00ff171b82 */ /* 0x000e240000000800 */
[----:B0-----:R-:W-:-:S07]  /*8920*/  @P1 IMAD R26, R22, R23, R26 ;  /* 0x00000017161a1224 */ /* 0x001fce00078e021a */
.L_x_1128:
[----:B------:R-:W1:Y:S01]  /*8930*/  LDCU UR52, c[0x0][0x3a4] ;  /* 0x00007480ff3477ac */ /* 0x000e620008000800 */
[----:B------:R-:W-:Y:S01]  /*8940*/  MOV R20, RZ ;  /* 0x000000ff00147202 */ /* 0x000fe20000000f00 */
[----:B-1----:R-:W-:-:S04]  /*8950*/  VIADD R21, R21, UR52 ;  /* 0x0000003415157c36 */ /* 0x002fc80008000000 */
[----:B------:R-:W-:Y:S01]  /*8960*/  IMAD.HI.U32 R23, R21, UR30, R20 ;  /* 0x0000001e15177c27 */ /* 0x000fe2000f8e0014 */
[----:B------:R-:W-:-:S04]  /*8970*/  LOP3.LUT R20, R26, 0xfffffff8, RZ, 0xc0, !PT ;  /* 0xfffffff81a147812 */ /* 0x000fc800078ec0ff */
[----:B------:R-:W-:Y:S02]  /*8980*/  SHF.R.U32.HI R23, RZ, UR31, R23 ;  /* 0x0000001fff177c19 */ /* 0x000fe40008011617 */
[----:B------:R-:W-:-:S03]  /*8990*/  IADD3 R20, P1, PT, R20, R4, RZ ;  /* 0x0000000414147210 */ /* 0x000fc60007f3e0ff */
[----:B------:R-:W-:-:S04]  /*89a0*/  IMAD.MOV R22, RZ, RZ, -R23 ;  /* 0x000000ffff167224 */ /* 0x000fc800078e0a17 */
[----:B------:R-:W-:Y:S02]  /*89b0*/  IMAD R22, R22, UR77, R21 ;  /* 0x0000004d16167c24 */ /* 0x000fe4000f8e0215 */
[----:B------:R-:W-:-:S06]  /*89c0*/  IMAD.X R21, RZ, RZ, R5, P1 ;  /* 0x000000ffff157224 */ /* 0x000fcc00008e0605 */
[----:B------:R-:W5:Y:S01]  /*89d0*/  LDG.E.64 R20, desc[UR36][R20.64] ;  /* 0x0000002414147981 */ /* 0x000f62000c1e1b00 */
[----:B------:R-:W-:Y:S01]  /*89e0*/  IMAD R26, R22, UR4, RZ ;  /* 0x00000004161a7c24 */ /* 0x000fe2000f8e02ff */
[----:B------:R-:W-:Y:S06]  /*89f0*/  @!P0 BRA `(.L_x_1129) ;  /* 0x0000000c00688947 */ /* 0x000fec0003800000 */
[----:B------:R-:W-:Y:S01]  /*8a00*/  HFMA2 R22, -RZ, RZ, 0, 0 ;  /* 0x00000000ff167431 */ /* 0x000fe200000001ff */
[----:B------:R-:W-:-:S04]  /*8a10*/  ISETP.NE.AND P0, PT, R3, 0x2, PT ;  /* 0x000000020300780c */ /* 0x000fc80003f05270 */
[----:B0-----:R-:W-:-:S05]  /*8a20*/  IMAD.HI.U32 R24, R23, UR33, R22 ;  /* 0x0000002117187c27 */ /* 0x001fca000f8e0016 */
        /* <DEDUP_REMOVED lines=39> */
[----:B------:R-:W-:Y:S01]  /*8ca0*/  MOV R22, RZ ;  /* 0x000000ff00167202 */ /* 0x000fe20000000f00 */
[----:B------:R-:W-:Y:S01]  /*8cb0*/  IMAD.MOV.U32 R23, RZ, RZ, R24 ;  /* 0x000000ffff177224 */ /* 0x000fe200078e0018 */
[----:B------:R-:W-:-:S03]  /*8cc0*/  ISETP.NE.AND P0, PT, R3, 0x7, PT ;  /* 0x000000070300780c */ /* 0x000fc60003f05270 */
[----:B------:R-:W-:-:S05]  /*8cd0*/  IMAD.HI.U32 R23, R24, UR44, R22 ;  /* 0x0000002c18177c27 */ /* 0x000fca000f8e0016 */
[----:B------:R-:W-:-:S05]  /*8ce0*/  SHF.R.U32.HI R23, RZ, UR45, R23 ;  /* 0x0000002dff177c19 */ /* 0x000fca0008011617 */
[----:B------:R-:W-:-:S04]  /*8cf0*/  IMAD.MOV R22, RZ, RZ, -R23 ;  /* 0x000000ffff167224 */ /* 0x000fc800078e0a17 */
[----:B------:R-:W-:-:S04]  /*8d00*/  IMAD R22, R22, UR66, R24 ;  /* 0x0000004216167c24 */ /* 0x000fc8000f8e0218 */
[----:B------:R-:W-:Y:S01]  /*8d10*/  IMAD R26, R22, UR65, R26 ;  /* 0x00000041161a7c24 */ /* 0x000fe2000f8e021a */
[----:B------:R-:W-:Y:S06]  /*8d20*/  @!P0 BRA `(.L_x_1129) ;  /* 0x00000008009c8947 */ /* 0x000fec0003800000 */
[----:B------:R-:W-:Y:S01]  /*8d30*/  HFMA2 R22, -RZ, RZ, 0, 0 ;  /* 0x00000000ff167431 */ /* 0x000fe200000001ff */
[----:B------:R-:W-:-:S04]  /*8d40*/  ISETP.NE.AND P0, PT, R3, 0x8, PT ;  /* 0x000000080300780c */ /* 0x000fc80003f05270 */
        /* <DEDUP_REMOVED lines=43> */
[----:B------:R-:W-:Y:S01]  /*9000*/  MOV R22, RZ ;  /* 0x000000ff00167202 */ /* 0x000fe20000000f00 */
[----:B------:R-:W-:Y:S01]  /*9010*/  IMAD.MOV.U32 R23, RZ, RZ, R24 ;  /* 0x000000ffff177224 */ /* 0x000fe200078e0018 */
        /* <DEDUP_REMOVED lines=120> */
.L_x_1129:
[----:B------:R-:W-:-:S04]  /*97a0*/  LOP3.LUT R22, R26, 0xfffffff8, RZ, 0xc0, !PT ;  /* 0xfffffff81a167812 */ /* 0x000fc800078ec0ff */
[----:B------:R-:W-:-:S04]  /*97b0*/  IADD3 R22, P0, PT, R22, R4, RZ ;  /* 0x0000000416167210 */ /* 0x000fc80007f1e0ff */
[----:B------:R-:W-:-:S06]  /*97c0*/  IADD3.X R23, PT, PT, RZ, R5, RZ, P0, !PT ;  /* 0x00000005ff177210 */ /* 0x000fcc00007fe4ff */
[----:B------:R-:W5:Y:S03]  /*97d0*/  LDG.E.64 R22, desc[UR36][R22.64] ;  /* 0x0000002416167981 */ /* 0x000f66000c1e1b00 */
.L_x_1125:
[----:B------:R-:W2:Y:S04]  /*97e0*/  LDL R25, [R1] ;  /* 0x0000000001197983 */ /* 0x000ea80000100800 */
[----:B------:R-:W3:Y:S01]  /*97f0*/  LDL R24, [R1+0x10] ;  /* 0x0000100001187983 */ /* 0x000ee20000100800 */
[----:B------:R-:W2:Y:S01]  /*9800*/  DSETP.NAN.AND P1, PT, R12, R12, PT ;  /* 0x0000000c0c00722a */ /* 0x000ea20003f28000 */
[----:B------:R-:W-:-:S15]  /*9810*/  BSSY.RECONVERGENT B2, `(.L_x_1130) ;  /* 0x0000015000027945 */ /* 0x000fde0003800200 */
[----:B------:R-:W-:-:S15]  /*9820*/  NOP ;  /* 0x0000000000007918 */ /* 0x000fde0000000000 */
[----:B------:R-:W-:-:S15]  /*9830*/  NOP ;  /* 0x0000000000007918 */ /* 0x000fde0000000000 */
[----:B------:R-:W-:-:S15]  /*9840*/  NOP ;  /* 0x0000000000007918 */ /* 0x000fde0000000000 */
[----:B------:R-:W-:-:S03]  /*9850*/  NOP ;  /* 0x0000000000007918 */ /* 0x000fc60000000000 */
[----:B------:R1:W4:Y:S01]  /*9860*/  DSETP.NAN.AND P2, PT, R10, R10, PT ;  /* 0x0000000a0a00722a */ /* 0x0003220003f48000 */
[----:B--2---:R-:W-:-:S04]  /*9870*/  @P1 ISETP.GE.U32.AND P0, PT, R25, R0, PT ;  /* 0x000000001900120c */ /* 0x004fc80003f06070 */
[----:B---3--:R-:W-:-:S15]  /*9880*/  @P1 ISETP.GE.AND.EX P0, PT, R24, RZ, PT, P0 ;  /* 0x000000ff1800120c */ /* 0x008fde0003f06300 */
[----:B------:R-:W-:-:S15]  /*9890*/  NOP ;  /* 0x0000000000007918 */ /* 0x000fde0000000000 */
[----:B------:R-:W-:-:S15]  /*98a0*/  NOP ;  /* 0x0000000000007918 */ /* 0x000fde0000000000 */
[----:B------:R-:W-:-:S14]  /*98b0*/  NOP ;  /* 0x0000000000007918 */ /* 0x000fdc0000000000 */
[----:B-----5:R1:W2:Y:S02]  /*98c0*/  @P1 DSETP.NUM.OR P0, PT, R18, R18, !P0 ;  /* 0x000000121200122a */ /* 0x0202a40004707400 */
[----:B--2-4-:R-:W-:Y:S05]  /*98d0*/  @P1 BRA `(.L_x_1131) ;  /* 0x0000000000201947 */ /* 0x014fea0003800000 */
[----:B------:R-:W2:Y:S02]  /*98e0*/  DSETP.NEU.AND P1, PT, R12, R18, PT ;  /* 0x000000120c00722a */ /* 0x000ea40003f2d000 */
[----:B--2---:R-:W-:-:S04]  /*98f0*/  @!P1 ISETP.GE.U32.AND P0, PT, R25, R0, PT ;  /* 0x000000001900920c */ /* 0x004fc80003f06070 */
[----:B------:R-:W-:-:S04]  /*9900*/  @!P1 ISETP.GE.AND.EX P0, PT, R24, RZ, PT, P0 ;  /* 0x000000ff1800920c */ /* 0x000fc80003f06300 */
[----:B------:R-:W-:-:S15]  /*9910*/  @!P1 PLOP3.LUT P0, PT, P0, PT, PT, 0x8, 0x80 ;  /* 0x000000000080981c */ /* 0x000fde000070e170 */
[----:B------:R-:W-:-:S15]  /*9920*/  NOP ;  /* 0x0000000000007918 */ /* 0x000fde0000000000 */
[----:B------:R-:W-:-:S15]  /*9930*/  NOP ;  /* 0x0000000000007918 */ /* 0x000fde0000000000 */
[----:B------:R-:W-:-:S09]  /*9940*/  NOP ;  /* 0x0000000000007918 */ /* 0x000fd20000000000 */
[----:B------:R2:W3:Y:S02]  /*9950*/  @P1 DSETP.LT.AND P0, PT, R12, R18, PT ;  /* 0x000000120c00122a */ /* 0x0004e40003f01000 */
.L_x_1131:
[----:B0-----:R-:W-:Y:S05]  /*9960*/  BSYNC.RECONVERGENT B2 ;  /* 0x0000000000027941 */ /* 0x001fea0003800200 */
.L_x_1130:
[----:B------:R-:W4:Y:S01]  /*9970*/  LDL R27, [R1+0xc] ;  /* 0x00000c00011b7983 */ /* 0x000f220000100800 */
[----:B------:R-:W0:Y:S01]  /*9980*/  LDCU UR4, c[0x0][0x3a4] ;  /* 0x00007480ff0477ac */ /* 0x000e220008000800 */
[----:B---3--:R-:W-:Y:S01]  /*9990*/  SEL R25, R25, R0, P0 ;  /* 0x0000000019197207 */ /* 0x008fe20000000000 */
[----:B------:R-:W-:Y:S01]  /*99a0*/  BSSY.RECONVERGENT B2, `(.L_x_1132) ;  /* 0x0000016000027945 */ /* 0x000fe20003800200 */
[----:B------:R3:W0:Y:S01]  /*99b0*/  DSETP.NAN.AND P5, PT, R8, R8, PT ;  /* 0x000000080800722a */ /* 0x0006220003fa8000 */
[----:B--2---:R-:W-:Y:S02]  /*99c0*/  FSEL R13, R13, R19, P0 ;  /* 0x000000130d0d7208 */ /* 0x004fe40000000000 */
[----:B------:R3:W-:Y:S01]  /*99d0*/  STL [R1], R25 ;  /* 0x0000001901007387 */ /* 0x0007e20000100800 */
[----:B------:R-:W-:Y:S01]  /*99e0*/  FSEL R12, R12, R18, P0 ;  /* 0x000000120c0c7208 */ /* 0x000fe20000000000 */
[----:B0-----:R-:W-:-:S04]  /*99f0*/  IMAD.U32 R24, RZ, RZ, UR4 ;  /* 0x00000004ff187e24 */ /* 0x001fc8000f8e00ff */
[----:B------:R-:W-:-:S05]  /*9a00*/  IMAD.IADD R0, R0, 0x1, R24 ;  /* 0x0000000100007824 */ /* 0x000fca00078e0218 */
[----:B------:R-:W-:-:S04]  /*9a10*/  @P2 ISETP.GE.U32.AND P1, PT, R29, R0, PT ;  /* 0x000000001d00220c */ /* 0x000fc80003f26070 */
[----:B----4-:R-:W-:-:S15]  /*9a20*/  @P2 ISETP.GE.AND.EX P1, PT, R27, RZ, PT, P1 ;  /* 0x000000ff1b00220c */ /* 0x010fde0003f26310 */
[----:B------:R-:W-:-:S15]  /*9a30*/  NOP ;  /* 0x0000000000007918 */ /* 0x000fde0000000000 */
[----:B------:R-:W-:-:S15]  /*9a40*/  NOP ;  /* 0x0000000000007918 */ /* 0x000fde0000000000 */
[----:B------:R-:W-:-:S01]  /*9a50*/  NOP ;  /* 0x0000000000007918 */ /* 0x000fc20000000000 */
[----:B------:R3:W0:Y:S02]  /*9a60*/  @P2 DSETP.NUM.OR P1, PT, R16, R16, !P1 ;  /* 0x000000101000222a */ /* 0x0006240004f27400 */
[----:B0-----:R-:W-:Y:S05]  /*9a70*/  @P2 BRA `(.L_x_1133) ;  /* 0x0000000000202947 */ /* 0x001fea0003800000 */
[----:B------:R-:W0:Y:S02]  /*9a80*/  DSETP.NEU.AND P4, PT, R10, R16, PT ;  /* 0x000000100a00722a */ /* 0x000e240003f8d000 */
[----:B0-----:R-:W-:-:S04]  /*9a90*/  @!P4 ISETP.GE.U32.AND P1, PT, R29, R0, PT ;  /* 0x000000001d00c20c */ /* 0x001fc80003f26070 */
[----:B------:R-:W-:-:S15]  /*9aa0*/  @!P4 ISETP.GE.AND.EX P2, PT, R27, RZ, PT, P1 ;  /* 0x000000ff1b00c20c */ /* 0x000fde0003f46310 */
[----:B------:R-:W-:-:S15]  /*9ab0*/  NOP ;  /* 0x0000000000007918 */ /* 0x000fde0000000000 */
[----:B------:R-:W-:-:S15]  /*9ac0*/  NOP ;  /* 0x0000000000007918 */ /* 0x000fde0000000000 */
[----:B------:R-:W-:-:S13]  /*9ad0*/  NOP ;  /* 0x0000000000007918 */ /* 0x000fda0000000000 */
[----:B------:R0:W2:Y:S02]  /*9ae0*/  @P4 DSETP.LT.AND P1, PT, R10, R16, PT ;  /* 0x000000100a00422a */ /* 0x0000a40003f21000 */
[----:B--2---:R-:W-:-:S13]  /*9af0*/  @!P4 PLOP3.LUT P1, PT, P2, PT, PT, 0x8, 0x80 ;  /* 0x000000000080c81c */ /* 0x004fda000172e170 */
.L_x_1133:
[----:B------:R-:W-:Y:S05]  /*9b00*/  BSYNC.RECONVERGENT B2 ;  /* 0x0000000000027941 */ /* 0x000fea0003800200 */
.L_x_1132:
[----:B---3--:R-:W2:Y:S01]  /*9b10*/  LDL R25, [R1+0x8] ;  /* 0x0000080001197983 */ /* 0x008ea20000100800 */
[----:B------:R-:W-:Y:S01]  /*9b20*/  SEL R29, R29, R0, P1 ;  /* 0x000000001d1d7207 */ /* 0x000fe20000800000 */
[----:B------:R-:W-:Y:S01]  /*9b30*/  BSSY.RECONVERGENT B2, `(.L_x_1134) ;  /* 0x0000014000027945 */ /* 0x000fe20003800200 */
[----:B------:R-:W-:Y:S01]  /*9b40*/  IADD3 R0, PT, PT, R0, R24, RZ ;  /* 0x0000001800007210 */ /* 0x000fe20007ffe0ff */
[----:B------:R3:W4:Y:S01]  /*9b50*/  DSETP.NAN.AND P4, PT, R6, R6, PT ;  /* 0x000000060600722a */ /* 0x0007220003f88000 */
[----:B01----:R-:W-:Y:S02]  /*9b60*/  FSEL R11, R11, R17, P1 ;  /* 0x000000110b0b7208 */ /* 0x003fe40000800000 */
[----:B------:R-:W-:Y:S02]  /*9b70*/  @P5 ISETP.GE.U32.AND P2, PT, R28, R0, PT ;  /* 0x000000001c00520c */ /* 0x000fe40003f46070 */
[----:B------:R-:W-:Y:S02]  /*9b80*/  FSEL R10, R10, R16, P1 ;  /* 0x000000100a0a7208 */ /* 0x000fe40000800000 */
[----:B--2---:R-:W-:-:S15]  /*9b90*/  @P5 ISETP.GE.AND.EX P2, PT, R25, RZ, PT, P2 ;  /* 0x000000ff1900520c */ /* 0x004fde0003f46320 */
[----:B------:R-:W-:-:S15]  /*9ba0*/  NOP ;  /* 0x0000000000007918 */ /* 0x000fde0000000000 */
[----:B------:R-:W-:-:S15]  /*9bb0*/  NOP ;  /* 0x0000000000007918 */ /* 0x000fde0000000000 */
[----:B------:R-:W-:-:S12]  /*9bc0*/  NOP ;  /* 0x0000000000007918 */ /* 0x000fd80000000000 */
[----:B------:R3:W0:Y:S02]  /*9bd0*/  @P5 DSETP.NUM.OR P2, PT, R20, R20, !P2 ;  /* 0x000000141400522a */ /* 0x0006240005747400 */
[----:B0---4-:R-:W-:Y:S05]  /*9be0*/  @P5 BRA `(.L_x_1135) ;  /* 0x0000000000205947 */ /* 0x011fea0003800000 */
        /* <DEDUP_REMOVED lines=8> */
.L_x_1135:
[----:B------:R-:W-:Y:S05]  /*9c70*/  BSYNC.RECONVERGENT B2 ;  /* 0x0000000000027941 */ /* 0x000fea0003800200 */
.L_x_1134:
[----:B------:R1:W-:Y:S04]  /*9c80*/  STL [R1+0x30], R3 ;  /* 0x0000300301007387 */ /* 0x0003e80000100800 */
[----:B-1----:R-:W2:Y:S04]  /*9c90*/  LDL.LU R3, [R1+0x10] ;  /* 0x0000100001037983 */ /* 0x002ea80000300800 */
[----:B------:R-:W4:Y:S01]  /*9ca0*/  LDL R26, [R1+0x4] ;  /* 0x00000400011a7983 */ /* 0x000f220000100800 */
[----:B------:R-:W-:Y:S02]  /*9cb0*/  SEL R27, R27, RZ, P1 ;  /* 0x000000ff1b1b7207 */ /* 0x000fe40000800000 */
[----:B------:R-:W-:Y:S01]  /*9cc0*/  SEL R28, R28, R0, P2 ;  /* 0x000000001c1c7207 */ /* 0x000fe20001000000 */
[----:B------:R-:W-:Y:S01]  /*9cd0*/  IMAD.IADD R0, R0, 0x1, R24 ;  /* 0x0000000100007824 */ /* 0x000fe200078e0218 */
[----:B------:R-:W-:-:S02]  /*9ce0*/  SEL R25, R25, RZ, P2 ;  /* 0x000000ff19197207 */ /* 0x000fc40001000000 */
[----:B0-----:R-:W-:Y:S02]  /*9cf0*/  FSEL R9, R9, R21, P2 ;  /* 0x0000001509097208 */ /* 0x001fe40001000000 */
[----:B------:R-:W-:Y:S01]  /*9d00*/  @P4 ISETP.GE.U32.AND P5, PT, R2, R0, PT ;  /* 0x000000000200420c */ /* 0x000fe20003fa6070 */
[----:B------:R-:W-:Y:S01]  /*9d10*/  BSSY.RECONVERGENT B2, `(.L_x_1136) ;  /* 0x0000012000027945 */ /* 0x000fe20003800200 */
[----:B------:R-:W-:Y:S02]  /*9d20*/  FSEL R8, R8, R20, P2 ;  /* 0x0000001408087208 */ /* 0x000fe40001000000 */
[----:B--2---:R-:W-:Y:S02]  /*9d30*/  SEL R3, R3, RZ, P0 ;  /* 0x000000ff03037207 */ /* 0x004fe40000000000 */
[----:B----4-:R-:W-:-:S03]  /*9d40*/  @P4 ISETP.GE.AND.EX P5, PT, R26, RZ, PT, P5 ;  /* 0x000000ff1a00420c */ /* 0x010fc60003fa6350 */
[----:B------:R0:W-:Y:S04]  /*9d50*/  STL [R1+0x10], R3 ;  /* 0x0000100301007387 */ /* 0x0001e80000100800 */
[----:B0-----:R0:W5:Y:S06]  /*9d60*/  LDL.LU R3, [R1+0x30] ;  /* 0x0000300001037983 */ /* 0x00116c0000300800 */
[----:B------:R0:W1:Y:S01]  /*9d70*/  @P4 DSETP.NUM.OR P0, PT, R22, R22, !P5 ;  /* 0x000000161600422a */ /* 0x0000620006f07400 */
[----:B------:R0:W-:Y:S04]  /*9d80*/  STL [R1+0xc], R27 ;  /* 0x00000c1b01007387 */ /* 0x0001e80000100800 */
[----:B------:R0:W-:Y:S01]  /*9d90*/  STL [R1+0x8], R25 ;  /* 0x0000081901007387 */ /* 0x0001e20000100800 */
        /* <DEDUP_REMOVED lines=9> */
.L_x_1137:
[----:B------:R-:W-:Y:S05]  /*9e30*/  BSYNC.RECONVERGENT B2 ;  /* 0x0000000000027941 */ /* 0x000fea0003800200 */
.L_x_1136:
[----:B------:R-:W2:Y:S01]  /*9e40*/  LDCU UR4, c[0x0][0x39c] ;  /* 0x00007380ff0477ac */ /* 0x000ea20008000800 */
[----:B------:R-:W-:Y:S01]  /*9e50*/  SEL R2, R2, R0, P0 ;  /* 0x0000000002027207 */ /* 0x000fe20000000000 */
[----:B------:R-:W-:Y:S01]  /*9e60*/  IMAD.IADD R0, R0, 0x1, R24 ;  /* 0x0000000100007824 */ /* 0x000fe200078e0218 */
[----:B------:R-:W-:Y:S02]  /*9e70*/  SEL R26, R26, RZ, P0 ;  /* 0x000000ff1a1a7207 */ /* 0x000fe40000000000 */
[----:B-1-3--:R-:W-:Y:S01]  /*9e80*/  FSEL R7, R7, R23, P0 ;  /* 0x0000001707077208 */ /* 0x00afe20000000000 */
[----:B0-----:R-:W-:Y:S01]  /*9e90*/  IMAD R25, R24, 0x3, R0 ;  /* 0x0000000318197824 */ /* 0x001fe200078e0200 */
[----:B------:R-:W-:Y:S01]  /*9ea0*/  FSEL R6, R6, R22, P0 ;  /* 0x0000001606067208 */ /* 0x000fe20000000000 */
[----:B------:R3:W-:Y:S01]  /*9eb0*/  STL [R1+0x4], R26 ;  /* 0x0000041a01007387 */ /* 0x0007e20000100800 */
[----:B--2---:R-:W-:-:S04]  /*9ec0*/  MOV R27, UR4 ;  /* 0x00000004001b7c02 */ /* 0x004fc80008000f00 */
[----:B------:R-:W-:-:S13]  /*9ed0*/  ISETP.GE.U32.AND P1, PT, R25, R27, PT ;  /* 0x0000001b1900720c */ /* 0x000fda0003f26070 */
[----:B---3--:R-:W-:Y:S05]  /*9ee0*/  @!P1 BRA `(.L_x_1138) ;  /* 0xffffffb800b89947 */ /* 0x008fea000383ffff */
.L_x_1124:
[----:B------:R-:W-:Y:S05]  /*9ef0*/  BSYNC.RECONVERGENT B1 ;  /* 0x0000000000017941 */ /* 0x000fea0003800200 */
.L_x_1123:
[----:B------:R1:W-:Y:S01]  /*9f00*/  STL.64 [R1+0x20], R22 ;  /* 0x0000201601007387 */ /* 0x0003e20000100a00 */
[----:B------:R-:W-:Y:S01]  /*9f10*/  ISETP.GE.U32.AND P0, PT, R0, R27, PT ;  /* 0x0000001b0000720c */ /* 0x000fe20003f06070 */
[----:B------:R-:W-:Y:S02]  /*9f20*/  BSSY.RECONVERGENT B1, `(.L_x_1139) ;  /* 0x0000482000017945 */ /* 0x000fe40003800200 */
[----:B------:R2:W-:Y:S01]  /*9f30*/  STL.64 [R1+0x18], R18 ;  /* 0x0000181201007387 */ /* 0x0005e20000100a00 */
[----:B-1----:R-:W-:Y:S01]  /*9f40*/  IMAD.MOV.U32 R22, RZ, RZ, R20 ;  /* 0x000000ffff167224 */ /* 0x002fe200078e0014 */
[----:B------:R-:W-:Y:S01]  /*9f50*/  MOV R20, R16 ;  /* 0x0000001000147202 */ /* 0x000fe20000000f00 */
[----:B------:R-:W-:Y:S02]  /*9f60*/  IMAD.MOV.U32 R23, RZ, RZ, R21 ;  /* 0x000000ffff177224 */ /* 0x000fe400078e0015 */
[----:B------:R-:W-:-:S05]  /*9f70*/  IMAD.MOV.U32 R21, RZ, RZ, R17 ;  /* 0x000000ffff157224 */ /* 0x000fca00078e0011 */
[----:B--2---:R-:W-:Y:S05]  /*9f80*/  @P0 BRA `(.L_x_1140) ;  /* 0x0000004400ec0947 */ /* 0x004fea0003800000 */
[----:B-----5:R-:W1:Y:S01]  /*9f90*/  LDC R3, c[0x0][0x3d8] ;  /* 0x0000f600ff037b82 */ /* 0x020e620000000800 */
[----:B------:R-:W-:Y:S02]  /*9fa0*/  CS2R R14, SRZ ;  /* 0x00000000000e7805 */ /* 0x000fe4000001ff00 */
[C---:B-1----:R-:W-:Y:S01]  /*9fb0*/  ISETP.NE.AND P0, PT, R3.reuse, RZ, PT ;  /* 0x000000ff0300720c */ /* 0x042fe20003f05270 */
[----:B------:R-:W-:-:S05]  /*9fc0*/  VIADD R5, R3, 0xffffffff ;  /* 0xffffffff03057836 */ /* 0x000fca0000000000 */
[----:B------:R-:W-:-:S04]  /*9fd0*/  VIMNMX.U32 R4, PT, PT, R5, 0x18, PT ;  /* 0x0000001805047848 */ /* 0x000fc80003fe0000 */
[----:B------:R-:W-:-:S03]  /*9fe0*/  IADD3 R4, PT, PT, R4, 0x1, RZ ;  /* 0x0000000104047810 */ /* 0x000fc60007ffe0ff */
[----:B------:R-:W-:Y:S05]  /*9ff0*/  @!P0 BRA `(.L_x_1141) ;  /* 0x0000001000508947 */ /* 0x000fea0003800000 */
[----:B------:R-:W0:Y:S01]  /*a000*/  LDCU.64 UR4, c[0x0][0x3e0] ;  /* 0x00007c00ff0477ac */ /* 0x000e220008000a00 */
[----:B------:R-:W-:Y:S01]  /*a010*/  IMAD.MOV.U32 R14, RZ, RZ, RZ ;  /* 0x000000ffff0e7224 */ /* 0x000fe200078e00ff */
[----:B------:R-:W-:Y:S01]  /*a020*/  ISETP.NE.AND P1, PT, R5, RZ, PT ;  /* 0x000000ff0500720c */ /* 0x000fe20003f25270 */
[----:B------:R-:W-:Y:S01]  /*a030*/  IMAD.MOV.U32 R15, RZ, RZ, R0 ;  /* 0x000000ffff0f7224 */ /* 0x000fe200078e0000 */
[----:B------:R-:W1:Y:S01]  /*a040*/  LDCU UR6, c[0x0][0x3dc] ;  /* 0x00007b80ff0677ac */ /* 0x000e620008000800 */
[----:B0-----:R-:W-:Y:S01]  /*a050*/  IMAD.HI.U32 R16, R0, UR4, R14 ;  /* 0x0000000400107c27 */ /* 0x001fe2000f8e000e */
[----:B------:R-:W0:Y:S04]  /*a060*/  LDCU UR4, c[0x0][0x508] ;  /* 0x0000a100ff0477ac */ /* 0x000e280008000800 */
[----:B------:R-:W-:-:S04]  /*a070*/  SHF.R.U32.HI R17, RZ, UR5, R16 ;  /* 0x00000005ff117c19 */ /* 0x000fc80008011610 */
[----:B------:R-:W-:-:S05]  /*a080*/  IADD3 R3, PT, PT, -R17, RZ, RZ ;  /* 0x000000ff11037210 */ /* 0x000fca0007ffe1ff */
[----:B-1----:R-:W-:-:S04]  /*a090*/  IMAD R3, R3, UR6, R0 ;  /* 0x0000000603037c24 */ /* 0x002fc8000f8e0200 */
[----:B0-----:R-:W-:Y:S01]  /*a0a0*/  IMAD R3, R3, UR4, RZ ;  /* 0x0000000403037c24 */ /* 0x001fe2000f8e02ff */
        /* <DEDUP_REMOVED lines=263> */
.L_x_1142:
[----:B------:R-:W-:Y:S01]  /*b120*/  SHF.R.U32.HI R14, RZ, 0x3, R3 ;  /* 0x00000003ff0e7819 */ /* 0x000fe20000011603 */
[----:B------:R-:W-:-:S07]  /*b130*/  IMAD.MOV.U32 R15, RZ, RZ, RZ ;  /* 0x000000ffff0f7224 */ /* 0x000fce00078e00ff */
.L_x_1141:
[----:B------:R-:W2:Y:S01]  /*b140*/  LDL.LU R3, [R1+0x14] ;  /* 0x0000140001037983 */ /* 0x000ea20000300800 */
[----:B------:R-:W2:Y:S02]  /*b150*/  LDCU.64 UR4, c[0x0][0x768] ;  /* 0x0000ed00ff0477ac */ /* 0x000ea40008000a00 */
[----:B--2---:R-:W-:-:S05]  /*b160*/  IADD3 R25, P1, PT, R3, UR4, RZ ;  /* 0x0000000403197c10 */ /* 0x004fca000ff3e0ff */
[----:B------:R-:W-:Y:S01]  /*b170*/  IMAD.X R26, RZ, RZ, UR5, P1 ;  /* 0x00000005ff1a7e24 */ /* 0x000fe200088e06ff */
[----:B0-----:R-:W-:-:S04]  /*b180*/  LEA R16, P1, R14, R25, 0x3 ;  /* 0x000000190e107211 */ /* 0x001fc800078218ff */
[----:B------:R-:W-:-:S05]  /*b190*/  LEA.HI.X R17, R14, R26, R15, 0x3, P1 ;  /* 0x0000001a0e117211 */ /* 0x000fca00008f1c0f */
[----:B------:R-:W2:Y:S01]  /*b1a0*/  LDG.E.64 R14, desc[UR36][R16.64] ;  /* 0x00000024100e7981 */ /* 0x000ea2000c1e1b00 */
[----:B------:R-:W-:-:S04]  /*b1b0*/  IADD3 R19, PT, PT, R0, R24, RZ ;  /* 0x0000001800137210 */ /* 0x000fc80007ffe0ff */
[----:B------:R-:W-:Y:S01]  /*b1c0*/  ISETP.GE.U32.AND P1, PT, R19, R27, PT ;  /* 0x0000001b1300720c */ /* 0x000fe20003f26070 */
[----:B--2---:R1:W-:-:S12]  /*b1d0*/  STL.64 [R1+0x18], R14 ;  /* 0x0000180e01007387 */ /* 0x0043d80000100a00 */
[----:B------:R-:W-:Y:S05]  /*b1e0*/  @P1 BRA `(.L_x_1140) ;  /* 0x0000003400541947 */ /* 0x000fea0003800000 */
[----:B-1----:R-:W-:Y:S01]  /*b1f0*/  CS2R R14, SRZ ;  /* 0x00000000000e7805 */ /* 0x002fe2000001ff00 */
        /* <DEDUP_REMOVED lines=276> */
.L_x_1144:
[----:B------:R-:W-:Y:S01]  /*c340*/  SHF.R.U32.HI R14, RZ, 0x3, R3 ;  /* 0x00000003ff0e7819 */ /* 0x000fe20000011603 */
[----:B------:R-:W-:-:S07]  /*c350*/  IMAD.MOV.U32 R15, RZ, RZ, RZ ;  /* 0x000000ffff0f7224 */ /* 0x000fce00078e00ff */
.L_x_1143:
[----:B------:R-:W-:-:S04]  /*c360*/  LEA R16, P1, R14, R25, 0x3 ;  /* 0x000000190e107211 */ /* 0x000fc800078218ff */
[----:B------:R-:W-:-:S05]  /*c370*/  LEA.HI.X R17, R14, R26, R15, 0x3, P1 ;  /* 0x0000001a0e117211 */ /* 0x000fca00008f1c0f */
[----:B------:R2:W5:Y:S01]  /*c380*/  LDG.E.64 R20, desc[UR36][R16.64] ;  /* 0x0000002410147981 */ /* 0x000562000c1e1b00 */
[----:B------:R-:W-:-:S05]  /*c390*/  IMAD.IADD R19, R19, 0x1, R24 ;  /* 0x0000000113137824 */ /* 0x000fca00078e0218 */
[----:B------:R-:W-:-:S13]  /*c3a0*/  ISETP.GE.U32.AND P1, PT, R19, R27, PT ;  /* 0x0000001b1300720c */ /* 0x000fda0003f26070 */
[----:B--2---:R-:W-:Y:S05]  /*c3b0*/  @P1 BRA `(.L_x_1140) ;  /* 0x0000002000e01947 */ /* 0x004fea0003800000 */
        /* <DEDUP_REMOVED lines=277> */
.L_x_1146:
[----:B------:R-:W-:Y:S02]  /*d510*/  SHF.R.U32.HI R14, RZ, 0x3, R3 ;  /* 0x00000003ff0e7819 */ /* 0x000fe40000011603 */
[----:B------:R-:W-:-:S07]  /*d520*/  MOV R15, RZ ;  /* 0x000000ff000f7202 */ /* 0x000fce0000000f00 */
.L_x_1145:
        /* <DEDUP_REMOVED lines=264> */
[----:B------:R-:W-:Y:S02]  /*e5b0*/  ISETP.NE.AND P0, PT, R4, 0x18, PT ;  /* 0x000000180400780c */ /* 0x000fe40003f05270 */
[----:B------:R-:W-:Y:S01]  /*e5c0*/  MOV R4, RZ ;  /* 0x000000ff00047202 */ /* 0x000fe20000000f00 */
[----:B------:R-:W1:Y:S01]  /*e5d0*/  LDCU UR4, c[0x0][0x4f8] ;  /* 0x00009f00ff0477ac */ /* 0x000e620008000800 */
[----:B------:R-:W2:Y:S03]  /*e5e0*/  LDCU UR5, c[0x0][0x564] ;  /* 0x0000ac80ff0577ac */ /* 0x000ea60008000800 */
        /* <DEDUP_REMOVED lines=8> */
[----:B------:R-:W1:Y:S04]  /*e670*/  LDCU UR6, c[0x0][0x4fc] ;  /* 0x00009f80ff0677ac */ /* 0x000e680008000800 */
[----:B0-----:R-:W-:Y:S01]  /*e680*/  IMAD.HI.U32 R4, R15, UR4, R14 ;  /* 0x000000040f047c27 */ /* 0x001fe2000f8e000e */
[----:B------:R-:W0:Y:S04]  /*e690*/  LDCU UR4, c[0x0][0x568] ;  /* 0x0000ad00ff0477ac */ /* 0x000e280008000800 */
[----:B------:R-:W-:-:S05]  /*e6a0*/  SHF.R.U32.HI R4, RZ, UR5, R4 ;  /* 0x00000005ff047c19 */ /* 0x000fca0008011604 */
[----:B------:R-:W-:-:S04]  /*e6b0*/  IMAD.MOV R4, RZ, RZ, -R4 ;  /* 0x000000ffff047224 */ /* 0x000fc800078e0a04 */
[----:B-1----:R-:W-:-:S04]  /*e6c0*/  IMAD R4, R4, UR6, R15 ;  /* 0x0000000604047c24 */ /* 0x002fc8000f8e020f */
[----:B0-----:R-:W-:-:S07]  /*e6d0*/  IMAD R3, R4, UR4, R3 ;  /* 0x0000000404037c24 */ /* 0x001fce000f8e0203 */
.L_x_1148:
[----:B------:R-:W-:Y:S02]  /*e6e0*/  SHF.R.U32.HI R14, RZ, 0x3, R3 ;  /* 0x00000003ff0e7819 */ /* 0x000fe40000011603 */
[----:B------:R-:W-:-:S07]  /*e6f0*/  MOV R15, RZ ;  /* 0x000000ff000f7202 */ /* 0x000fce0000000f00 */
.L_x_1147:
[----:B------:R-:W-:-:S04]  /*e700*/  LEA R4, P0, R14, R25, 0x3 ;  /* 0x000000190e047211 */ /* 0x000fc800078018ff */
[----:B------:R-:W-:-:S06]  /*e710*/  LEA.HI.X R5, R14, R26, R15, 0x3, P0 ;  /* 0x0000001a0e057211 */ /* 0x000fcc00000f1c0f */
[----:B------:R-:W2:Y:S04]  /*e720*/  LDG.E.64 R4, desc[UR36][R4.64] ;  /* 0x0000002404047981 */ /* 0x000ea8000c1e1b00 */
[----:B--2---:R2:W-:Y:S02]  /*e730*/  STL.64 [R1+0x20], R4 ;  /* 0x0000200401007387 */ /* 0x0045e40000100a00 */
.L_x_1140:
[----:B------:R-:W-:Y:S05]  /*e740*/  BSYNC.RECONVERGENT B1 ;  /* 0x0000000000017941 */ /* 0x000fea0003800200 */
.L_x_1139:
[----:B------:R3:W5:Y:S04]  /*e750*/  LDL R18, [R1] ;  /* 0x0000000001127983 */ /* 0x0007680000100800 */
[----:B------:R3:W5:Y:S04]  /*e760*/  LDL R17, [R1+0xc] ;  /* 0x00000c0001117983 */ /* 0x0007680000100800 */
[----:B0-----:R3:W5:Y:S04]  /*e770*/  LDL R16, [R1+0x10] ;  /* 0x0000100001107983 */ /* 0x0017680000100800 */
[----:B-1----:R3:W5:Y:S04]  /*e780*/  LDL R14, [R1+0x4] ;  /* 0x00000400010e7983 */ /* 0x0027680000100800 */
[----:B------:R3:W5:Y:S01]  /*e790*/  LDL R15, [R1+0x8] ;  /* 0x00000800010f7983 */ /* 0x0007620000100800 */
[----:B------:R-:W-:Y:S01]  /*e7a0*/  ISETP.GE.U32.AND P0, PT, R0, R27, PT ;  /* 0x0000001b0000720c */ /* 0x000fe20003f06070 */
[----:B------:R-:W-:-:S12]  /*e7b0*/  BSSY.RECONVERGENT B1, `(.L_x_1149) ;  /* 0x000006a000017945 */ /* 0x000fd80003800200 */
[----:B---3--:R-:W-:Y:S05]  /*e7c0*/  @P0 BRA `(.L_x_1150) ;  /* 0x0000000400a00947 */ /* 0x008fea0003800000 */
[----:B--2---:R-:W2:Y:S01]  /*e7d0*/  LDL.64 R4, [R1+0x18] ;  /* 0x0000180001047983 */ /* 0x004ea20000100a00 */
[----:B------:R-:W0:Y:S01]  /*e7e0*/  DSETP.NAN.AND P1, PT, R12, R12, PT ;  /* 0x0000000c0c00722a */ /* 0x000e220003f28000 */
[----:B------:R-:W-:Y:S01]  /*e7f0*/  BSSY.RECONVERGENT B2, `(.L_x_1151) ;  /* 0x0000010000027945 */ /* 0x000fe20003800200 */
[----:B0----5:R-:W-:-:S04]  /*e800*/  @P1 ISETP.GE.U32.AND P0, PT, R18, R0, PT ;  /* 0x000000001200120c */ /* 0x021fc80003f06070 */
[----:B------:R-:W-:-:S15]  /*e810*/  @P1 ISETP.GE.AND.EX P0, PT, R16, RZ, PT, P0 ;  /* 0x000000ff1000120c */ /* 0x000fde0003f06300 */
[----:B------:R-:W-:-:S15]  /*e820*/  NOP ;  /* 0x0000000000007918 */ /* 0x000fde0000000000 */
[----:B------:R-:W-:-:S15]  /*e830*/  NOP ;  /* 0x0000000000007918 */ /* 0x000fde0000000000 */
[----:B------:R-:W-:-:S13]  /*e840*/  NOP ;  /* 0x0000000000007918 */ /* 0x000fda0000000000 */
[----:B--2---:R0:W1:Y:S02]  /*e850*/  @P1 DSETP.NUM.OR P0, PT, R4, R4, !P0 ;  /* 0x000000040400122a */ /* 0x0040640004707400 */
        /* <DEDUP_REMOVED lines=9> */
.L_x_1152:
[----:B------:R-:W-:Y:S05]  /*e8f0*/  BSYNC.RECONVERGENT B2 ;  /* 0x0000000000027941 */ /* 0x000fea0003800200 */
.L_x_1151:
[----:B--2---:R-:W-:Y:S01]  /*e900*/  SEL R18, R18, R0, P0 ;  /* 0x0000000012127207 */ /* 0x004fe20000000000 */
[----:B------:R-:W-:Y:S01]  /*e910*/  IMAD.IADD R0, R0, 0x1, R24 ;  /* 0x0000000100007824 */ /* 0x000fe200078e0218 */
[----:B------:R-:W-:Y:S02]  /*e920*/  SEL R16, R16, RZ, P0 ;  /* 0x000000ff10107207 */ /* 0x000fe40000000000 */
[----:B-1----:R-:W-:Y:S01]  /*e930*/  FSEL R12, R12, R4, P0 ;  /* 0x000000040c0c7208 */ /* 0x002fe20000000000 */
[----:B------:R1:W-:Y:S01]  /*e940*/  STL [R1], R18 ;  /* 0x0000001201007387 */ /* 0x0003e20000100800 */
[----:B------:R-:W-:Y:S02]  /*e950*/  ISETP.GE.U32.AND P1, PT, R0, R27, PT ;  /* 0x0000001b0000720c */ /* 0x000fe40003f26070 */
[----:B------:R-:W-:Y:S01]  /*e960*/  FSEL R13, R13, R5, P0 ;  /* 0x000000050d0d7208 */ /* 0x000fe20000000000 */
[----:B------:R1:W-:Y:S10]  /*e970*/  STL [R1+0x10], R16 ;  /* 0x0000101001007387 */ /* 0x0003f40000100800 */
        /* <DEDUP_REMOVED lines=18> */
.L_x_1154:
[----:B------:R-:W-:Y:S05]  /*eaa0*/  BSYNC.RECONVERGENT B2 ;  /* 0x0000000000027941 */ /* 0x000fea0003800200 */
.L_x_1153:
[----:B------:R-:W-:Y:S02]  /*eab0*/  SEL R17, R17, RZ, P0 ;  /* 0x000000ff11117207 */ /* 0x000fe40000000000 */
[----:B------:R-:W-:Y:S02]  /*eac0*/  IADD3 R3, PT, PT, R0, R24, RZ ;  /* 0x0000001800037210 */ /* 0x000fe40007ffe0ff */
[----:B--2---:R-:W-:Y:S01]  /*ead0*/  FSEL R10, R10, R20, P0 ;  /* 0x000000140a0a7208 */ /* 0x004fe20000000000 */
[----:B------:R3:W-:Y:S01]  /*eae0*/  STL [R1+0xc], R17 ;  /* 0x00000c1101007387 */ /* 0x0007e20000100800 */
[----:B------:R-:W-:Y:S02]  /*eaf0*/  ISETP.GE.U32.AND P1, PT, R3, R27, PT ;  /* 0x0000001b0300720c */ /* 0x000fe40003f26070 */
[----:B------:R-:W-:Y:S02]  /*eb00*/  FSEL R11, R11, R21, P0 ;  /* 0x000000150b0b7208 */ /* 0x000fe40000000000 */
[----:B------:R-:W-:-:S09]  /*eb10*/  SEL R29, R29, R0, P0 ;  /* 0x000000001d1d7207 */ /* 0x000fd20000000000 */
[----:B---3--:R-:W-:Y:S05]  /*eb20*/  @P1 BRA `(.L_x_1150) ;  /* 0x0000000000c81947 */ /* 0x008fea0003800000 */
[----:B------:R-:W2:Y:S01]  /*eb30*/  DSETP.NAN.AND P1, PT, R8, R8, PT ;  /* 0x000000080800722a */ /* 0x000ea20003f28000 */
[----:B0-----:R-:W-:Y:S01]  /*eb40*/  IMAD.IADD R5, R3, 0x1, R24 ;  /* 0x0000000103057824 */ /* 0x001fe200078e0218 */
[----:B--2---:R-:W-:Y:S01]  /*eb50*/  @P1 ISETP.GE.U32.AND P0, PT, R28, R3, PT ;  /* 0x000000031c00120c */ /* 0x004fe20003f06070 */
[----:B------:R-:W-:Y:S03]  /*eb60*/  BSSY.RECONVERGENT B2, `(.L_x_1155) ;  /* 0x0000010000027945 */ /* 0x000fe60003800200 */
[----:B------:R-:W-:Y:S02]  /*eb70*/  @P1 ISETP.GE.AND.EX P0, PT, R15, RZ, PT, P0 ;  /* 0x000000ff0f00120c */ /* 0x000fe40003f06300 */
[----:B------:R-:W-:-:S15]  /*eb80*/  ISETP.GE.U32.AND P3, PT, R5, R27, PT ;  /* 0x0000001b0500720c */ /* 0x000fde0003f66070 */
[----:B------:R-:W-:-:S15]  /*eb90*/  NOP ;  /* 0x0000000000007918 */ /* 0x000fde0000000000 */
[----:B------:R-:W-:-:S15]  /*eba0*/  NOP ;  /* 0x0000000000007918 */ /* 0x000fde0000000000 */
[----:B------:R-:W-:-:S11]  /*ebb0*/  NOP ;  /* 0x0000000000007918 */ /* 0x000fd60000000000 */
        /* <DEDUP_REMOVED lines=10> */
.L_x_1156:
[----:B------:R-:W-:Y:S05]  /*ec60*/  BSYNC.RECONVERGENT B2 ;  /* 0x0000000000027941 */ /* 0x000fea0003800200 */
.L_x_1155:
[----:B------:R-:W-:Y:S02]  /*ec70*/  SEL R15, R15, RZ, P0 ;  /* 0x000000ff0f0f7207 */ /* 0x000fe40000000000 */
[----:B--2---:R-:W-:Y:S02]  /*ec80*/  FSEL R8, R8, R22, P0 ;  /* 0x0000001608087208 */ /* 0x004fe40000000000 */
[----:B------:R-:W-:Y:S01]  /*ec90*/  FSEL R9, R9, R23, P0 ;  /* 0x0000001709097208 */ /* 0x000fe20000000000 */
[----:B------:R3:W-:Y:S01]  /*eca0*/  STL [R1+0x8], R15 ;  /* 0x0000080f01007387 */ /* 0x0007e20000100800 */
[----:B------:R-:W-:Y:S01]  /*ecb0*/  SEL R28, R28, R3, P0 ;  /* 0x000000031c1c7207 */ /* 0x000fe20000000000 */
[----:B------:R-:W-:Y:S06]  /*ecc0*/  @P3 BRA `(.L_x_1150) ;  /* 0x0000000000603947 */ /* 0x000fec0003800000 */
[----:B-1----:R-:W2:Y:S01]  /*ecd0*/  LDL.64 R20, [R1+0x20] ;  /* 0x0000200001147983 */ /* 0x002ea20000100a00 */
[----:B------:R-:W1:Y:S01]  /*ece0*/  DSETP.NAN.AND P1, PT, R6, R6, PT ;  /* 0x000000060600722a */ /* 0x000e620003f28000 */
[----:B------:R-:W-:Y:S01]  /*ecf0*/  BSSY.RECONVERGENT B2, `(.L_x_1157) ;  /* 0x0000010000027945 */ /* 0x000fe20003800200 */
[----:B-1----:R-:W-:-:S04]  /*ed00*/  @P1 ISETP.GE.U32.AND P0, PT, R2, R5, PT ;  /* 0x000000050200120c */ /* 0x002fc80003f06070 */
[----:B------:R-:W-:-:S15]  /*ed10*/  @P1 ISETP.GE.AND.EX P0, PT, R14, RZ, PT, P0 ;  /* 0x000000ff0e00120c */ /* 0x000fde0003f06300 */
[----:B------:R-:W-:-:S15]  /*ed20*/  NOP ;  /* 0x0000000000007918 */ /* 0x000fde0000000000 */
[----:B------:R-:W-:-:S15]  /*ed30*/  NOP ;  /* 0x0000000000007918 */ /* 0x000fde0000000000 */
[----:B------:R-:W-:-:S13]  /*ed40*/  NOP ;  /* 0x0000000000007918 */ /* 0x000fda0000000000 */
[----:B--2---:R1:W2:Y:S02]  /*ed50*/  @P1 DSETP.NUM.OR P0, PT, R20, R20, !P0 ;  /* 0x000000141400122a */ /* 0x0042a40004707400 */
        /* <DEDUP_REMOVED lines=9> */
.L_x_1158:
[----:B------:R-:W-:Y:S05]  /*edf0*/  BSYNC.RECONVERGENT B2 ;  /* 0x0000000000027941 */ /* 0x000fea0003800200 */
.L_x_1157:
[----:B------:R-:W-:Y:S02]  /*ee00*/  SEL R14, R14, RZ, P0 ;  /* 0x000000ff0e0e7207 */ /* 0x000fe40000000000 */
[----:B--2---:R-:W-:Y:S02]  /*ee10*/  FSEL R6, R6, R20, P0 ;  /* 0x0000001406067208 */ /* 0x004fe40000000000 */
[----:B------:R-:W-:Y:S01]  /*ee20*/  FSEL R7, R7, R21, P0 ;  /* 0x0000001507077208 */ /* 0x000fe20000000000 */
[----:B------:R4:W-:Y:S01]  /*ee30*/  STL [R1+0x4], R14 ;  /* 0x0000040e01007387 */ /* 0x0009e20000100800 */
[----:B------:R-:W-:-:S07]  /*ee40*/  SEL R2, R2, R5, P0 ;  /* 0x0000000502027207 */ /* 0x000fce0000000000 */
.L_x_1150:
[----:B------:R-:W-:Y:S05]  /*ee50*/  BSYNC.RECONVERGENT B1 ;  /* 0x0000000000017941 */ /* 0x000fea0003800200 */
.L_x_1149:
[----:B------:R-:W0:Y:S01]  /*ee60*/  DSETP.NAN.AND P1, PT, R12, R12, PT ;  /* 0x0000000c0c00722a */ /* 0x000e220003f28000 */
[----:B------:R-:W-:Y:S01]  /*ee70*/  BSSY.RECONVERGENT B1, `(.L_x_1159) ;  /* 0x0000010000017945 */ /* 0x000fe20003800200 */
[----:B0----5:R-:W-:-:S04]  /*ee80*/  @P1 ISETP.GE.U32.AND P0, PT, R18, R29, PT ;  /* 0x0000001d1200120c */ /* 0x021fc80003f06070 */
        /* <DEDUP_REMOVED lines=8> */
[----:B------:R-:W-:-:S04]  /*ef10*/  @!P1 ISETP.GE.AND.EX P0, PT, R16, R17, PT, P0 ;  /* 0x000000111000920c */ /* 0x000fc80003f06300 */
[----:B------:R-:W-:-:S15]  /*ef20*/  @!P1 PLOP3.LUT P0, PT, P0, PT, PT, 0x8, 0x80 ;  /* 0x000000000080981c */ /* 0x000fde000070e170 */
[----:B------:R-:W-:-:S15]  /*ef30*/  NOP ;  /* 0x0000000000007918 */ /* 0x000fde0000000000 */
[----:B------:R-:W-:-:S15]  /*ef40*/  NOP ;  /* 0x0000000000007918 */ /* 0x000fde0000000000 */
[----:B------:R-:W-:-:S09]  /*ef50*/  NOP ;  /* 0x0000000000007918 */ /* 0x000fd20000000000 */
[----:B------:R0:W0:Y:S02]  /*ef60*/  @P1 DSETP.LT.AND P0, PT, R12, R10, PT ;  /* 0x0000000a0c00122a */ /* 0x0000240003f01000 */
.L_x_1160:
[----:B------:R-:W-:Y:S05]  /*ef70*/  BSYNC.RECONVERGENT B1 ;  /* 0x0000000000017941 */ /* 0x000fea0003800200 */
.L_x_1159:
[----:B0-2---:R-:W-:Y:S01]  /*ef80*/  FSEL R4, R12, R10, P0 ;  /* 0x0000000a0c047208 */ /* 0x005fe20000000000 */
        /* <DEDUP_REMOVED lines=20> */
.L_x_1162:
[----:B------:R-:W-:Y:S05]  /*f0d0*/  BSYNC.RECONVERGENT B1 ;  /* 0x0000000000017941 */ /* 0x000fea0003800200 */
.L_x_1161:
[----:B--2---:R-:W-:Y:S01]  /*f0e0*/  FSEL R4, R4, R8, P0 ;  /* 0x0000000804047208 */ /* 0x004fe20000000000 */
[----:B------:R-:W-:Y:S01]  /*f0f0*/  BSSY.RECONVERGENT B1, `(.L_x_1163) ;  /* 0x0000014000017945 */ /* 0x000fe20003800200 */
[----:B------:R-:W-:Y:S02]  /*f100*/  FSEL R5, R5, R9, P0 ;  /* 0x0000000905057208 */ /* 0x000fe40000000000 */
[----:B------:R-:W-:Y:S02]  /*f110*/  SEL R29, R29, R28, P0 ;  /* 0x0000001c1d1d7207 */ /* 0x000fe40000000000 */
[----:B------:R-:W-:Y:S02]  /*f120*/  SEL R0, R0, R15, P0 ;  /* 0x0000000f00007207 */ /* 0x000fe40000000000 */
[----:B------:R-:W2:Y:S02]  /*f130*/  DSETP.NAN.AND P1, PT, R4, R4, PT ;  /* 0x000000040400722a */ /* 0x000ea40003f28000 */
[----:B--2---:R-:W-:-:S04]  /*f140*/  @P1 ISETP.GE.U32.AND P0, PT, R29, R2, PT ;  /* 0x000000021d00120c */ /* 0x004fc80003f06070 */
        /* <DEDUP_REMOVED lines=14> */
.L_x_1164:
[----:B------:R-:W-:Y:S05]  /*f230*/  BSYNC.RECONVERGENT B1 ;  /* 0x0000000000017941 */ /* 0x000fea0003800200 */
.L_x_1163:
[----:B0-----:R-:W-:Y:S02]  /*f240*/  FSEL R8, R4, R6, P0 ;  /* 0x0000000604087208 */ /* 0x001fe40000000000 */
[----:B------:R-:W-:Y:S02]  /*f250*/  FSEL R9, R5, R7, P0 ;  /* 0x0000000705097208 */ /* 0x000fe40000000000 */
[----:B------:R-:W-:Y:S02]  /*f260*/  SEL R24, R29, R2, P0 ;  /* 0x000000021d187207 */ /* 0x000fe40000000000 */
[----:B------:R-:W-:-:S07]  /*f270*/  SEL R25, R0, R14, P0 ;  /* 0x0000000e00197207 */ /* 0x000fce0000000000 */
.L_x_1035:
[----:B------:R-:W-:Y:S05]  /*f280*/  BSYNC.RECONVERGENT B0 ;  /* 0x0000000000007941 */ /* 0x000fea0003800200 */
.L_x_1034:
[----:B------:R-:W0:Y:S01]  /*f290*/  LDCU UR4, c[0x0][0x3b4] ;  /* 0x00007680ff0477ac */ /* 0x000e220008000800 */
[----:B---3--:R-:W3:Y:S01]  /*f2a0*/  S2R R5, SR_TID.X ;  /* 0x0000000000057919 */ /* 0x008ee20000002100 */
[----:B--2---:R-:W2:Y:S01]  /*f2b0*/  S2R R16, SR_TID.Y ;  /* 0x0000000000107919 */ /* 0x004ea20000002200 */
[----:B0-----:R-:W-:-:S09]  /*f2c0*/  UISETP.NE.AND UP0, UPT, UR4, URZ, UPT ;  /* 0x000000ff0400728c */ /* 0x001fd2000bf05270 */
[----:B------:R-:W-:Y:S05]  /*f2d0*/  BRA.U !UP0, `(.L_x_1165) ;  /* 0x0000000108d47547 */ /* 0x000fea000b800000 */
[----:B------:R-:W0:Y:S01]  /*f2e0*/  S2UR UR5, SR_CgaCtaId ;  /* 0x00000000000579c3 */ /* 0x000e220000008800 */
[----:B------:R-:W2:Y:S01]  /*f2f0*/  LDCU UR8, c[0x0][0x360] ;  /* 0x00006c00ff0877ac */ /* 0x000ea20008000800 */
[----:B----4-:R-:W-:Y:S01]  /*f300*/  MOV R10, R24 ;  /* 0x00000018000a7202 */ /* 0x010fe20000000f00 */
[----:B------:R-:W-:Y:S01]  /*f310*/  IMAD.MOV.U32 R11, RZ, RZ, R25 ;  /* 0x000000ffff0b7224 */ /* 0x000fe200078e0019 */
[----:B------:R-:W-:Y:S01]  /*f320*/  UMOV UR4, 0x400 ;  /* 0x0000040000047882 */ /* 0x000fe20000000000 */
[----:B------:R-:W4:Y:S01]  /*f330*/  LDCU UR6, c[0x0][0x364] ;  /* 0x00006c80ff0677ac */ /* 0x000f220008000800 */
[----:B------:R-:W-:Y:S01]  /*f340*/  UIADD3 UR4, UPT, UPT, UR4, 0x10, URZ ;  /* 0x0000001004047890 */ /* 0x000fe2000fffe0ff */
[----:B--23--:R-:W-:-:S03]  /*f350*/  IMAD R0, R16, UR8, R5 ;  /* 0x0000000810007c24 */ /* 0x00cfc6000f8e0205 */
[----:B0-----:R-:W-:Y:S02]  /*f360*/  ULEA UR4, UR5, UR4, 0x18 ;  /* 0x0000000405047291 */ /* 0x001fe4000f8ec0ff */
[----:B----4-:R-:W-:-:S04]  /*f370*/  UISETP.GE.U32.AND UP0, UPT, UR6, 0x2, UPT ;  /* 0x000000020600788c */ /* 0x010fc8000bf06070 */
[----:B------:R-:W-:-:S05]  /*f380*/  LEA R3, R0, UR4, 0x4 ;  /* 0x0000000400037c11 */ /* 0x000fca000f8e20ff */
[----:B------:R0:W-:Y:S01]  /*f390*/  STS.128 [R3], R8 ;  /* 0x0000000803007388 */ /* 0x0001e20000000c00 */
[----:B------:R-:W-:Y:S05]  /*f3a0*/  BRA.U !UP0, `(.L_x_1165) ;  /* 0x0000000108a07547 */ /* 0x000fea000b800000 */
[----:B------:R-:W-:-:S05]  /*f3b0*/  UMOV UR5, UR6 ;  /* 0x0000000600057c82 */ /* 0x000fca0008000000 */
.L_x_1170:
[----:B------:R-:W-:Y:S01]  /*f3c0*/  USHF.R.U32.HI UR7, URZ, 0x1, UR5 ;  /* 0x00000001ff077899 */ /* 0x000fe20008011605 */
[----:B------:R-:W-:Y:S05]  /*f3d0*/  BAR.SYNC.DEFER_BLOCKING 0x0 ;  /* 0x0000000000007b1d */ /* 0x000fea0000010000 */
[----:B------:R-:W-:Y:S01]  /*f3e0*/  IADD3 R0, PT, PT, R16, UR7, RZ ;  /* 0x0000000710007c10 */ /* 0x000fe2000fffe0ff */
[----:B------:R-:W-:Y:S03]  /*f3f0*/  BSSY.RECONVERGENT B0, `(.L_x_1166) ;  /* 0x0000020000007945 */ /* 0x000fe60003800200 */
[----:B------:R-:W-:-:S04]  /*f400*/  ISETP.GE.U32.AND P0, PT, R0, UR6, PT ;  /* 0x0000000600007c0c */ /* 0x000fc8000bf06070 */
[----:B------:R-:W-:-:S13]  /*f410*/  ISETP.GE.U32.OR P0, PT, R16, UR7, P0 ;  /* 0x0000000710007c0c */ /* 0x000fda0008706470 */
[----:B--23--:R-:W-:Y:S05]  /*f420*/  @P0 BRA `(.L_x_1167) ;  /* 0x0000000000700947 */ /* 0x00cfea0003800000 */
[----:B------:R-:W-:Y:S01]  /*f430*/  IMAD R0, R0, UR8, R5 ;  /* 0x0000000800007c24 */ /* 0x000fe2000f8e0205 */
[----:B------:R-:W2:Y:S01]  /*f440*/  DSETP.NAN.AND P1, PT, R8, R8, PT ;  /* 0x000000080800722a */ /* 0x000ea20003f28000 */
[----:B------:R-:W-:Y:S03]  /*f450*/  BSSY.RECONVERGENT B1, `(.L_x_1168) ;  /* 0x0000012000017945 */ /* 0x000fe60003800200 */
[----:B------:R-:W-:-:S05]  /*f460*/  LEA R0, R0, UR4, 0x4 ;  /* 0x0000000400007c11 */ /* 0x000fca000f8e20ff */
[----:B------:R-:W2:Y:S02]  /*f470*/  LDS.128 R12, [R0] ;  /* 0x00000000000c7984 */ /* 0x000ea40000000c00 */
[----:B--2---:R-:W-:-:S04]  /*f480*/  @P1 ISETP.GE.U32.AND P0, PT, R24, R14, PT ;  /* 0x0000000e1800120c */ /* 0x004fc80003f06070 */
[----:B------:R-:W-:-:S15]  /*f490*/  @P1 ISETP.GE.AND.EX P0, PT, R25, R15, PT, P0 ;  /* 0x0000000f1900120c */ /* 0x000fde0003f06300 */
[----:B------:R-:W-:-:S15]  /*f4a0*/  NOP ;  /* 0x0000000000007918 */ /* 0x000fde0000000000 */
[----:B------:R-:W-:-:S15]  /*f4b0*/  NOP ;  /* 0x0000000000007918 */ /* 0x000fde0000000000 */
[----:B------:R-:W-:-:S04]  /*f4c0*/  NOP ;  /* 0x0000000000007918 */ /* 0x000fc80000000000 */
[----:B------:R2:W3:Y:S02]  /*f4d0*/  @P1 DSETP.NUM.OR P0, PT, R12, R12, !P0 ;  /* 0x0000000c0c00122a */ /* 0x0004e40004707400 */
[----:B---3--:R-:W-:Y:S05]  /*f4e0*/  @P1 BRA `(.L_x_1169) ;  /* 0x0000000000201947 */ /* 0x008fea0003800000 */
[----:B------:R-:W3:Y:S02]  /*f4f0*/  DSETP.NEU.AND P1, PT, R8, R12, PT ;  /* 0x0000000c0800722a */ /* 0x000ee40003f2d000 */
[----:B---3--:R-:W-:-:S04]  /*f500*/  @!P1 ISETP.GE.U32.AND P0, PT, R24, R14, PT ;  /* 0x0000000e1800920c */ /* 0x008fc80003f06070 */
[----:B------:R-:W-:-:S04]  /*f510*/  @!P1 ISETP.GE.AND.EX P0, PT, R25, R15, PT, P0 ;  /* 0x0000000f1900920c */ /* 0x000fc80003f06300 */
[----:B------:R-:W-:-:S15]  /*f520*/  @!P1 PLOP3.LUT P0, PT, P0, PT, PT, 0x8, 0x80 ;  /* 0x000000000080981c */ /* 0x000fde000070e170 */
[----:B------:R-:W-:-:S15]  /*f530*/  NOP ;  /* 0x0000000000007918 */ /* 0x000fde0000000000 */
[----:B------:R-:W-:-:S15]  /*f540*/  NOP ;  /* 0x0000000000007918 */ /* 0x000fde0000000000 */
[----:B------:R-:W-:-:S09]  /*f550*/  NOP ;  /* 0x0000000000007918 */ /* 0x000fd20000000000 */
[----:B------:R3:W4:Y:S02]  /*f560*/  @P1 DSETP.LT.AND P0, PT, R8, R12, PT ;  /* 0x0000000c0800122a */ /* 0x0007240003f01000 */
.L_x_1169:
[----:B------:R-:W-:Y:S05]  /*f570*/  BSYNC.RECONVERGENT B1 ;  /* 0x0000000000017941 */ /* 0x000fea0003800200 */
.L_x_1168:
[----:B----4-:R-:W-:Y:S02]  /*f580*/  SEL R24, R24, R14, P0 ;  /* 0x0000000e18187207 */ /* 0x010fe40000000000 */
[----:B------:R-:W-:Y:S02]  /*f590*/  SEL R25, R25, R15, P0 ;  /* 0x0000000f19197207 */ /* 0x000fe40000000000 */
[----:B0--3--:R-:W-:Y:S01]  /*f5a0*/  FSEL R8, R8, R12, P0 ;  /* 0x0000000c08087208 */ /* 0x009fe20000000000 */
[----:B------:R-:W-:Y:S01]  /*f5b0*/  IMAD.MOV.U32 R10, RZ, RZ, R24 ;  /* 0x000000ffff0a7224 */ /* 0x000fe200078e0018 */
[----:B------:R-:W-:Y:S02]  /*f5c0*/  FSEL R9, R9, R13, P0 ;  /* 0x0000000d09097208 */ /* 0x000fe40000000000 */
[----:B------:R-:W-:-:S05]  /*f5d0*/  MOV R11, R25 ;  /* 0x00000019000b7202 */ /* 0x000fca0000000f00 */
[----:B------:R3:W-:Y:S02]  /*f5e0*/  STS.128 [R3], R8 ;  /* 0x0000000803007388 */ /* 0x0007e40000000c00 */
.L_x_1167:
[----:B------:R-:W-:Y:S05]  /*f5f0*/  BSYNC.RECONVERGENT B0 ;  /* 0x0000000000007941 */ /* 0x000fea0003800200 */
.L_x_1166:
[----:B------:R-:W-:-:S03]  /*f600*/  UISETP.GT.U32.AND UP0, UPT, UR5, 0x3, UPT ;  /* 0x000000030500788c */ /* 0x000fc6000bf04070 */
[----:B------:R-:W-:-:S06]  /*f610*/  UMOV UR5, UR7 ;  /* 0x0000000700057c82 */ /* 0x000fcc0008000000 */
[----:B------:R-:W-:Y:S05]  /*f620*/  BRA.U UP0, `(.L_x_1170) ;  /* 0xfffffffd00647547 */ /* 0x000fea000b83ffff */
.L_x_1165:
[----:B------:R-:W5:Y:S02]  /*f630*/  LDCU UR4, c[0x0][0x3b0] ;  /* 0x00007600ff0477ac */ /* 0x000f640008000800 */
[----:B-----5:R-:W-:-:S09]  /*f640*/  UISETP.NE.AND UP0, UPT, UR4, URZ, UPT ;  /* 0x000000ff0400728c */ /* 0x020fd2000bf05270 */
[----:B------:R-:W-:Y:S05]  /*f650*/  BRA.U !UP0, `(.L_x_1171) ;  /* 0x00000005085c7547 */ /* 0x000fea000b800000 */
[----:B------:R-:W5:Y:S02]  /*f660*/  LDCU UR5, c[0x0][0x360] ;  /* 0x00006c00ff0577ac */ /* 0x000f640008000800 */
[----:B-----5:R-:W-:Y:S02]  /*f670*/  UISETP.GE.U32.AND UP0, UPT, UR5, 0x21, UPT ;  /* 0x000000210500788c */ /* 0x020fe4000bf06070 */
[----:B------:R-:W-:-:S07]  /*f680*/  UMOV UR4, UR5 ;  /* 0x0000000500047c82 */ /* 0x000fce0008000000 */
[----:B------:R-:W-:Y:S05]  /*f690*/  BRA.U !UP0, `(.L_x_1172) ;  /* 0x0000000108cc7547 */ /* 0x000fea000b800000 */
[----:B------:R-:W5:Y:S01]  /*f6a0*/  S2UR UR6, SR_CgaCtaId ;  /* 0x00000000000679c3 */ /* 0x000f620000008800 */
[----:B------:R-:W-:Y:S01]  /*f6b0*/  UMOV UR4, 0x400 ;  /* 0x0000040000047882 */ /* 0x000fe20000000000 */
[----:B--234-:R-:W-:Y:S01]  /*f6c0*/  IMAD R0, R16, UR5, R5 ;  /* 0x0000000510007c24 */ /* 0x01cfe2000f8e0205 */
[----:B------:R-:W-:Y:S01]  /*f6d0*/  UIADD3 UR4, UPT, UPT, UR4, 0x10, URZ ;  /* 0x0000001004047890 */ /* 0x000fe2000fffe0ff */
[----:B0-----:R-:W-:Y:S01]  /*f6e0*/  IMAD.MOV.U32 R10, RZ, RZ, R24 ;  /* 0x000000ffff0a7224 */ /* 0x001fe200078e0018 */
[----:B------:R-:W-:Y:S01]  /*f6f0*/  MOV R11, R25 ;  /* 0x00000019000b7202 */ /* 0x000fe20000000f00 */
[----:B------:R-:W-:Y:S02]  /*f700*/  UISETP.GE.U32.AND UP0, UPT, UR5, 0x40, UPT ;  /* 0x000000400500788c */ /* 0x000fe4000bf06070 */
[----:B-----5:R-:W-:-:S06]  /*f710*/  ULEA UR4, UR6, UR4, 0x18 ;  /* 0x0000000406047291 */ /* 0x020fcc000f8ec0ff */
[----:B------:R-:W-:Y:S01]  /*f720*/  LEA R3, R0, UR4, 0x4 ;  /* 0x0000000400037c11 */ /* 0x000fe2000f8e20ff */
[----:B------:R-:W-:-:S04]  /*f730*/  UMOV UR4, 0x20 ;  /* 0x0000002000047882 */ /* 0x000fc80000000000 */
[----:B------:R0:W-:Y:S01]  /*f740*/  STS.128 [R3], R8 ;  /* 0x0000000803007388 */ /* 0x0001e20000000c00 */
[----:B------:R-:W-:Y:S05]  /*f750*/  BRA.U !UP0, `(.L_x_1172) ;  /* 0x00000001089c7547 */ /* 0x000fea000b800000 */
[----:B------:R-:W-:-:S07]  /*f760*/  IMAD.U32 R0, RZ, RZ, UR5 ;  /* 0x00000005ff007e24 */ /* 0x000fce000f8e00ff */
.L_x_1177:
[----:B------:R-:W-:Y:S01]  /*f770*/  SHF.R.U32.HI R2, RZ, 0x1, R0 ;  /* 0x00000001ff027819 */ /* 0x000fe20000011600 */
[----:B------:R-:W-:Y:S03]  /*f780*/  BAR.SYNC.DEFER_BLOCKING 0x0 ;  /* 0x0000000000007b1d */ /* 0x000fe60000010000 */
[----:B------:R-:W-:-:S03]  /*f790*/  IADD3 R4, PT, PT, R2, R5, RZ ;  /* 0x0000000502047210 */ /* 0x000fc60007ffe0ff */
[----:B------:R-:W-:Y:S01]  /*f7a0*/  BSSY.RECONVERGENT B0, `(.L_x_1173) ;  /* 0x000001f000007945 */ /* 0x000fe20003800200 */
[----:B------:R-:W-:-:S04]  /*f7b0*/  ISETP.GE.U32.AND P0, PT, R4, UR5, PT ;  /* 0x0000000504007c0c */ /* 0x000fc8000bf06070 */
[----:B------:R-:W-:-:S13]  /*f7c0*/  ISETP.GE.U32.OR P0, PT, R5, R2, P0 ;  /* 0x000000020500720c */ /* 0x000fda0000706470 */
[----:B--23--:R-:W-:Y:S05]  /*f7d0*/  @P0 BRA `(.L_x_1174) ;  /* 0x00000000006c0947 */ /* 0x00cfea0003800000 */
[----:B------:R-:W-:Y:S01]  /*f7e0*/  IMAD R12, R2, 0x10, R3 ;  /* 0x00000010020c7824 */ /* 0x000fe200078e0203 */
[----:B------:R-:W2:Y:S01]  /*f7f0*/  DSETP.NAN.AND P1, PT, R8, R8, PT ;  /* 0x000000080800722a */ /* 0x000ea20003f28000 */
[----:B------:R-:W-:Y:S04]  /*f800*/  BSSY.RECONVERGENT B1, `(.L_x_1175) ;  /* 0x0000011000017945 */ /* 0x000fe80003800200 */
[----:B------:R-:W2:Y:S02]  /*f810*/  LDS.128 R12, [R12] ;  /* 0x000000000c0c7984 */ /* 0x000ea40000000c00 */
[----:B--2---:R-:W-:-:S04]  /*f820*/  @P1 ISETP.GE.U32.AND P0, PT, R24, R14, PT ;  /* 0x0000000e1800120c */ /* 0x004fc80003f06070 */
[----:B------:R-:W-:-:S15]  /*f830*/  @P1 ISETP.GE.AND.EX P0, PT, R25, R15, PT, P0 ;  /* 0x0000000f1900120c */ /* 0x000fde0003f06300 */
[----:B------:R-:W-:-:S15]  /*f840*/  NOP ;  /* 0x0000000000007918 */ /* 0x000fde0000000000 */
[----:B------:R-:W-:-:S15]  /*f850*/  NOP ;  /* 0x0000000000007918 */ /* 0x000fde0000000000 */
[----:B------:R-:W-:-:S08]  /*f860*/  NOP ;  /* 0x0000000000007918 */ /* 0x000fd00000000000 */
        /* <DEDUP_REMOVED lines=10> */
.L_x_1176:
[----:B------:R-:W-:Y:S05]  /*f910*/  BSYNC.RECONVERGENT B1 ;  /* 0x0000000000017941 */ /* 0x000fea0003800200 */
.L_x_1175:
[----:B----4-:R-:W-:Y:S02]  /*f920*/  SEL R25, R25, R15, P0 ;  /* 0x0000000f19197207 */ /* 0x010fe40000000000 */
[----:B------:R-:W-:Y:S02]  /*f930*/  SEL R24, R24, R14, P0 ;  /* 0x0000000e18187207 */ /* 0x000fe40000000000 */
[----:B0--3--:R-:W-:Y:S01]  /*f940*/  FSEL R8, R8, R12, P0 ;  /* 0x0000000c08087208 */ /* 0x009fe20000000000 */
[----:B------:R-:W-:Y:S01]  /*f950*/  IMAD.MOV.U32 R11, RZ, RZ, R25 ;  /* 0x000000ffff0b7224 */ /* 0x000fe200078e0019 */
[----:B------:R-:W-:Y:S02]  /*f960*/  FSEL R9, R9, R13, P0 ;  /* 0x0000000d09097208 */ /* 0x000fe40000000000 */
[----:B------:R-:W-:-:S05]  /*f970*/  MOV R10, R24 ;  /* 0x00000018000a7202 */ /* 0x000fca0000000f00 */
[----:B------:R3:W-:Y:S02]  /*f980*/  STS.128 [R3], R8 ;  /* 0x0000000803007388 */ /* 0x0007e40000000c00 */
.L_x_1174:
[----:B------:R-:W-:Y:S05]  /*f990*/  BSYNC.RECONVERGENT B0 ;  /* 0x0000000000007941 */ /* 0x000fea0003800200 */
.L_x_1173:
[----:B------:R-:W-:Y:S02]  /*f9a0*/  ISETP.GT.U32.AND P0, PT, R0, 0x7f, PT ;  /* 0x0000007f0000780c */ /* 0x000fe40003f04070 */
[----:B------:R-:W-:-:S11]  /*f9b0*/  MOV R0, R2 ;  /* 0x0000000200007202 */ /* 0x000fd60000000f00 */
[----:B------:R-:W-:Y:S05]  /*f9c0*/  @P0 BRA `(.L_x_1177) ;  /* 0xfffffffc00680947 */ /* 0x000fea000383ffff */
.L_x_1172:
[----:B------:R-:W-:Y:S01]  /*f9d0*/  BAR.SYNC.DEFER_BLOCKING 0x0 ;  /* 0x0000000000007b1d */ /* 0x000fe20000010000 */
[----:B------:R-:W-:-:S09]  /*f9e0*/  UISETP.GE.U32.AND UP0, UPT, UR4, 0x2, UPT ;  /* 0x000000020400788c */ /* 0x000fd2000bf06070 */
[----:B------:R-:W-:Y:S05]  /*f9f0*/  BRA.U !UP0, `(.L_x_1171) ;  /* 0x0000000108747547 */ /* 0x000fea000b800000 */
[----:B------:R-:W-:-:S07]  /*fa00*/  IMAD.MOV.U32 R7, RZ, RZ, 0x1 ;  /* 0x00000001ff077424 */ /* 0x000fce00078e00ff */
.L_x_1180:
[----:B0--34-:R-:W0:Y:S01]  /*fa10*/  SHFL.DOWN PT, R11, R24, R7, 0x1f ;  /* 0x08001f07180b7589 */ /* 0x019e2200000e0000 */
[----:B------:R-:W0:Y:S01]  /*fa20*/  DSETP.NAN.AND P1, PT, R8, R8, PT ;  /* 0x000000080800722a */ /* 0x000e220003f28000 */
[----:B------:R-:W-:Y:S02]  /*fa30*/  BSSY.RECONVERGENT B0, `(.L_x_1178) ;  /* 0x0000014000007945 */ /* 0x000fe40003800200 */
[----:B------:R-:W3:Y:S04]  /*fa40*/  SHFL.DOWN PT, R0, R25, R7, 0x1f ;  /* 0x08001f0719007589 */ /* 0x000ee800000e0000 */
[----:B------:R-:W-:Y:S04]  /*fa50*/  SHFL.DOWN PT, R3, R9, R7, 0x1f ;  /* 0x08001f0709037589 */ /* 0x000fe800000e0000 */
[----:B------:R4:W5:Y:S02]  /*fa60*/  SHFL.DOWN PT, R2, R8, R7, 0x1f ;  /* 0x08001f0708027589 */ /* 0x00096400000e0000 */
[----:B----4-:R-:W-:-:S02]  /*fa70*/  SHF.L.U32 R7, R7, 0x1, RZ ;  /* 0x0000000107077819 */ /* 0x010fc400000006ff */
[----:B0-----:R-:W-:Y:S02]  /*fa80*/  @P1 ISETP.GE.U32.AND P0, PT, R24, R11, PT ;  /* 0x0000000b1800120c */ /* 0x001fe40003f06070 */
[----:B------:R-:W-:Y:S02]  /*fa90*/  ISETP.GE.AND P2, PT, R7, UR4, PT ;  /* 0x0000000407007c0c */ /* 0x000fe4000bf46270 */
[----:B---3--:R-:W-:-:S15]  /*faa0*/  @P1 ISETP.GE.AND.EX P0, PT, R25, R0, PT, P0 ;  /* 0x000000001900120c */ /* 0x008fde0003f06300 */
[----:B------:R-:W-:-:S15]  /*fab0*/  NOP ;  /* 0x0000000000007918 */ /* 0x000fde0000000000 */
[----:B------:R-:W-:-:S15]  /*fac0*/  NOP ;  /* 0x0000000000007918 */ /* 0x000fde0000000000 */
[----:B-----5:R0:W3:Y:S02]  /*fad0*/  @P1 DSETP.NUM.OR P0, PT, R2, R2, !P0 ;  /* 0x000000020200122a */ /* 0x0200e40004707400 */
        /* <DEDUP_REMOVED lines=9> */
.L_x_1179:
[----:B------:R-:W-:Y:S05]  /*fb70*/  BSYNC.RECONVERGENT B0 ;  /* 0x0000000000007941 */ /* 0x000fea0003800200 */
.L_x_1178:
[----:B---34-:R-:W-:Y:S02]  /*fb80*/  FSEL R8, R8, R2, P0 ;  /* 0x0000000208087208 */ /* 0x018fe40000000000 */
[----:B------:R-:W-:Y:S02]  /*fb90*/  FSEL R9, R9, R3, P0 ;  /* 0x0000000309097208 */ /* 0x000fe40000000000 */
[----:B------:R-:W-:Y:S02]  /*fba0*/  SEL R24, R24, R11, P0 ;  /* 0x0000000b18187207 */ /* 0x000fe40000000000 */
[----:B------:R-:W-:Y:S01]  /*fbb0*/  SEL R25, R25, R0, P0 ;  /* 0x0000000019197207 */ /* 0x000fe20000000000 */
[----:B------:R-:W-:Y:S06]  /*fbc0*/  @!P2 BRA `(.L_x_1180) ;  /* 0xfffffffc0090a947 */ /* 0x000fec000383ffff */
.L_x_1171:
[----:B------:R-:W5:Y:S01]  /*fbd0*/  LDCU UR4, c[0x0][0x56c] ;  /* 0x0000ad80ff0477ac */ /* 0x000f620008000800 */
[----:B0-----:R-:W-:Y:S01]  /*fbe0*/  IMAD.MOV.U32 R2, RZ, RZ, RZ ;  /* 0x000000ffff027224 */ /* 0x001fe200078e00ff */
[----:B-----5:R-:W-:-:S09]  /*fbf0*/  UISETP.NE.AND UP0, UPT, UR4, URZ, UPT ;  /* 0x000000ff0400728c */ /* 0x020fd2000bf05270 */
[----:B------:R-:W-:Y:S05]  /*fc00*/  BRA.U !UP0, `(.L_x_1181) ;  /* 0x00000011085c7547 */ /* 0x000fea000b800000 */
[----:B---34-:R-:W3:Y:S01]  /*fc10*/  LDL.64 R10, [R1+0x28] ;  /* 0x00002800010a7983 */ /* 0x018ee20000100a00 */
[----:B------:R-:W0:Y:S01]  /*fc20*/  LDCU.64 UR8, c[0x0][0x570] ;  /* 0x0000ae00ff0877ac */ /* 0x000e220008000a00 */
[----:B------:R-:W-:Y:S01]  /*fc30*/  MOV R2, RZ ;  /* 0x000000ff00027202 */ /* 0x000fe20000000f00 */
[----:B------:R-:W4:Y:S01]  /*fc40*/  LDCU UR6, c[0x0][0x578] ;  /* 0x0000af00ff0677ac */ /* 0x000f220008000800 */
[----:B------:R-:W5:Y:S01]  /*fc50*/  LDCU UR5, c[0x0][0x69c] ;  /* 0x0000d380ff0577ac */ /* 0x000f620008000800 */
[----:B------:R-:W-:-:S04]  /*fc60*/  UIADD3 UR4, UPT, UPT, UR4, -0x1, URZ ;  /* 0xffffffff04047890 */ /* 0x000fc8000fffe0ff */
[----:B------:R-:W-:Y:S01]  /*fc70*/  UISETP.NE.AND UP0, UPT, UR4, URZ, UPT ;  /* 0x000000ff0400728c */ /* 0x000fe2000bf05270 */
[----:B---3--:R-:W-:Y:S02]  /*fc80*/  IMAD.MOV.U32 R3, RZ, RZ, R11 ;  /* 0x000000ffff037224 */ /* 0x008fe400078e000b */
[----:B0-----:R-:W-:-:S05]  /*fc90*/  IMAD.HI.U32 R2, R11, UR9, R2 ;  /* 0x000000090b027c27 */ /* 0x001fca000f8e0002 */
[----:B----4-:R-:W-:-:S04]  /*fca0*/  SHF.R.U32.HI R7, RZ, UR6, R2 ;  /* 0x00000006ff077c19 */ /* 0x010fc80008011602 */
[----:B------:R-:W-:-:S05]  /*fcb0*/  IADD3 R0, PT, PT, -R7, RZ, RZ ;  /* 0x000000ff07007210 */ /* 0x000fca0007ffe1ff */
[----:B------:R-:W-:-:S04]  /*fcc0*/  IMAD R0, R0, UR8, R11 ;  /* 0x0000000800007c24 */ /* 0x000fc8000f8e020b */
[----:B-----5:R-:W-:Y:S01]  /*fcd0*/  IMAD R2, R0, UR5, RZ ;  /* 0x0000000500027c24 */ /* 0x020fe2000f8e02ff */
[----:B------:R-:W-:Y:S06]  /*fce0*/  BRA.U !UP0, `(.L_x_1181) ;  /* 0x0000001108247547 */ /* 0x000fec000b800000 */
[----:B------:R-:W0:Y:S01]  /*fcf0*/  LDCU.64 UR6, c[0x0][0x580] ;  /* 0x0000b000ff0677ac */ /* 0x000e220008000a00 */
[----:B------:R-:W-:Y:S01]  /*fd00*/  IMAD.MOV.U32 R6, RZ, RZ, RZ ;  /* 0x000000ffff067224 */ /* 0x000fe200078e00ff */
[----:B------:R-:W-:Y:S01]  /*fd10*/  UISETP.LT.U32.AND UP0, UPT, UR4, 0x18, UPT ;  /* 0x000000180400788c */ /* 0x000fe2000bf01070 */
[----:B------:R-:W3:Y:S03]  /*fd20*/  LDCU UR8, c[0x0][0x57c] ;  /* 0x0000af80ff0877ac */ /* 0x000ee60008000800 */
[----:B------:R-:W-:Y:S01]  /*fd30*/  USEL UR4, UR4, 0x18, UP0 ;  /* 0x0000001804047887 */ /* 0x000fe20008000000 */
[----:B------:R-:W4:Y:S03]  /*fd40*/  LDCU UR5, c[0x0][0x6a4] ;  /* 0x0000d480ff0577ac */ /* 0x000f260008000800 */
[----:B------:R-:W-:Y:S01]  /*fd50*/  UIADD3 UR4, UPT, UPT, UR4, 0x1, URZ ;  /* 0x0000000104047890 */ /* 0x000fe2000fffe0ff */
[----:B0-----:R-:W-:-:S03]  /*fd60*/  IMAD.HI.U32 R10, R7, UR6, R6 ;  /* 0x00000006070a7c27 */ /* 0x001fc6000f8e0006 */
[----:B------:R-:W-:Y:S02]  /*fd70*/  UISETP.NE.AND UP0, UPT, UR4, 0x2, UPT ;  /* 0x000000020400788c */ /* 0x000fe4000bf05270 */
[----:B------:R-:W-:-:S04]  /*fd80*/  SHF.R.U32.HI R11, RZ, UR7, R10 ;  /* 0x00000007ff0b7c19 */ /* 0x000fc8000801160a */
[----:B------:R-:W-:-:S05]  /*fd90*/  IADD3 R3, PT, PT, -R11, RZ, RZ ;  /* 0x000000ff0b037210 */ /* 0x000fca0007ffe1ff */
[----:B---3--:R-:W-:-:S04]  /*fda0*/  IMAD R3, R3, UR8, R7 ;  /* 0x0000000803037c24 */ /* 0x008fc8000f8e0207 */
[----:B----4-:R-:W-:Y:S01]  /*fdb0*/  IMAD R2, R3, UR5, R2 ;  /* 0x0000000503027c24 */ /* 0x010fe2000f8e0202 */
[----:B------:R-:W-:Y:S06]  /*fdc0*/  BRA.U !UP0, `(.L_x_1181) ;  /* 0x0000000d08ec7547 */ /* 0x000fec000b800000 */
[----:B------:R-:W0:Y:S01]  /*fdd0*/  LDCU.64 UR8, c[0x0][0x588] ;  /* 0x0000b100ff0877ac */ /* 0x000e220008000a00 */
[----:B------:R-:W-:Y:S01]  /*fde0*/  IMAD.MOV.U32 R10, RZ, RZ, RZ ;  /* 0x000000ffff0a7224 */ /* 0x000fe200078e00ff */
[----:B------:R-:W3:Y:S01]  /*fdf0*/  LDCU UR6, c[0x0][0x590] ;  /* 0x0000b200ff0677ac */ /* 0x000ee20008000800 */
[----:B------:R-:W4:Y:S01]  /*fe00*/  LDCU UR5, c[0x0][0x6ac] ;  /* 0x0000d580ff0577ac */ /* 0x000f220008000800 */
[----:B------:R-:W-:Y:S01]  /*fe10*/  UISETP.NE.AND UP0, UPT, UR4, 0x3, UPT ;  /* 0x000000030400788c */ /* 0x000fe2000bf05270 */
[----:B0-----:R-:W-:-:S05]  /*fe20*/  IMAD.HI.U32 R6, R11, UR9, R10 ;  /* 0x000000090b067c27 */ /* 0x001fca000f8e000a */
[----:B---3--:R-:W-:-:S04]  /*fe30*/  SHF.R.U32.HI R7, RZ, UR6, R6 ;  /* 0x00000006ff077c19 */ /* 0x008fc80008011606 */
[----:B------:R-:W-:-:S05]  /*fe40*/  IADD3 R3, PT, PT, -R7, RZ, RZ ;  /* 0x000000ff07037210 */ /* 0x000fca0007ffe1ff */
[----:B------:R-:W-:-:S04]  /*fe50*/  IMAD R3, R3, UR8, R11 ;  /* 0x0000000803037c24 */ /* 0x000fc8000f8e020b */
        /* <DEDUP_REMOVED lines=236> */
[----:B------:R-:W4:Y:S02]  /*10d20*/  LDCU UR4, c[0x0][0x75c] ;  /* 0x0000eb80ff0477ac */ /* 0x000f240008000800 */
[----:B0-----:R-:W-:-:S05]  /*10d30*/  IMAD.HI.U32 R0, R11, UR7, R10 ;  /* 0x000000070b007c27 */ /* 0x001fca000f8e000a */
[----:B---3--:R-:W-:-:S04]  /*10d40*/  SHF.R.U32.HI R0, RZ, UR5, R0 ;  /* 0x00000005ff007c19 */ /* 0x008fc80008011600 */
[----:B------:R-:W-:-:S05]  /*10d50*/  IADD3 R3, PT, PT, -R0, RZ, RZ ;  /* 0x000000ff00037210 */ /* 0x000fca0007ffe1ff */
[----:B------:R-:W-:-:S04]  /*10d60*/  IMAD R3, R3, UR6, R11 ;  /* 0x0000000603037c24 */ /* 0x000fc8000f8e020b */
[----:B----4-:R-:W-:-:S07]  /*10d70*/  IMAD R2, R3, UR4, R2 ;  /* 0x0000000403027c24 */ /* 0x010fce000f8e0202 */
.L_x_1181:
[----:B------:R-:W0:Y:S01]  /*10d80*/  LDCU.64 UR4, c[0x0][0x780] ;  /* 0x0000f000ff0477ac */ /* 0x000e220008000a00 */
[----:B------:R-:W-:Y:S01]  /*10d90*/  CS2R R6, SRZ ;  /* 0x0000000000067805 */ /* 0x000fe2000001ff00 */
[----:B------:R-:W-:Y:S02]  /*10da0*/  UPLOP3.LUT UP0, UPT, UPT, UPT, UPT, 0x80, 0x8 ;  /* 0x000000000008789c */ /* 0x000fe40003f0f070 */
[----:B0-----:R-:W-:-:S04]  /*10db0*/  UISETP.NE.U32.AND UP1, UPT, UR4, URZ, UPT ;  /* 0x000000ff0400728c */ /* 0x001fc8000bf25070 */
[----:B------:R-:W-:-:S09]  /*10dc0*/  UISETP.NE.AND.EX UP1, UPT, UR5, URZ, UPT, UP1 ;  /* 0x000000ff0500728c */ /* 0x000fd2000bf25310 */
[----:B------:R-:W-:Y:S05]  /*10dd0*/  BRA.U !UP1, `(.L_x_1182) ;  /* 0x0000000509387547 */ /* 0x000fea000b800000 */
[----:B----4-:R-:W-:Y:S02]  /*10de0*/  HFMA2 R0, -RZ, RZ, 0, 9.5367431640625e-07 ;  /* 0x00000010ff007431 */ /* 0x010fe400000001ff */
[----:B---3--:R-:W-:-:S07]  /*10df0*/  IMAD.MOV.U32 R11, RZ, RZ, 0x8 ;  /* 0x00000008ff0b7424 */ /* 0x008fce00078e00ff */
.L_x_1183:
[----:B------:R-:W0:Y:S08]  /*10e00*/  I2F.U32.RP R3, R0 ;  /* 0x0000000000037306 */ /* 0x000e300000209000 */
[----:B0-----:R-:W0:Y:S02]  /*10e10*/  MUFU.RCP R3, R3 ;  /* 0x0000000300037308 */ /* 0x001e240000001000 */
[----:B0-----:R-:W-:-:S06]  /*10e20*/  VIADD R6, R3, 0xffffffe ;  /* 0x0ffffffe03067836 */ /* 0x001fcc0000000000 */
[----:B------:R0:W2:Y:S02]  /*10e30*/  F2I.FTZ.U32.TRUNC.NTZ R7, R6 ;  /* 0x0000000600077305 */ /* 0x0000a4000021f000 */
[----:B0-----:R-:W-:Y:S01]  /*10e40*/  IMAD.MOV.U32 R6, RZ, RZ, RZ ;  /* 0x000000ffff067224 */ /* 0x001fe200078e00ff */
[----:B--2---:R-:W-:-:S05]  /*10e50*/  IADD3 R13, PT, PT, RZ, -R7, RZ ;  /* 0x80000007ff0d7210 */ /* 0x004fca0007ffe0ff */
[----:B------:R-:W-:-:S04]  /*10e60*/  IMAD R13, R13, R0, RZ ;  /* 0x000000000d0d7224 */ /* 0x000fc800078e02ff */
[----:B------:R-:W-:-:S04]  /*10e70*/  IMAD.HI.U32 R7, R7, R13, R6 ;  /* 0x0000000d07077227 */ /* 0x000fc800078e0006 */
[----:B------:R-:W-:Y:S02]  /*10e80*/  IMAD.MOV.U32 R13, RZ, RZ, R0 ;  /* 0x000000ffff0d7224 */ /* 0x000fe400078e0000 */
[----:B------:R-:W-:-:S05]  /*10e90*/  IMAD.HI.U32 R4, R7, R11, RZ ;  /* 0x0000000b07047227 */ /* 0x000fca00078e00ff */
[----:B------:R-:W-:-:S05]  /*10ea0*/  IADD3 R4, PT, PT, -R4, RZ, RZ ;  /* 0x000000ff04047210 */ /* 0x000fca0007ffe1ff */
[----:B------:R-:W-:Y:S01]  /*10eb0*/  IMAD R11, R0, R4, R11 ;  /* 0x00000004000b7224 */ /* 0x000fe200078e020b */
[----:B------:R-:W-:-:S04]  /*10ec0*/  LOP3.LUT R4, RZ, R0, RZ, 0x33, !PT ;  /* 0x00000000ff047212 */ /* 0x000fc800078e33ff */
[----:B------:R-:W-:-:S13]  /*10ed0*/  ISETP.GE.U32.AND P0, PT, R11, R0, PT ;  /* 0x000000000b00720c */ /* 0x000fda0003f06070 */
[----:B------:R-:W-:Y:S01]  /*10ee0*/  @P0 IMAD.IADD R11, R11, 0x1, -R0 ;  /* 0x000000010b0b0824 */ /* 0x000fe200078e0a00 */
[----:B------:R-:W-:-:S04]  /*10ef0*/  ISETP.NE.U32.AND P0, PT, R0, RZ, PT ;  /* 0x000000ff0000720c */ /* 0x000fc80003f05070 */
[----:B------:R-:W-:-:S13]  /*10f00*/  ISETP.GE.U32.AND P1, PT, R11, R0, PT ;  /* 0x000000000b00720c */ /* 0x000fda0003f26070 */
[----:B------:R-:W-:-:S04]  /*10f10*/  @P1 IADD3 R11, PT, PT, R11, -R0, RZ ;  /* 0x800000000b0b1210 */ /* 0x000fc80007ffe0ff */
[----:B------:R-:W-:Y:S02]  /*10f20*/  SEL R0, R4, R11, !P0 ;  /* 0x0000000b04007207 */ /* 0x000fe40004000000 */
[----:B------:R-:W-:Y:S02]  /*10f30*/  MOV R11, R13 ;  /* 0x0000000d000b7202 */ /* 0x000fe40000000f00 */
        /* <DEDUP_REMOVED lines=11> */
[----:B------:R-:W-:Y:S01]  /*10ff0*/  @P1 IMAD.IADD R0, R0, 0x1, -R13 ;  /* 0x0000000100001824 */ /* 0x000fe200078e0a0d */
[----:B------:R-:W-:-:S04]  /*11000*/  @P1 IADD3 R3, PT, PT, R3, 0x1, RZ ;  /* 0x0000000103031810 */ /* 0x000fc80007ffe0ff */
[----:B------:R-:W-:Y:S01]  /*11010*/  ISETP.GE.U32.AND P2, PT, R0, R13, PT ;  /* 0x0000000d0000720c */ /* 0x000fe20003f46070 */
[----:B------:R-:W-:Y:S02]  /*11020*/  @P3 IMAD.IADD R6, R6, 0x1, -R13 ;  /* 0x0000000106063824 */ /* 0x000fe400078e0a0d */
[----:B------:R-:W-:-:S03]  /*11030*/  @P3 VIADD R11, R11, 0x1 ;  /* 0x000000010b0b3836 */ /* 0x000fc60000000000 */
[----:B------:R-:W-:-:S07]  /*11040*/  ISETP.GE.U32.AND P1, PT, R6, R13, PT ;  /* 0x0000000d0600720c */ /* 0x000fce0003f26070 */
[----:B------:R-:W-:-:S04]  /*11050*/  @P2 IADD3 R3, PT, PT, R3, 0x1, RZ ;  /* 0x0000000103032810 */ /* 0x000fc80007ffe0ff */
[----:B------:R-:W-:Y:S02]  /*11060*/  SEL R7, R4, R3, !P0 ;  /* 0x0000000304077207 */ /* 0x000fe40004000000 */
[----:B------:R-:W-:-:S03]  /*11070*/  @P1 IADD3 R11, PT, PT, R11, 0x1, RZ ;  /* 0x000000010b0b1810 */ /* 0x000fc60007ffe0ff */
[----:B------:R-:W-:Y:S01]  /*11080*/  IMAD.WIDE.U32 R6, R7, R2, RZ ;  /* 0x0000000207067225 */ /* 0x000fe200078e00ff */
[----:B------:R-:W-:-:S04]  /*11090*/  SEL R3, R4, R11, !P0 ;  /* 0x0000000b04037207 */ /* 0x000fc80004000000 */
[----:B------:R-:W-:-:S13]  /*110a0*/  LOP3.LUT P2, RZ, R7, 0x1f, RZ, 0xc0, !PT ;  /* 0x0000001f07ff7812 */ /* 0x000fda000784c0ff */
[----:B------:R-:W-:Y:S05]  /*110b0*/  @P2 BRA `(.L_x_1185) ;  /* 0x0000000000542947 */ /* 0x000fea0003800000 */
[----:B------:R-:W0:Y:S01]  /*110c0*/  I2F.U32.RP R0, R3 ;  /* 0x0000000300007306 */ /* 0x000e220000209000 */
[----:B------:R-:W-:Y:S02]  /*110d0*/  IADD3 R7, PT, PT, RZ, -R3, RZ ;  /* 0x80000003ff077210 */ /* 0x000fe40007ffe0ff */
[----:B------:R-:W-:-:S05]  /*110e0*/  ISETP.NE.U32.AND P2, PT, R3, RZ, PT ;  /* 0x000000ff0300720c */ /* 0x000fca0003f45070 */
[----:B0-----:R-:W0:Y:S02]  /*110f0*/  MUFU.RCP R0, R0 ;  /* 0x0000000000007308 */ /* 0x001e240000001000 */
[----:B0-----:R-:W-:-:S06]  /*11100*/  VIADD R10, R0, 0xffffffe ;  /* 0x0ffffffe000a7836 */ /* 0x001fcc0000000000 */
[----:B------:R0:W2:Y:S02]  /*11110*/  F2I.FTZ.U32.TRUNC.NTZ R11, R10 ;  /* 0x0000000a000b7305 */ /* 0x0000a4000021f000 */
[----:B0-----:R-:W-:Y:S02]  /*11120*/  IMAD.MOV.U32 R10, RZ, RZ, RZ ;  /* 0x000000ffff0a7224 */ /* 0x001fe400078e00ff */
[----:B--2---:R-:W-:-:S04]  /*11130*/  IMAD R7, R7, R11, RZ ;  /* 0x0000000b07077224 */ /* 0x004fc800078e02ff */
[----:B------:R-:W-:-:S04]  /*11140*/  IMAD.HI.U32 R11, R11, R7, R10 ;  /* 0x000000070b0b7227 */ /* 0x000fc800078e000a */
[----:B------:R-:W-:Y:S02]  /*11150*/  IMAD.MOV.U32 R7, RZ, RZ, RZ ;  /* 0x000000ffff077224 */ /* 0x000fe400078e00ff */
[----:B------:R-:W-:-:S05]  /*11160*/  IMAD.HI.U32 R11, R11, R6, RZ ;  /* 0x000000060b0b7227 */ /* 0x000fca00078e00ff */
[----:B------:R-:W-:-:S05]  /*11170*/  IADD3 R4, PT, PT, -R11, RZ, RZ ;  /* 0x000000ff0b047210 */ /* 0x000fca0007ffe1ff */
[----:B------:R-:W-:-:S05]  /*11180*/  IMAD R6, R3, R4, R6 ;  /* 0x0000000403067224 */ /* 0x000fca00078e0206 */
[----:B------:R-:W-:-:S13]  /*11190*/  ISETP.GE.U32.AND P0, PT, R6, R3, PT ;  /* 0x000000030600720c */ /* 0x000fda0003f06070 */
[----:B------:R-:W-:Y:S01]  /*111a0*/  @P0 IMAD.IADD R6, R6, 0x1, -R3 ;  /* 0x0000000106060824 */ /* 0x000fe200078e0a03 */
[----:B------:R-:W-:-:S04]  /*111b0*/  @P0 IADD3 R11, PT, PT, R11, 0x1, RZ ;  /* 0x000000010b0b0810 */ /* 0x000fc80007ffe0ff */
[----:B------:R-:W-:-:S13]  /*111c0*/  ISETP.GE.U32.AND P1, PT, R6, R3, PT ;  /* 0x000000030600720c */ /* 0x000fda0003f26070 */
[----:B------:R-:W-:Y:S01]  /*111d0*/  @P1 VIADD R11, R11, 0x1 ;  /* 0x000000010b0b1836 */ /* 0x000fe20000000000 */
[----:B------:R-:W-:-:S04]  /*111e0*/  @!P2 LOP3.LUT R11, RZ, R3, RZ, 0x33, !PT ;  /* 0x00000003ff0ba212 */ /* 0x000fc800078e33ff */
[----:B------:R-:W-:Y:S01]  /*111f0*/  MOV R6, R11 ;  /* 0x0000000b00067202 */ /* 0x000fe20000000f00 */
[----:B------:R-:W-:Y:S06]  /*11200*/  BRA `(.L_x_1186) ;  /* 0x0000000000107947 */ /* 0x000fec0003800000 */
.L_x_1185:
[----:B------:R-:W-:-:S07]  /*11210*/  MOV R0, 0x11230 ;  /* 0x0001123000007802 */ /* 0x000fce0000000f00 */
[----:B-1----:R-:W-:Y:S05]  /*11220*/  CALL.REL.NOINC `($__internal_3_$__cuda_sm20_div_u64) ;  /* 0x0000003400987944 */ /* 0x002fea0003c00000 */
[----:B------:R-:W-:Y:S01]  /*11230*/  MOV R6, R3 ;  /* 0x0000000300067202 */ /* 0x000fe20000000f00 */
[----:B------:R-:W-:-:S07]  /*11240*/  IMAD.MOV.U32 R7, RZ, RZ, R4 ;  /* 0x000000ffff077224 */ /* 0x000fce00078e0004 */
.L_x_1186:
[----:B------:R-:W-:Y:S05]  /*11250*/  BSYNC.RECONVERGENT B0 ;  /* 0x0000000000007941 */ /* 0x000fea0003800200 */
.L_x_1184:
[----:B------:R-:W0:Y:S02]  /*11260*/  LDCU.64 UR4, c[0x0][0x780] ;  /* 0x0000f000ff0477ac */ /* 0x000e240008000a00 */
[----:B0-----:R-:W-:Y:S02]  /*11270*/  UISETP.NE.U32.AND UP0, UPT, UR4, URZ, UPT ;  /* 0x000000ff0400728c */ /* 0x001fe4000bf05070 */
[----:B------:R-:W-:Y:S02]  /*11280*/  IADD3 R6, P0, PT, R6, UR4, RZ ;  /* 0x0000000406067c10 */ /* 0x000fe4000ff1e0ff */
[----:B------:R-:W-:Y:S02]  /*11290*/  UISETP.NE.AND.EX UP0, UPT, UR5, URZ, UPT, UP0 ;  /* 0x000000ff0500728c */ /* 0x000fe4000bf05300 */
[----:B------:R-:W-:Y:S02]  /*112a0*/  IADD3.X R7, PT, PT, R7, UR5, RZ, P0, !PT ;  /* 0x0000000507077c10 */ /* 0x000fe400087fe4ff */
[----:B------:R-:W-:-:S11]  /*112b0*/  UPLOP3.LUT UP0, UPT, UPT, UPT, UP0, 0x40, 0x4 ;  /* 0x000000000004789c */ /* 0x000fd60003f0e800 */
.L_x_1182:
[----:B------:R-:W0:Y:S02]  /*112c0*/  LDCU UR4, c[0x0][0x3b8] ;  /* 0x00007700ff0477ac */ /* 0x000e240008000800 */
[----:B0-----:R-:W-:-:S09]  /*112d0*/  UISETP.NE.AND UP1, UPT, UR4, URZ, UPT ;  /* 0x000000ff0400728c */ /* 0x001fd2000bf25270 */
[----:B------:R-:W-:Y:S05]  /*112e0*/  BRA.U !UP1, `(.L_x_1187) ;  /* 0x0000002d09447547 */ /* 0x000fea000b800000 */
[----:B------:R-:W4:Y:S01]  /*112f0*/  S2R R4, SR_CTAID.X ;  /* 0x0000000000047919 */ /* 0x000f220000002500 */
[----:B------:R-:W0:Y:S01]  /*11300*/  LDCU UR4, c[0x0][0x56c] ;  /* 0x0000ad80ff0477ac */ /* 0x000e220008000800 */
[----:B------:R-:W-:Y:S01]  /*11310*/  HFMA2 R2, -RZ, RZ, 0, 0 ;  /* 0x00000000ff027431 */ /* 0x000fe200000001ff */
[----:B------:R-:W3:Y:S01]  /*11320*/  LDCU UR5, c[0x0][0x3bc] ;  /* 0x00007780ff0577ac */ /* 0x000ee20008000800 */
[----:B------:R-:W2:Y:S01]  /*11330*/  LDCU UR6, c[0x0][0x3c0] ;  /* 0x00007800ff0677ac */ /* 0x000ea20008000800 */
[----:B------:R-:W4:Y:S01]  /*11340*/  LDCU UR7, c[0x0][0x3a8] ;  /* 0x00007500ff0777ac */ /* 0x000f220008000800 */
[----:B0-----:R-:W-:Y:S01]  /*11350*/  UISETP.NE.AND UP1, UPT, UR4, URZ, UPT ;  /* 0x000000ff0400728c */ /* 0x001fe2000bf25270 */
[----:B---3--:R-:W-:-:S04]  /*11360*/  IMAD R3, R5, UR5, RZ ;  /* 0x0000000505037c24 */ /* 0x008fc8000f8e02ff */
[----:B--2---:R-:W-:-:S04]  /*11370*/  IMAD R3, R16, UR6, R3 ;  /* 0x0000000610037c24 */ /* 0x004fc8000f8e0203 */
[----:B----4-:R-:W-:Y:S01]  /*11380*/  IMAD R11, R4, UR7, R3 ;  /* 0x00000007040b7c24 */ /* 0x010fe2000f8e0203 */
[----:B------:R-:W-:Y:S06]  /*11390*/  BRA.U !UP1, `(.L_x_1188) ;  /* 0x0000001109547547 */ /* 0x000fec000b800000 */
[----:B------:R-:W0:Y:S01]  /*113a0*/  LDCU.64 UR6, c[0x0][0x570] ;  /* 0x0000ae00ff0677ac */ /* 0x000e220008000a00 */
[----:B------:R-:W-:Y:S01]  /*113b0*/  IMAD.MOV.U32 R10, RZ, RZ, RZ ;  /* 0x000000ffff0a7224 */ /* 0x000fe200078e00ff */
[----:B------:R-:W2:Y:S01]  /*113c0*/  LDCU UR5, c[0x0][0x578] ;  /* 0x0000af00ff0577ac */ /* 0x000ea20008000800 */
[----:B------:R-:W3:Y:S01]  /*113d0*/  LDCU UR8, c[0x0][0x69c] ;  /* 0x0000d380ff0877ac */ /* 0x000ee20008000800 */
[----:B------:R-:W-:-:S04]  /*113e0*/  UIADD3 UR4, UPT, UPT, UR4, -0x1, URZ ;  /* 0xffffffff04047890 */ /* 0x000fc8000fffe0ff */
[----:B------:R-:W-:Y:S01]  /*113f0*/  UISETP.NE.AND UP1, UPT, UR4, URZ, UPT ;  /* 0x000000ff0400728c */ /* 0x000fe2000bf25270 */
[----:B0-----:R-:W-:-:S05]  /*11400*/  IMAD.HI.U32 R12, R11, UR7, R10 ;  /* 0x000000070b0c7c27 */ /* 0x001fca000f8e000a */
[----:B--2---:R-:W-:-:S04]  /*11410*/  SHF.R.U32.HI R13, RZ, UR5, R12 ;  /* 0x00000005ff0d7c19 */ /* 0x004fc8000801160c */
[----:B------:R-:W-:-:S05]  /*11420*/  IADD3 R3, PT, PT, -R13, RZ, RZ ;  /* 0x000000ff0d037210 */ /* 0x000fca0007ffe1ff */
[----:B------:R-:W-:-:S04]  /*11430*/  IMAD R3, R3, UR6, R11 ;  /* 0x0000000603037c24 */ /* 0x000fc8000f8e020b */
[----:B---3--:R-:W-:Y:S01]  /*11440*/  IMAD R2, R3, UR8, RZ ;  /* 0x0000000803027c24 */ /* 0x008fe2000f8e02ff */
[----:B------:R-:W-:Y:S06]  /*11450*/  BRA.U !UP1, `(.L_x_1188) ;  /* 0x0000001109247547 */ /* 0x000fec000b800000 */
[----:B------:R-:W0:Y:S01]  /*11460*/  LDCU.64 UR6, c[0x0][0x580] ;  /* 0x0000b000ff0677ac */ /* 0x000e220008000a00 */
[----:B------:R-:W-:Y:S01]  /*11470*/  IMAD.MOV.U32 R12, RZ, RZ, RZ ;  /* 0x000000ffff0c7224 */ /* 0x000fe200078e00ff */
[----:B------:R-:W-:Y:S01]  /*11480*/  UISETP.LT.U32.AND UP1, UPT, UR4, 0x18, UPT ;  /* 0x000000180400788c */ /* 0x000fe2000bf21070 */
[----:B------:R-:W2:Y:S03]  /*11490*/  LDCU UR5, c[0x0][0x57c] ;  /* 0x0000af80ff0577ac */ /* 0x000ea60008000800 */
[----:B------:R-:W-:-:S04]  /*114a0*/  USEL UR4, UR4, 0x18, UP1 ;  /* 0x0000001804047887 */ /* 0x000fc80008800000 */
[----:B------:R-:W-:Y:S01]  /*114b0*/  UIADD3 UR4, UPT, UPT, UR4, 0x1, URZ ;  /* 0x0000000104047890 */ /* 0x000fe2000fffe0ff */
[----:B0-----:R-:W-:Y:S01]  /*114c0*/  IMAD.HI.U32 R14, R13, UR6, R12 ;  /* 0x000000060d0e7c27 */ /* 0x001fe2000f8e000c */
[----:B------:R-:W0:Y:S04]  /*114d0*/  LDCU UR6, c[0x0][0x6a4] ;  /* 0x0000d480ff0677ac */ /* 0x000e280008000800 */
[----:B------:R-:W-:Y:S01]  /*114e0*/  SHF.R.U32.HI R15, RZ, UR7, R14 ;  /* 0x00000007ff0f7c19 */ /* 0x000fe2000801160e */
[----:B------:R-:W-:-:S03]  /*114f0*/  UISETP.NE.AND UP1, UPT, UR4, 0x2, UPT ;  /* 0x000000020400788c */ /* 0x000fc6000bf25270 */
[----:B------:R-:W-:-:S05]  /*11500*/  IADD3 R3, PT, PT, -R15, RZ, RZ ;  /* 0x000000ff0f037210 */ /* 0x000fca0007ffe1ff */
[----:B--2---:R-:W-:-:S04]  /*11510*/  IMAD R3, R3, UR5, R13 ;  /* 0x0000000503037c24 */ /* 0x004fc8000f8e020d */
[----:B0-----:R-:W-:Y:S01]  /*11520*/  IMAD R2, R3, UR6, R2 ;  /* 0x0000000603027c24 */ /* 0x001fe2000f8e0202 */
[----:B------:R-:W-:Y:S06]  /*11530*/  BRA.U !UP1, `(.L_x_1188) ;  /* 0x0000000d09ec7547 */ /* 0x000fec000b800000 */
[----:B------:R-:W0:Y:S01]  /*11540*/  LDCU.64 UR6, c[0x0][0x588] ;  /* 0x0000b100ff0677ac */ /* 0x000e220008000a00 */
[----:B------:R-:W-:Y:S01]  /*11550*/  IMAD.MOV.U32 R14, RZ, RZ, RZ ;  /* 0x000000ffff0e7224 */ /* 0x000fe200078e00ff */
[----:B------:R-:W2:Y:S01]  /*11560*/  LDCU UR5, c[0x0][0x590] ;  /* 0x0000b200ff0577ac */ /* 0x000ea20008000800 */
[----:B------:R-:W3:Y:S01]  /*11570*/  LDCU UR8, c[0x0][0x6ac] ;  /* 0x0000d580ff0877ac */ /* 0x000ee20008000800 */
[----:B------:R-:W-:Y:S01]  /*11580*/  UISETP.NE.AND UP1, UPT, UR4, 0x3, UPT ;  /* 0x000000030400788c */ /* 0x000fe2000bf25270 */
[----:B0-----:R-:W-:-:S05]  /*11590*/  IMAD.HI.U32 R12, R15, UR7, R14 ;  /* 0x000000070f0c7c27 */ /* 0x001fca000f8e000e */
[----:B--2---:R-:W-:-:S04]  /*115a0*/  SHF.R.U32.HI R13, RZ, UR5, R12 ;  /* 0x00000005ff0d7c19 */ /* 0x004fc8000801160c */
[----:B------:R-:W-:-:S05]  /*115b0*/  IADD3 R3, PT, PT, -R13, RZ, RZ ;  /* 0x000000ff0d037210 */ /* 0x000fca0007ffe1ff */
[----:B------:R-:W-:-:S04]  /*115c0*/  IMAD R3, R3, UR6, R15 ;  /* 0x0000000603037c24 */ /* 0x000fc8000f8e020f */
[----:B---3--:R-:W-:Y:S01]  /*115d0*/  IMAD R2, R3, UR8, R2 ;  /* 0x0000000803027c24 */ /* 0x008fe2000f8e0202 */
[----:B------:R-:W-:Y:S06]  /*115e0*/  BRA.U !UP1, `(.L_x_1188) ;  /* 0x0000000d09c07547 */ /* 0x000fec000b800000 */
[----:B------:R-:W0:Y:S01]  /*115f0*/  LDCU.64 UR6, c[0x0][0x598] ;  /* 0x0000b300ff0677ac */ /* 0x000e220008000a00 */
[----:B------:R-:W-:Y:S01]  /*11600*/  IMAD.MOV.U32 R12, RZ, RZ, RZ ;  /* 0x000000ffff0c7224 */ /* 0x000fe200078e00ff */
[----:B------:R-:W2:Y:S01]  /*11610*/  LDCU UR5, c[0x0][0x594] ;  /* 0x0000b280ff0577ac */ /* 0x000ea20008000800 */
[----:B------:R-:W3:Y:S01]  /*11620*/  LDCU UR8, c[0x0][0x6b4] ;  /* 0x0000d680ff0877ac */ /* 0x000ee20008000800 */
[----:B------:R-:W-:Y:S01]  /*11630*/  UISETP.NE.AND UP1, UPT, UR4, 0x4, UPT ;  /* 0x000000040400788c */ /* 0x000fe2000bf25270 */
[----:B0-----:R-:W-:-:S05]  /*11640*/  IMAD.HI.U32 R14, R13, UR6, R12 ;  /* 0x000000060d0e7c27 */ /* 0x001fca000f8e000c */
[----:B------:R-:W-:-:S04]  /*11650*/  SHF.R.U32.HI R15, RZ, UR7, R14 ;  /* 0x00000007ff0f7c19 */ /* 0x000fc8000801160e */
[----:B------:R-:W-:-:S05]  /*11660*/  IADD3 R3, PT, PT, -R15, RZ, RZ ;  /* 0x000000ff0f037210 */ /* 0x000fca0007ffe1ff */
[----:B--2---:R-:W-:-:S04]  /*11670*/  IMAD R3, R3, UR5, R13 ;  /* 0x0000000503037c24 */ /* 0x004fc8000f8e020d */
        /* <DEDUP_REMOVED lines=225> */
[----:B------:R-:W3:Y:S02]  /*12490*/  LDCU UR5, c[0x0][0x75c] ;  /* 0x0000eb80ff0577ac */ /* 0x000ee40008000800 */
[----:B0-----:R-:W-:-:S05]  /*124a0*/  IMAD.HI.U32 R0, R15, UR7, R14 ;  /* 0x000000070f007c27 */ /* 0x001fca000f8e000e */
[----:B--2---:R-:W-:-:S04]  /*124b0*/  SHF.R.U32.HI R0, RZ, UR4, R0 ;  /* 0x00000004ff007c19 */ /* 0x004fc80008011600 */
[----:B------:R-:W-:-:S05]  /*124c0*/  IADD3 R3, PT, PT, -R0, RZ, RZ ;  /* 0x000000ff00037210 */ /* 0x000fca0007ffe1ff */
[----:B------:R-:W-:-:S04]  /*124d0*/  IMAD R3, R3, UR6, R15 ;  /* 0x0000000603037c24 */ /* 0x000fc8000f8e020f */
[----:B---3--:R-:W-:-:S07]  /*124e0*/  IMAD R2, R3, UR5, R2 ;  /* 0x0000000503027c24 */ /* 0x008fce000f8e0202 */
.L_x_1188:
        /* <DEDUP_REMOVED lines=15> */
[----:B------:R-:W2:Y:S01]  /*125e0*/  LDC.64 R10, c[0x0][0x788] ;  /* 0x0001e200ff0a7b82 */ /* 0x000ea20000000a00 */
[----:B------:R-:W-:Y:S01]  /*125f0*/  ISETP.NE.AND P0, PT, R12, RZ, PT ;  /* 0x000000ff0c00720c */ /* 0x000fe20003f05270 */
[----:B------:R-:W3:Y:S01]  /*12600*/  LDCU UR5, c[0x0][0x360] ;  /* 0x00006c00ff0577ac */ /* 0x000ee20008000800 */
[----:B0-----:R-:W-:-:S11]  /*12610*/  IMAD R0, R4, UR4, R3 ;  /* 0x0000000404007c24 */ /* 0x001fd6000f8e0203 */
[----:B---3--:R-:W-:Y:S01]  /*12620*/  @!P0 IMAD R0, R0, UR5, R5 ;  /* 0x0000000500008c24 */ /* 0x008fe2000f8e0205 */
[----:B------:R-:W-:-:S03]  /*12630*/  PLOP3.LUT P0, PT, PT, PT, PT, 0x80, 0x8 ;  /* 0x000000000008781c */ /* 0x000fc60003f0f070 */
[----:B--2---:R-:W-:-:S05]  /*12640*/  IMAD.WIDE.U32 R10, R0, 0x10, R10 ;  /* 0x00000010000a7825 */ /* 0x004fca00078e000a */
[----:B------:R0:W-:Y:S04]  /*12650*/  STG.E.64 desc[UR36][R10.64], R8 ;  /* 0x000000080a007986 */ /* 0x0001e8000c101b24 */
[----:B------:R0:W-:Y:S02]  /*12660*/  STG.E.64 desc[UR36][R10.64+0x8], R24 ;  /* 0x000008180a007986 */ /* 0x0001e4000c101b24 */
.L_x_1190:
[----:B------:R-:W-:Y:S05]  /*12670*/  BSYNC.RECONVERGENT B0 ;  /* 0x0000000000007941 */ /* 0x000fea0003800200 */
.L_x_1189:
        /* <DEDUP_REMOVED lines=15> */
[----:B------:R-:W2:Y:S01]  /*12770*/  LDC.64 R8, c[0x0][0x790] ;  /* 0x0001e400ff087b82 */ /* 0x000ea20000000a00 */
[----:B------:R-:W0:Y:S01]  /*12780*/  FLO.U32 R10, UR5 ;  /* 0x00000005000a7d00 */ /* 0x000e2200080e0000 */
[----:B------:R-:W3:Y:S01]  /*12790*/  POPC R3, UR5 ;  /* 0x0000000500037d09 */ /* 0x000ee20008000000 */
[----:B--2---:R-:W-:Y:S01]  /*127a0*/  IMAD.WIDE.U32 R8, R4, 0x4, R8 ;  /* 0x0000000404087825 */ /* 0x004fe200078e0008 */
[----:B0-----:R-:W-:-:S13]  /*127b0*/  ISETP.EQ.U32.AND P1, PT, R10, R11, PT ;  /* 0x0000000b0a00720c */ /* 0x001fda0003f22070 */
[----:B---3--:R-:W2:Y:S01]  /*127c0*/  @P1 ATOMG.E.ADD.STRONG.GPU PT, R3, desc[UR36][R8.64], R3 ;  /* 0x80000003080319a8 */ /* 0x008ea200081ef124 */
[----:B------:R-:W0:Y:S01]  /*127d0*/  S2UR UR6, SR_CgaCtaId ;  /* 0x00000000000679c3 */ /* 0x000e220000008800 */
[----:B------:R-:W3:Y:S01]  /*127e0*/  LDCU UR4, c[0x0][0x374] ;  /* 0x00006e80ff0477ac */ /* 0x000ee20008000800 */
[----:B------:R-:W4:Y:S01]  /*127f0*/  S2R R11, SR_LTMASK ;  /* 0x00000000000b7919 */ /* 0x000f220000003900 */
[----:B---3--:R-:W-:Y:S01]  /*12800*/  UIADD3 UR4, UPT, UPT, UR4, -0x1, URZ ;  /* 0xffffffff04047890 */ /* 0x008fe2000fffe0ff */
[----:B----4-:R-:W-:Y:S01]  /*12810*/  LOP3.LUT R11, R11, UR5, RZ, 0xc0, !PT ;  /* 0x000000050b0b7c12 */ /* 0x010fe2000f8ec0ff */
[----:B------:R-:W-:Y:S02]  /*12820*/  UMOV UR5, 0x400 ;  /* 0x0000040000057882 */ /* 0x000fe40000000000 */
[----:B0-----:R-:W-:-:S03]  /*12830*/  ULEA UR5, UR6, UR5, 0x18 ;  /* 0x0000000506057291 */ /* 0x001fc6000f8ec0ff */
[----:B------:R-:W0:Y:S01]  /*12840*/  POPC R11, R11 ;  /* 0x0000000b000b7309 */ /* 0x000e220000000000 */
[----:B--2---:R-:W0:Y:S02]  /*12850*/  SHFL.IDX PT, R0, R3, R10, 0x1f ;  /* 0x00001f0a03007589 */ /* 0x004e2400000e0000 */
[----:B0-----:R-:W-:-:S05]  /*12860*/  IMAD.IADD R0, R0, 0x1, R11 ;  /* 0x0000000100007824 */ /* 0x001fca00078e020b */
[----:B------:R-:W-:-:S04]  /*12870*/  ISETP.NE.AND P1, PT, R0, UR4, PT ;  /* 0x0000000400007c0c */ /* 0x000fc8000bf25270 */
[----:B------:R-:W-:-:S05]  /*12880*/  SEL R0, RZ, 0x1, P1 ;  /* 0x00000001ff007807 */ /* 0x000fca0000800000 */
[----:B------:R2:W-:Y:S04]  /*12890*/  STS.U8 [UR5], R0 ;  /* 0x00000000ff007988 */ /* 0x0005e80008000005 */
.L_x_1192:
[----:B------:R-:W-:Y:S05]  /*128a0*/  BSYNC.RECONVERGENT B0 ;  /* 0x0000000000007941 */ /* 0x000fea0003800200 */
.L_x_1191:
        /* <DEDUP_REMOVED lines=18> */
[----:B------:R-:W3:Y:S01]  /*129d0*/  LDCU.64 UR6, c[0x0][0x390] ;  /* 0x00007200ff0677ac */ /* 0x000ee20008000a00 */
[----:B------:R-:W0:Y:S01]  /*129e0*/  LDCU.64 UR8, c[0x0][0x388] ;  /* 0x00007100ff0877ac */ /* 0x000e220008000a00 */
[----:B--2---:R-:W-:Y:S01]  /*129f0*/  UISETP.NE.AND UP1, UPT, UR4, URZ, UPT ;  /* 0x000000ff0400728c */ /* 0x004fe2000bf25270 */
[----:B---3--:R-:W-:Y:S01]  /*12a00*/  MOV R0, UR6 ;  /* 0x0000000600007c02 */ /* 0x008fe20008000f00 */
[----:B------:R-:W-:Y:S01]  /*12a10*/  IMAD.U32 R3, RZ, RZ, UR7 ;  /* 0x00000007ff037e24 */ /* 0x000fe2000f8e00ff */
[----:B0-----:R-:W-:Y:S01]  /*12a20*/  MOV R8, UR8 ;  /* 0x0000000800087c02 */ /* 0x001fe20008000f00 */
[----:B------:R-:W-:-:S05]  /*12a30*/  IMAD.U32 R9, RZ, RZ, UR9 ;  /* 0x00000009ff097e24 */ /* 0x000fca000f8e00ff */
[----:B------:R-:W-:Y:S05]  /*12a40*/  BRA.U !UP1, `(.L_x_1194) ;  /* 0x0000000109b07547 */ /* 0x000fea000b800000 */
[----:B------:R-:W0:Y:S01]  /*12a50*/  LDCU UR4, c[0x0][0x360] ;  /* 0x00006c00ff0477ac */ /* 0x000e220008000800 */
[----:B------:R-:W2:Y:S01]  /*12a60*/  LDCU UR5, c[0x0][0x3ac] ;  /* 0x00007580ff0577ac */ /* 0x000ea20008000800 */
[----:B------:R-:W3:Y:S01]  /*12a70*/  LDCU UR6, c[0x0][0x3ac] ;  /* 0x00007580ff0677ac */ /* 0x000ee20008000800 */
[----:B0-----:R-:W-:-:S05]  /*12a80*/  IMAD R12, R16, UR4, R5 ;  /* 0x00000004100c7c24 */ /* 0x001fca000f8e0205 */
[----:B--2---:R-:W-:-:S13]  /*12a90*/  ISETP.GE.U32.AND P1, PT, R12, UR5, PT ;  /* 0x000000050c007c0c */ /* 0x004fda000bf26070 */
[----:B---3--:R-:W-:Y:S05]  /*12aa0*/  @P1 BRA `(.L_x_1195) ;  /* 0x0000000400381947 */ /* 0x008fea0003800000 */
[----:B------:R-:W0:Y:S01]  /*12ab0*/  LDCU UR5, c[0x0][0x374] ;  /* 0x00006e80ff0577ac */ /* 0x000e220008000800 */
[----:B-1----:R-:W1:Y:S01]  /*12ac0*/  LDC R20, c[0x0][0x364] ;  /* 0x0000d900ff147b82 */ /* 0x002e620000000800 */
[----:B------:R-:W-:Y:S01]  /*12ad0*/  BSSY.RECONVERGENT B1, `(.L_x_1196) ;  /* 0x0000022000017945 */ /* 0x000fe20003800200 */
[----:B------:R-:W-:-:S06]  /*12ae0*/  MOV R17, R12 ;  /* 0x0000000c00117202 */ /* 0x000fcc0000000f00 */
[----:B------:R-:W2:Y:S01]  /*12af0*/  LDC.64 R10, c[0x0][0x788] ;  /* 0x0001e200ff0a7b82 */ /* 0x000ea20000000a00 */
[----:B0-----:R-:W-:Y:S02]  /*12b00*/  IMAD R4, R4, UR5, RZ ;  /* 0x0000000504047c24 */ /* 0x001fe4000f8e02ff */
[----:B-1----:R-:W-:-:S07]  /*12b10*/  IMAD R20, R20, UR4, RZ ;  /* 0x0000000414147c24 */ /* 0x002fce000f8e02ff */
.L_x_1199:
[----:B------:R-:W-:-:S04]  /*12b20*/  IMAD.IADD R15, R4, 0x1, R17 ;  /* 0x00000001040f7824 */ /* 0x000fc800078e0211 */
[----:B--2---:R-:W-:-:S05]  /*12b30*/  IMAD.WIDE.U32 R14, R15, 0x10, R10 ;  /* 0x000000100f0e7825 */ /* 0x004fca00078e000a */
[----:B------:R-:W2:Y:S04]  /*12b40*/  LDG.E.64 R12, desc[UR36][R14.64+0x8] ;  /* 0x000008240e0c7981 */ /* 0x000ea8000c1e1b00 */
[----:B0-----:R-:W3:Y:S01]  /*12b50*/  LDG.E.64 R18, desc[UR36][R14.64] ;  /* 0x000000240e127981 */ /* 0x001ee2000c1e1b00 */
[----:B------:R-:W2:Y:S01]  /*12b60*/  DSETP.NAN.AND P3, PT, R8, R8, PT ;  /* 0x000000080800722a */ /* 0x000ea20003f68000 */
[----:B------:R-:W-:Y:S01]  /*12b70*/  IADD3 R17, PT, PT, R20, R17, RZ ;  /* 0x0000001114117210 */ /* 0x000fe20007ffe0ff */
[----:B------:R-:W-:Y:S03]  /*12b80*/  BSSY.RECONVERGENT B2, `(.L_x_1197) ;  /* 0x0000011000027945 */ /* 0x000fe60003800200 */
[----:B------:R-:W-:-:S02]  /*12b90*/  ISETP.GE.U32.AND P2, PT, R17, UR6, PT ;  /* 0x0000000611007c0c */ /* 0x000fc4000bf46070 */
[----:B--2---:R-:W-:-:S04]  /*12ba0*/  @P3 ISETP.GE.U32.AND P1, PT, R0, R12, PT ;  /* 0x0000000c0000320c */ /* 0x004fc80003f26070 */
[----:B------:R-:W-:-:S15]  /*12bb0*/  @P3 ISETP.GE.AND.EX P1, PT, R3, R13, PT, P1 ;  /* 0x0000000d0300320c */ /* 0x000fde0003f26310 */
[----:B------:R-:W-:-:S15]  /*12bc0*/  NOP ;  /* 0x0000000000007918 */ /* 0x000fde0000000000 */
[----:B------:R-:W-:-:S15]  /*12bd0*/  NOP ;  /* 0x0000000000007918 */ /* 0x000fde0000000000 */
[----:B------:R-:W-:-:S08]  /*12be0*/  NOP ;  /* 0x0000000000007918 */ /* 0x000fd00000000000 */
[----:B---3--:R0:W1:Y:S02]  /*12bf0*/  @P3 DSETP.NUM.OR P1, PT, R18, R18, !P1 ;  /* 0x000000121200322a */ /* 0x0080640004f27400 */
        /* <DEDUP_REMOVED lines=9> */
.L_x_1198:
[----:B------:R-:W-:Y:S05]  /*12c90*/  BSYNC.RECONVERGENT B2 ;  /* 0x0000000000027941 */ /* 0x000fea0003800200 */
.L_x_1197:
[----:B-12---:R-:W-:Y:S02]  /*12ca0*/  FSEL R8, R8, R18, P1 ;  /* 0x0000001208087208 */ /* 0x006fe40000800000 */
[----:B------:R-:W-:Y:S02]  /*12cb0*/  FSEL R9, R9, R19, P1 ;  /* 0x0000001309097208 */ /* 0x000fe40000800000 */
[----:B------:R-:W-:Y:S02]  /*12cc0*/  SEL R0, R0, R12, P1 ;  /* 0x0000000c00007207 */ /* 0x000fe40000800000 */
[----:B------:R-:W-:Y:S01]  /*12cd0*/  SEL R3, R3, R13, P1 ;  /* 0x0000000d03037207 */ /* 0x000fe20000800000 */
[----:B------:R-:W-:Y:S06]  /*12ce0*/  @!P2 BRA `(.L_x_1199) ;  /* 0xfffffffc008ca947 */ /* 0x000fec000383ffff */
[----:B------:R-:W-:Y:S05]  /*12cf0*/  BSYNC.RECONVERGENT B1 ;  /* 0x0000000000017941 */ /* 0x000fea0003800200 */
.L_x_1196:
[----:B------:R-:W-:Y:S05]  /*12d00*/  BRA `(.L_x_1195) ;  /* 0x0000000000a07947 */ /* 0x000fea0003800000 */
.L_x_1194:
[----:B------:R-:W0:Y:S01]  /*12d10*/  LDCU UR4, c[0x0][0x3ac] ;  /* 0x00007580ff0477ac */ /* 0x000e220008000800 */
[----:B------:R-:W2:Y:S01]  /*12d20*/  LDCU UR5, c[0x0][0x3ac] ;  /* 0x00007580ff0577ac */ /* 0x000ea20008000800 */
[----:B0-----:R-:W-:-:S13]  /*12d30*/  ISETP.GE.U32.AND P1, PT, R16, UR4, PT ;  /* 0x0000000410007c0c */ /* 0x001fda000bf26070 */
[----:B--2---:R-:W-:Y:S05]  /*12d40*/  @P1 BRA `(.L_x_1195) ;  /* 0x0000000000901947 */ /* 0x004fea0003800000 */
[----:B------:R-:W0:Y:S01]  /*12d50*/  LDCU UR4, c[0x0][0x374] ;  /* 0x00006e80ff0477ac */ /* 0x000e220008000800 */
[----:B-1----:R-:W1:Y:S01]  /*12d60*/  LDC R20, c[0x0][0x360] ;  /* 0x0000d800ff147b82 */ /* 0x002e620000000800 */
[----:B------:R-:W-:-:S07]  /*12d70*/  IMAD.MOV.U32 R17, RZ, RZ, R16 ;  /* 0x000000ffff117224 */ /* 0x000fce00078e0010 */
[----:B------:R-:W2:Y:S08]  /*12d80*/  LDC.64 R10, c[0x0][0x788] ;  /* 0x0001e200ff0a7b82 */ /* 0x000eb00000000a00 */
[----:B------:R-:W3:Y:S01]  /*12d90*/  LDC R22, c[0x0][0x364] ;  /* 0x0000d900ff167b82 */ /* 0x000ee20000000800 */
[----:B0-----:R-:W-:-:S07]  /*12da0*/  IMAD R4, R4, UR4, RZ ;  /* 0x0000000404047c24 */ /* 0x001fce000f8e02ff */
.L_x_1202:
[----:B------:R-:W-:-:S05]  /*12db0*/  IADD3 R12, PT, PT, R4, R17, RZ ;  /* 0x00000011040c7210 */ /* 0x000fca0007ffe0ff */
[----:B-1----:R-:W-:-:S04]  /*12dc0*/  IMAD R19, R12, R20, R5 ;  /* 0x000000140c137224 */ /* 0x002fc800078e0205 */
[----:B--2---:R-:W-:-:S05]  /*12dd0*/  IMAD.WIDE.U32 R18, R19, 0x10, R10 ;  /* 0x0000001013127825 */ /* 0x004fca00078e000a */
[----:B------:R-:W2:Y:S04]  /*12de0*/  LDG.E.64 R12, desc[UR36][R18.64+0x8] ;  /* 0x00000824120c7981 */ /* 0x000ea8000c1e1b00 */
[----:B0-----:R-:W4:Y:S01]  /*12df0*/  LDG.E.64 R14, desc[UR36][R18.64] ;  /* 0x00000024120e7981 */ /* 0x001f22000c1e1b00 */
[----:B------:R-:W2:Y:S01]  /*12e00*/  DSETP.NAN.AND P3, PT, R8, R8, PT ;  /* 0x000000080800722a */ /* 0x000ea20003f68000 */
[----:B---3--:R-:W-:Y:S01]  /*12e10*/  IMAD.IADD R17, R22, 0x1, R17 ;  /* 0x0000000116117824 */ /* 0x008fe200078e0211 */
[----:B------:R-:W-:Y:S04]  /*12e20*/  BSSY.RECONVERGENT B1, `(.L_x_1200) ;  /* 0x0000011000017945 */ /* 0x000fe80003800200 */
[----:B------:R-:W-:-:S02]  /*12e30*/  ISETP.GE.U32.AND P2, PT, R17, UR5, PT ;  /* 0x0000000511007c0c */ /* 0x000fc4000bf46070 */
[----:B--2---:R-:W-:-:S04]  /*12e40*/  @P3 ISETP.GE.U32.AND P1, PT, R0, R12, PT ;  /* 0x0000000c0000320c */ /* 0x004fc80003f26070 */
[----:B------:R-:W-:-:S15]  /*12e50*/  @P3 ISETP.GE.AND.EX P1, PT, R3, R13, PT, P1 ;  /* 0x0000000d0300320c */ /* 0x000fde0003f26310 */
[----:B------:R-:W-:-:S15]  /*12e60*/  NOP ;  /* 0x0000000000007918 */ /* 0x000fde0000000000 */
[----:B------:R-:W-:-:S15]  /*12e70*/  NOP ;  /* 0x0000000000007918 */ /* 0x000fde0000000000 */
[----:B------:R-:W-:-:S07]  /*12e80*/  NOP ;  /* 0x0000000000007918 */ /* 0x000fce0000000000 */
        /* <DEDUP_REMOVED lines=10> */
.L_x_1201:
[----:B------:R-:W-:Y:S05]  /*12f30*/  BSYNC.RECONVERGENT B1 ;  /* 0x0000000000017941 */ /* 0x000fea0003800200 */
.L_x_1200:
[----:B-12---:R-:W-:Y:S02]  /*12f40*/  FSEL R8, R8, R14, P1 ;  /* 0x0000000e08087208 */ /* 0x006fe40000800000 */
[----:B------:R-:W-:Y:S02]  /*12f50*/  FSEL R9, R9, R15, P1 ;  /* 0x0000000f09097208 */ /* 0x000fe40000800000 */
[----:B------:R-:W-:Y:S02]  /*12f60*/  SEL R0, R0, R12, P1 ;  /* 0x0000000c00007207 */ /* 0x000fe40000800000 */
[----:B------:R-:W-:Y:S01]  /*12f70*/  SEL R3, R3, R13, P1 ;  /* 0x0000000d03037207 */ /* 0x000fe20000800000 */
[----:B------:R-:W-:Y:S06]  /*12f80*/  @!P2 BRA `(.L_x_1202) ;  /* 0xfffffffc0088a947 */ /* 0x000fec000383ffff */
.L_x_1195:
[----:B------:R-:W-:Y:S05]  /*12f90*/  BSYNC.RECONVERGENT B0 ;  /* 0x0000000000007941 */ /* 0x000fea0003800200 */
.L_x_1193:
[----:B------:R-:W2:Y:S01]  /*12fa0*/  S2UR UR6, SR_CgaCtaId ;  /* 0x00000000000679c3 */ /* 0x000ea20000008800 */
[----:B------:R-:W3:Y:S01]  /*12fb0*/  LDCU UR5, c[0x0][0x360] ;  /* 0x00006c00ff0577ac */ /* 0x000ee20008000800 */
[----:B------:R-:W-:Y:S01]  /*12fc0*/  MOV R10, R0 ;  /* 0x00000000000a7202 */ /* 0x000fe20000000f00 */
[----:B------:R-:W-:Y:S01]  /*12fd0*/  IMAD.MOV.U32 R11, RZ, RZ, R3 ;  /* 0x000000ffff0b7224 */ /* 0x000fe200078e0003 */
[----:B------:R-:W-:Y:S02]  /*12fe0*/  UMOV UR4, 0x400 ;  /* 0x0000040000047882 */ /* 0x000fe40000000000 */
[----:B------:R-:W-:Y:S01]  /*12ff0*/  UIADD3 UR4, UPT, UPT, UR4, 0x10, URZ ;  /* 0x0000001004047890 */ /* 0x000fe2000fffe0ff */
[----:B---3--:R-:W-:-:S03]  /*13000*/  IMAD R4, R16, UR5, R5 ;  /* 0x0000000510047c24 */ /* 0x008fc6000f8e0205 */
[----:B--2---:R-:W-:Y:S01]  /*13010*/  ULEA UR8, UR6, UR4, 0x18 ;  /* 0x0000000406087291 */ /* 0x004fe2000f8ec0ff */
[----:B------:R-:W2:Y:S05]  /*13020*/  LDCU UR6, c[0x0][0x364] ;  /* 0x00006c80ff0677ac */ /* 0x000eaa0008000800 */
[----:B------:R-:W-:-:S05]  /*13030*/  LEA R4, R4, UR8, 0x4 ;  /* 0x0000000804047c11 */ /* 0x000fca000f8e20ff */
[----:B------:R3:W-:Y:S01]  /*13040*/  STS.128 [R4], R8 ;  /* 0x0000000804007388 */ /* 0x0007e20000000c00 */
[----:B--2---:R-:W-:-:S09]  /*13050*/  UISETP.GE.U32.AND UP1, UPT, UR6, 0x2, UPT ;  /* 0x000000020600788c */ /* 0x004fd2000bf26070 */
[----:B---3--:R-:W-:Y:S05]  /*13060*/  BRA.U !UP1, `(.L_x_1203) ;  /* 0x0000000109a07547 */ /* 0x008fea000b800000 */
[----:B------:R-:W-:-:S05]  /*13070*/  UMOV UR4, UR6 ;  /* 0x0000000600047c82 */ /* 0x000fca0008000000 */
.L_x_1208:
[----:B------:R-:W-:Y:S01]  /*13080*/  USHF.R.U32.HI UR7, URZ, 0x1, UR4 ;  /* 0x00000001ff077899 */ /* 0x000fe20008011604 */
[----:B------:R-:W-:Y:S05]  /*13090*/  BAR.SYNC.DEFER_BLOCKING 0x0 ;  /* 0x0000000000007b1d */ /* 0x000fea0000010000 */
[----:B--2---:R-:W-:Y:S01]  /*130a0*/  IADD3 R10, PT, PT, R16, UR7, RZ ;  /* 0x00000007100a7c10 */ /* 0x004fe2000fffe0ff */
[----:B------:R-:W-:Y:S03]  /*130b0*/  BSSY.RECONVERGENT B0, `(.L_x_1204) ;  /* 0x0000020000007945 */ /* 0x000fe60003800200 */
[----:B------:R-:W-:-:S04]  /*130c0*/  ISETP.GE.U32.AND P1, PT, R10, UR6, PT ;  /* 0x000000060a007c0c */ /* 0x000fc8000bf26070 */
[----:B------:R-:W-:-:S13]  /*130d0*/  ISETP.GE.U32.OR P1, PT, R16, UR7, P1 ;  /* 0x0000000710007c0c */ /* 0x000fda0008f26470 */
[----:B0-----:R-:W-:Y:S05]  /*130e0*/  @P1 BRA `(.L_x_1205) ;  /* 0x0000000000701947 */ /* 0x001fea0003800000 */
[----:B------:R-:W-:Y:S01]  /*130f0*/  IMAD R10, R10, UR5, R5 ;  /* 0x000000050a0a7c24 */ /* 0x000fe2000f8e0205 */
[----:B------:R-:W2:Y:S01]  /*13100*/  DSETP.NAN.AND P2, PT, R8, R8, PT ;  /* 0x000000080800722a */ /* 0x000ea20003f48000 */
[----:B------:R-:W-:Y:S03]  /*13110*/  BSSY.RECONVERGENT B1, `(.L_x_1206) ;  /* 0x0000012000017945 */ /* 0x000fe60003800200 */
[----:B------:R-:W-:-:S05]  /*13120*/  LEA R10, R10, UR8, 0x4 ;  /* 0x000000080a0a7c11 */ /* 0x000fca000f8e20ff */
[----:B0-----:R-:W2:Y:S02]  /*13130*/  LDS.128 R12, [R10] ;  /* 0x000000000a0c7984 */ /* 0x001ea40000000c00 */
[----:B--2---:R-:W-:-:S04]  /*13140*/  @P2 ISETP.GE.U32.AND P1, PT, R0, R14, PT ;  /* 0x0000000e0000220c */ /* 0x004fc80003f26070 */
[----:B------:R-:W-:-:S15]  /*13150*/  @P2 ISETP.GE.AND.EX P1, PT, R3, R15, PT, P1 ;  /* 0x0000000f0300220c */ /* 0x000fde0003f26310 */
[----:B------:R-:W-:-:S15]  /*13160*/  NOP ;  /* 0x0000000000007918 */ /* 0x000fde0000000000 */
[----:B------:R-:W-:-:S15]  /*13170*/  NOP ;  /* 0x0000000000007918 */ /* 0x000fde0000000000 */
[----:B------:R-:W-:-:S04]  /*13180*/  NOP ;  /* 0x0000000000007918 */ /* 0x000fc80000000000 */
        /* <DEDUP_REMOVED lines=9> */
[----:B------:R2:W3:Y:S02]  /*13220*/  @P2 DSETP.LT.AND P1, PT, R8, R12, PT ;  /* 0x0000000c0800222a */ /* 0x0004e40003f21000 */
.L_x_1207:
[----:B------:R-:W-:Y:S05]  /*13230*/  BSYNC.RECONVERGENT B1 ;  /* 0x0000000000017941 */ /* 0x000fea0003800200 */
.L_x_1206:
[----:B---3--:R-:W-:Y:S02]  /*13240*/  SEL R0, R0, R14, P1 ;  /* 0x0000000e00007207 */ /* 0x008fe40000800000 */
[----:B------:R-:W-:Y:S02]  /*13250*/  SEL R3, R3, R15, P1 ;  /* 0x0000000f03037207 */ /* 0x000fe40000800000 */
[----:B--2---:R-:W-:Y:S01]  /*13260*/  FSEL R8, R8, R12, P1 ;  /* 0x0000000c08087208 */ /* 0x004fe20000800000 */
[----:B------:R-:W-:Y:S01]  /*13270*/  IMAD.MOV.U32 R10, RZ, RZ, R0 ;  /* 0x000000ffff0a7224 */ /* 0x000fe200078e0000 */
[----:B------:R-:W-:Y:S02]  /*13280*/  FSEL R9, R9, R13, P1 ;  /* 0x0000000d09097208 */ /* 0x000fe40000800000 */
[----:B------:R-:W-:-:S05]  /*13290*/  MOV R11, R3 ;  /* 0x00000003000b7202 */ /* 0x000fca0000000f00 */
[----:B------:R2:W-:Y:S02]  /*132a0*/  STS.128 [R4], R8 ;  /* 0x0000000804007388 */ /* 0x0005e40000000c00 */
.L_x_1205:
[----:B------:R-:W-:Y:S05]  /*132b0*/  BSYNC.RECONVERGENT B0 ;  /* 0x0000000000007941 */ /* 0x000fea0003800200 */
.L_x_1204:
[----:B------:R-:W-:-:S03]  /*132c0*/  UISETP.GT.U32.AND UP1, UPT, UR4, 0x3, UPT ;  /* 0x000000030400788c */ /* 0x000fc6000bf24070 */
[----:B------:R-:W-:-:S06]  /*132d0*/  UMOV UR4, UR7 ;  /* 0x0000000700047c82 */ /* 0x000fcc0008000000 */
[----:B------:R-:W-:Y:S05]  /*132e0*/  BRA.U UP1, `(.L_x_1208) ;  /* 0xfffffffd01647547 */ /* 0x000fea000b83ffff */
.L_x_1203:
[----:B------:R-:W3:Y:S02]  /*132f0*/  LDCU UR4, c[0x0][0x3b0] ;  /* 0x00007600ff0477ac */ /* 0x000ee40008000800 */
[----:B---3--:R-:W-:-:S09]  /*13300*/  UISETP.NE.AND UP1, UPT, UR4, URZ, UPT ;  /* 0x000000ff0400728c */ /* 0x008fd2000bf25270 */
[----:B------:R-:W-:Y:S05]  /*13310*/  BRA.U !UP1, `(.L_x_1209) ;  /* 0x0000000509407547 */ /* 0x000fea000b800000 */
[----:B------:R-:W-:Y:S02]  /*13320*/  UISETP.GE.U32.AND UP1, UPT, UR5, 0x21, UPT ;  /* 0x000000210500788c */ /* 0x000fe4000bf26070 */
[----:B------:R-:W-:-:S07]  /*13330*/  UMOV UR4, UR5 ;  /* 0x0000000500047c82 */ /* 0x000fce0008000000 */
[----:B------:R-:W-:Y:S05]  /*13340*/  BRA.U !UP1, `(.L_x_1210) ;  /* 0x0000000109b47547 */ /* 0x000fea000b800000 */
[----:B--2---:R-:W-:Y:S01]  /*13350*/  IMAD.MOV.U32 R10, RZ, RZ, R0 ;  /* 0x000000ffff0a7224 */ /* 0x004fe200078e0000 */
[----:B------:R-:W-:Y:S01]  /*13360*/  MOV R11, R3 ;  /* 0x00000003000b7202 */ /* 0x000fe20000000f00 */
[----:B------:R-:W-:Y:S01]  /*13370*/  UISETP.GE.U32.AND UP1, UPT, UR5, 0x40, UPT ;  /* 0x000000400500788c */ /* 0x000fe2000bf26070 */
[----:B------:R-:W-:-:S03]  /*13380*/  UMOV UR4, 0x20 ;  /* 0x0000002000047882 */ /* 0x000fc60000000000 */
[----:B------:R3:W-:Y:S05]  /*13390*/  STS.128 [R4], R8 ;  /* 0x0000000804007388 */ /* 0x0007ea0000000c00 */
[----:B------:R-:W-:Y:S05]  /*133a0*/  BRA.U !UP1, `(.L_x_1210) ;  /* 0x00000001099c7547 */ /* 0x000fea000b800000 */
[----:B------:R-:W-:-:S07]  /*133b0*/  IMAD.U32 R16, RZ, RZ, UR5 ;  /* 0x00000005ff107e24 */ /* 0x000fce000f8e00ff */
.L_x_1215:
[----:B01----:R-:W-:Y:S01]  /*133c0*/  SHF.R.U32.HI R18, RZ, 0x1, R16 ;  /* 0x00000001ff127819 */ /* 0x003fe20000011610 */
[----:B------:R-:W-:Y:S03]  /*133d0*/  BAR.SYNC.DEFER_BLOCKING 0x0 ;  /* 0x0000000000007b1d */ /* 0x000fe60000010000 */
[----:B---3--:R-:W-:-:S03]  /*133e0*/  IADD3 R10, PT, PT, R18, R5, RZ ;  /* 0x00000005120a7210 */ /* 0x008fc60007ffe0ff */
[----:B------:R-:W-:Y:S01]  /*133f0*/  BSSY.RECONVERGENT B0, `(.L_x_1211) ;  /* 0x000001f000007945 */ /* 0x000fe20003800200 */
[----:B------:R-:W-:-:S04]  /*13400*/  ISETP.GE.U32.AND P1, PT, R10, UR5, PT ;  /* 0x000000050a007c0c */ /* 0x000fc8000bf26070 */
[----:B------:R-:W-:-:S13]  /*13410*/  ISETP.GE.U32.OR P1, PT, R5, R18, P1 ;  /* 0x000000120500720c */ /* 0x000fda0000f26470 */
[----:B------:R-:W-:Y:S05]  /*13420*/  @P1 BRA `(.L_x_1212) ;  /* 0x00000000006c1947 */ /* 0x000fea0003800000 */
[----:B------:R-:W-:Y:S01]  /*13430*/  IMAD R12, R18, 0x10, R4 ;  /* 0x00000010120c7824 */ /* 0x000fe200078e0204 */
[----:B------:R-:W0:Y:S01]  /*13440*/  DSETP.NAN.AND P2, PT, R8, R8, PT ;  /* 0x000000080800722a */ /* 0x000e220003f48000 */
[----:B------:R-:W-:Y:S04]  /*13450*/  BSSY.RECONVERGENT B1, `(.L_x_1213) ;  /* 0x0000011000017945 */ /* 0x000fe80003800200 */
[----:B------:R-:W0:Y:S02]  /*13460*/  LDS.128 R12, [R12] ;  /* 0x000000000c0c7984 */ /* 0x000e240000000c00 */
[----:B0-----:R-:W-:-:S04]  /*13470*/  @P2 ISETP.GE.U32.AND P1, PT, R0, R14, PT ;  /* 0x0000000e0000220c */ /* 0x001fc80003f26070 */
[----:B------:R-:W-:-:S15]  /*13480*/  @P2 ISETP.GE.AND.EX P1, PT, R3, R15, PT, P1 ;  /* 0x0000000f0300220c */ /* 0x000fde0003f26310 */
[----:B------:R-:W-:-:S15]  /*13490*/  NOP ;  /* 0x0000000000007918 */ /* 0x000fde0000000000 */
[----:B------:R-:W-:-:S15]  /*134a0*/  NOP ;  /* 0x0000000000007918 */ /* 0x000fde0000000000 */
[----:B------:R-:W-:-:S08]  /*134b0*/  NOP ;  /* 0x0000000000007918 */ /* 0x000fd00000000000 */
[----:B------:R0:W1:Y:S02]  /*134c0*/  @P2 DSETP.NUM.OR P1, PT, R12, R12, !P1 ;  /* 0x0000000c0c00222a */ /* 0x0000640004f27400 */
        /* <DEDUP_REMOVED lines=9> */
.L_x_1214:
[----:B------:R-:W-:Y:S05]  /*13560*/  BSYNC.RECONVERGENT B1 ;  /* 0x0000000000017941 */ /* 0x000fea0003800200 */
.L_x_1213:
[----:B--2---:R-:W-:Y:S02]  /*13570*/  SEL R3, R3, R15, P1 ;  /* 0x0000000f03037207 */ /* 0x004fe40000800000 */
[----:B------:R-:W-:Y:S02]  /*13580*/  SEL R0, R0, R14, P1 ;  /* 0x0000000e00007207 */ /* 0x000fe40000800000 */
[----:B-1----:R-:W-:Y:S01]  /*13590*/  FSEL R8, R8, R12, P1 ;  /* 0x0000000c08087208 */ /* 0x002fe20000800000 */
[----:B------:R-:W-:Y:S01]  /*135a0*/  IMAD.MOV.U32 R11, RZ, RZ, R3 ;  /* 0x000000ffff0b7224 */ /* 0x000fe200078e0003 */
[----:B------:R-:W-:Y:S02]  /*135b0*/  FSEL R9, R9, R13, P1 ;  /* 0x0000000d09097208 */ /* 0x000fe40000800000 */
[----:B------:R-:W-:-:S05]  /*135c0*/  MOV R10, R0 ;  /* 0x00000000000a7202 */ /* 0x000fca0000000f00 */
[----:B------:R1:W-:Y:S02]  /*135d0*/  STS.128 [R4], R8 ;  /* 0x0000000804007388 */ /* 0x0003e40000000c00 */
.L_x_1212:
[----:B------:R-:W-:Y:S05]  /*135e0*/  BSYNC.RECONVERGENT B0 ;  /* 0x0000000000007941 */ /* 0x000fea0003800200 */
.L_x_1211:
[----:B------:R-:W-:Y:S02]  /*135f0*/  ISETP.GT.U32.AND P1, PT, R16, 0x7f, PT ;  /* 0x0000007f1000780c */ /* 0x000fe40003f24070 */
[----:B------:R-:W-:-:S11]  /*13600*/  MOV R16, R18 ;  /* 0x0000001200107202 */ /* 0x000fd60000000f00 */
[----:B------:R-:W-:Y:S05]  /*13610*/  @P1 BRA `(.L_x_1215) ;  /* 0xfffffffc00681947 */ /* 0x000fea000383ffff */
.L_x_1210:
[----:B------:R-:W-:Y:S01]  /*13620*/  BAR.SYNC.DEFER_BLOCKING 0x0 ;  /* 0x0000000000007b1d */ /* 0x000fe20000010000 */
[----:B------:R-:W-:-:S09]  /*13630*/  UISETP.GE.U32.AND UP1, UPT, UR4, 0x2, UPT ;  /* 0x000000020400788c */ /* 0x000fd2000bf26070 */
[----:B------:R-:W-:Y:S05]  /*13640*/  BRA.U !UP1, `(.L_x_1209) ;  /* 0x0000000109747547 */ /* 0x000fea000b800000 */
[----:B-123--:R-:W-:-:S07]  /*13650*/  IMAD.MOV.U32 R11, RZ, RZ, 0x1 ;  /* 0x00000001ff0b7424 */ /* 0x00efce00078e00ff */
.L_x_1218:
[----:B0-----:R-:W0:Y:S01]  /*13660*/  SHFL.DOWN PT, R13, R0, R11, 0x1f ;  /* 0x08001f0b000d7589 */ /* 0x001e2200000e0000 */
[----:B------:R-:W0:Y:S01]  /*13670*/  DSETP.NAN.AND P3, PT, R8, R8, PT ;  /* 0x000000080800722a */ /* 0x000e220003f68000 */
[----:B------:R-:W-:Y:S02]  /*13680*/  BSSY.RECONVERGENT B0, `(.L_x_1216) ;  /* 0x0000014000007945 */ /* 0x000fe40003800200 */
[----:B------:R-:W1:Y:S04]  /*13690*/  SHFL.DOWN PT, R10, R3, R11, 0x1f ;  /* 0x08001f0b030a7589 */ /* 0x000e6800000e0000 */
[----:B------:R-:W-:Y:S04]  /*136a0*/  SHFL.DOWN PT, R5, R9, R11, 0x1f ;  /* 0x08001f0b09057589 */ /* 0x000fe800000e0000 */
[----:B------:R2:W3:Y:S02]  /*136b0*/  SHFL.DOWN PT, R4, R8, R11, 0x1f ;  /* 0x08001f0b08047589 */ /* 0x0004e400000e0000 */
[----:B--2---:R-:W-:-:S02]  /*136c0*/  SHF.L.U32 R11, R11, 0x1, RZ ;  /* 0x000000010b0b7819 */ /* 0x004fc400000006ff */
[----:B0-----:R-:W-:Y:S02]  /*136d0*/  @P3 ISETP.GE.U32.AND P1, PT, R0, R13, PT ;  /* 0x0000000d0000320c */ /* 0x001fe40003f26070 */
[----:B------:R-:W-:Y:S02]  /*136e0*/  ISETP.GE.AND P2, PT, R11, UR4, PT ;  /* 0x000000040b007c0c */ /* 0x000fe4000bf46270 */
[----:B-1----:R-:W-:-:S15]  /*136f0*/  @P3 ISETP.GE.AND.EX P1, PT, R3, R10, PT, P1 ;  /* 0x0000000a0300320c */ /* 0x002fde0003f26310 */
[----:B------:R-:W-:-:S15]  /*13700*/  NOP ;  /* 0x0000000000007918 */ /* 0x000fde0000000000 */
[----:B------:R-:W-:-:S15]  /*13710*/  NOP ;  /* 0x0000000000007918 */ /* 0x000fde0000000000 */
        /* <DEDUP_REMOVED lines=10> */
.L_x_1217:
[----:B------:R-:W-:Y:S05]  /*137c0*/  BSYNC.RECONVERGENT B0 ;  /* 0x0000000000007941 */ /* 0x000fea0003800200 */
.L_x_1216:
[----:B-12---:R-:W-:Y:S02]  /*137d0*/  FSEL R8, R8, R4, P1 ;  /* 0x0000000408087208 */ /* 0x006fe40000800000 */
[----:B------:R-:W-:Y:S02]  /*137e0*/  FSEL R9, R9, R5, P1 ;  /* 0x0000000509097208 */ /* 0x000fe40000800000 */
[----:B------:R-:W-:Y:S02]  /*137f0*/  SEL R0, R0, R13, P1 ;  /* 0x0000000d00007207 */ /* 0x000fe40000800000 */
[----:B------:R-:W-:Y:S01]  /*13800*/  SEL R3, R3, R10, P1 ;  /* 0x0000000a03037207 */ /* 0x000fe20000800000 */
[----:B------:R-:W-:Y:S06]  /*13810*/  @!P2 BRA `(.L_x_1218) ;  /* 0xfffffffc0090a947 */ /* 0x000fec000383ffff */
.L_x_1209:
[----:B------:R-:W-:Y:S05]  /*13820*/  @!P0 EXIT ;  /* 0x000000000000894d */ /* 0x000fea0003800000 */
[----:B------:R-:W4:Y:S01]  /*13830*/  LDCU.U8 UR6, c[0x0][0x7a0] ;  /* 0x0000f400ff0677ac */ /* 0x000f220008000000 */
[----:B------:R-:W5:Y:S01]  /*13840*/  LDCU.64 UR4, c[0x0][0x798] ;  /* 0x0000f300ff0477ac */ /* 0x000f620008000a00 */
[----:B----4-:R-:W-:-:S04]  /*13850*/  UISETP.NE.AND UP1, UPT, UR6, URZ, UPT ;  /* 0x000000ff0600728c */ /* 0x010fc8000bf25270 */
[----:B-----5:R-:W-:Y:S02]  /*13860*/  USEL UR4, UR4, URZ, UP1 ;  /* 0x000000ff04047287 */ /* 0x020fe40008800000 */
[----:B------:R-:W-:-:S04]  /*13870*/  USEL UR5, UR5, URZ, UP1 ;  /* 0x000000ff05057287 */ /* 0x000fc80008800000 */
[----:B------:R-:W-:-:S04]  /*13880*/  IADD3 R16, P0, PT, R0, UR4, RZ ;  /* 0x0000000400107c10 */ /* 0x000fc8000ff1e0ff */
[----:B------:R-:W-:Y:S01]  /*13890*/  IADD3.X R17, PT, PT, R3, UR5, RZ, P0, !PT ;  /* 0x0000000503117c10 */ /* 0x000fe200087fe4ff */
[----:B------:R-:W-:Y:S08]  /*138a0*/  BRA.U !UP0, `(.L_x_1219) ;  /* 0x0000000108f87547 */ /* 0x000ff0000b800000 */
[----:B------:R-:W-:Y:S05]  /*138b0*/  BRA.U !UP1, `(.L_x_1220) ;  /* 0x0000000109447547 */ /* 0x000fea000b800000 */
[----:B------:R-:W-:Y:S01]  /*138c0*/  MOV R0, 0x0 ;  /* 0x0000000000007802 */ /* 0x000fe20000000f00 */
[----:B------:R-:W4:Y:S01]  /*138d0*/  LDCU.64 UR4, c[0x4][0x3c8] ;  /* 0x01007900ff0477ac */ /* 0x000f220008000a00 */
[----:B0-----:R-:W-:Y:S02]  /*138e0*/  HFMA2 R12, -RZ, RZ, 0, 5.9604644775390625e-08 ;  /* 0x00000001ff0c7431 */ /* 0x001fe400000001ff */
[----:B-123--:R-:W-:Y:S01]  /*138f0*/  IMAD.MOV.U32 R8, RZ, RZ, 0x2dd ;  /* 0x000002ddff087424 */ /* 0x00efe200078e00ff */
[----:B------:R0:W1:Y:S01]  /*13900*/  LDC.64 R14, c[0x4][R0] ;  /* 0x01000000000e7b82 */ /* 0x0000620000000a00 */
[----:B------:R-:W2:Y:S01]  /*13910*/  LDCU.64 UR6, c[0x4][0x3c0] ;  /* 0x01007800ff0677ac */ /* 0x000ea20008000a00 */
[----:B------:R-:W-:Y:S01]  /*13920*/  IMAD.MOV.U32 R13, RZ, RZ, RZ ;  /* 0x000000ffff0d7224 */ /* 0x000fe200078e00ff */
[----:B------:R-:W3:Y:S01]  /*13930*/  LDCU.64 UR8, c[0x4][0x278] ;  /* 0x01004f00ff0877ac */ /* 0x000ee20008000a00 */
[----:B----4-:R-:W-:Y:S01]  /*13940*/  IMAD.U32 R4, RZ, RZ, UR4 ;  /* 0x00000004ff047e24 */ /* 0x010fe2000f8e00ff */
[----:B------:R-:W-:Y:S01]  /*13950*/  MOV R5, UR5 ;  /* 0x0000000500057c02 */ /* 0x000fe20008000f00 */
[----:B--2---:R-:W-:Y:S01]  /*13960*/  IMAD.U32 R6, RZ, RZ, UR6 ;  /* 0x00000006ff067e24 */ /* 0x004fe2000f8e00ff */
[----:B------:R-:W-:Y:S01]  /*13970*/  MOV R7, UR7 ;  /* 0x0000000700077c02 */ /* 0x000fe20008000f00 */
[----:B---3--:R-:W-:Y:S01]  /*13980*/  IMAD.U32 R10, RZ, RZ, UR8 ;  /* 0x00000008ff0a7e24 */ /* 0x008fe2000f8e00ff */
[----:B0-----:R-:W-:-:S07]  /*13990*/  MOV R11, UR9 ;  /* 0x00000009000b7c02 */ /* 0x001fce0008000f00 */
[----:B------:R-:W-:-:S07]  /*139a0*/  LEPC R20, `(.L_x_1221) ;  /* 0x000000001014794e */ /* 0x000fce0000000000 */
[----:B-1----:R-:W-:Y:S05]  /*139b0*/  CALL.ABS.NOINC R14 ;  /* 0x000000000e007343 */ /* 0x002fea0003c00000 */
.L_x_1221:
[----:B------:R-:W-:-:S07]  /*139c0*/  CS2R R16, SRZ ;  /* 0x0000000000107805 */ /* 0x000fce000001ff00 */
.L_x_1220:
[----:B------:R-:W4:Y:S02]  /*139d0*/  LDCU.U8 UR4, c[0x0][0x7a1] ;  /* 0x0000f420ff0477ac */ /* 0x000f240008000000 */
[----:B----4-:R-:W-:-:S09]  /*139e0*/  UISETP.NE.AND UP0, UPT, UR4, URZ, UPT ;  /* 0x000000ff0400728c */ /* 0x010fd2000bf05270 */
[----:B------:R-:W-:Y:S05]  /*139f0*/  BRA.U !UP0, `(.L_x_1222) ;  /* 0x0000000108607547 */ /* 0x000fea000b800000 */
[----:B------:R-:W4:Y:S02]  /*13a00*/  LDCU UR4, c[0x0][0x7a4] ;  /* 0x0000f480ff0477ac */ /* 0x000f240008000800 */
[----:B----4-:R-:W-:-:S09]  /*13a10*/  UISETP.NE.AND UP0, UPT, UR4, 0x1, UPT ;  /* 0x000000010400788c */ /* 0x010fd2000bf05270 */
[----:B------:R-:W-:Y:S05]  /*13a20*/  BRA.U !UP0, `(.L_x_1223) ;  /* 0x0000000108407547 */ /* 0x000fea000b800000 */
[----:B0-----:R-:W-:Y:S01]  /*13a30*/  MOV R14, 0x0 ;  /* 0x00000000000e7802 */ /* 0x001fe20000000f00 */
[----:B------:R-:W0:Y:S01]  /*13a40*/  LDCU.64 UR4, c[0x4][0x3d8] ;  /* 0x01007b00ff0477ac */ /* 0x000e220008000a00 */
[----:B-123--:R-:W-:Y:S02]  /*13a50*/  HFMA2 R8, -RZ, RZ, 0, 4.4763088226318359375e-05 ;  /* 0x000002efff087431 */ /* 0x00efe400000001ff */
[----:B------:R-:W-:Y:S01]  /*13a60*/  IMAD.MOV.U32 R12, RZ, RZ, 0x1 ;  /* 0x00000001ff0c7424 */ /* 0x000fe200078e00ff */
[----:B------:R-:W-:Y:S01]  /*13a70*/  MOV R13, RZ ;  /* 0x000000ff000d7202 */ /* 0x000fe20000000f00 */
[----:B------:R-:W1:Y:S01]  /*13a80*/  LDCU.64 UR8, c[0x4][0x3c0] ;  /* 0x01007800ff0877ac */ /* 0x000e620008000a00 */
[----:B------:R-:W2:Y:S01]  /*13a90*/  LDC.64 R14, c[0x4][R14] ;  /* 0x010000000e0e7b82 */ /* 0x000ea20000000a00 */
[----:B------:R-:W3:Y:S01]  /*13aa0*/  LDCU.64 UR6, c[0x4][0x250] ;  /* 0x01004a00ff0677ac */ /* 0x000ee20008000a00 */
[----:B0-----:R-:W-:Y:S01]  /*13ab0*/  MOV R4, UR4 ;  /* 0x0000000400047c02 */ /* 0x001fe20008000f00 */
[----:B------:R-:W-:Y:S01]  /*13ac0*/  IMAD.U32 R5, RZ, RZ, UR5 ;  /* 0x00000005ff057e24 */ /* 0x000fe2000f8e00ff */
[----:B-1----:R-:W-:Y:S01]  /*13ad0*/  MOV R6, UR8 ;  /* 0x0000000800067c02 */ /* 0x002fe20008000f00 */
[----:B------:R-:W-:Y:S01]  /*13ae0*/  IMAD.U32 R7, RZ, RZ, UR9 ;  /* 0x00000009ff077e24 */ /* 0x000fe2000f8e00ff */
[----:B---3--:R-:W-:Y:S01]  /*13af0*/  MOV R10, UR6 ;  /* 0x00000006000a7c02 */ /* 0x008fe20008000f00 */
[----:B------:R-:W-:-:S07]  /*13b00*/  IMAD.U32 R11, RZ, RZ, UR7 ;  /* 0x00000007ff0b7e24 */ /* 0x000fce000f8e00ff */
[----:B------:R-:W-:-:S07]  /*13b10*/  LEPC R20, `(.L_x_1223) ;  /* 0x000000001014794e */ /* 0x000fce0000000000 */
[----:B--2---:R-:W-:Y:S05]  /*13b20*/  CALL.ABS.NOINC R14 ;  /* 0x000000000e007343 */ /* 0x004fea0003c00000 */
.L_x_1223:
[----:B------:R-:W4:Y:S02]  /*13b30*/  LDCU.64 UR4, c[0x0][0x770] ;  /* 0x0000ee00ff0477ac */ /* 0x000f240008000a00 */
[----:B----4-:R-:W-:-:S05]  /*13b40*/  IADD3 R2, P0, PT, R2, UR4, RZ ;  /* 0x0000000402027c10 */ /* 0x010fca000ff1e0ff */
[----:B------:R-:W-:-:S05]  /*13b50*/  IMAD.X R3, RZ, RZ, UR5, P0 ;  /* 0x00000005ff037e24 */ /* 0x000fca00080e06ff */
[----:B------:R-:W-:Y:S01]  /*13b60*/  STG.E.64 desc[UR36][R2.64], R16 ;  /* 0x0000001002007986 */ /* 0x000fe2000c101b24 */
[----:B------:R-:W-:Y:S05]  /*13b70*/  EXIT ;  /* 0x000000000000794d */ /* 0x000fea0003800000 */
.L_x_1222:
[----:B------:R-:W-:Y:S01]  /*13b80*/  MOV R0, 0x0 ;  /* 0x0000000000007802 */ /* 0x000fe20000000f00 */
[----:B------:R-:W4:Y:S01]  /*13b90*/  LDCU.64 UR6, c[0x4][0x3c8] ;  /* 0x01007900ff0677ac */ /* 0x000f220008000a00 */
[----:B-123--:R-:W-:Y:S02]  /*13ba0*/  HFMA2 R8, -RZ, RZ, 0, 4.4405460357666015625e-05 ;  /* 0x000002e9ff087431 */ /* 0x00efe400000001ff */
[----:B0-----:R-:W-:Y:S01]  /*13bb0*/  IMAD.MOV.U32 R12, RZ, RZ, 0x1 ;  /* 0x00000001ff0c7424 */ /* 0x001fe200078e00ff */
[----:B------:R0:W1:Y:S01]  /*13bc0*/  LDC.64 R2, c[0x4][R0] ;  /* 0x0100000000027b82 */ /* 0x0000620000000a00 */
[----:B------:R-:W2:Y:S01]  /*13bd0*/  LDCU.64 UR8, c[0x4][0x3c0] ;  /* 0x01007800ff0877ac */ /* 0x000ea20008000a00 */
[----:B------:R-:W-:Y:S01]  /*13be0*/  MOV R13, RZ ;  /* 0x000000ff000d7202 */ /* 0x000fe20000000f00 */
[----:B------:R-:W3:Y:S01]  /*13bf0*/  LDCU.64 UR4, c[0x4][0x258] ;  /* 0x01004b00ff0477ac */ /* 0x000ee20008000a00 */
[----:B----4-:R-:W-:Y:S01]  /*13c00*/  MOV R4, UR6 ;  /* 0x0000000600047c02 */ /* 0x010fe20008000f00 */
[----:B------:R-:W-:Y:S01]  /*13c10*/  IMAD.U32 R5, RZ, RZ, UR7 ;  /* 0x00000007ff057e24 */ /* 0x000fe2000f8e00ff */
[----:B--2---:R-:W-:Y:S01]  /*13c20*/  MOV R6, UR8 ;  /* 0x0000000800067c02 */ /* 0x004fe20008000f00 */
[----:B------:R-:W-:Y:S01]  /*13c30*/  IMAD.U32 R7, RZ, RZ, UR9 ;  /* 0x00000009ff077e24 */ /* 0x000fe2000f8e00ff */
[----:B---3--:R-:W-:Y:S01]  /*13c40*/  MOV R10, UR4 ;  /* 0x00000004000a7c02 */ /* 0x008fe20008000f00 */
[----:B0-----:R-:W-:-:S07]  /*13c50*/  IMAD.U32 R11, RZ, RZ, UR5 ;  /* 0x00000005ff0b7e24 */ /* 0x001fce000f8e00ff */
[----:B------:R-:W-:-:S07]  /*13c60*/  LEPC R20, `(.L_x_1224) ;  /* 0x000000001014794e */ /* 0x000fce0000000000 */
[----:B-1----:R-:W-:Y:S05]  /*13c70*/  CALL.ABS.NOINC R2 ;  /* 0x0000000002007343 */ /* 0x002fea0003c00000 */
.L_x_1224:
[----:B------:R-:W-:Y:S05]  /*13c80*/  EXIT ;  /* 0x000000000000794d */ /* 0x000fea0003800000 */
.L_x_1219:
[----:B------:R-:W-:Y:S05]  /*13c90*/  BRA.U !UP1, `(.L_x_1225) ;  /* 0x0000000109607547 */ /* 0x000fea000b800000 */
[----:B0123--:R-:W2:Y:S04]  /*13ca0*/  LDG.E.64 R4, desc[UR36][R6.64] ;  /* 0x0000002406047981 */ /* 0x00fea8000c1e1b00 */
[----:B------:R-:W3:Y:S01]  /*13cb0*/  LDG.E.64 R10, desc[UR36][R6.64+0x8] ;  /* 0x00000824060a7981 */ /* 0x000ee2000c1e1b00 */
[----:B------:R-:W-:Y:S01]  /*13cc0*/  BSSY.RECONVERGENT B0, `(.L_x_1226) ;  /* 0x0000011000007945 */ /* 0x000fe20003800200 */
[----:B--2---:R-:W3:Y:S02]  /*13cd0*/  DSETP.NAN.AND P1, PT, R4, R4, PT ;  /* 0x000000040400722a */ /* 0x004ee40003f28000 */
[----:B---3--:R-:W-:-:S04]  /*13ce0*/  @P1 ISETP.GE.U32.AND P0, PT, R10, R16, PT ;  /* 0x000000100a00120c */ /* 0x008fc80003f06070 */
[----:B------:R-:W-:-:S15]  /*13cf0*/  @P1 ISETP.GE.AND.EX P0, PT, R11, R17, PT, P0 ;  /* 0x000000110b00120c */ /* 0x000fde0003f06300 */
[----:B------:R-:W-:-:S15]  /*13d00*/  NOP ;  /* 0x0000000000007918 */ /* 0x000fde0000000000 */
[----:B------:R-:W-:-:S15]  /*13d10*/  NOP ;  /* 0x0000000000007918 */ /* 0x000fde0000000000 */
[----:B------:R-:W-:-:S13]  /*13d20*/  NOP ;  /* 0x0000000000007918 */ /* 0x000fda0000000000 */
        /* <DEDUP_REMOVED lines=10> */
.L_x_1227:
[----:B------:R-:W-:Y:S05]  /*13dd0*/  BSYNC.RECONVERGENT B0 ;  /* 0x0000000000007941 */ /* 0x000fea0003800200 */
.L_x_1226:
[----:B012---:R-:W-:Y:S02]  /*13de0*/  FSEL R8, R4, R8, P0 ;  /* 0x0000000804087208 */ /* 0x007fe40000000000 */
[----:B------:R-:W-:Y:S02]  /*13df0*/  FSEL R9, R5, R9, P0 ;  /* 0x0000000905097208 */ /* 0x000fe40000000000 */
[----:B------:R-:W-:Y:S02]  /*13e00*/  SEL R16, R10, R16, P0 ;  /* 0x000000100a107207 */ /* 0x000fe40000000000 */
[----:B------:R-:W-:-:S07]  /*13e10*/  SEL R17, R11, R17, P0 ;  /* 0x000000110b117207 */ /* 0x000fce0000000000 */
.L_x_1225:
        /* <DEDUP_REMOVED lines=8> */
[----:B------:R-:W-:Y:S02]  /*13ea0*/  HFMA2 R12, -RZ, RZ, 0, 5.9604644775390625e-08 ;  /* 0x00000001ff0c7431 */ /* 0x000fe400000001ff */
[----:B-123--:R-:W-:Y:S01]  /*13eb0*/  IMAD.MOV.U32 R8, RZ, RZ, 0x2ef ;  /* 0x000002efff087424 */ /* 0x00efe200078e00ff */
[----:B------:R-:W1:Y:S01]  /*13ec0*/  LDCU.64 UR6, c[0x4][0x3c0] ;  /* 0x01007800ff0677ac */ /* 0x000e620008000a00 */
[----:B------:R-:W2:Y:S01]  /*13ed0*/  LDC.64 R14, c[0x4][R14] ;  /* 0x010000000e0e7b82 */ /* 0x000ea20000000a00 */
[----:B------:R-:W-:Y:S01]  /*13ee0*/  IMAD.MOV.U32 R13, RZ, RZ, RZ ;  /* 0x000000ffff0d7224 */ /* 0x000fe200078e00ff */
[----:B------:R-:W3:Y:S01]  /*13ef0*/  LDCU.64 UR8, c[0x4][0x250] ;  /* 0x01004a00ff0877ac */ /* 0x000ee20008000a00 */
[----:B0-----:R-:W-:Y:S01]  /*13f00*/  IMAD.U32 R4, RZ, RZ, UR4 ;  /* 0x00000004ff047e24 */ /* 0x001fe2000f8e00ff */
[----:B------:R-:W-:Y:S01]  /*13f10*/  MOV R5, UR5 ;  /* 0x0000000500057c02 */ /* 0x000fe20008000f00 */
[----:B-1----:R-:W-:Y:S01]  /*13f20*/  IMAD.U32 R6, RZ, RZ, UR6 ;  /* 0x00000006ff067e24 */ /* 0x002fe2000f8e00ff */
[----:B------:R-:W-:Y:S01]  /*13f30*/  MOV R7, UR7 ;  /* 0x0000000700077c02 */ /* 0x000fe20008000f00 */
[----:B---3--:R-:W-:Y:S01]  /*13f40*/  IMAD.U32 R10, RZ, RZ, UR8 ;  /* 0x00000008ff0a7e24 */ /* 0x008fe2000f8e00ff */
[----:B------:R-:W-:-:S07]  /*13f50*/  MOV R11, UR9 ;  /* 0x00000009000b7c02 */ /* 0x000fce0008000f00 */
[----:B------:R-:W-:-:S07]  /*13f60*/  LEPC R20, `(.L_x_1229) ;  /* 0x000000001014794e */ /* 0x000fce0000000000 */
[----:B--2---:R-:W-:Y:S05]  /*13f70*/  CALL.ABS.NOINC R14 ;  /* 0x000000000e007343 */ /* 0x004fea0003c00000 */
.L_x_1229:
[----:B------:R-:W4:Y:S02]  /*13f80*/  LDCU.64 UR4, c[0x0][0x770] ;  /* 0x0000ee00ff0477ac */ /* 0x000f240008000a00 */
[----:B----4-:R-:W-:-:S04]  /*13f90*/  IADD3 R2, P0, PT, R2, UR4, RZ ;  /* 0x0000000402027c10 */ /* 0x010fc8000ff1e0ff */
[----:B------:R-:W-:-:S05]  /*13fa0*/  IADD3.X R3, PT, PT, RZ, UR5, RZ, P0, !PT ;  /* 0x00000005ff037c10 */ /* 0x000fca00087fe4ff */
[----:B------:R-:W-:Y:S01]  /*13fb0*/  STG.E.64 desc[UR36][R2.64], R16 ;  /* 0x0000001002007986 */ /* 0x000fe2000c101b24 */
[----:B------:R-:W-:Y:S05]  /*13fc0*/  EXIT ;  /* 0x000000000000794d */ /* 0x000fea0003800000 */
.L_x_1228:
[----:B------:R-:W-:Y:S04]  /*13fd0*/  STG.E.64 desc[UR36][R6.64], R8 ;  /* 0x0000000806007986 */ /* 0x000fe8000c101b24 */
[----:B------:R-:W-:Y:S01]  /*13fe0*/  STG.E.64 desc[UR36][R6.64+0x8], R16 ;  /* 0x0000081006007986 */ /* 0x000fe2000c101b24 */
[----:B------:R-:W-:Y:S05]  /*13ff0*/  EXIT ;  /* 0x000000000000794d */ /* 0x000fea0003800000 */
.L_x_1187:
[----:B---34-:R-:W3:Y:S01]  /*14000*/  LDL.LU.64 R10, [R1+0x28] ;  /* 0x00002800010a7983 */ /* 0x018ee20000300a00 */
[----:B------:R-:W3:Y:S02]  /*14010*/  LDCU UR4, c[0x0][0x3a0] ;  /* 0x00007400ff0477ac */ /* 0x000ee40008000800 */
[----:B---3--:R-:W-:-:S13]  /*14020*/  ISETP.GE.AND P0, PT, R11, UR4, PT ;  /* 0x000000040b007c0c */ /* 0x008fda000bf06270 */
[----:B------:R-:W-:Y:S05]  /*14030*/  @P0 EXIT ;  /* 0x000000000000094d */ /* 0x000fea0003800000 */
[----:B------:R-:W0:Y:S01]  /*14040*/  LDCU UR4, c[0x0][0x3b0] ;  /* 0x00007600ff0477ac */ /* 0x000e220008000800 */
[----:B------:R-:W-:Y:S02]  /*14050*/  ISETP.NE.AND P1, PT, R5, RZ, PT ;  /* 0x000000ff0500720c */ /* 0x000fe40003f25270 */
[----:B0-----:R-:W-:-:S13]  /*14060*/  ISETP.NE.AND P0, PT, RZ, UR4, PT ;  /* 0x00000004ff007c0c */ /* 0x001fda000bf05270 */
[----:B------:R-:W-:Y:S05]  /*14070*/  @P0 EXIT P1 ;  /* 0x000000000000094d */ /* 0x000fea0000800000 */
[----:B------:R-:W0:Y:S01]  /*14080*/  LDCU UR4, c[0x0][0x3b4] ;  /* 0x00007680ff0477ac */ /* 0x000e220008000800 */
[----:B--2---:R-:W-:Y:S02]  /*14090*/  ISETP.NE.AND P1, PT, R16, RZ, PT ;  /* 0x000000ff1000720c */ /* 0x004fe40003f25270 */
[----:B0-----:R-:W-:-:S13]  /*140a0*/  ISETP.NE.AND P0, PT, RZ, UR4, PT ;  /* 0x00000004ff007c0c */ /* 0x001fda000bf05270 */
[----:B------:R-:W-:Y:S05]  /*140b0*/  @P0 EXIT P1 ;  /* 0x000000000000094d */ /* 0x000fea0000800000 */
[----:B------:R-:W0:Y:S01]  /*140c0*/  LDCU.U8 UR6, c[0x0][0x7a0] ;  /* 0x0000f400ff0677ac */ /* 0x000e220008000000 */
[----:B------:R-:W2:Y:S01]  /*140d0*/  LDCU.64 UR4, c[0x0][0x798] ;  /* 0x0000f300ff0477ac */ /* 0x000ea20008000a00 */
[----:B0-----:R-:W-:-:S04]  /*140e0*/  UISETP.NE.AND UP1, UPT, UR6, URZ, UPT ;  /* 0x000000ff0600728c */ /* 0x001fc8000bf25270 */
[----:B--2---:R-:W-:Y:S02]  /*140f0*/  USEL UR4, UR4, URZ, UP1 ;  /* 0x000000ff04047287 */ /* 0x004fe40008800000 */
        /* <DEDUP_REMOVED lines=9> */
[----:B------:R2:W3:Y:S01]  /*14190*/  LDC.64 R14, c[0x4][R0] ;  /* 0x01000000000e7b82 */ /* 0x0004e20000000a00 */
[----:B------:R-:W4:Y:S01]  /*141a0*/  LDCU.64 UR6, c[0x4][0x3c0] ;  /* 0x01007800ff0677ac */ /* 0x000f220008000a00 */
[----:B------:R-:W-:Y:S01]  /*141b0*/  IMAD.MOV.U32 R13, RZ, RZ, RZ ;  /* 0x000000ffff0d7224 */ /* 0x000fe200078e00ff */
[----:B------:R-:W5:Y:S01]  /*141c0*/  LDCU.64 UR8, c[0x4][0x278] ;  /* 0x01004f00ff0877ac */ /* 0x000f620008000a00 */
[----:B0-----:R-:W-:Y:S01]  /*141d0*/  IMAD.U32 R4, RZ, RZ, UR4 ;  /* 0x00000004ff047e24 */ /* 0x001fe2000f8e00ff */
[----:B------:R-:W-:Y:S01]  /*141e0*/  MOV R5, UR5 ;  /* 0x0000000500057c02 */ /* 0x000fe20008000f00 */
[----:B----4-:R-:W-:Y:S01]  /*141f0*/  IMAD.U32 R6, RZ, RZ, UR6 ;  /* 0x00000006ff067e24 */ /* 0x010fe2000f8e00ff */
[----:B------:R-:W-:Y:S01]  /*14200*/  MOV R7, UR7 ;  /* 0x0000000700077c02 */ /* 0x000fe20008000f00 */
[----:B-----5:R-:W-:Y:S01]  /*14210*/  IMAD.U32 R10, RZ, RZ, UR8 ;  /* 0x00000008ff0a7e24 */ /* 0x020fe2000f8e00ff */
[----:B--2---:R-:W-:-:S07]  /*14220*/  MOV R11, UR9 ;  /* 0x00000009000b7c02 */ /* 0x004fce0008000f00 */
[----:B-1----:R-:W-:-:S07]  /*14230*/  LEPC R20, `(.L_x_1232) ;  /* 0x000000001014794e */ /* 0x002fce0000000000 */
[----:B---3--:R-:W-:Y:S05]  /*14240*/  CALL.ABS.NOINC R14 ;  /* 0x000000000e007343 */ /* 0x008fea0003c00000 */
.L_x_1232:
[----:B------:R-:W-:-:S07]  /*14250*/  CS2R R16, SRZ ;  /* 0x0000000000107805 */ /* 0x000fce000001ff00 */
.L_x_1231:
[----:B------:R-:W0:Y:S02]  /*14260*/  LDCU.U8 UR4, c[0x0][0x7a1] ;  /* 0x0000f420ff0477ac */ /* 0x000e240008000000 */
[----:B0-----:R-:W-:-:S09]  /*14270*/  UISETP.NE.AND UP0, UPT, UR4, URZ, UPT ;  /* 0x000000ff0400728c */ /* 0x001fd2000bf05270 */
[----:B------:R-:W-:Y:S05]  /*14280*/  BRA.U !UP0, `(.L_x_1233) ;  /* 0x0000000108607547 */ /* 0x000fea000b800000 */
[----:B------:R-:W0:Y:S02]  /*14290*/  LDCU UR4, c[0x0][0x7a4] ;  /* 0x0000f480ff0477ac */ /* 0x000e240008000800 */
[----:B0-----:R-:W-:-:S09]  /*142a0*/  UISETP.NE.AND UP0, UPT, UR4, 0x1, UPT ;  /* 0x000000010400788c */ /* 0x001fd2000bf05270 */
[----:B------:R-:W-:Y:S05]  /*142b0*/  BRA.U !UP0, `(.L_x_1234) ;  /* 0x0000000108407547 */ /* 0x000fea000b800000 */
[----:B------:R-:W-:Y:S01]  /*142c0*/  MOV R14, 0x0 ;  /* 0x00000000000e7802 */ /* 0x000fe20000000f00 */
[----:B------:R-:W0:Y:S01]  /*142d0*/  LDCU.64 UR4, c[0x4][0x3d8] ;  /* 0x01007b00ff0477ac */ /* 0x000e220008000a00 */
[----:B------:R-:W-:Y:S02]  /*142e0*/  HFMA2 R8, -RZ, RZ, 0, 4.4763088226318359375e-05 ;  /* 0x000002efff087431 */ /* 0x000fe400000001ff */
[----:B------:R-:W-:Y:S01]  /*142f0*/  IMAD.MOV.U32 R12, RZ, RZ, 0x1 ;  /* 0x00000001ff0c7424 */ /* 0x000fe200078e00ff */
[----:B------:R-:W-:Y:S01]  /*14300*/  MOV R13, RZ ;  /* 0x000000ff000d7202 */ /* 0x000fe20000000f00 */
[----:B------:R-:W2:Y:S01]  /*14310*/  LDCU.64 UR6, c[0x4][0x3c0] ;  /* 0x01007800ff0677ac */ /* 0x000ea20008000a00 */
[----:B------:R-:W3:Y:S01]  /*14320*/  LDC.64 R14, c[0x4][R14] ;  /* 0x010000000e0e7b82 */ /* 0x000ee20000000a00 */
[----:B------:R-:W4:Y:S01]  /*14330*/  LDCU.64 UR8, c[0x4][0x250] ;  /* 0x01004a00ff0877ac */ /* 0x000f220008000a00 */
[----:B0-----:R-:W-:Y:S01]  /*14340*/  MOV R4, UR4 ;  /* 0x0000000400047c02 */ /* 0x001fe20008000f00 */
[----:B------:R-:W-:Y:S01]  /*14350*/  IMAD.U32 R5, RZ, RZ, UR5 ;  /* 0x00000005ff057e24 */ /* 0x000fe2000f8e00ff */
[----:B--2---:R-:W-:Y:S01]  /*14360*/  MOV R6, UR6 ;  /* 0x0000000600067c02 */ /* 0x004fe20008000f00 */
[----:B------:R-:W-:Y:S01]  /*14370*/  IMAD.U32 R7, RZ, RZ, UR7 ;  /* 0x00000007ff077e24 */ /* 0x000fe2000f8e00ff */
[----:B----4-:R-:W-:Y:S01]  /*14380*/  MOV R10, UR8 ;  /* 0x00000008000a7c02 */ /* 0x010fe20008000f00 */
[----:B------:R-:W-:-:S07]  /*14390*/  IMAD.U32 R11, RZ, RZ, UR9 ;  /* 0x00000009ff0b7e24 */ /* 0x000fce000f8e00ff */
[----:B-1----:R-:W-:-:S07]  /*143a0*/  LEPC R20, `(.L_x_1234) ;  /* 0x000000001014794e */ /* 0x002fce0000000000 */
[----:B---3--:R-:W-:Y:S05]  /*143b0*/  CALL.ABS.NOINC R14 ;  /* 0x000000000e007343 */ /* 0x008fea0003c00000 */
.L_x_1234:
[----:B------:R-:W0:Y:S02]  /*143c0*/  LDCU.64 UR4, c[0x0][0x770] ;  /* 0x0000ee00ff0477ac */ /* 0x000e240008000a00 */
[----:B0-----:R-:W-:-:S05]  /*143d0*/  IADD3 R2, P0, PT, R2, UR4, RZ ;  /* 0x0000000402027c10 */ /* 0x001fca000ff1e0ff */
[----:B------:R-:W-:-:S05]  /*143e0*/  IMAD.X R3, RZ, RZ, UR5, P0 ;  /* 0x00000005ff037e24 */ /* 0x000fca00080e06ff */
[----:B------:R-:W-:Y:S01]  /*143f0*/  STG.E.64 desc[UR36][R2.64], R16 ;  /* 0x0000001002007986 */ /* 0x000fe2000c101b24 */
[----:B------:R-:W-:Y:S05]  /*14400*/  EXIT ;  /* 0x000000000000794d */ /* 0x000fea0003800000 */
.L_x_1233:
[----:B------:R-:W-:Y:S01]  /*14410*/  MOV R0, 0x0 ;  /* 0x0000000000007802 */ /* 0x000fe20000000f00 */
[----:B------:R-:W0:Y:S01]  /*14420*/  LDCU.64 UR4, c[0x4][0x3c8] ;  /* 0x01007900ff0477ac */ /* 0x000e220008000a00 */
[----:B------:R-:W-:Y:S02]  /*14430*/  HFMA2 R8, -RZ, RZ, 0, 4.4405460357666015625e-05 ;  /* 0x000002e9ff087431 */ /* 0x000fe400000001ff */
[----:B------:R-:W-:Y:S01]  /*14440*/  IMAD.MOV.U32 R12, RZ, RZ, 0x1 ;  /* 0x00000001ff0c7424 */ /* 0x000fe200078e00ff */
[----:B------:R2:W3:Y:S01]  /*14450*/  LDC.64 R2, c[0x4][R0] ;  /* 0x0100000000027b82 */ /* 0x0004e20000000a00 */
[----:B------:R-:W4:Y:S01]  /*14460*/  LDCU.64 UR6, c[0x4][0x3c0] ;  /* 0x01007800ff0677ac */ /* 0x000f220008000a00 */
[----:B------:R-:W-:Y:S01]  /*14470*/  MOV R13, RZ ;  /* 0x000000ff000d7202 */ /* 0x000fe20000000f00 */
[----:B------:R-:W5:Y:S01]  /*14480*/  LDCU.64 UR8, c[0x4][0x258] ;  /* 0x01004b00ff0877ac */ /* 0x000f620008000a00 */
[----:B0-----:R-:W-:Y:S01]  /*14490*/  MOV R4, UR4 ;  /* 0x0000000400047c02 */ /* 0x001fe20008000f00 */
[----:B------:R-:W-:Y:S01]  /*144a0*/  IMAD.U32 R5, RZ, RZ, UR5 ;  /* 0x00000005ff057e24 */ /* 0x000fe2000f8e00ff */
[----:B----4-:R-:W-:Y:S01]  /*144b0*/  MOV R6, UR6 ;  /* 0x0000000600067c02 */ /* 0x010fe20008000f00 */
[----:B------:R-:W-:Y:S01]  /*144c0*/  IMAD.U32 R7, RZ, RZ, UR7 ;  /* 0x00000007ff077e24 */ /* 0x000fe2000f8e00ff */
[----:B-----5:R-:W-:Y:S01]  /*144d0*/  MOV R10, UR8 ;  /* 0x00000008000a7c02 */ /* 0x020fe20008000f00 */
[----:B--2---:R-:W-:-:S07]  /*144e0*/  IMAD.U32 R11, RZ, RZ, UR9 ;  /* 0x00000009ff0b7e24 */ /* 0x004fce000f8e00ff */
[----:B-1----:R-:W-:-:S07]  /*144f0*/  LEPC R20, `(.L_x_1235) ;  /* 0x000000001014794e */ /* 0x002fce0000000000 */
[----:B---3--:R-:W-:Y:S05]  /*14500*/  CALL.ABS.NOINC R2 ;  /* 0x0000000002007343 */ /* 0x008fea0003c00000 */
.L_x_1235:
[----:B------:R-:W-:Y:S05]  /*14510*/  EXIT ;  /* 0x000000000000794d */ /* 0x000fea0003800000 */
.L_x_1230:
[----:B------:R-:W-:Y:S05]  /*14520*/  BRA.U !UP1, `(.L_x_1236) ;  /* 0x0000000109607547 */ /* 0x000fea000b800000 */
[----:B------:R-:W2:Y:S04]  /*14530*/  LDG.E.64 R4, desc[UR36][R6.64] ;  /* 0x0000002406047981 */ /* 0x000ea8000c1e1b00 */
        /* <DEDUP_REMOVED lines=18> */
.L_x_1238:
[----:B------:R-:W-:Y:S05]  /*14660*/  BSYNC.RECONVERGENT B0 ;  /* 0x0000000000007941 */ /* 0x000fea0003800200 */
.L_x_1237:
[----:B0-23--:R-:W-:Y:S02]  /*14670*/  FSEL R8, R4, R8, P0 ;  /* 0x0000000804087208 */ /* 0x00dfe40000000000 */
[----:B------:R-:W-:Y:S02]  /*14680*/  FSEL R9, R5, R9, P0 ;  /* 0x0000000905097208 */ /* 0x000fe40000000000 */
[----:B------:R-:W-:Y:S02]  /*14690*/  SEL R16, R10, R16, P0 ;  /* 0x000000100a107207 */ /* 0x000fe40000000000 */
[----:B------:R-:W-:-:S07]  /*146a0*/  SEL R17, R11, R17, P0 ;  /* 0x000000110b117207 */ /* 0x000fce0000000000 */
.L_x_1236:
        /* <DEDUP_REMOVED lines=10> */
[----:B------:R-:W2:Y:S01]  /*14750*/  LDCU.64 UR6, c[0x4][0x3c0] ;  /* 0x01007800ff0677ac */ /* 0x000ea20008000a00 */
[----:B------:R-:W3:Y:S01]  /*14760*/  LDC.64 R14, c[0x4][R14] ;  /* 0x010000000e0e7b82 */ /* 0x000ee20000000a00 */
[----:B------:R-:W-:Y:S01]  /*14770*/  IMAD.MOV.U32 R13, RZ, RZ, RZ ;  /* 0x000000ffff0d7224 */ /* 0x000fe200078e00ff */
[----:B------:R-:W4:Y:S01]  /*14780*/  LDCU.64 UR8, c[0x4][0x250] ;  /* 0x01004a00ff0877ac */ /* 0x000f220008000a00 */
[----:B0-----:R-:W-:Y:S01]  /*14790*/  IMAD.U32 R4, RZ, RZ, UR4 ;  /* 0x00000004ff047e24 */ /* 0x001fe2000f8e00ff */
[----:B------:R-:W-:Y:S01]  /*147a0*/  MOV R5, UR5 ;  /* 0x0000000500057c02 */ /* 0x000fe20008000f00 */
[----:B--2---:R-:W-:Y:S01]  /*147b0*/  IMAD.U32 R6, RZ, RZ, UR6 ;  /* 0x00000006ff067e24 */ /* 0x004fe2000f8e00ff */
[----:B------:R-:W-:Y:S01]  /*147c0*/  MOV R7, UR7 ;  /* 0x0000000700077c02 */ /* 0x000fe20008000f00 */
[----:B----4-:R-:W-:Y:S01]  /*147d0*/  IMAD.U32 R10, RZ, RZ, UR8 ;  /* 0x00000008ff0a7e24 */ /* 0x010fe2000f8e00ff */
[----:B------:R-:W-:-:S07]  /*147e0*/  MOV R11, UR9 ;  /* 0x00000009000b7c02 */ /* 0x000fce0008000f00 */
[----:B-1----:R-:W-:-:S07]  /*147f0*/  LEPC R20, `(.L_x_1240) ;  /* 0x000000001014794e */ /* 0x002fce0000000000 */
[----:B---3--:R-:W-:Y:S05]  /*14800*/  CALL.ABS.NOINC R14 ;  /* 0x000000000e007343 */ /* 0x008fea0003c00000 */
.L_x_1240:
[----:B------:R-:W0:Y:S02]  /*14810*/  LDCU.64 UR4, c[0x0][0x770] ;  /* 0x0000ee00ff0477ac */ /* 0x000e240008000a00 */
[----:B0-----:R-:W-:-:S04]  /*14820*/  IADD3 R2, P0, PT, R2, UR4, RZ ;  /* 0x0000000402027c10 */ /* 0x001fc8000ff1e0ff */
[----:B------:R-:W-:-:S05]  /*14830*/  IADD3.X R3, PT, PT, RZ, UR5, RZ, P0, !PT ;  /* 0x00000005ff037c10 */ /* 0x000fca00087fe4ff */
[----:B------:R-:W-:Y:S01]  /*14840*/  STG.E.64 desc[UR36][R2.64], R16 ;  /* 0x0000001002007986 */ /* 0x000fe2000c101b24 */
[----:B------:R-:W-:Y:S05]  /*14850*/  EXIT ;  /* 0x000000000000794d */ /* 0x000fea0003800000 */
.L_x_1239:
[----:B------:R-:W-:Y:S04]  /*14860*/  STG.E.64 desc[UR36][R6.64], R8 ;  /* 0x0000000806007986 */ /* 0x000fe8000c101b24 */
[----:B------:R-:W-:Y:S01]  /*14870*/  STG.E.64 desc[UR36][R6.64+0x8], R16 ;  /* 0x0000081006007986 */ /* 0x000fe2000c101b24 */
[----:B------:R-:W-:Y:S05]  /*14880*/  EXIT ;  /* 0x000000000000794d */ /* 0x000fea0003800000 */
        .weak           $__internal_3_$__cuda_sm20_div_u64
        .type           $__internal_3_$__cuda_sm20_div_u64,@function
        .size           $__internal_3_$__cuda_sm20_div_u64,(.L_x_6055 - $__internal_3_$__cuda_sm20_div_u64)
$__internal_3_$__cuda_sm20_div_u64:
[----:B------:R-:W-:Y:S01]  /*14890*/  IMAD.MOV.U32 R14, RZ, RZ, R3 ;  /* 0x000000ffff0e7224 */ /* 0x000fe200078e0003 */
[----:B------:R-:W-:-:S04]  /*148a0*/  MOV R15, RZ ;  /* 0x000000ff000f7202 */ /* 0x000fc80000000f00 */
        /* <DEDUP_REMOVED lines=9> */
[----:B------:R-:W-:-:S04]  /*14940*/  IADD3 R17, P0, PT, RZ, -R12, RZ ;  /* 0x8000000cff117210 */ /* 0x000fc80007f1e0ff */
[----:B------:R-:W-:Y:S01]  /*14950*/  IADD3.X R19, PT, PT, RZ, ~R13, RZ, P0, !PT ;  /* 0x8000000dff137210 */ /* 0x000fe200007fe4ff */
[----:B------:R-:W-:-:S04]  /*14960*/  IMAD.HI.U32 R12, R10, R17, RZ ;  /* 0x000000110a0c7227 */ /* 0x000fc800078e00ff */
        /* <DEDUP_REMOVED lines=18> */
[----:B------:R-:W-:-:S04]  /*14a90*/  IADD3 R13, P2, PT, R4, R13, RZ ;  /* 0x0000000d040d7210 */ /* 0x000fc80007f5e0ff */
[----:B------:R-:W-:Y:S01]  /*14aa0*/  IADD3.X R15, PT, PT, R10, R15, RZ, P0, !PT ;  /* 0x0000000f0a0f7210 */ /* 0x000fe200007fe4ff */
        /* <DEDUP_REMOVED lines=26> */
[----:B------:R-:W-:Y:S02]  /*14c50*/  IADD3.X R6, PT, PT, RZ, R11, RZ, P2, !PT ;  /* 0x0000000bff067210 */ /* 0x000fe400017fe4ff */
[----:B------:R-:W-:Y:S02]  /*14c60*/  ISETP.NE.U32.AND P1, PT, R3, RZ, PT ;  /* 0x000000ff0300720c */ /* 0x000fe40003f25070 */
[----:B------:R-:W-:Y:S01]  /*14c70*/  SEL R3, R4, R7, P0 ;  /* 0x0000000704037207 */ /* 0x000fe20000000000 */
[----:B------:R-:W-:Y:S01]  /*14c80*/  HFMA2 R7, -RZ, RZ, 0, 0 ;  /* 0x00000000ff077431 */ /* 0x000fe200000001ff */
[----:B------:R-:W-:Y:S01]  /*14c90*/  SEL R4, R6, R11, P0 ;  /* 0x0000000b06047207 */ /* 0x000fe20000000000 */
[----:B------:R-:W-:Y:S01]  /*14ca0*/  IMAD.MOV.U32 R6, RZ, RZ, R0 ;  /* 0x000000ffff067224 */ /* 0x000fe200078e0000 */
[----:B------:R-:W-:-:S04]  /*14cb0*/  ISETP.NE.AND.EX P1, PT, RZ, RZ, PT, P1 ;  /* 0x000000ffff00720c */ /* 0x000fc80003f25310 */
[----:B------:R-:W-:Y:S02]  /*14cc0*/  SEL R3, R3, 0xffffffff, P1 ;  /* 0xffffffff03037807 */ /* 0x000fe40000800000 */
[----:B------:R-:W-:Y:S01]  /*14cd0*/  SEL R4, R4, 0xffffffff, P1 ;  /* 0xffffffff04047807 */ /* 0x000fe20000800000 */
[----:B------:R-:W-:Y:S06]  /*14ce0*/  RET.REL.NODEC R6 `(_ZN2at6native13reduce_kernelILi512ELi1ENS0_8ReduceOpIdNS0_9ArgMinOpsIdEEjlLi4ELi4EEEEEvT1_) ;  /* 0xfffffeb006c47950 */ /* 0x000fec0003c3ffff */
.L_x_1241:
        /* <DEDUP_REMOVED lines=9> */
.L_x_6055:


//--------------------- .text._ZN2at6native13reduce_kernelILi256ELi2ENS0_8ReduceOpIdNS0_9ArgMinOpsIdEEjlLi4ELi4EEEEEvT1_ --------------------------
	.section	.text._ZN2at6native13reduce_kernelILi256ELi2ENS0_8ReduceOpIdNS0_9ArgMinOpsIdEEjlLi4ELi4EEEEEvT1_,"ax",@progbits
	.align	128
        .global         _ZN2at6native13reduce_kernelILi256ELi2ENS0_8ReduceOpIdNS0_9ArgMinOpsIdEEjlLi4ELi4EEEEEvT1_
        .type           _ZN2at6native13reduce_kernelILi256ELi2ENS0_8ReduceOpIdNS0_9ArgMinOpsIdEEjlLi4ELi4EEEEEvT1_,@function
        .size           _ZN2at6native13reduce_kernelILi256ELi2ENS0_8ReduceOpIdNS0_9ArgMinOpsIdEEjlLi4ELi4EEEEEvT1_,(.L_x_6056 - _ZN2at6native13reduce_kernelILi256ELi2ENS0_8ReduceOpIdNS0_9ArgMinOpsIdEEjlLi4ELi4EEEEEvT1_)
        .other          _ZN2at6native13reduce_kernelILi256ELi2ENS0_8ReduceOpIdNS0_9ArgMinOpsIdEEjlLi4ELi4EEEEEvT1_,@"STO_CUDA_ENTRY STV_DEFAULT"
_ZN2at6native13reduce_kernelILi256ELi2ENS0_8ReduceOpIdNS0_9ArgMinOpsIdEEjlLi4ELi4EEEEEvT1_:
.text._ZN2at6native13reduce_kernelILi256ELi2ENS0_8ReduceOpIdNS0_9ArgMinOpsIdEEjlLi4ELi4EEEEEvT1_:
        /* <DEDUP_REMOVED lines=17> */
[----:B---3--:R-:W-:Y:S02]  /*0110*/  IMAD R51, R18, UR10, R51 ;  /* 0x0000000a12337c24 */ /* 0x008fe4000f8e0233 */
[----:B------:R-:W-:-:S05]  /*0120*/  IMAD.SHL.U32 R5, R0, 0x2, RZ ;  /* 0x0000000200057824 */ /* 0x000fca00078e00ff */
[----:B------:R0:W-:Y:S01]  /*0130*/  STL [R1+0x14], R5 ;  /* 0x0000140501007387 */ /* 0x0001e20000100800 */
        /* <DEDUP_REMOVED lines=22> */
[----:B0-----:R-:W-:Y:S01]  /*02a0*/  SHF.R.U32.HI R5, RZ, UR7, R4 ;  /* 0x00000007ff057c19 */ /* 0x001fe20008011604 */
[----:B------:R-:W-:-:S04]  /*02b0*/  UISETP.NE.AND UP0, UPT, UR4, 0x2, UPT ;  /* 0x000000020400788c */ /* 0x000fc8000bf05270 */
[----:B------:R-:W-:-:S04]  /*02c0*/  IMAD.MOV R2, RZ, RZ, -R5 ;  /* 0x000000ffff027224 */ /* 0x000fc800078e0a05 */
[----:B--2---:R-:W-:-:S04]  /*02d0*/  IMAD R2, R2, UR5, R3 ;  /* 0x0000000502027c24 */ /* 0x004fc8000f8e0203 */
[----:B-1----:R-:W-:Y:S01]  /*02e0*/  IMAD R59, R2, UR6, R59 ;  /* 0x00000006023b7c24 */ /* 0x002fe2000f8e023b */
        /* <DEDUP_REMOVED lines=252> */
.L_x_1242:
[----:B------:R-:W2:Y:S01]  /*12b0*/  LDL.64 R2, [R1+0x10] ;  /* 0x0000100001027983 */ /* 0x000ea20000100a00 */
[----:B------:R-:W1:Y:S01]  /*12c0*/  LDCU UR5, c[0x0][0x39c] ;  /* 0x00007380ff0577ac */ /* 0x000e620008000800 */
[----:B------:R-:W-:Y:S01]  /*12d0*/  BSSY.RECONVERGENT B6, `(.L_x_1243) ;  /* 0x0001111000067945 */ /* 0x000fe20003800200 */
[----:B------:R-:W-:Y:S02]  /*12e0*/  CS2R R26, SRZ ;  /* 0x00000000001a7805 */ /* 0x000fe4000001ff00 */
[----:B------:R-:W-:Y:S01]  /*12f0*/  CS2R R16, SRZ ;  /* 0x0000000000107805 */ /* 0x000fe2000001ff00 */
[----:B------:R-:W2:Y:S01]  /*1300*/  LDCU UR4, c[0x0][0x3a0] ;  /* 0x00007400ff0477ac */ /* 0x000ea20008000800 */
[----:B------:R-:W-:Y:S02]  /*1310*/  CS2R R24, SRZ ;  /* 0x0000000000187805 */ /* 0x000fe4000001ff00 */
[----:B0-----:R-:W-:Y:S01]  /*1320*/  CS2R R4, SRZ ;  /* 0x0000000000047805 */ /* 0x001fe2000001ff00 */
[----:B------:R-:W0:Y:S01]  /*1330*/  LDCU.64 UR36, c[0x0][0x358] ;  /* 0x00006b00ff2477ac */ /* 0x000e220008000a00 */
[----:B------:R-:W3:Y:S01]  /*1340*/  LDCU UR38, c[0x0][0x39c] ;  /* 0x00007380ff2677ac */ /* 0x000ee20008000800 */
[----:B-1----:R-:W-:-:S05]  /*1350*/  IMAD.U32 R54, RZ, RZ, UR5 ;  /* 0x00000005ff367e24 */ /* 0x002fca000f8e00ff */
[----:B------:R-:W-:-:S04]  /*1360*/  ISETP.GE.U32.AND P0, PT, R51, R54, PT ;  /* 0x000000363300720c */ /* 0x000fc80003f06070 */
[----:B--2---:R-:W-:-:S13]  /*1370*/  ISETP.GE.U32.OR P0, PT, R3, UR4, P0 ;  /* 0x0000000403007c0c */ /* 0x004fda0008706470 */
[----:B0--3--:R-:W-:Y:S05]  /*1380*/  @P0 BRA `(.L_x_1244) ;  /* 0x0000011000140947 */ /* 0x009fea0003800000 */
[----:B------:R-:W0:Y:S01]  /*1390*/  LDCU.U8 UR6, c[0x0][0x3d0] ;  /* 0x00007a00ff0677ac */ /* 0x000e220008000000 */
[----:B------:R-:W1:Y:S01]  /*13a0*/  LDCU.64 UR4, c[0x0][0x768] ;  /* 0x0000ed00ff0477ac */ /* 0x000e620008000a00 */
[----:B0-----:R-:W-:Y:S01]  /*13b0*/  UISETP.NE.AND UP0, UPT, UR6, URZ, UPT ;  /* 0x000000ff0600728c */ /* 0x001fe2000bf05270 */
[----:B-1----:R-:W-:-:S04]  /*13c0*/  IADD3 R16, P0, PT, R59, UR4, RZ ;  /* 0x000000043b107c10 */ /* 0x002fc8000ff1e0ff */
[----:B------:R-:W-:-:S04]  /*13d0*/  IADD3.X R17, PT, PT, RZ, UR5, RZ, P0, !PT ;  /* 0x00000005ff117c10 */ /* 0x000fc800087fe4ff */
[----:B------:R-:W-:Y:S05]  /*13e0*/  BRA.U !UP0, `(.L_x_1245) ;  /* 0x0000001508307547 */ /* 0x000fea000b800000 */
[----:B------:R-:W-:Y:S01]  /*13f0*/  MOV R0, 0x0 ;  /* 0x0000000000007802 */ /* 0x000fe20000000f00 */
[----:B------:R-:W0:Y:S01]  /*1400*/  LDCU.64 UR6, c[0x4][0x3b8] ;  /* 0x01007700ff0677ac */ /* 0x000e220008000a00 */
[----:B------:R-:W-:Y:S02]  /*1410*/  HFMA2 R12, -RZ, RZ, 0, 5.9604644775390625e-08 ;  /* 0x00000001ff0c7431 */ /* 0x000fe400000001ff */
[----:B------:R-:W-:Y:S01]  /*1420*/  IMAD.MOV.U32 R29, RZ, RZ, R17 ;  /* 0x000000ffff1d7224 */ /* 0x000fe200078e0011 */
[----:B------:R1:W2:Y:S01]  /*1430*/  LDC.64 R2, c[0x4][R0] ;  /* 0x0100000000027b82 */ /* 0x0002a20000000a00 */
[----:B------:R-:W3:Y:S01]  /*1440*/  LDCU.64 UR8, c[0x4][0x3c0] ;  /* 0x01007800ff0877ac */ /* 0x000ee20008000a00 */
[----:B------:R-:W-:Y:S02]  /*1450*/  IMAD.MOV.U32 R28, RZ, RZ, R16 ;  /* 0x000000ffff1c7224 */ /* 0x000fe400078e0010 */
[----:B------:R-:W-:Y:S01]  /*1460*/  IMAD.MOV.U32 R8, RZ, RZ, 0x1e3 ;  /* 0x000001e3ff087424 */ /* 0x000fe200078e00ff */
[----:B------:R-:W4:Y:S01]  /*1470*/  LDCU.64 UR10, c[0x4][0x260] ;  /* 0x01004c00ff0a77ac */ /* 0x000f220008000a00 */
[----:B------:R-:W-:Y:S01]  /*1480*/  IMAD.MOV.U32 R13, RZ, RZ, RZ ;  /* 0x000000ffff0d7224 */ /* 0x000fe200078e00ff */
[----:B------:R-:W5:Y:S01]  /*1490*/  LDCU UR4, c[0x0][0x39c] ;  /* 0x00007380ff0477ac */ /* 0x000f620008000800 */
[----:B0-----:R-:W-:-:S02]  /*14a0*/  IMAD.U32 R4, RZ, RZ, UR6 ;  /* 0x00000006ff047e24 */ /* 0x001fc4000f8e00ff */
[----:B------:R-:W-:Y:S02]  /*14b0*/  IMAD.U32 R5, RZ, RZ, UR7 ;  /* 0x00000007ff057e24 */ /* 0x000fe4000f8e00ff */
[----:B---3--:R-:W-:Y:S02]  /*14c0*/  IMAD.U32 R6, RZ, RZ, UR8 ;  /* 0x00000008ff067e24 */ /* 0x008fe4000f8e00ff */
[----:B------:R-:W-:Y:S01]  /*14d0*/  IMAD.U32 R7, RZ, RZ, UR9 ;  /* 0x00000009ff077e24 */ /* 0x000fe2000f8e00ff */
[----:B----4-:R-:W-:Y:S01]  /*14e0*/  MOV R10, UR10 ;  /* 0x0000000a000a7c02 */ /* 0x010fe20008000f00 */
[----:B------:R-:W-:Y:S02]  /*14f0*/  IMAD.U32 R11, RZ, RZ, UR11 ;  /* 0x0000000bff0b7e24 */ /* 0x000fe4000f8e00ff */
[----:B-1---5:R-:W-:-:S07]  /*1500*/  IMAD.U32 R23, RZ, RZ, UR4 ;  /* 0x00000004ff177e24 */ /* 0x022fce000f8e00ff */
[----:B------:R-:W-:-:S07]  /*1510*/  LEPC R20, `(.L_x_1246) ;  /* 0x000000001014794e */ /* 0x000fce0000000000 */
[----:B--2---:R-:W-:Y:S05]  /*1520*/  CALL.ABS.NOINC R2 ;  /* 0x0000000002007343 */ /* 0x004fea0003c00000 */
.L_x_1246:
[----:B------:R-:W0:Y:S01]  /*1530*/  LDC.64 R14, c[0x0][0x388] ;  /* 0x0000e200ff0e7b82 */ /* 0x000e220000000a00 */
[----:B------:R-:W-:Y:S01]  /*1540*/  SHF.R.U32.HI R0, RZ, 0x3, R16 ;  /* 0x00000003ff007819 */ /* 0x000fe20000011610 */
[----:B------:R-:W-:Y:S01]  /*1550*/  BSSY.RECONVERGENT B0, `(.L_x_1247) ;  /* 0x0000049000007945 */ /* 0x000fe20003800200 */
[----:B------:R-:W-:Y:S02]  /*1560*/  IMAD.MOV.U32 R35, RZ, RZ, RZ ;  /* 0x000000ffff237224 */ /* 0x000fe400078e00ff */
[----:B------:R-:W-:-:S03]  /*1570*/  LOP3.LUT P0, R11, R0, 0x3, RZ, 0xc0, !PT ;  /* 0x00000003000b7812 */ /* 0x000fc6000780c0ff */
[----:B------:R-:W1:Y:S08]  /*1580*/  LDC R32, c[0x0][0x390] ;  /* 0x0000e400ff207b82 */ /* 0x000e700000000800 */
[----:B------:R-:W2:Y:S01]  /*1590*/  LDC R31, c[0x0][0x394] ;  /* 0x0000e500ff1f7b82 */ /* 0x000ea20000000800 */
[--C-:B0-----:R-:W-:Y:S01]  /*15a0*/  IMAD.MOV.U32 R2, RZ, RZ, R14.reuse ;  /* 0x000000ffff027224 */ /* 0x101fe200078e000e */
[----:B------:R-:W-:Y:S01]  /*15b0*/  MOV R3, R15 ;  /* 0x0000000f00037202 */ /* 0x000fe20000000f00 */
[----:B------:R-:W-:-:S02]  /*15c0*/  IMAD.MOV.U32 R12, RZ, RZ, R14 ;  /* 0x000000ffff0c7224 */ /* 0x000fc400078e000e */
[----:B------:R-:W-:Y:S02]  /*15d0*/  IMAD.MOV.U32 R13, RZ, RZ, R15 ;  /* 0x000000ffff0d7224 */ /* 0x000fe400078e000f */
[--C-:B-1----:R-:W-:Y:S02]  /*15e0*/  IMAD.MOV.U32 R20, RZ, RZ, R32.reuse ;  /* 0x000000ffff147224 */ /* 0x102fe400078e0020 */
[----:B------:R-:W-:Y:S01]  /*15f0*/  IMAD.MOV.U32 R21, RZ, RZ, R32 ;  /* 0x000000ffff157224 */ /* 0x000fe200078e0020 */
[----:B--2---:R-:W-:Y:S01]  /*1600*/  MOV R0, R31 ;  /* 0x0000001f00007202 */ /* 0x004fe20000000f00 */
[----:B------:R-:W-:Y:S01]  /*1610*/  IMAD.MOV.U32 R30, RZ, RZ, R31 ;  /* 0x000000ffff1e7224 */ /* 0x000fe200078e001f */
[----:B------:R-:W-:Y:S06]  /*1620*/  @!P0 BRA `(.L_x_1248) ;  /* 0x0000000000ec8947 */ /* 0x000fec0003800000 */
[C---:B------:R-:W-:Y:S01]  /*1630*/  ISETP.GT.U32.AND P0, PT, R22.reuse, 0x3, PT ;  /* 0x000000031600780c */ /* 0x040fe20003f04070 */
[----:B------:R-:W-:Y:S01]  /*1640*/  IMAD.MOV R5, RZ, RZ, -R11 ;  /* 0x000000ffff057224 */ /* 0x000fe200078e0a0b */
[----:B------:R-:W-:Y:S01]  /*1650*/  BSSY.RECONVERGENT B1, `(.L_x_1249) ;  /* 0x0000033000017945 */ /* 0x000fe20003800200 */
[----:B------:R-:W-:Y:S01]  /*1660*/  IMAD.MOV.U32 R21, RZ, RZ, R32 ;  /* 0x000000ffff157224 */ /* 0x000fe200078e0020 */
[----:B------:R-:W-:Y:S01]  /*1670*/  ISETP.LT.U32.OR P0, PT, R22, R11, P0 ;  /* 0x0000000b1600720c */ /* 0x000fe20000701470 */
[----:B------:R-:W-:Y:S01]  /*1680*/  IMAD.WIDE R28, R5, 0x8, R28 ;  /* 0x00000008051c7825 */ /* 0x000fe200078e021c */
[----:B------:R-:W-:-:S03]  /*1690*/  MOV R12, R14 ;  /* 0x0000000e000c7202 */ /* 0x000fc60000000f00 */
[----:B------:R-:W-:Y:S02]  /*16a0*/  IMAD.MOV.U32 R30, RZ, RZ, R31 ;  /* 0x000000ffff1e7224 */ /* 0x000fe400078e001f */
[----:B------:R-:W-:-:S06]  /*16b0*/  IMAD.MOV.U32 R13, RZ, RZ, R15 ;  /* 0x000000ffff0d7224 */ /* 0x000fcc00078e000f */
[----:B------:R-:W-:Y:S05]  /*16c0*/  @P0 BRA `(.L_x_1250) ;  /* 0x0000000000ac0947 */ /* 0x000fea0003800000 */
[----:B------:R-:W0:Y:S01]  /*16d0*/  LDCU UR4, c[0x0][0x3b4] ;  /* 0x00007680ff0477ac */ /* 0x000e220008000800 */
[----:B------:R-:W-:Y:S01]  /*16e0*/  ISETP.NE.AND P1, PT, R19, RZ, PT ;  /* 0x000000ff1300720c */ /* 0x000fe20003f25270 */
[----:B------:R-:W-:Y:S01]  /*16f0*/  IMAD.MOV.U32 R21, RZ, RZ, R32 ;  /* 0x000000ffff157224 */ /* 0x000fe200078e0020 */
[----:B------:R-:W-:Y:S01]  /*1700*/  MOV R13, R15 ;  /* 0x0000000f000d7202 */ /* 0x000fe20000000f00 */
        /* <DEDUP_REMOVED lines=8> */
[----:B------:R-:W-:Y:S02]  /*1790*/  IMAD.MOV.U32 R12, RZ, RZ, R14 ;  /* 0x000000ffff0c7224 */ /* 0x000fe400078e000e */
[----:B------:R-:W-:Y:S01]  /*17a0*/  IMAD.MOV.U32 R13, RZ, RZ, R15 ;  /* 0x000000ffff0d7224 */ /* 0x000fe200078e000f */
[----:B0-----:R-:W-:-:S13]  /*17b0*/  ISETP.NE.AND P0, PT, RZ, UR4, PT ;  /* 0x00000004ff007c0c */ /* 0x001fda000bf05270 */
[----:B------:R-:W-:Y:S05]  /*17c0*/  @P0 BRA P1, `(.L_x_1250) ;  /* 0x00000000006c0947 */ /* 0x000fea0000800000 */
[----:B------:R-:W-:Y:S01]  /*17d0*/  IMAD.WIDE.U32 R4, R22, 0x8, R28 ;  /* 0x0000000816047825 */ /* 0x000fe200078e001c */
[----:B------:R-:W0:Y:S05]  /*17e0*/  LDC.64 R6, c[0x0][0x388] ;  /* 0x0000e200ff067b82 */ /* 0x000e2a0000000a00 */
[----:B------:R-:W2:Y:S01]  /*17f0*/  LDG.E.64 R4, desc[UR36][R4.64] ;  /* 0x0000002404047981 */ /* 0x000ea2000c1e1b00 */
[----:B------:R-:W-:Y:S02]  /*1800*/  IADD3 R21, PT, PT, -R11, R22, RZ ;  /* 0x000000160b157210 */ /* 0x000fe40007ffe1ff */
[----:B------:R-:W1:Y:S01]  /*1810*/  LDC R30, c[0x0][0x394] ;  /* 0x0000e500ff1e7b82 */ /* 0x000e620000000800 */
[----:B0-----:R-:W0:Y:S07]  /*1820*/  DSETP.NAN.AND P1, PT, R6, R6, PT ;  /* 0x000000060600722a */ /* 0x001e2e0003f28000 */
[----:B0-----:R-:W0:Y:S02]  /*1830*/  @P1 LDC.64 R8, c[0x0][0x390] ;  /* 0x0000e400ff081b82 */ /* 0x001e240000000a00 */
[----:B0-----:R-:W-:-:S04]  /*1840*/  @P1 ISETP.GT.U32.AND P0, PT, R21, R8, PT ;  /* 0x000000081500120c */ /* 0x001fc80003f04070 */
[----:B------:R-:W-:-:S15]  /*1850*/  @P1 ISETP.GT.AND.EX P0, PT, RZ, R9, PT, P0 ;  /* 0x00000009ff00120c */ /* 0x000fde0003f04300 */
[----:B------:R-:W-:-:S15]  /*1860*/  NOP ;  /* 0x0000000000007918 */ /* 0x000fde0000000000 */
[----:B------:R-:W-:-:S15]  /*1870*/  NOP ;  /* 0x0000000000007918 */ /* 0x000fde0000000000 */
[----:B------:R-:W-:-:S06]  /*1880*/  NOP ;  /* 0x0000000000007918 */ /* 0x000fcc0000000000 */
[----:B--2---:R0:W2:Y:S02]  /*1890*/  @P1 DSETP.NUM.OR P0, PT, R4, R4, P0 ;  /* 0x000000040400122a */ /* 0x0040a40000707400 */
[----:B-12---:R-:W-:Y:S05]  /*18a0*/  @P1 BRA `(.L_x_1251) ;  /* 0x0000000000201947 */ /* 0x006fea0003800000 */
        /* <DEDUP_REMOVED lines=8> */
.L_x_1251:
[----:B--2---:R-:W2:Y:S01]  /*1930*/  @P0 LDC R21, c[0x0][0x390] ;  /* 0x0000e400ff150b82 */ /* 0x004ea20000000800 */
[----:B------:R-:W3:Y:S01]  /*1940*/  LDCU.64 UR4, c[0x0][0x388] ;  /* 0x00007100ff0477ac */ /* 0x000ee20008000a00 */
[----:B------:R-:W-:Y:S02]  /*1950*/  SEL R30, R30, RZ, P0 ;  /* 0x000000ff1e1e7207 */ /* 0x000fe40000000000 */
[----:B---3--:R-:W-:Y:S02]  /*1960*/  FSEL R12, R4, UR4, !P0 ;  /* 0x00000004040c7c08 */ /* 0x008fe4000c000000 */
[----:B------:R-:W-:-:S07]  /*1970*/  FSEL R13, R5, UR5, !P0 ;  /* 0x00000005050d7c08 */ /* 0x000fce000c000000 */
.L_x_1250:
[----:B------:R-:W-:Y:S05]  /*1980*/  BSYNC.RECONVERGENT B1 ;  /* 0x0000000000017941 */ /* 0x000fea0003800200 */
.L_x_1249:
[----:B01----:R-:W0:Y:S01]  /*1990*/  LDC R4, c[0x0][0x39c] ;  /* 0x0000e700ff047b82 */ /* 0x003e220000000800 */
[----:B------:R-:W-:Y:S02]  /*19a0*/  IADD3 R28, P0, PT, R28, 0x20, RZ ;  /* 0x000000201c1c7810 */ /* 0x000fe40007f1e0ff */
[----:B------:R-:W-:-:S03]  /*19b0*/  IADD3 R35, PT, PT, -R11, 0x4, RZ ;  /* 0x000000040b237810 */ /* 0x000fc60007ffe1ff */
[----:B------:R-:W-:Y:S01]  /*19c0*/  IMAD.X R29, RZ, RZ, R29, P0 ;  /* 0x000000ffff1d7224 */ /* 0x000fe200000e061d */
[----:B0-----:R-:W-:-:S07]  /*19d0*/  IADD3 R23, PT, PT, R11, -0x4, R4 ;  /* 0xfffffffc0b177810 */ /* 0x001fce0007ffe004 */
.L_x_1248:
[----:B------:R-:W-:Y:S05]  /*19e0*/  BSYNC.RECONVERGENT B0 ;  /* 0x0000000000007941 */ /* 0x000fea0003800200 */
.L_x_1247:
[----:B------:R-:W0:Y:S01]  /*19f0*/  LDCU.64 UR4, c[0x0][0x3b0] ;  /* 0x00007600ff0477ac */ /* 0x000e220008000a00 */
[----:B------:R-:W-:Y:S01]  /*1a00*/  BSSY.RECONVERGENT B0, `(.L_x_1252) ;  /* 0x000007f000007945 */ /* 0x000fe20003800200 */
[----:B------:R-:W-:Y:S01]  /*1a10*/  IMAD.MOV.U32 R34, RZ, RZ, R32 ;  /* 0x000000ffff227224 */ /* 0x000fe200078e0020 */
[----:B------:R-:W-:Y:S01]  /*1a20*/  MOV R33, R31 ;  /* 0x0000001f00217202 */ /* 0x000fe20000000f00 */
        /* <DEDUP_REMOVED lines=10> */
[----:B------:R-:W-:Y:S01]  /*1ad0*/  IMAD.MOV.U32 R36, RZ, RZ, R4 ;  /* 0x000000ffff247224 */ /* 0x000fe200078e0004 */
[----:B------:R-:W-:Y:S01]  /*1ae0*/  MOV R33, R31 ;  /* 0x0000001f00217202 */ /* 0x000fe20000000f00 */
[----:B------:R-:W-:Y:S02]  /*1af0*/  IMAD.MOV.U32 R34, RZ, RZ, R32 ;  /* 0x000000ffff227224 */ /* 0x000fe400078e0020 */
[----:B------:R-:W-:Y:S02]  /*1b00*/  IMAD.MOV.U32 R16, RZ, RZ, R14 ;  /* 0x000000ffff107224 */ /* 0x000fe400078e000e */
[----:B------:R-:W-:-:S07]  /*1b10*/  IMAD.MOV.U32 R17, RZ, RZ, R15 ;  /* 0x000000ffff117224 */ /* 0x000fce00078e000f */
.L_x_1262:
[----:B------:R-:W-:-:S06]  /*1b20*/  IMAD.WIDE.U32 R4, R37, 0x20, R28 ;  /* 0x0000002025047825 */ /* 0x000fcc00078e001c */
[----:B------:R-:W3:Y:S01]  /*1b30*/  LDG.E.ENL2.256 R8, R4, desc[UR36][R4.64] ;  /* 0xfe0000240404797e */ /* 0x000ee20008121908 */
[----:B------:R-:W-:Y:S01]  /*1b40*/  IMAD.IADD R36, R36, 0x1, R35 ;  /* 0x0000000124247824 */ /* 0x000fe200078e0223 */
[----:B------:R-:W2:Y:S01]  /*1b50*/  DSETP.NAN.AND P6, PT, R12, R12, PT ;  /* 0x0000000c0c00722a */ /* 0x000ea20003fc8000 */
[----:B------:R-:W-:Y:S02]  /*1b60*/  BSSY.RECONVERGENT B1, `(.L_x_1254) ;  /* 0x000002e000017945 */ /* 0x000fe40003800200 */
[C---:B------:R-:W-:Y:S01]  /*1b70*/  VIADD R39, R36.reuse, 0x1 ;  /* 0x0000000124277836 */ /* 0x040fe20000000000 */
[C---:B------:R-:W-:Y:S01]  /*1b80*/  IADD3 R41, PT, PT, R36.reuse, 0x2, RZ ;  /* 0x0000000224297810 */ /* 0x040fe20007ffe0ff */
[----:B------:R-:W-:Y:S01]  /*1b90*/  VIADD R43, R36, 0x3 ;  /* 0x00000003242b7836 */ /* 0x000fe20000000000 */
[----:B--2---:R-:W-:-:S04]  /*1ba0*/  @P6 ISETP.GE.U32.AND P0, PT, R21, R36, PT ;  /* 0x000000241500620c */ /* 0x004fc80003f06070 */
[----:B------:R-:W-:-:S15]  /*1bb0*/  @P6 ISETP.GE.AND.EX P0, PT, R30, RZ, PT, P0 ;  /* 0x000000ff1e00620c */ /* 0x000fde0003f06300 */
[----:B------:R-:W-:-:S15]  /*1bc0*/  NOP ;  /* 0x0000000000007918 */ /* 0x000fde0000000000 */
[----:B------:R-:W-:-:S15]  /*1bd0*/  NOP ;  /* 0x0000000000007918 */ /* 0x000fde0000000000 */
[----:B------:R-:W-:-:S09]  /*1be0*/  NOP ;  /* 0x0000000000007918 */ /* 0x000fd20000000000 */
[----:B------:R-:W0:Y:S02]  /*1bf0*/  DSETP.NAN.AND P3, PT, R14, R14, PT ;  /* 0x0000000e0e00722a */ /* 0x000e240003f68000 */
[----:B0-----:R-:W-:-:S04]  /*1c00*/  @P3 ISETP.GE.U32.AND P1, PT, R34, R39, PT ;  /* 0x000000272200320c */ /* 0x001fc80003f26070 */
[----:B------:R-:W-:-:S15]  /*1c10*/  @P3 ISETP.GE.AND.EX P1, PT, R33, RZ, PT, P1 ;  /* 0x000000ff2100320c */ /* 0x000fde0003f26310 */
[----:B------:R-:W-:-:S15]  /*1c20*/  NOP ;  /* 0x0000000000007918 */ /* 0x000fde0000000000 */
[----:B------:R-:W-:-:S15]  /*1c30*/  NOP ;  /* 0x0000000000007918 */ /* 0x000fde0000000000 */
[----:B------:R-:W-:-:S13]  /*1c40*/  NOP ;  /* 0x0000000000007918 */ /* 0x000fda0000000000 */
[----:B------:R-:W0:Y:S02]  /*1c50*/  DSETP.NAN.AND P5, PT, R16, R16, PT ;  /* 0x000000101000722a */ /* 0x000e240003fa8000 */
[----:B0-----:R-:W-:-:S04]  /*1c60*/  @P5 ISETP.GE.U32.AND P2, PT, R32, R41, PT ;  /* 0x000000292000520c */ /* 0x001fc80003f46070 */
        /* <DEDUP_REMOVED lines=9> */
[----:B---3--:R0:W2:-:S15]  /*1d00*/  @P6 DSETP.NUM.OR P0, PT, R4, R4, !P0 ;  /* 0x000000040400622a */ /* 0x00809e0004707400 */
[----:B------:R-:W-:-:S15]  /*1d10*/  NOP ;  /* 0x0000000000007918 */ /* 0x000fde0000000000 */
[----:B------:R-:W-:-:S15]  /*1d20*/  NOP ;  /* 0x0000000000007918 */ /* 0x000fde0000000000 */
[----:B------:R-:W-:-:S15]  /*1d30*/  NOP ;  /* 0x0000000000007918 */ /* 0x000fde0000000000 */
[----:B------:R-:W-:-:S04]  /*1d40*/  NOP ;  /* 0x0000000000007918 */ /* 0x000fc80000000000 */
[----:B------:R0:W3:-:S15]  /*1d50*/  @P3 DSETP.NUM.OR P1, PT, R6, R6, !P1 ;  /* 0x000000060600322a */ /* 0x0000de0004f27400 */
[----:B------:R-:W-:-:S15]  /*1d60*/  NOP ;  /* 0x0000000000007918 */ /* 0x000fde0000000000 */
[----:B------:R-:W-:-:S15]  /*1d70*/  NOP ;  /* 0x0000000000007918 */ /* 0x000fde0000000000 */
[----:B------:R-:W-:-:S15]  /*1d80*/  NOP ;  /* 0x0000000000007918 */ /* 0x000fde0000000000 */
[----:B------:R-:W-:-:S04]  /*1d90*/  NOP ;  /* 0x0000000000007918 */ /* 0x000fc80000000000 */
[----:B------:R0:W4:Y:S02]  /*1da0*/  @P5 DSETP.NUM.OR P2, PT, R8, R8, !P2 ;  /* 0x000000080800522a */ /* 0x0001240005747400 */
[----:B-1234-:R-:W-:Y:S05]  /*1db0*/  @P6 BRA `(.L_x_1255) ;  /* 0x0000000000206947 */ /* 0x01efea0003800000 */
        /* <DEDUP_REMOVED lines=8> */
.L_x_1255:
[----:B------:R-:W-:Y:S05]  /*1e40*/  BSYNC.RECONVERGENT B1 ;  /* 0x0000000000017941 */ /* 0x000fea0003800200 */
.L_x_1254:
[----:B------:R-:W-:Y:S04]  /*1e50*/  BSSY.RECONVERGENT B1, `(.L_x_1256) ;  /* 0x000000a000017945 */ /* 0x000fe80003800200 */
[----:B------:R-:W-:Y:S05]  /*1e60*/  @P3 BRA `(.L_x_1257) ;  /* 0x0000000000203947 */ /* 0x000fea0003800000 */
        /* <DEDUP_REMOVED lines=8> */
.L_x_1257:
[----:B------:R-:W-:Y:S05]  /*1ef0*/  BSYNC.RECONVERGENT B1 ;  /* 0x0000000000017941 */ /* 0x000fea0003800200 */
.L_x_1256:
[----:B------:R-:W-:Y:S01]  /*1f00*/  @P4 ISETP.GE.U32.AND P3, PT, R20, R43, PT ;  /* 0x0000002b1400420c */ /* 0x000fe20003f66070 */
[----:B------:R-:W-:Y:S01]  /*1f10*/  BSSY.RECONVERGENT B1, `(.L_x_1258) ;  /* 0x0000011000017945 */ /* 0x000fe20003800200 */
[----:B-12---:R-:W-:Y:S02]  /*1f20*/  FSEL R12, R12, R4, P0 ;  /* 0x000000040c0c7208 */ /* 0x006fe40000000000 */
[----:B------:R-:W-:Y:S02]  /*1f30*/  @P4 ISETP.GE.AND.EX P3, PT, R0, RZ, PT, P3 ;  /* 0x000000ff0000420c */ /* 0x000fe40003f66330 */
[----:B------:R-:W-:Y:S02]  /*1f40*/  FSEL R13, R13, R5, P0 ;  /* 0x000000050d0d7208 */ /* 0x000fe40000000000 */
[----:B------:R-:W-:Y:S02]  /*1f50*/  SEL R21, R21, R36, P0 ;  /* 0x0000002415157207 */ /* 0x000fe40000000000 */
[----:B---3--:R-:W-:-:S02]  /*1f60*/  FSEL R14, R14, R6, P1 ;  /* 0x000000060e0e7208 */ /* 0x008fc40000800000 */
[----:B------:R-:W-:Y:S02]  /*1f70*/  FSEL R15, R15, R7, P1 ;  /* 0x000000070f0f7208 */ /* 0x000fe40000800000 */
[----:B------:R-:W-:Y:S01]  /*1f80*/  SEL R34, R34, R39, P1 ;  /* 0x0000002722227207 */ /* 0x000fe20000800000 */
[----:B------:R-:W-:Y:S06]  /*1f90*/  @P5 BRA `(.L_x_1259) ;  /* 0x0000000000205947 */ /* 0x000fec0003800000 */
        /* <DEDUP_REMOVED lines=8> */
.L_x_1259:
[----:B------:R-:W-:Y:S05]  /*2020*/  BSYNC.RECONVERGENT B1 ;  /* 0x0000000000017941 */ /* 0x000fea0003800200 */
.L_x_1258:
[----:B------:R-:W-:Y:S01]  /*2030*/  BSSY.RECONVERGENT B1, `(.L_x_1260) ;  /* 0x0000011000017945 */ /* 0x000fe20003800200 */
[----:B------:R2:W3:Y:S01]  /*2040*/  @P4 DSETP.NUM.OR P3, PT, R10, R10, !P3 ;  /* 0x0000000a0a00422a */ /* 0x0004e20005f67400 */
[----:B-1----:R-:W-:Y:S02]  /*2050*/  FSEL R16, R16, R8, P2 ;  /* 0x0000000810107208 */ /* 0x002fe40001000000 */
[----:B------:R-:W-:Y:S02]  /*2060*/  FSEL R17, R17, R9, P2 ;  /* 0x0000000911117208 */ /* 0x000fe40001000000 */
[----:B------:R-:W-:Y:S02]  /*2070*/  SEL R32, R32, R41, P2 ;  /* 0x0000002920207207 */ /* 0x000fe40001000000 */
[----:B------:R-:W-:Y:S02]  /*2080*/  SEL R30, R30, RZ, P0 ;  /* 0x000000ff1e1e7207 */ /* 0x000fe40000000000 */
[----:B------:R-:W-:-:S02]  /*2090*/  SEL R33, R33, RZ, P1 ;  /* 0x000000ff21217207 */ /* 0x000fc40000800000 */
[----:B------:R-:W-:Y:S01]  /*20a0*/  SEL R31, R31, RZ, P2 ;  /* 0x000000ff1f1f7207 */ /* 0x000fe20001000000 */
[----:B--23--:R-:W-:Y:S06]  /*20b0*/  @P4 BRA `(.L_x_1261) ;  /* 0x0000000000204947 */ /* 0x00cfec0003800000 */
        /* <DEDUP_REMOVED lines=8> */
.L_x_1261:
[----:B------:R-:W-:Y:S05]  /*2140*/  BSYNC.RECONVERGENT B1 ;  /* 0x0000000000017941 */ /* 0x000fea0003800200 */
.L_x_1260:
[----:B------:R-:W2:Y:S01]  /*2150*/  LDCU UR4, c[0x0][0x3a4] ;  /* 0x00007480ff0477ac */ /* 0x000ea20008000800 */
[----:B01----:R-:W-:Y:S02]  /*2160*/  FSEL R2, R2, R10, P3 ;  /* 0x0000000a02027208 */ /* 0x003fe40001800000 */
[----:B------:R-:W-:Y:S02]  /*2170*/  FSEL R3, R3, R11, P3 ;  /* 0x0000000b03037208 */ /* 0x000fe40001800000 */
[----:B------:R-:W-:Y:S02]  /*2180*/  SEL R20, R20, R43, P3 ;  /* 0x0000002b14147207 */ /* 0x000fe40001800000 */
[----:B------:R-:W-:Y:S01]  /*2190*/  SEL R0, R0, RZ, P3 ;  /* 0x000000ff00007207 */ /* 0x000fe20001800000 */
[----:B--2---:R-:W-:-:S04]  /*21a0*/  VIADD R37, R37, UR4 ;  /* 0x0000000425257c36 */ /* 0x004fc80008000000 */
[----:B------:R-:W-:-:S04]  /*21b0*/  IMAD.SHL.U32 R36, R37, 0x4, RZ ;  /* 0x0000000425247824 */ /* 0x000fc800078e00ff */
[----:B------:R-:W-:-:S05]  /*21c0*/  VIADD R4, R36, 0x3 ;  /* 0x0000000324047836 */ /* 0x000fca0000000000 */
[----:B------:R-:W-:-:S13]  /*21d0*/  ISETP.GE.U32.AND P0, PT, R4, R23, PT ;  /* 0x000000170400720c */ /* 0x000fda0003f06070 */
[----:B------:R-:W-:Y:S05]  /*21e0*/  @!P0 BRA `(.L_x_1262) ;  /* 0xfffffff8004c8947 */ /* 0x000fea000383ffff */
.L_x_1253:
[----:B------:R-:W-:Y:S05]  /*21f0*/  BSYNC.RECONVERGENT B0 ;  /* 0x0000000000007941 */ /* 0x000fea0003800200 */
.L_x_1252:
        /* <DEDUP_REMOVED lines=9> */
[----:B------:R-:W-:-:S04]  /*2290*/  LOP3.LUT R5, R23, 0xfffffffc, RZ, 0xc0, !PT ;  /* 0xfffffffc17057812 */ /* 0x000fc800078ec0ff */
[----:B------:R-:W-:-:S04]  /*22a0*/  IADD3 R22, PT, PT, R5, R22, RZ ;  /* 0x0000001605167210 */ /* 0x000fc80007ffe0ff */
[----:B------:R-:W-:-:S13]  /*22b0*/  ISETP.GE.U32.AND P0, PT, R22, R23, PT ;  /* 0x000000171600720c */ /* 0x000fda0003f06070 */
[----:B------:R-:W-:Y:S05]  /*22c0*/  @P0 BRA `(.L_x_1264) ;  /* 0x0000000000680947 */ /* 0x000fea0003800000 */
[----:B------:R-:W-:-:S06]  /*22d0*/  IMAD.WIDE R28, R22, 0x8, R28 ;  /* 0x00000008161c7825 */ /* 0x000fcc00078e021c */
[----:B------:R-:W3:Y:S01]  /*22e0*/  LDG.E.64 R28, desc[UR36][R28.64] ;  /* 0x000000241c1c7981 */ /* 0x000ee2000c1e1b00 */
[----:B------:R-:W-:Y:S01]  /*22f0*/  IMAD.IADD R22, R22, 0x1, R35 ;  /* 0x0000000116167824 */ /* 0x000fe200078e0223 */
[----:B------:R-:W2:Y:S01]  /*2300*/  DSETP.NAN.AND P1, PT, R12, R12, PT ;  /* 0x0000000c0c00722a */ /* 0x000ea20003f28000 */
[----:B------:R-:W-:Y:S03]  /*2310*/  BSSY.RECONVERGENT B1, `(.L_x_1265) ;  /* 0x0000011000017945 */ /* 0x000fe60003800200 */
[----:B--2---:R-:W-:Y:S02]  /*2320*/  @P1 ISETP.GE.U32.AND P0, PT, R21, R22, PT ;  /* 0x000000161500120c */ /* 0x004fe40003f06070 */
[----:B------:R-:W-:-:S04]  /*2330*/  SHF.R.S32.HI R5, RZ, 0x1f, R22 ;  /* 0x0000001fff057819 */ /* 0x000fc80000011416 */
[----:B------:R-:W-:-:S15]  /*2340*/  @P1 ISETP.GE.AND.EX P0, PT, R30, R5, PT, P0 ;  /* 0x000000051e00120c */ /* 0x000fde0003f06300 */
[----:B------:R-:W-:-:S15]  /*2350*/  NOP ;  /* 0x0000000000007918 */ /* 0x000fde0000000000 */
[----:B------:R-:W-:-:S15]  /*2360*/  NOP ;  /* 0x0000000000007918 */ /* 0x000fde0000000000 */
[----:B------:R-:W-:-:S09]  /*2370*/  NOP ;  /* 0x0000000000007918 */ /* 0x000fd20000000000 */
        /* <DEDUP_REMOVED lines=10> */
.L_x_1266:
[----:B------:R-:W-:Y:S05]  /*2420*/  BSYNC.RECONVERGENT B1 ;  /* 0x0000000000017941 */ /* 0x000fea0003800200 */
.L_x_1265:
[----:B-12---:R-:W-:Y:S02]  /*2430*/  FSEL R12, R12, R28, P0 ;  /* 0x0000001c0c0c7208 */ /* 0x006fe40000000000 */
[----:B------:R-:W-:Y:S02]  /*2440*/  FSEL R13, R13, R29, P0 ;  /* 0x0000001d0d0d7208 */ /* 0x000fe40000000000 */
[----:B------:R-:W-:Y:S02]  /*2450*/  SEL R21, R21, R22, P0 ;  /* 0x0000001615157207 */ /* 0x000fe40000000000 */
[----:B------:R-:W-:-:S07]  /*2460*/  SEL R30, R30, R5, P0 ;  /* 0x000000051e1e7207 */ /* 0x000fce0000000000 */
.L_x_1264:
[----:B------:R-:W-:Y:S05]  /*2470*/  BSYNC.RECONVERGENT B0 ;  /* 0x0000000000007941 */ /* 0x000fea0003800200 */
.L_x_1263:
        /* <DEDUP_REMOVED lines=17> */
.L_x_1268:
[----:B------:R-:W-:Y:S05]  /*2590*/  BSYNC.RECONVERGENT B0 ;  /* 0x0000000000007941 */ /* 0x000fea0003800200 */
.L_x_1267:
[----:B---3--:R-:W-:Y:S01]  /*25a0*/  FSEL R4, R12, R14, P0 ;  /* 0x0000000e0c047208 */ /* 0x008fe20000000000 */
[----:B------:R-:W-:Y:S01]  /*25b0*/  BSSY.RECONVERGENT B0, `(.L_x_1269) ;  /* 0x0000014000007945 */ /* 0x000fe20003800200 */
[----:B------:R-:W-:Y:S02]  /*25c0*/  FSEL R5, R13, R15, P0 ;  /* 0x0000000f0d057208 */ /* 0x000fe40000000000 */
[----:B------:R-:W-:Y:S02]  /*25d0*/  SEL R21, R21, R34, P0 ;  /* 0x0000002215157207 */ /* 0x000fe40000000000 */
[----:B------:R-:W-:Y:S02]  /*25e0*/  SEL R30, R30, R33, P0 ;  /* 0x000000211e1e7207 */ /* 0x000fe40000000000 */
[----:B------:R-:W3:Y:S02]  /*25f0*/  DSETP.NAN.AND P1, PT, R4, R4, PT ;  /* 0x000000040400722a */ /* 0x000ee40003f28000 */
[----:B---3--:R-:W-:-:S04]  /*2600*/  @P1 ISETP.GE.U32.AND P0, PT, R21, R32, PT ;  /* 0x000000201500120c */ /* 0x008fc80003f06070 */
        /* <DEDUP_REMOVED lines=14> */
.L_x_1270:
[----:B------:R-:W-:Y:S05]  /*26f0*/  BSYNC.RECONVERGENT B0 ;  /* 0x0000000000007941 */ /* 0x000fea0003800200 */
.L_x_1269:
[----:B----4-:R-:W-:Y:S01]  /*2700*/  FSEL R4, R4, R16, P0 ;  /* 0x0000001004047208 */ /* 0x010fe20000000000 */
[----:B------:R-:W-:Y:S01]  /*2710*/  BSSY.RECONVERGENT B0, `(.L_x_1271) ;  /* 0x0000014000007945 */ /* 0x000fe20003800200 */
[----:B------:R-:W-:Y:S02]  /*2720*/  FSEL R5, R5, R17, P0 ;  /* 0x0000001105057208 */ /* 0x000fe40000000000 */
[----:B------:R-:W-:Y:S02]  /*2730*/  SEL R21, R21, R32, P0 ;  /* 0x0000002015157207 */ /* 0x000fe40000000000 */
[----:B---3--:R-:W-:Y:S02]  /*2740*/  SEL R17, R30, R31, P0 ;  /* 0x0000001f1e117207 */ /* 0x008fe40000000000 */
        /* <DEDUP_REMOVED lines=16> */
.L_x_1272:
[----:B------:R-:W-:Y:S05]  /*2850*/  BSYNC.RECONVERGENT B0 ;  /* 0x0000000000007941 */ /* 0x000fea0003800200 */
.L_x_1271:
[----:B----4-:R-:W-:Y:S02]  /*2860*/  FSEL R4, R4, R2, P0 ;  /* 0x0000000204047208 */ /* 0x010fe40000000000 */
[----:B------:R-:W-:Y:S02]  /*2870*/  FSEL R5, R5, R3, P0 ;  /* 0x0000000305057208 */ /* 0x000fe40000000000 */
[----:B------:R-:W-:Y:S02]  /*2880*/  SEL R16, R21, R20, P0 ;  /* 0x0000001415107207 */ /* 0x000fe40000000000 */
[----:B------:R-:W-:Y:S01]  /*2890*/  SEL R17, R17, R0, P0 ;  /* 0x0000000011117207 */ /* 0x000fe20000000000 */
[----:B------:R-:W-:Y:S06]  /*28a0*/  BRA `(.L_x_1244) ;  /* 0x000000f800cc7947 */ /* 0x000fec0003800000 */
.L_x_1245:
[----:B------:R-:W0:Y:S08]  /*28b0*/  LDC R57, c[0x0][0x508] ;  /* 0x00014200ff397b82 */ /* 0x000e300000000800 */
[----:B------:R-:W1:Y:S01]  /*28c0*/  LDC R61, c[0x0][0x3d8] ;  /* 0x0000f600ff3d7b82 */ /* 0x000e620000000800 */
[----:B0-----:R-:W-:-:S04]  /*28d0*/  SHF.R.U32.HI R57, RZ, 0x3, R57 ;  /* 0x00000003ff397819 */ /* 0x001fc80000011639 */
[----:B------:R-:W-:-:S04]  /*28e0*/  ISETP.NE.AND P0, PT, R57, 0x1, PT ;  /* 0x000000013900780c */ /* 0x000fc80003f05270 */
[----:B-1----:R-:W-:-:S13]  /*28f0*/  ISETP.NE.OR P0, PT, R61, 0x1, P0 ;  /* 0x000000013d00780c */ /* 0x002fda0000705670 */
[----:B------:R-:W-:Y:S05]  /*2900*/  @P0 BRA `(.L_x_1273) ;  /* 0x0000002400bc0947 */ /* 0x000fea0003800000 */
[----:B------:R-:W0:Y:S01]  /*2910*/  LDCU UR4, c[0x0][0x3a4] ;  /* 0x00007480ff0477ac */ /* 0x000e220008000800 */
[----:B------:R-:W1:Y:S01]  /*2920*/  LDC.64 R30, c[0x0][0x388] ;  /* 0x0000e200ff1e7b82 */ /* 0x000e620000000a00 */
[----:B------:R-:W-:Y:S07]  /*2930*/  BSSY.RECONVERGENT B0, `(.L_x_1274) ;  /* 0x000010e000007945 */ /* 0x000fee0003800200 */
[----:B------:R-:W2:Y:S08]  /*2940*/  LDC R19, c[0x0][0x390] ;  /* 0x0000e400ff137b82 */ /* 0x000eb00000000800 */
[----:B------:R-:W3:Y:S01]  /*2950*/  LDC R0, c[0x0][0x394] ;  /* 0x0000e500ff007b82 */ /* 0x000ee20000000800 */
[----:B0-----:R-:W-:-:S04]  /*2960*/  IMAD.U32 R52, RZ, RZ, UR4 ;  /* 0x00000004ff347e24 */ /* 0x001fc8000f8e00ff */
[----:B------:R-:W-:Y:S02]  /*2970*/  IMAD R3, R52, 0x3, R51 ;  /* 0x0000000334037824 */ /* 0x000fe400078e0233 */
[--C-:B-1----:R-:W-:Y:S01]  /*2980*/  IMAD.MOV.U32 R44, RZ, RZ, R30.reuse ;  /* 0x000000ffff2c7224 */ /* 0x102fe200078e001e */
[----:B------:R-:W-:Y:S01]  /*2990*/  MOV R42, R30 ;  /* 0x0000001e002a7202 */ /* 0x000fe20000000f00 */
[--C-:B------:R-:W-:Y:S01]  /*29a0*/  IMAD.MOV.U32 R45, RZ, RZ, R31.reuse ;  /* 0x000000ffff2d7224 */ /* 0x100fe200078e001f */
[----:B------:R-:W-:Y:S01]  /*29b0*/  ISETP.GE.U32.AND P0, PT, R3, R54, PT ;  /* 0x000000360300720c */ /* 0x000fe20003f06070 */
[--C-:B------:R-:W-:Y:S01]  /*29c0*/  IMAD.MOV.U32 R43, RZ, RZ, R31.reuse ;  /* 0x000000ffff2b7224 */ /* 0x100fe200078e001f */
[----:B------:R-:W-:Y:S01]  /*29d0*/  MOV R39, R31 ;  /* 0x0000001f00277202 */ /* 0x000fe20000000f00 */
[--C-:B------:R-:W-:Y:S01]  /*29e0*/  IMAD.MOV.U32 R40, RZ, RZ, R30.reuse ;  /* 0x000000ffff287224 */ /* 0x100fe200078e001e */
[----:B------:R-:W-:Y:S01]  /*29f0*/  MOV R32, R30 ;  /* 0x0000001e00207202 */ /* 0x000fe20000000f00 */
[----:B------:R-:W-:Y:S01]  /*2a00*/  IMAD.MOV.U32 R41, RZ, RZ, R31 ;  /* 0x000000ffff297224 */ /* 0x000fe200078e001f */
[----:B--2---:R-:W-:Y:S01]  /*2a10*/  MOV R47, R19 ;  /* 0x00000013002f7202 */ /* 0x004fe20000000f00 */
[----:B------:R-:W-:-:S02]  /*2a20*/  IMAD.MOV.U32 R38, RZ, RZ, R30 ;  /* 0x000000ffff267224 */ /* 0x000fc400078e001e */
[--C-:B------:R-:W-:Y:S02]  /*2a30*/  IMAD.MOV.U32 R36, RZ, RZ, R30.reuse ;  /* 0x000000ffff247224 */ /* 0x100fe400078e001e */
[--C-:B------:R-:W-:Y:S02]  /*2a40*/  IMAD.MOV.U32 R37, RZ, RZ, R31.reuse ;  /* 0x000000ffff257224 */ /* 0x100fe400078e001f */
[----:B------:R-:W-:Y:S01]  /*2a50*/  IMAD.MOV.U32 R34, RZ, RZ, R30 ;  /* 0x000000ffff227224 */ /* 0x000fe200078e001e */
[-C--:B---3--:R-:W-:Y:S01]  /*2a60*/  MOV R7, R0.reuse ;  /* 0x0000000000077202 */ /* 0x088fe20000000f00 */
[--C-:B------:R-:W-:Y:S01]  /*2a70*/  IMAD.MOV.U32 R35, RZ, RZ, R31.reuse ;  /* 0x000000ffff237224 */ /* 0x100fe200078e001f */
[----:B------:R-:W-:Y:S01]  /*2a80*/  MOV R3, R0 ;  /* 0x0000000000037202 */ /* 0x000fe20000000f00 */
        /* <DEDUP_REMOVED lines=11> */
[----:B------:R-:W-:Y:S01]  /*2b40*/  IMAD.MOV.U32 R2, RZ, RZ, R0 ;  /* 0x000000ffff027224 */ /* 0x000fe200078e0000 */
[----:B------:R-:W-:Y:S06]  /*2b50*/  @P0 BRA `(.L_x_1275) ;  /* 0x0000000c00ac0947 */ /* 0x000fec0003800000 */
[----:B------:R-:W0:Y:S01]  /*2b60*/  LDC R52, c[0x0][0x3a4] ;  /* 0x0000e900ff347b82 */ /* 0x000e220000000800 */
[--C-:B------:R-:W-:Y:S01]  /*2b70*/  IMAD.MOV.U32 R49, RZ, RZ, R19.reuse ;  /* 0x000000ffff317224 */ /* 0x100fe200078e0013 */
[----:B------:R-:W-:Y:S01]  /*2b80*/  MOV R47, R19 ;  /* 0x00000013002f7202 */ /* 0x000fe20000000f00 */
[--C-:B------:R-:W-:Y:S01]  /*2b90*/  IMAD.MOV.U32 R48, RZ, RZ, R19.reuse ;  /* 0x000000ffff307224 */ /* 0x100fe200078e0013 */
[-C--:B------:R-:W-:Y:S01]  /*2ba0*/  MOV R7, R0.reuse ;  /* 0x0000000000077202 */ /* 0x080fe20000000f00 */
[--C-:B------:R-:W-:Y:S01]  /*2bb0*/  IMAD.MOV.U32 R46, RZ, RZ, R19.reuse ;  /* 0x000000ffff2e7224 */ /* 0x100fe200078e0013 */
[----:B------:R-:W-:Y:S01]  /*2bc0*/  MOV R3, R0 ;  /* 0x0000000000037202 */ /* 0x000fe20000000f00 */
[--C-:B------:R-:W-:Y:S01]  /*2bd0*/  IMAD.MOV.U32 R29, RZ, RZ, R19.reuse ;  /* 0x000000ffff1d7224 */ /* 0x100fe200078e0013 */
[-C--:B------:R-:W-:Y:S01]  /*2be0*/  MOV R40, R30.reuse ;  /* 0x0000001e00287202 */ /* 0x080fe20000000f00 */
[----:B------:R-:W-:Y:S01]  /*2bf0*/  IMAD.MOV.U32 R28, RZ, RZ, R19 ;  /* 0x000000ffff1c7224 */ /* 0x000fe200078e0013 */
[-C--:B------:R-:W-:Y:S01]  /*2c00*/  MOV R36, R30.reuse ;  /* 0x0000001e00247202 */ /* 0x080fe20000000f00 */
[--C-:B------:R-:W-:Y:S01]  /*2c10*/  IMAD.MOV.U32 R6, RZ, RZ, R0.reuse ;  /* 0x000000ffff067224 */ /* 0x100fe200078e0000 */
[----:B------:R-:W-:Y:S01]  /*2c20*/  MOV R32, R30 ;  /* 0x0000001e00207202 */ /* 0x000fe20000000f00 */
[----:B------:R-:W-:-:S02]  /*2c30*/  IMAD.MOV.U32 R5, RZ, RZ, R0 ;  /* 0x000000ffff057224 */ /* 0x000fc400078e0000 */
[--C-:B------:R-:W-:Y:S02]  /*2c40*/  IMAD.MOV.U32 R4, RZ, RZ, R0.reuse ;  /* 0x000000ffff047224 */ /* 0x100fe400078e0000 */
[----:B------:R-:W-:Y:S02]  /*2c50*/  IMAD.MOV.U32 R2, RZ, RZ, R0 ;  /* 0x000000ffff027224 */ /* 0x000fe400078e0000 */
[--C-:B------:R-:W-:Y:S02]  /*2c60*/  IMAD.MOV.U32 R42, RZ, RZ, R30.reuse ;  /* 0x000000ffff2a7224 */ /* 0x100fe400078e001e */
[--C-:B------:R-:W-:Y:S02]  /*2c70*/  IMAD.MOV.U32 R43, RZ, RZ, R31.reuse ;  /* 0x000000ffff2b7224 */ /* 0x100fe400078e001f */
[----:B------:R-:W-:Y:S02]  /*2c80*/  IMAD.MOV.U32 R41, RZ, RZ, R31 ;  /* 0x000000ffff297224 */ /* 0x000fe400078e001f */
[----:B------:R-:W-:-:S02]  /*2c90*/  IMAD.MOV.U32 R38, RZ, RZ, R30 ;  /* 0x000000ffff267224 */ /* 0x000fc400078e001e */
[--C-:B------:R-:W-:Y:S02]  /*2ca0*/  IMAD.MOV.U32 R39, RZ, RZ, R31.reuse ;  /* 0x000000ffff277224 */ /* 0x100fe400078e001f */
[--C-:B------:R-:W-:Y:S02]  /*2cb0*/  IMAD.MOV.U32 R37, RZ, RZ, R31.reuse ;  /* 0x000000ffff257224 */ /* 0x100fe400078e001f */
[----:B------:R-:W-:Y:S02]  /*2cc0*/  IMAD.MOV.U32 R34, RZ, RZ, R30 ;  /* 0x000000ffff227224 */ /* 0x000fe400078e001e */
[--C-:B------:R-:W-:Y:S02]  /*2cd0*/  IMAD.MOV.U32 R35, RZ, RZ, R31.reuse ;  /* 0x000000ffff237224 */ /* 0x100fe400078e001f */
[----:B------:R-:W-:-:S07]  /*2ce0*/  IMAD.MOV.U32 R33, RZ, RZ, R31 ;  /* 0x000000ffff217224 */ /* 0x000fce00078e001f */
.L_x_1292:
[----:B------:R-:W-:Y:S02]  /*2cf0*/  SHF.R.U32.HI R9, RZ, 0x1, R51 ;  /* 0x00000001ff097819 */ /* 0x000fe40000011633 */
[----:B0-----:R-:W-:-:S03]  /*2d00*/  IADD3 R54, PT, PT, R51, R52, RZ ;  /* 0x0000003433367210 */ /* 0x001fc60007ffe0ff */
[C---:B------:R-:W-:Y:S01]  /*2d10*/  IMAD.IADD R10, R9.reuse, 0x1, R52 ;  /* 0x00000001090a7824 */ /* 0x040fe200078e0234 */
[--C-:B------:R-:W-:Y:S01]  /*2d20*/  SHF.R.U32.HI R13, RZ, 0x1, R54.reuse ;  /* 0x00000001ff0d7819 */ /* 0x100fe20000011636 */
[----:B------:R-:W-:Y:S02]  /*2d30*/  IMAD R55, R52, 0x2, R54 ;  /* 0x0000000234377824 */ /* 0x000fe400078e0236 */
[----:B------:R-:W-:Y:S01]  /*2d40*/  IMAD.SHL.U32 R11, R10, 0x10, RZ ;  /* 0x000000100a0b7824 */ /* 0x000fe200078e00ff */
[----:B------:R-:W-:Y:S01]  /*2d50*/  SHF.R.U32.HI R10, RZ, 0x1c, R10 ;  /* 0x0000001cff0a7819 */ /* 0x000fe2000001160a */
[----:B------:R-:W-:Y:S01]  /*2d60*/  IMAD.WIDE.U32 R8, R9, 0x10, R16 ;  /* 0x0000001009087825 */ /* 0x000fe200078e0010 */
[----:B---3--:R-:W-:Y:S02]  /*2d70*/  SHF.R.U32.HI R21, RZ, 0x1, R55 ;  /* 0x00000001ff157819 */ /* 0x008fe40000011637 */
[----:B------:R-:W-:Y:S02]  /*2d80*/  LOP3.LUT R11, R11, 0xfffffff0, RZ, 0xc0, !PT ;  /* 0xfffffff00b0b7812 */ /* 0x000fe400078ec0ff */
[----:B------:R-:W-:-:S02]  /*2d90*/  LOP3.LUT R15, R10, 0x7, RZ, 0xc0, !PT ;  /* 0x000000070a0f7812 */ /* 0x000fc400078ec0ff */
[----:B------:R-:W-:Y:S01]  /*2da0*/  IADD3 R24, P0, PT, R11, R16, RZ ;  /* 0x000000100b187210 */ /* 0x000fe20007f1e0ff */
[--C-:B------:R-:W-:Y:S01]  /*2db0*/  IMAD.WIDE.U32 R12, R13, 0x10, R16.reuse ;  /* 0x000000100d0c7825 */ /* 0x100fe200078e0010 */
[----:B--2---:R-:W2:Y:S03]  /*2dc0*/  LDG.E.128 R8, desc[UR36][R8.64] ;  /* 0x0000002408087981 */ /* 0x004ea6000c1e1d00 */
[--C-:B------:R-:W-:Y:S02]  /*2dd0*/  IMAD.X R25, R15, 0x1, R17.reuse, P0 ;  /* 0x000000010f197824 */ /* 0x100fe400000e0611 */
[----:B------:R-:W-:Y:S01]  /*2de0*/  IMAD.WIDE.U32 R20, R21, 0x10, R16 ;  /* 0x0000001015147825 */ /* 0x000fe200078e0010 */
[----:B------:R-:W5:Y:S04]  /*2df0*/  LDG.E.128 R12, desc[UR36][R12.64] ;  /* 0x000000240c0c7981 */ /* 0x000f68000c1e1d00 */
[----:B-1----:R-:W5:Y:S04]  /*2e00*/  LDG.E.128 R24, desc[UR36][R24.64] ;  /* 0x0000002418187981 */ /* 0x002f68000c1e1d00 */
[----:B------:R-:W5:Y:S01]  /*2e10*/  LDG.E.128 R20, desc[UR36][R20.64] ;  /* 0x0000002414147981 */ /* 0x000f62000c1e1d00 */
[----:B------:R-:W0:Y:S02]  /*2e20*/  DSETP.NAN.AND P1, PT, R30, R30, PT ;  /* 0x0000001e1e00722a */ /* 0x000e240003f28000 */
[----:B0-----:R-:W-:-:S04]  /*2e30*/  @P1 ISETP.GE.U32.AND P0, PT, R19, R51, PT ;  /* 0x000000331300120c */ /* 0x001fc80003f06070 */
[----:B------:R-:W-:Y:S01]  /*2e40*/  @P1 ISETP.GE.AND.EX P0, PT, R0, RZ, PT, P0 ;  /* 0x000000ff0000120c */ /* 0x000fe20003f06300 */
[----:B------:R-:W-:-:S15]  /*2e50*/  BSSY.RECONVERGENT B1, `(.L_x_1276) ;  /* 0x0000013000017945 */ /* 0x000fde0003800200 */
[----:B------:R-:W-:-:S15]  /*2e60*/  NOP ;  /* 0x0000000000007918 */ /* 0x000fde0000000000 */
[----:B------:R-:W-:-:S15]  /*2e70*/  NOP ;  /* 0x0000000000007918 */ /* 0x000fde0000000000 */
[----:B------:R-:W-:-:S12]  /*2e80*/  NOP ;  /* 0x0000000000007918 */ /* 0x000fd80000000000 */
[----:B------:R0:W1:-:S15]  /*2e90*/  DSETP.NAN.AND P2, PT, R32, R32, PT ;  /* 0x000000202000722a */ /* 0x00005e0003f48000 */
[----:B------:R-:W-:-:S15]  /*2ea0*/  NOP ;  /* 0x0000000000007918 */ /* 0x000fde0000000000 */
[----:B------:R-:W-:-:S15]  /*2eb0*/  NOP ;  /* 0x0000000000007918 */ /* 0x000fde0000000000 */
[----:B------:R-:W-:-:S15]  /*2ec0*/  NOP ;  /* 0x0000000000007918 */ /* 0x000fde0000000000 */
[----:B------:R-:W-:-:S04]  /*2ed0*/  NOP ;  /* 0x0000000000007918 */ /* 0x000fc80000000000 */
[----:B--2---:R0:W2:Y:S02]  /*2ee0*/  @P1 DSETP.NUM.OR P0, PT, R8, R8, !P0 ;  /* 0x000000080800122a */ /* 0x0040a40004707400 */
[----:B-12---:R-:W-:Y:S05]  /*2ef0*/  @P1 BRA `(.L_x_1277) ;  /* 0x0000000000201947 */ /* 0x006fea0003800000 */
        /* <DEDUP_REMOVED lines=8> */
.L_x_1277:
[----:B------:R-:W-:Y:S05]  /*2f80*/  BSYNC.RECONVERGENT B1 ;  /* 0x0000000000017941 */ /* 0x000fea0003800200 */
.L_x_1276:
[----:B------:R-:W-:Y:S01]  /*2f90*/  @P2 ISETP.GE.U32.AND P1, PT, R28, R51, PT ;  /* 0x000000331c00220c */ /* 0x000fe20003f26070 */
[----:B------:R-:W-:Y:S01]  /*2fa0*/  BSSY.RECONVERGENT B1, `(.L_x_1278) ;  /* 0x0000013000017945 */ /* 0x000fe20003800200 */
[----:B------:R3:W4:Y:S01]  /*2fb0*/  DSETP.NAN.AND P3, PT, R34, R34, PT ;  /* 0x000000222200722a */ /* 0x0007220003f68000 */
[----:B-12---:R-:W-:Y:S02]  /*2fc0*/  FSEL R31, R31, R9, P0 ;  /* 0x000000091f1f7208 */ /* 0x006fe40000000000 */
[----:B------:R-:W-:Y:S02]  /*2fd0*/  @P2 ISETP.GE.AND.EX P1, PT, R2, RZ, PT, P1 ;  /* 0x000000ff0200220c */ /* 0x000fe40003f26310 */
[----:B------:R-:W-:Y:S02]  /*2fe0*/  FSEL R30, R30, R8, P0 ;  /* 0x000000081e1e7208 */ /* 0x000fe40000000000 */
[----:B------:R-:W-:-:S15]  /*2ff0*/  SEL R19, R19, R51, P0 ;  /* 0x0000003313137207 */ /* 0x000fde0000000000 */
[----:B------:R-:W-:-:S15]  /*3000*/  NOP ;  /* 0x0000000000007918 */ /* 0x000fde0000000000 */
[----:B------:R-:W-:-:S15]  /*3010*/  NOP ;  /* 0x0000000000007918 */ /* 0x000fde0000000000 */
[----:B------:R-:W-:-:S12]  /*3020*/  NOP ;  /* 0x0000000000007918 */ /* 0x000fd80000000000 */
[----:B------:R3:W1:Y:S02]  /*3030*/  @P2 DSETP.NUM.OR P1, PT, R10, R10, !P1 ;  /* 0x0000000a0a00222a */ /* 0x0006640004f27400 */
[----:B-1--4-:R-:W-:Y:S05]  /*3040*/  @P2 BRA `(.L_x_1279) ;  /* 0x0000000000202947 */ /* 0x012fea0003800000 */
        /* <DEDUP_REMOVED lines=8> */
.L_x_1279:
[----:B------:R-:W-:Y:S05]  /*30d0*/  BSYNC.RECONVERGENT B1 ;  /* 0x0000000000017941 */ /* 0x000fea0003800200 */
.L_x_1278:
[----:B------:R-:W-:Y:S01]  /*30e0*/  @P3 ISETP.GE.U32.AND P2, PT, R29, R54, PT ;  /* 0x000000361d00320c */ /* 0x000fe20003f46070 */
[----:B------:R-:W-:Y:S01]  /*30f0*/  BSSY.RECONVERGENT B1, `(.L_x_1280) ;  /* 0x0000013000017945 */ /* 0x000fe20003800200 */
[----:B------:R2:W4:Y:S01]  /*3100*/  DSETP.NAN.AND P4, PT, R36, R36, PT ;  /* 0x000000242400722a */ /* 0x0005220003f88000 */
[----:B------:R-:W-:Y:S02]  /*3110*/  SEL R28, R28, R51, P1 ;  /* 0x000000331c1c7207 */ /* 0x000fe40000800000 */
[----:B------:R-:W-:Y:S02]  /*3120*/  @P3 ISETP.GE.AND.EX P2, PT, R3, RZ, PT, P2 ;  /* 0x000000ff0300320c */ /* 0x000fe40003f46320 */
[----:B01----:R-:W-:Y:S02]  /*3130*/  FSEL R33, R33, R11, P1 ;  /* 0x0000000b21217208 */ /* 0x003fe40000800000 */
[----:B------:R-:W-:-:S15]  /*3140*/  FSEL R32, R32, R10, P1 ;  /* 0x0000000a20207208 */ /* 0x000fde0000800000 */
[----:B------:R-:W-:-:S15]  /*3150*/  NOP ;  /* 0x0000000000007918 */ /* 0x000fde0000000000 */
[----:B------:R-:W-:-:S15]  /*3160*/  NOP ;  /* 0x0000000000007918 */ /* 0x000fde0000000000 */
[----:B------:R-:W-:-:S12]  /*3170*/  NOP ;  /* 0x0000000000007918 */ /* 0x000fd80000000000 */
[----:B-----5:R2:W0:Y:S02]  /*3180*/  @P3 DSETP.NUM.OR P2, PT, R12, R12, !P2 ;  /* 0x0000000c0c00322a */ /* 0x0204240005747400 */
        /* <DEDUP_REMOVED lines=9> */
.L_x_1281:
[----:B------:R-:W-:Y:S05]  /*3220*/  BSYNC.RECONVERGENT B1 ;  /* 0x0000000000017941 */ /* 0x000fea0003800200 */
.L_x_1280:
[----:B------:R-:W-:Y:S01]  /*3230*/  @P4 ISETP.GE.U32.AND P3, PT, R46, R54, PT ;  /* 0x000000362e00420c */ /* 0x000fe20003f66070 */
[----:B------:R-:W-:Y:S01]  /*3240*/  BSSY.RECONVERGENT B1, `(.L_x_1282) ;  /* 0x0000012000017945 */ /* 0x000fe20003800200 */
[----:B------:R1:W4:Y:S01]  /*3250*/  DSETP.NAN.AND P5, PT, R38, R38, PT ;  /* 0x000000262600722a */ /* 0x0003220003fa8000 */
[----:B0--3--:R-:W-:Y:S02]  /*3260*/  FSEL R35, R35, R13, P2 ;  /* 0x0000000d23237208 */ /* 0x009fe40001000000 */
[----:B------:R-:W-:Y:S02]  /*3270*/  @P4 ISETP.GE.AND.EX P3, PT, R4, RZ, PT, P3 ;  /* 0x000000ff0400420c */ /* 0x000fe40003f66330 */
[----:B------:R-:W-:-:S15]  /*3280*/  FSEL R34, R34, R12, P2 ;  /* 0x0000000c22227208 */ /* 0x000fde0001000000 */
[----:B------:R-:W-:-:S15]  /*3290*/  NOP ;  /* 0x0000000000007918 */ /* 0x000fde0000000000 */
[----:B------:R-:W-:-:S15]  /*32a0*/  NOP ;  /* 0x0000000000007918 */ /* 0x000fde0000000000 */
[----:B------:R-:W-:-:S14]  /*32b0*/  NOP ;  /* 0x0000000000007918 */ /* 0x000fdc0000000000 */
        /* <DEDUP_REMOVED lines=10> */
.L_x_1283:
[----:B------:R-:W-:Y:S05]  /*3360*/  BSYNC.RECONVERGENT B1 ;  /* 0x0000000000017941 */ /* 0x000fea0003800200 */
.L_x_1282:
[----:B------:R-:W-:Y:S01]  /*3370*/  @P5 IMAD.IADD R56, R54, 0x1, R52 ;  /* 0x0000000136385824 */ /* 0x000fe200078e0234 */
[----:B------:R-:W-:Y:S01]  /*3380*/  BSSY.RECONVERGENT B1, `(.L_x_1284) ;  /* 0x0000010000017945 */ /* 0x000fe20003800200 */
[----:B0-2---:R-:W-:Y:S02]  /*3390*/  FSEL R37, R37, R15, P3 ;  /* 0x0000000f25257208 */ /* 0x005fe40001800000 */
[----:B------:R-:W-:Y:S02]  /*33a0*/  FSEL R36, R36, R14, P3 ;  /* 0x0000000e24247208 */ /* 0x000fe40001800000 */
[----:B------:R-:W-:-:S04]  /*33b0*/  @P5 ISETP.GE.U32.AND P4, PT, R47, R56, PT ;  /* 0x000000382f00520c */ /* 0x000fc80003f86070 */
[----:B------:R-:W-:-:S13]  /*33c0*/  @P5 ISETP.GE.AND.EX P4, PT, R5, RZ, PT, P4 ;  /* 0x000000ff0500520c */ /* 0x000fda0003f86340 */
[----:B------:R0:W2:Y:S02]  /*33d0*/  @P5 DSETP.NUM.OR P4, PT, R24, R24, !P4 ;  /* 0x000000181800522a */ /* 0x0000a40006787400 */
[----:B--2---:R-:W-:Y:S05]  /*33e0*/  @P5 BRA `(.L_x_1285) ;  /* 0x0000000000245947 */ /* 0x004fea0003800000 */
[----:B------:R-:W2:Y:S02]  /*33f0*/  DSETP.NEU.AND P5, PT, R38, R24, PT ;  /* 0x000000182600722a */ /* 0x000ea40003fad000 */
[----:B--2---:R-:W-:-:S04]  /*3400*/  @!P5 IADD3 R56, PT, PT, R54, R52, RZ ;  /* 0x000000343638d210 */ /* 0x004fc80007ffe0ff */
[----:B------:R-:W-:-:S04]  /*3410*/  @!P5 ISETP.GE.U32.AND P4, PT, R47, R56, PT ;  /* 0x000000382f00d20c */ /* 0x000fc80003f86070 */
[----:B------:R-:W-:-:S15]  /*3420*/  @!P5 ISETP.GE.AND.EX P6, PT, R5, RZ, PT, P4 ;  /* 0x000000ff0500d20c */ /* 0x000fde0003fc6340 */
[----:B------:R-:W-:-:S15]  /*3430*/  NOP ;  /* 0x0000000000007918 */ /* 0x000fde0000000000 */
[----:B------:R-:W-:-:S15]  /*3440*/  NOP ;  /* 0x0000000000007918 */ /* 0x000fde0000000000 */
[----:B------:R-:W-:-:S09]  /*3450*/  NOP ;  /* 0x0000000000007918 */ /* 0x000fd20000000000 */
[----:B------:R2:W3:Y:S02]  /*3460*/  @P5 DSETP.LT.AND P4, PT, R38, R24, PT ;  /* 0x000000182600522a */ /* 0x0004e40003f81000 */
[----:B---3--:R-:W-:-:S13]  /*3470*/  @!P5 PLOP3.LUT P4, PT, P6, PT, PT, 0x8, 0x80 ;  /* 0x000000000080d81c */ /* 0x008fda000378e170 */
.L_x_1285:
[----:B------:R-:W-:Y:S05]  /*3480*/  BSYNC.RECONVERGENT B1 ;  /* 0x0000000000017941 */ /* 0x000fea0003800200 */
.L_x_1284:
[----:B------:R-:W-:Y:S01]  /*3490*/  IMAD.IADD R51, R54, 0x1, R52 ;  /* 0x0000000136337824 */ /* 0x000fe200078e0234 */
[----:B------:R-:W3:Y:S01]  /*34a0*/  DSETP.NAN.AND P6, PT, R40, R40, PT ;  /* 0x000000282800722a */ /* 0x000ee20003fc8000 */
[----:B------:R-:W-:Y:S01]  /*34b0*/  BSSY.RECONVERGENT B1, `(.L_x_1286) ;  /* 0x0000017000017945 */ /* 0x000fe20003800200 */
[-C--:B------:R-:W-:Y:S02]  /*34c0*/  SEL R29, R29, R54.reuse, P2 ;  /* 0x000000361d1d7207 */ /* 0x080fe40001000000 */
[----:B---3--:R-:W-:Y:S02]  /*34d0*/  @P6 ISETP.GE.U32.AND P5, PT, R48, R51, PT ;  /* 0x000000333000620c */ /* 0x008fe40003fa6070 */
[----:B------:R-:W-:Y:S02]  /*34e0*/  SEL R46, R46, R54, P3 ;  /* 0x000000362e2e7207 */ /* 0x000fe40001800000 */
[----:B------:R-:W-:Y:S02]  /*34f0*/  @P6 ISETP.GE.AND.EX P5, PT, R6, RZ, PT, P5 ;  /* 0x000000ff0600620c */ /* 0x000fe40003fa6350 */
[----:B-12---:R-:W-:-:S02]  /*3500*/  FSEL R39, R39, R25, P4 ;  /* 0x0000001927277208 */ /* 0x006fc40002000000 */
[----:B------:R-:W-:-:S15]  /*3510*/  FSEL R38, R38, R24, P4 ;  /* 0x0000001826267208 */ /* 0x000fde0002000000 */
[----:B------:R-:W-:-:S15]  /*3520*/  NOP ;  /* 0x0000000000007918 */ /* 0x000fde0000000000 */
[----:B------:R-:W-:-:S15]  /*3530*/  NOP ;  /* 0x0000000000007918 */ /* 0x000fde0000000000 */
[----:B------:R-:W-:-:S07]  /*3540*/  NOP ;  /* 0x0000000000007918 */ /* 0x000fce0000000000 */
[----:B------:R1:W2:Y:S02]  /*3550*/  @P6 DSETP.NUM.OR P5, PT, R26, R26, !P5 ;  /* 0x0000001a1a00622a */ /* 0x0002a40006fa7400 */
[----:B--2---:R-:W-:Y:S05]  /*3560*/  @P6 BRA `(.L_x_1287) ;  /* 0x00000000002c6947 */ /* 0x004fea0003800000 */
[----:B------:R-:W2:Y:S01]  /*3570*/  DSETP.NEU.AND P6, PT, R40, R26, PT ;  /* 0x0000001a2800722a */ /* 0x000ea20003fcd000 */
[----:B------:R-:W-:Y:S02]  /*3580*/  LOP3.LUT R53, R53, 0xfffffffd, RZ, 0xc0, !PT ;  /* 0xfffffffd35357812 */ /* 0x000fe400078ec0ff */
[----:B--2---:R-:W-:Y:S02]  /*3590*/  @!P6 ISETP.GE.U32.AND P5, PT, R48, R51, PT ;  /* 0x000000333000e20c */ /* 0x004fe40003fa6070 */
[----:B------:R-:W-:Y:S02]  /*35a0*/  @P0 LOP3.LUT R53, R53, 0x2, RZ, 0xfc, !PT ;  /* 0x0000000235350812 */ /* 0x000fe400078efcff */
[----:B------:R-:W-:-:S15]  /*35b0*/  @!P6 ISETP.GE.AND.EX P0, PT, R6, RZ, PT, P5 ;  /* 0x000000ff0600e20c */ /* 0x000fde0003f06350 */
[----:B------:R-:W-:-:S15]  /*35c0*/  NOP ;  /* 0x0000000000007918 */ /* 0x000fde0000000000 */
[----:B------:R-:W-:-:S15]  /*35d0*/  NOP ;  /* 0x0000000000007918 */ /* 0x000fde0000000000 */
[----:B------:R-:W-:-:S12]  /*35e0*/  NOP ;  /* 0x0000000000007918 */ /* 0x000fd80000000000 */
[----:B------:R2:W3:Y:S01]  /*35f0*/  @P6 DSETP.LT.AND P5, PT, R40, R26, PT ;  /* 0x0000001a2800622a */ /* 0x0004e20003fa1000 */
[----:B------:R-:W-:Y:S02]  /*3600*/  @!P6 PLOP3.LUT P5, PT, P0, PT, PT, 0x8, 0x80 ;  /* 0x000000000080e81c */ /* 0x000fe400007ae170 */
[----:B---3--:R-:W-:-:S13]  /*3610*/  LOP3.LUT P0, RZ, R53, 0x2, RZ, 0xc0, !PT ;  /* 0x0000000235ff7812 */ /* 0x008fda000780c0ff */
.L_x_1287:
[----:B------:R-:W-:Y:S05]  /*3620*/  BSYNC.RECONVERGENT B1 ;  /* 0x0000000000017941 */ /* 0x000fea0003800200 */
.L_x_1286:
[----:B------:R-:W3:Y:S01]  /*3630*/  DSETP.NAN.AND P6, PT, R42, R42, PT ;  /* 0x0000002a2a00722a */ /* 0x000ee20003fc8000 */
[----:B------:R-:W-:Y:S01]  /*3640*/  SEL R0, R0, RZ, P0 ;  /* 0x000000ff00007207 */ /* 0x000fe20000000000 */
[----:B------:R-:W-:Y:S01]  /*3650*/  BSSY.RECONVERGENT B1, `(.L_x_1288) ;  /* 0x0000013000017945 */ /* 0x000fe20003800200 */
[----:B---3--:R-:W-:-:S04]  /*3660*/  @P6 ISETP.GE.U32.AND P0, PT, R49, R55, PT ;  /* 0x000000373100620c */ /* 0x008fc80003f06070 */
[----:B------:R-:W-:-:S15]  /*3670*/  @P6 ISETP.GE.AND.EX P0, PT, R7, RZ, PT, P0 ;  /* 0x000000ff0700620c */ /* 0x000fde0003f06300 */
[----:B------:R-:W-:-:S15]  /*3680*/  NOP ;  /* 0x0000000000007918 */ /* 0x000fde0000000000 */
[----:B------:R-:W-:-:S15]  /*3690*/  NOP ;  /* 0x0000000000007918 */ /* 0x000fde0000000000 */
[----:B------:R-:W-:-:S12]  /*36a0*/  NOP ;  /* 0x0000000000007918 */ /* 0x000fd80000000000 */
[----:B------:R3:W4:Y:S02]  /*36b0*/  @P6 DSETP.NUM.OR P0, PT, R20, R20, !P0 ;  /* 0x000000141400622a */ /* 0x0007240004707400 */
[----:B----4-:R-:W-:Y:S05]  /*36c0*/  @P6 BRA `(.L_x_1289) ;  /* 0x00000000002c6947 */ /* 0x010fea0003800000 */
[----:B------:R-:W4:Y:S01]  /*36d0*/  DSETP.NEU.AND P6, PT, R42, R20, PT ;  /* 0x000000142a00722a */ /* 0x000f220003fcd000 */
[----:B------:R-:W-:Y:S02]  /*36e0*/  LOP3.LUT R53, R53, 0xfffffffd, RZ, 0xc0, !PT ;  /* 0xfffffffd35357812 */ /* 0x000fe400078ec0ff */
[----:B----4-:R-:W-:Y:S02]  /*36f0*/  @!P6 ISETP.GE.U32.AND P0, PT, R49, R55, PT ;  /* 0x000000373100e20c */ /* 0x010fe40003f06070 */
[----:B------:R-:W-:Y:S02]  /*3700*/  @P1 LOP3.LUT R53, R53, 0x2, RZ, 0xfc, !PT ;  /* 0x0000000235351812 */ /* 0x000fe400078efcff */
[----:B------:R-:W-:-:S15]  /*3710*/  @!P6 ISETP.GE.AND.EX P1, PT, R7, RZ, PT, P0 ;  /* 0x000000ff0700e20c */ /* 0x000fde0003f26300 */
[----:B------:R-:W-:-:S15]  /*3720*/  NOP ;  /* 0x0000000000007918 */ /* 0x000fde0000000000 */
[----:B------:R-:W-:-:S15]  /*3730*/  NOP ;  /* 0x0000000000007918 */ /* 0x000fde0000000000 */
[----:B------:R-:W-:-:S12]  /*3740*/  NOP ;  /* 0x0000000000007918 */ /* 0x000fd80000000000 */
[----:B------:R4:W0:Y:S01]  /*3750*/  @P6 DSETP.LT.AND P0, PT, R42, R20, PT ;  /* 0x000000142a00622a */ /* 0x0008220003f01000 */
[----:B------:R-:W-:Y:S02]  /*3760*/  @!P6 PLOP3.LUT P0, PT, P1, PT, PT, 0x8, 0x80 ;  /* 0x000000000080e81c */ /* 0x000fe40000f0e170 */
[----:B0-----:R-:W-:-:S13]  /*3770*/  LOP3.LUT P1, RZ, R53, 0x2, RZ, 0xc0, !PT ;  /* 0x0000000235ff7812 */ /* 0x001fda000782c0ff */
.L_x_1289:
[----:B------:R-:W-:Y:S05]  /*3780*/  BSYNC.RECONVERGENT B1 ;  /* 0x0000000000017941 */ /* 0x000fea0003800200 */
.L_x_1288:
[----:B------:R-:W5:Y:S01]  /*3790*/  DSETP.NAN.AND P6, PT, R44, R44, PT ;  /* 0x0000002c2c00722a */ /* 0x000f620003fc8000 */
[----:B------:R-:W-:Y:S01]  /*37a0*/  SEL R2, R2, RZ, P1 ;  /* 0x000000ff02027207 */ /* 0x000fe20000800000 */
[----:B------:R-:W-:Y:S01]  /*37b0*/  BSSY.RECONVERGENT B1, `(.L_x_1290) ;  /* 0x000001b000017945 */ /* 0x000fe20003800200 */
[----:B-----5:R-:W-:Y:S02]  /*37c0*/  @P6 ISETP.GE.U32.AND P1, PT, R50, R55, PT ;  /* 0x000000373200620c */ /* 0x020fe40003f26070 */
[-C--:B------:R-:W-:Y:S02]  /*37d0*/  SEL R47, R47, R51.reuse, P4 ;  /* 0x000000332f2f7207 */ /* 0x080fe40002000000 */
[----:B------:R-:W-:Y:S02]  /*37e0*/  @P6 ISETP.GE.AND.EX P1, PT, R18, RZ, PT, P1 ;  /* 0x000000ff1200620c */ /* 0x000fe40003f26310 */
[----:B------:R-:W-:Y:S02]  /*37f0*/  SEL R48, R48, R51, P5 ;  /* 0x0000003330307207 */ /* 0x000fe40002800000 */
[----:B--2---:R-:W-:-:S02]  /*3800*/  FSEL R41, R41, R27, P5 ;  /* 0x0000001b29297208 */ /* 0x004fc40002800000 */
[----:B------:R-:W-:Y:S02]  /*3810*/  FSEL R40, R40, R26, P5 ;  /* 0x0000001a28287208 */ /* 0x000fe40002800000 */
[----:B----4-:R-:W-:Y:S02]  /*3820*/  FSEL R43, R43, R21, P0 ;  /* 0x000000152b2b7208 */ /* 0x010fe40000000000 */
[----:B------:R-:W-:Y:S02]  /*3830*/  FSEL R42, R42, R20, P0 ;  /* 0x000000142a2a7208 */ /* 0x000fe40000000000 */
[----:B------:R-:W-:Y:S02]  /*3840*/  SEL R3, R3, RZ, P2 ;  /* 0x000000ff03037207 */ /* 0x000fe40001000000 */
[----:B------:R-:W-:Y:S02]  /*3850*/  SEL R4, R4, RZ, P3 ;  /* 0x000000ff04047207 */ /* 0x000fe40001800000 */
[----:B------:R-:W-:-:S02]  /*3860*/  SEL R5, R5, RZ, P4 ;  /* 0x000000ff05057207 */ /* 0x000fc40002000000 */
[----:B------:R-:W-:Y:S02]  /*3870*/  SEL R6, R6, RZ, P5 ;  /* 0x000000ff06067207 */ /* 0x000fe40002800000 */
[----:B------:R-:W-:Y:S02]  /*3880*/  SEL R49, R49, R55, P0 ;  /* 0x0000003731317207 */ /* 0x000fe40000000000 */
[----:B------:R-:W-:-:S15]  /*3890*/  SEL R7, R7, RZ, P0 ;  /* 0x000000ff07077207 */ /* 0x000fde0000000000 */
[----:B------:R-:W-:-:S15]  /*38a0*/  NOP ;  /* 0x0000000000007918 */ /* 0x000fde0000000000 */
[----:B------:R-:W-:-:S05]  /*38b0*/  NOP ;  /* 0x0000000000007918 */ /* 0x000fca0000000000 */
        /* <DEDUP_REMOVED lines=10> */
.L_x_1291:
[----:B------:R-:W-:Y:S05]  /*3960*/  BSYNC.RECONVERGENT B1 ;  /* 0x0000000000017941 */ /* 0x000fea0003800200 */
.L_x_1290:
[----:B------:R-:W-:Y:S01]  /*3970*/  IMAD.IADD R51, R55, 0x1, R52 ;  /* 0x0000000137337824 */ /* 0x000fe200078e0234 */
[----:B------:R-:W-:Y:S01]  /*3980*/  SEL R50, R50, R55, P1 ;  /* 0x0000003732327207 */ /* 0x000fe20000800000 */
[----:B------:R-:W-:Y:S01]  /*3990*/  IMAD.U32 R54, RZ, RZ, UR38 ;  /* 0x00000026ff367e24 */ /* 0x000fe2000f8e00ff */
[----:B------:R-:W-:Y:S01]  /*39a0*/  FSEL R55, R45, R23, P1 ;  /* 0x000000172d377208 */ /* 0x000fe20000800000 */
[----:B----4-:R-:W-:Y:S01]  /*39b0*/  IMAD R45, R52, 0x3, R51 ;  /* 0x00000003342d7824 */ /* 0x010fe200078e0233 */
[----:B------:R-:W-:Y:S02]  /*39c0*/  FSEL R44, R44, R22, P1 ;  /* 0x000000162c2c7208 */ /* 0x000fe40000800000 */
[----:B------:R-:W-:Y:S02]  /*39d0*/  SEL R18, R18, RZ, P1 ;  /* 0x000000ff12127207 */ /* 0x000fe40000800000 */
[----:B------:R-:W-:Y:S02]  /*39e0*/  ISETP.GE.U32.AND P0, PT, R45, R54, PT ;  /* 0x000000362d00720c */ /* 0x000fe40003f06070 */
[----:B------:R-:W-:-:S11]  /*39f0*/  MOV R45, R55 ;  /* 0x00000037002d7202 */ /* 0x000fd60000000f00 */
[----:B------:R-:W-:Y:S05]  /*3a00*/  @!P0 BRA `(.L_x_1292) ;  /* 0xfffffff000b88947 */ /* 0x000fea000383ffff */
.L_x_1275:
[----:B------:R-:W-:Y:S05]  /*3a10*/  BSYNC.RECONVERGENT B0 ;  /* 0x0000000000007941 */ /* 0x000fea0003800200 */
.L_x_1274:
[----:B------:R-:W-:Y:S01]  /*3a20*/  ISETP.GE.U32.AND P1, PT, R51, R54, PT ;  /* 0x000000363300720c */ /* 0x000fe20003f26070 */
[----:B------:R-:W-:-:S12]  /*3a30*/  BSSY.RECONVERGENT B0, `(.L_x_1293) ;  /* 0x0000019000007945 */ /* 0x000fd80003800200 */
[----:B------:R-:W-:Y:S05]  /*3a40*/  @P1 BRA `(.L_x_1294) ;  /* 0x00000000005c1947 */ /* 0x000fea0003800000 */
[----:B------:R-:W4:Y:S01]  /*3a50*/  LDCU.64 UR4, c[0x0][0x768] ;  /* 0x0000ed00ff0477ac */ /* 0x000f220008000a00 */
[----:B------:R-:W-:Y:S02]  /*3a60*/  SHF.R.U32.HI R9, RZ, 0x1, R51 ;  /* 0x00000001ff097819 */ /* 0x000fe40000011633 */
[----:B----4-:R-:W-:-:S05]  /*3a70*/  IADD3 R16, P0, PT, R59, UR4, RZ ;  /* 0x000000043b107c10 */ /* 0x010fca000ff1e0ff */
[----:B------:R-:W-:Y:S02]  /*3a80*/  IMAD.X R17, RZ, RZ, UR5, P0 ;  /* 0x00000005ff117e24 */ /* 0x000fe400080e06ff */
        /* <DEDUP_REMOVED lines=11> */
[----:B-1----:R-:W-:Y:S02]  /*3b40*/  IADD3 R27, PT, PT, R53, R52, RZ ;  /* 0x00000034351b7210 */ /* 0x002fe40007ffe0ff */
[----:B0-----:R-:W-:Y:S02]  /*3b50*/  SHF.R.U32.HI R25, RZ, 0x1, R53 ;  /* 0x00000001ff197819 */ /* 0x001fe40000011635 */
[----:B------:R-:W-:-:S03]  /*3b60*/  ISETP.GE.U32.AND P0, PT, R27, R54, PT ;  /* 0x000000361b00720c */ /* 0x000fc60003f06070 */
[----:B------:R-:W-:-:S10]  /*3b70*/  IMAD.WIDE.U32 R24, R25, 0x10, R16 ;  /* 0x0000001019187825 */ /* 0x000fd400078e0010 */
[----:B------:R-:W-:-:S05]  /*3b80*/  @!P0 SHF.R.U32.HI R27, RZ, 0x1, R27 ;  /* 0x00000001ff1b8819 */ /* 0x000fca000001161b */
[----:B------:R-:W-:Y:S02]  /*3b90*/  @!P0 IMAD.WIDE.U32 R16, R27, 0x10, R16 ;  /* 0x000000101b108825 */ /* 0x000fe400078e0010 */
[----:B------:R-:W5:Y:S04]  /*3ba0*/  LDG.E.128 R24, desc[UR36][R24.64] ;  /* 0x0000002418187981 */ /* 0x000f68000c1e1d00 */
[----:B--23--:R4:W5:Y:S02]  /*3bb0*/  @!P0 LDG.E.128 R20, desc[UR36][R16.64] ;  /* 0x0000002410148981 */ /* 0x00c964000c1e1d00 */
.L_x_1294:
[----:B------:R-:W-:Y:S05]  /*3bc0*/  BSYNC.RECONVERGENT B0 ;  /* 0x0000000000007941 */ /* 0x000fea0003800200 */
.L_x_1293:
[----:B------:R-:W-:Y:S04]  /*3bd0*/  BSSY.RECONVERGENT B0, `(.L_x_1295) ;  /* 0x00000bb000007945 */ /* 0x000fe80003800200 */
[----:B------:R-:W-:Y:S05]  /*3be0*/  @P1 BRA `(.L_x_1296) ;  /* 0x0000000800e41947 */ /* 0x000fea0003800000 */
[----:B------:R-:W0:Y:S01]  /*3bf0*/  DSETP.NAN.AND P3, PT, R30, R30, PT ;  /* 0x0000001e1e00722a */ /* 0x000e220003f68000 */
[----:B----4-:R-:W-:Y:S01]  /*3c00*/  IMAD.IADD R17, R51, 0x1, R52 ;  /* 0x0000000133117824 */ /* 0x010fe200078e0234 */
[----:B0-----:R-:W-:Y:S01]  /*3c10*/  @P3 ISETP.GE.U32.AND P0, PT, R19, R51, PT ;  /* 0x000000331300320c */ /* 0x001fe20003f06070 */
[----:B------:R-:W-:Y:S03]  /*3c20*/  BSSY.RECONVERGENT B1, `(.L_x_1297) ;  /* 0x0000016000017945 */ /* 0x000fe60003800200 */
[----:B------:R-:W-:Y:S02]  /*3c30*/  @P3 ISETP.GE.AND.EX P0, PT, R0, RZ, PT, P0 ;  /* 0x000000ff0000320c */ /* 0x000fe40003f06300 */
[----:B------:R-:W-:-:S15]  /*3c40*/  ISETP.GE.U32.AND P4, PT, R17, R54, PT ;  /* 0x000000361100720c */ /* 0x000fde0003f86070 */
[----:B------:R-:W-:-:S15]  /*3c50*/  NOP ;  /* 0x0000000000007918 */ /* 0x000fde0000000000 */
[----:B------:R-:W-:-:S15]  /*3c60*/  NOP ;  /* 0x0000000000007918 */ /* 0x000fde0000000000 */
[----:B------:R-:W-:-:S11]  /*3c70*/  NOP ;  /* 0x0000000000007918 */ /* 0x000fd60000000000 */
[----:B------:R-:W0:Y:S02]  /*3c80*/  DSETP.NAN.AND P2, PT, R32, R32, PT ;  /* 0x000000202000722a */ /* 0x000e240003f48000 */
[----:B0-----:R-:W-:-:S04]  /*3c90*/  @P2 ISETP.GE.U32.AND P1, PT, R28, R51, PT ;  /* 0x000000331c00220c */ /* 0x001fc80003f26070 */
[----:B------:R-:W-:-:S15]  /*3ca0*/  @P2 ISETP.GE.AND.EX P1, PT, R2, RZ, PT, P1 ;  /* 0x000000ff0200220c */ /* 0x000fde0003f26310 */
[----:B------:R-:W-:-:S15]  /*3cb0*/  NOP ;  /* 0x0000000000007918 */ /* 0x000fde0000000000 */
[----:B------:R-:W-:-:S15]  /*3cc0*/  NOP ;  /* 0x0000000000007918 */ /* 0x000fde0000000000 */
[----:B------:R-:W-:-:S13]  /*3cd0*/  NOP ;  /* 0x0000000000007918 */ /* 0x000fda0000000000 */
[----:B-----5:R0:W4:Y:S02]  /*3ce0*/  @P3 DSETP.NUM.OR P0, PT, R8, R8, !P0 ;  /* 0x000000080800322a */ /* 0x0201240004707400 */
[----:B----4-:R-:W-:Y:S05]  /*3cf0*/  @P3 BRA `(.L_x_1298) ;  /* 0x0000000000203947 */ /* 0x010fea0003800000 */
[----:B------:R-:W4:Y:S02]  /*3d00*/  DSETP.NEU.AND P3, PT, R30, R8, PT ;  /* 0x000000081e00722a */ /* 0x000f240003f6d000 */
[----:B----4-:R-:W-:-:S04]  /*3d10*/  @!P3 ISETP.GE.U32.AND P0, PT, R19, R51, PT ;  /* 0x000000331300b20c */ /* 0x010fc80003f06070 */
[----:B------:R-:W-:-:S04]  /*3d20*/  @!P3 ISETP.GE.AND.EX P0, PT, R0, RZ, PT, P0 ;  /* 0x000000ff0000b20c */ /* 0x000fc80003f06300 */
[----:B------:R-:W-:-:S15]  /*3d30*/  @!P3 PLOP3.LUT P0, PT, P0, PT, PT, 0x8, 0x80 ;  /* 0x000000000080b81c */ /* 0x000fde000070e170 */
[----:B------:R-:W-:-:S15]  /*3d40*/  NOP ;  /* 0x0000000000007918 */ /* 0x000fde0000000000 */
[----:B------:R-:W-:-:S15]  /*3d50*/  NOP ;  /* 0x0000000000007918 */ /* 0x000fde0000000000 */
[----:B------:R-:W-:-:S09]  /*3d60*/  NOP ;  /* 0x0000000000007918 */ /* 0x000fd20000000000 */
[----:B------:R4:W0:Y:S02]  /*3d70*/  @P3 DSETP.LT.AND P0, PT, R30, R8, PT ;  /* 0x000000081e00322a */ /* 0x0008240003f01000 */
.L_x_1298:
[----:B------:R-:W-:Y:S05]  /*3d80*/  BSYNC.RECONVERGENT B1 ;  /* 0x0000000000017941 */ /* 0x000fea0003800200 */
.L_x_1297:
[----:B------:R-:W-:Y:S01]  /*3d90*/  BSSY.RECONVERGENT B1, `(.L_x_1299) ;  /* 0x000000d000017945 */ /* 0x000fe20003800200 */
[----:B------:R1:W0:Y:S02]  /*3da0*/  @P2 DSETP.NUM.OR P1, PT, R10, R10, !P1 ;  /* 0x0000000a0a00222a */ /* 0x0002240004f27400 */
[----:B0---4-:R-:W-:Y:S02]  /*3db0*/  FSEL R30, R30, R8, P0 ;  /* 0x000000081e1e7208 */ /* 0x011fe40000000000 */
[----:B------:R-:W-:Y:S01]  /*3dc0*/  FSEL R31, R31, R9, P0 ;  /* 0x000000091f1f7208 */ /* 0x000fe20000000000 */
[----:B------:R-:W-:Y:S06]  /*3dd0*/  @P2 BRA `(.L_x_1300) ;  /* 0x0000000000202947 */ /* 0x000fec0003800000 */
[----:B------:R-:W0:Y:S02]  /*3de0*/  DSETP.NEU.AND P3, PT, R32, R10, PT ;  /* 0x0000000a2000722a */ /* 0x000e240003f6d000 */
[----:B0-----:R-:W-:-:S04]  /*3df0*/  @!P3 ISETP.GE.U32.AND P1, PT, R28, R51, PT ;  /* 0x000000331c00b20c */ /* 0x001fc80003f26070 */
[----:B------:R-:W-:-:S15]  /*3e00*/  @!P3 ISETP.GE.AND.EX P2, PT, R2, RZ, PT, P1 ;  /* 0x000000ff0200b20c */ /* 0x000fde0003f46310 */
[----:B------:R-:W-:-:S15]  /*3e10*/  NOP ;  /* 0x0000000000007918 */ /* 0x000fde0000000000 */
[----:B------:R-:W-:-:S15]  /*3e20*/  NOP ;  /* 0x0000000000007918 */ /* 0x000fde0000000000 */
[----:B------:R-:W-:-:S13]  /*3e30*/  NOP ;  /* 0x0000000000007918 */ /* 0x000fda0000000000 */
[----:B------:R0:W4:Y:S02]  /*3e40*/  @P3 DSETP.LT.AND P1, PT, R32, R10, PT ;  /* 0x0000000a2000322a */ /* 0x0001240003f21000 */
[----:B----4-:R-:W-:-:S13]  /*3e50*/  @!P3 PLOP3.LUT P1, PT, P2, PT, PT, 0x8, 0x80 ;  /* 0x000000000080b81c */ /* 0x010fda000172e170 */
.L_x_1300:
[----:B------:R-:W-:Y:S05]  /*3e60*/  BSYNC.RECONVERGENT B1 ;  /* 0x0000000000017941 */ /* 0x000fea0003800200 */
.L_x_1299:
[----:B0-----:R-:W-:Y:S02]  /*3e70*/  FSEL R32, R32, R10, P1 ;  /* 0x0000000a20207208 */ /* 0x001fe40000800000 */
[----:B------:R-:W-:Y:S02]  /*3e80*/  FSEL R33, R33, R11, P1 ;  /* 0x0000000b21217208 */ /* 0x000fe40000800000 */
[-C--:B------:R-:W-:Y:S02]  /*3e90*/  SEL R19, R19, R51.reuse, P0 ;  /* 0x0000003313137207 */ /* 0x080fe40000000000 */
[----:B------:R-:W-:Y:S02]  /*3ea0*/  SEL R28, R28, R51, P1 ;  /* 0x000000331c1c7207 */ /* 0x000fe40000800000 */
[----:B------:R-:W-:Y:S02]  /*3eb0*/  SEL R0, R0, RZ, P0 ;  /* 0x000000ff00007207 */ /* 0x000fe40000000000 */
[----:B------:R-:W-:Y:S01]  /*3ec0*/  SEL R2, R2, RZ, P1 ;  /* 0x000000ff02027207 */ /* 0x000fe20000800000 */
[----:B------:R-:W-:Y:S06]  /*3ed0*/  @P4 BRA `(.L_x_1296) ;  /* 0x0000000800284947 */ /* 0x000fec0003800000 */
[----:B------:R-:W0:Y:S01]  /*3ee0*/  DSETP.NAN.AND P3, PT, R34, R34, PT ;  /* 0x000000222200722a */ /* 0x000e220003f68000 */
[----:B------:R-:W-:Y:S01]  /*3ef0*/  IMAD.IADD R9, R17, 0x1, R52 ;  /* 0x0000000111097824 */ /* 0x000fe200078e0234 */
        /* <DEDUP_REMOVED lines=23> */
.L_x_1302:
[----:B------:R-:W-:Y:S05]  /*4070*/  BSYNC.RECONVERGENT B1 ;  /* 0x0000000000017941 */ /* 0x000fea0003800200 */
.L_x_1301:
[----:B------:R-:W-:Y:S01]  /*4080*/  BSSY.RECONVERGENT B1, `(.L_x_1303) ;  /* 0x000000d000017945 */ /* 0x000fe20003800200 */
[----:B------:R0:W0:Y:S01]  /*4090*/  @P2 DSETP.NUM.OR P1, PT, R14, R14, !P1 ;  /* 0x0000000e0e00222a */ /* 0x0000220004f27400 */
[----:B----4-:R-:W-:Y:S02]  /*40a0*/  FSEL R34, R34, R12, P0 ;  /* 0x0000000c22227208 */ /* 0x010fe40000000000 */
        /* <DEDUP_REMOVED lines=8> */
[----:B------:R4:W0:Y:S02]  /*4130*/  @P3 DSETP.LT.AND P1, PT, R36, R14, PT ;  /* 0x0000000e2400322a */ /* 0x0008240003f21000 */
[----:B0-----:R-:W-:-:S13]  /*4140*/  @!P3 PLOP3.LUT P1, PT, P2, PT, PT, 0x8, 0x80 ;  /* 0x000000000080b81c */ /* 0x001fda000172e170 */
.L_x_1304:
[----:B------:R-:W-:Y:S05]  /*4150*/  BSYNC.RECONVERGENT B1 ;  /* 0x0000000000017941 */ /* 0x000fea0003800200 */
.L_x_1303:
[----:B0---4-:R-:W-:Y:S02]  /*4160*/  FSEL R36, R36, R14, P1 ;  /* 0x0000000e24247208 */ /* 0x011fe40000800000 */
[----:B------:R-:W-:Y:S02]  /*4170*/  FSEL R37, R37, R15, P1 ;  /* 0x0000000f25257208 */ /* 0x000fe40000800000 */
[-C--:B------:R-:W-:Y:S02]  /*4180*/  SEL R29, R29, R17.reuse, P0 ;  /* 0x000000111d1d7207 */ /* 0x080fe40000000000 */
[----:B------:R-:W-:Y:S02]  /*4190*/  SEL R46, R46, R17, P1 ;  /* 0x000000112e2e7207 */ /* 0x000fe40000800000 */
[----:B------:R-:W-:Y:S02]  /*41a0*/  SEL R3, R3, RZ, P0 ;  /* 0x000000ff03037207 */ /* 0x000fe40000000000 */
[----:B------:R-:W-:Y:S01]  /*41b0*/  SEL R4, R4, RZ, P1 ;  /* 0x000000ff04047207 */ /* 0x000fe20000800000 */
[----:B------:R-:W-:Y:S06]  /*41c0*/  @P4 BRA `(.L_x_1296) ;  /* 0x00000004006c4947 */ /* 0x000fec0003800000 */
[----:B------:R-:W0:Y:S01]  /*41d0*/  DSETP.NAN.AND P3, PT, R38, R38, PT ;  /* 0x000000262600722a */ /* 0x000e220003f68000 */
[----:B-1----:R-:W-:Y:S01]  /*41e0*/  IMAD.IADD R11, R9, 0x1, R52 ;  /* 0x00000001090b7824 */ /* 0x002fe200078e0234 */
        /* <DEDUP_REMOVED lines=21> */
[----:B------:R1:W4:Y:S02]  /*4340*/  @P5 DSETP.LT.AND P0, PT, R38, R24, PT ;  /* 0x000000182600522a */ /* 0x0003240003f01000 */
[----:B----4-:R-:W-:-:S13]  /*4350*/  @!P5 PLOP3.LUT P0, PT, P3, PT, PT, 0x8, 0x80 ;  /* 0x000000000080d81c */ /* 0x010fda0001f0e170 */
.L_x_1306:
[----:B------:R-:W-:Y:S05]  /*4360*/  BSYNC.RECONVERGENT B1 ;  /* 0x0000000000017941 */ /* 0x000fea0003800200 */
.L_x_1305:
[----:B------:R-:W-:Y:S01]  /*4370*/  BSSY.RECONVERGENT B1, `(.L_x_1307) ;  /* 0x000000d000017945 */ /* 0x000fe20003800200 */
[----:B------:R4:W0:Y:S01]  /*4380*/  @P2 DSETP.NUM.OR P1, PT, R26, R26, !P1 ;  /* 0x0000001a1a00222a */ /* 0x0008220004f27400 */
[----:B-1----:R-:W-:Y:S02]  /*4390*/  FSEL R38, R38, R24, P0 ;  /* 0x0000001826267208 */ /* 0x002fe40000000000 */
[----:B------:R-:W-:Y:S01]  /*43a0*/  FSEL R39, R39, R25, P0 ;  /* 0x0000001927277208 */ /* 0x000fe20000000000 */
[----:B0-----:R-:W-:Y:S06]  /*43b0*/  @P2 BRA `(.L_x_1308) ;  /* 0x0000000000202947 */ /* 0x001fec0003800000 */
        /* <DEDUP_REMOVED lines=8> */
.L_x_1308:
[----:B------:R-:W-:Y:S05]  /*4440*/  BSYNC.RECONVERGENT B1 ;  /* 0x0000000000017941 */ /* 0x000fea0003800200 */
.L_x_1307:
        /* <DEDUP_REMOVED lines=8> */
[----:B------:R-:W-:Y:S01]  /*44d0*/  BSSY.RECONVERGENT B1, `(.L_x_1309) ;  /* 0x0000016000017945 */ /* 0x000fe20003800200 */
        /* <DEDUP_REMOVED lines=19> */
[----:B------:R1:W0:Y:S02]  /*4610*/  @P4 DSETP.LT.AND P0, PT, R42, R20, PT ;  /* 0x000000142a00422a */ /* 0x0002240003f01000 */
[----:B0-----:R-:W-:-:S13]  /*4620*/  @!P4 PLOP3.LUT P0, PT, P3, PT, PT, 0x8, 0x80 ;  /* 0x000000000080c81c */ /* 0x001fda0001f0e170 */
.L_x_1310:
[----:B------:R-:W-:Y:S05]  /*4630*/  BSYNC.RECONVERGENT B1 ;  /* 0x0000000000017941 */ /* 0x000fea0003800200 */
.L_x_1309:
[----:B------:R-:W-:Y:S01]  /*4640*/  BSSY.RECONVERGENT B1, `(.L_x_1311) ;  /* 0x000000d000017945 */ /* 0x000fe20003800200 */
[----:B------:R0:W0:Y:S01]  /*4650*/  @P2 DSETP.NUM.OR P1, PT, R22, R22, !P1 ;  /* 0x000000161600222a */ /* 0x0000220004f27400 */
[----:B-1----:R-:W-:Y:S02]  /*4660*/  FSEL R42, R42, R20, P0 ;  /* 0x000000142a2a7208 */ /* 0x002fe40000000000 */
        /* <DEDUP_REMOVED lines=10> */
.L_x_1312:
[----:B------:R-:W-:Y:S05]  /*4710*/  BSYNC.RECONVERGENT B1 ;  /* 0x0000000000017941 */ /* 0x000fea0003800200 */
.L_x_1311:
[----:B01----:R-:W-:Y:S02]  /*4720*/  FSEL R44, R44, R22, P1 ;  /* 0x000000162c2c7208 */ /* 0x003fe40000800000 */
[----:B------:R-:W-:Y:S02]  /*4730*/  FSEL R45, R45, R23, P1 ;  /* 0x000000172d2d7208 */ /* 0x000fe40000800000 */
[-C--:B------:R-:W-:Y:S02]  /*4740*/  SEL R49, R49, R11.reuse, P0 ;  /* 0x0000000b31317207 */ /* 0x080fe40000000000 */
[----:B------:R-:W-:Y:S02]  /*4750*/  SEL R50, R50, R11, P1 ;  /* 0x0000000b32327207 */ /* 0x000fe40000800000 */
[----:B------:R-:W-:Y:S02]  /*4760*/  SEL R7, R7, RZ, P0 ;  /* 0x000000ff07077207 */ /* 0x000fe40000000000 */
[----:B------:R-:W-:-:S07]  /*4770*/  SEL R18, R18, RZ, P1 ;  /* 0x000000ff12127207 */ /* 0x000fce0000800000 */
.L_x_1296:
[----:B------:R-:W-:Y:S05]  /*4780*/  BSYNC.RECONVERGENT B0 ;  /* 0x0000000000007941 */ /* 0x000fea0003800200 */
.L_x_1295:
[----:B------:R-:W0:Y:S01]  /*4790*/  DSETP.NAN.AND P3, PT, R30, R30, PT ;  /* 0x0000001e1e00722a */ /* 0x000e220003f68000 */
[----:B------:R-:W-:Y:S01]  /*47a0*/  BSSY.RECONVERGENT B0, `(.L_x_1313) ;  /* 0x000001b000007945 */ /* 0x000fe20003800200 */
[----:B0-----:R-:W-:-:S04]  /*47b0*/  @P3 ISETP.GE.U32.AND P1, PT, R19, R29, PT ;  /* 0x0000001d1300320c */ /* 0x001fc80003f26070 */
[----:B------:R-:W-:-:S15]  /*47c0*/  @P3 ISETP.GE.AND.EX P1, PT, R0, R3, PT, P1 ;  /* 0x000000030000320c */ /* 0x000fde0003f26310 */
[----:B------:R-:W-:-:S15]  /*47d0*/  NOP ;  /* 0x0000000000007918 */ /* 0x000fde0000000000 */
[----:B------:R-:W-:-:S15]  /*47e0*/  NOP ;  /* 0x0000000000007918 */ /* 0x000fde0000000000 */
[----:B------:R-:W-:-:S13]  /*47f0*/  NOP ;  /* 0x0000000000007918 */ /* 0x000fda0000000000 */
[----:B------:R-:W0:Y:S02]  /*4800*/  DSETP.NAN.AND P2, PT, R32, R32, PT ;  /* 0x000000202000722a */ /* 0x000e240003f48000 */
[----:B0-----:R-:W-:-:S04]  /*4810*/  @P2 ISETP.GE.U32.AND P0, PT, R28, R46, PT ;  /* 0x0000002e1c00220c */ /* 0x001fc80003f06070 */
[----:B------:R-:W-:-:S15]  /*4820*/  @P2 ISETP.GE.AND.EX P0, PT, R2, R4, PT, P0 ;  /* 0x000000040200220c */ /* 0x000fde0003f06300 */
[----:B------:R-:W-:-:S15]  /*4830*/  NOP ;  /* 0x0000000000007918 */ /* 0x000fde0000000000 */
[----:B------:R-:W-:-:S15]  /*4840*/  NOP ;  /* 0x0000000000007918 */ /* 0x000fde0000000000 */
[----:B------:R-:W-:-:S13]  /*4850*/  NOP ;  /* 0x0000000000007918 */ /* 0x000fda0000000000 */
[----:B------:R0:W0:-:S15]  /*4860*/  @P3 DSETP.NUM.OR P1, PT, R34, R34, !P1 ;  /* 0x000000222200322a */ /* 0x00001e0004f27400 */
[----:B------:R-:W-:-:S15]  /*4870*/  NOP ;  /* 0x0000000000007918 */ /* 0x000fde0000000000 */
[----:B------:R-:W-:-:S15]  /*4880*/  NOP ;  /* 0x0000000000007918 */ /* 0x000fde0000000000 */
[----:B------:R-:W-:-:S15]  /*4890*/  NOP ;  /* 0x0000000000007918 */ /* 0x000fde0000000000 */
[----:B------:R-:W-:-:S04]  /*48a0*/  NOP ;  /* 0x0000000000007918 */ /* 0x000fc80000000000 */
        /* <DEDUP_REMOVED lines=10> */
.L_x_1314:
[----:B------:R-:W-:Y:S05]  /*4950*/  BSYNC.RECONVERGENT B0 ;  /* 0x0000000000007941 */ /* 0x000fea0003800200 */
.L_x_1313:
[----:B0----5:R-:W-:Y:S01]  /*4960*/  FSEL R8, R30, R34, P1 ;  /* 0x000000221e087208 */ /* 0x021fe20000800000 */
[----:B------:R-:W-:Y:S01]  /*4970*/  BSSY.RECONVERGENT B0, `(.L_x_1315) ;  /* 0x000000c000007945 */ /* 0x000fe20003800200 */
[----:B------:R-:W-:-:S06]  /*4980*/  FSEL R9, R31, R35, P1 ;  /* 0x000000231f097208 */ /* 0x000fcc0000800000 */
[----:B------:R0:W0:Y:S01]  /*4990*/  DSETP.NAN.AND P3, PT, R8, R8, PT ;  /* 0x000000080800722a */ /* 0x0000220003f68000 */
[----:B------:R-:W-:Y:S05]  /*49a0*/  @P2 BRA `(.L_x_1316) ;  /* 0x0000000000202947 */ /* 0x000fea0003800000 */
[----:B------:R-:W5:Y:S02]  /*49b0*/  DSETP.NEU.AND P4, PT, R32, R36, PT ;  /* 0x000000242000722a */ /* 0x000f640003f8d000 */
[----:B-----5:R-:W-:-:S04]  /*49c0*/  @!P4 ISETP.GE.U32.AND P0, PT, R28, R46, PT ;  /* 0x0000002e1c00c20c */ /* 0x020fc80003f06070 */
[----:B------:R-:W-:-:S15]  /*49d0*/  @!P4 ISETP.GE.AND.EX P2, PT, R2, R4, PT, P0 ;  /* 0x000000040200c20c */ /* 0x000fde0003f46300 */
[----:B------:R-:W-:-:S15]  /*49e0*/  NOP ;  /* 0x0000000000007918 */ /* 0x000fde0000000000 */
[----:B------:R-:W-:-:S15]  /*49f0*/  NOP ;  /* 0x0000000000007918 */ /* 0x000fde0000000000 */
[----:B------:R-:W-:-:S13]  /*4a00*/  NOP ;  /* 0x0000000000007918 */ /* 0x000fda0000000000 */
[----:B------:R0:W0:Y:S01]  /*4a10*/  @P4 DSETP.LT.AND P0, PT, R32, R36, PT ;  /* 0x000000242000422a */ /* 0x0000220003f01000 */
[----:B------:R-:W-:-:S13]  /*4a20*/  @!P4 PLOP3.LUT P0, PT, P2, PT, PT, 0x8, 0x80 ;  /* 0x000000000080c81c */ /* 0x000fda000170e170 */
.L_x_1316:
[----:B------:R-:W-:Y:S05]  /*4a30*/  BSYNC.RECONVERGENT B0 ;  /* 0x0000000000007941 */ /* 0x000fea0003800200 */
.L_x_1315:
[----:B01----:R-:W-:Y:S01]  /*4a40*/  FSEL R10, R32, R36, P0 ;  /* 0x00000024200a7208 */ /* 0x003fe20000000000 */
[----:B------:R-:W-:Y:S01]  /*4a50*/  BSSY.RECONVERGENT B0, `(.L_x_1317) ;  /* 0x000001d000007945 */ /* 0x000fe20003800200 */
[----:B------:R-:W-:Y:S02]  /*4a60*/  FSEL R11, R33, R37, P0 ;  /* 0x00000025210b7208 */ /* 0x000fe40000000000 */
[----:B------:R-:W-:Y:S02]  /*4a70*/  SEL R12, R19, R29, P1 ;  /* 0x0000001d130c7207 */ /* 0x000fe40000800000 */
[----:B------:R-:W-:Y:S02]  /*4a80*/  SEL R13, R28, R46, P0 ;  /* 0x0000002e1c0d7207 */ /* 0x000fe40000000000 */
[----:B------:R-:W0:Y:S01]  /*4a90*/  DSETP.NAN.AND P2, PT, R10, R10, PT ;  /* 0x0000000a0a00722a */ /* 0x000e220003f48000 */
[----:B------:R-:W-:Y:S02]  /*4aa0*/  SEL R0, R0, R3, P1 ;  /* 0x0000000300007207 */ /* 0x000fe40000800000 */
[----:B------:R-:W-:-:S02]  /*4ab0*/  SEL R15, R2, R4, P0 ;  /* 0x00000004020f7207 */ /* 0x000fc40000000000 */
[----:B------:R-:W-:Y:S02]  /*4ac0*/  @P3 ISETP.GE.U32.AND P1, PT, R12, R47, PT ;  /* 0x0000002f0c00320c */ /* 0x000fe40003f26070 */
[----:B0-----:R-:W-:Y:S02]  /*4ad0*/  @P2 ISETP.GE.U32.AND P0, PT, R13, R48, PT ;  /* 0x000000300d00220c */ /* 0x001fe40003f06070 */
[----:B------:R-:W-:Y:S02]  /*4ae0*/  @P3 ISETP.GE.AND.EX P1, PT, R0, R5, PT, P1 ;  /* 0x000000050000320c */ /* 0x000fe40003f26310 */
[----:B------:R-:W-:-:S15]  /*4af0*/  @P2 ISETP.GE.AND.EX P0, PT, R15, R6, PT, P0 ;  /* 0x000000060f00220c */ /* 0x000fde0003f06300 */
[----:B------:R-:W-:-:S15]  /*4b00*/  NOP ;  /* 0x0000000000007918 */ /* 0x000fde0000000000 */
[----:B------:R-:W-:-:S15]  /*4b10*/  NOP ;  /* 0x0000000000007918 */ /* 0x000fde0000000000 */
[----:B------:R-:W-:-:S08]  /*4b20*/  NOP ;  /* 0x0000000000007918 */ /* 0x000fd00000000000 */
[----:B------:R0:W1:-:S15]  /*4b30*/  @P3 DSETP.NUM.OR P1, PT, R38, R38, !P1 ;  /* 0x000000262600322a */ /* 0x00005e0004f27400 */
[----:B------:R-:W-:-:S15]  /*4b40*/  NOP ;  /* 0x0000000000007918 */ /* 0x000fde0000000000 */
[----:B------:R-:W-:-:S15]  /*4b50*/  NOP ;  /* 0x0000000000007918 */ /* 0x000fde0000000000 */
[----:B------:R-:W-:-:S15]  /*4b60*/  NOP ;  /* 0x0000000000007918 */ /* 0x000fde0000000000 */
[----:B------:R-:W-:-:S04]  /*4b70*/  NOP ;  /* 0x0000000000007918 */ /* 0x000fc80000000000 */
[----:B------:R0:W0:Y:S01]  /*4b80*/  @P2 DSETP.NUM.OR P0, PT, R40, R40, !P0 ;  /* 0x000000282800222a */ /* 0x0000220004707400 */
[----:B-1----:R-:W-:Y:S05]  /*4b90*/  @P3 BRA `(.L_x_1318) ;  /* 0x0000000000203947 */ /* 0x002fea0003800000 */
[----:B------:R-:W1:Y:S02]  /*4ba0*/  DSETP.NEU.AND P4, PT, R8, R38, PT ;  /* 0x000000260800722a */ /* 0x000e640003f8d000 */
[----:B-1----:R-:W-:-:S04]  /*4bb0*/  @!P4 ISETP.GE.U32.AND P1, PT, R12, R47, PT ;  /* 0x0000002f0c00c20c */ /* 0x002fc80003f26070 */
[----:B------:R-:W-:-:S15]  /*4bc0*/  @!P4 ISETP.GE.AND.EX P3, PT, R0, R5, PT, P1 ;  /* 0x000000050000c20c */ /* 0x000fde0003f66310 */
[----:B------:R-:W-:-:S15]  /*4bd0*/  NOP ;  /* 0x0000000000007918 */ /* 0x000fde0000000000 */
[----:B------:R-:W-:-:S15]  /*4be0*/  NOP ;  /* 0x0000000000007918 */ /* 0x000fde0000000000 */
[----:B------:R-:W-:-:S13]  /*4bf0*/  NOP ;  /* 0x0000000000007918 */ /* 0x000fda0000000000 */
[----:B------:R1:W0:Y:S02]  /*4c00*/  @P4 DSETP.LT.AND P1, PT, R8, R38, PT ;  /* 0x000000260800422a */ /* 0x0002240003f21000 */
[----:B0-----:R-:W-:-:S13]  /*4c10*/  @!P4 PLOP3.LUT P1, PT, P3, PT, PT, 0x8, 0x80 ;  /* 0x000000000080c81c */ /* 0x001fda0001f2e170 */
.L_x_1318:
[----:B------:R-:W-:Y:S05]  /*4c20*/  BSYNC.RECONVERGENT B0 ;  /* 0x0000000000007941 */ /* 0x000fea0003800200 */
.L_x_1317:
[----:B------:R-:W-:Y:S01]  /*4c30*/  FSEL R2, R8, R38, P1 ;  /* 0x0000002608027208 */ /* 0x000fe20000800000 */
[----:B------:R-:W-:Y:S01]  /*4c40*/  BSSY.RECONVERGENT B0, `(.L_x_1319) ;  /* 0x000000c000007945 */ /* 0x000fe20003800200 */
[----:B------:R-:W-:-:S06]  /*4c50*/  FSEL R3, R9, R39, P1 ;  /* 0x0000002709037208 */ /* 0x000fcc0000800000 */
[----:B------:R0:W0:Y:S01]  /*4c60*/  DSETP.NAN.AND P3, PT, R2, R2, PT ;  /* 0x000000020200722a */ /* 0x0000220003f68000 */
        /* <DEDUP_REMOVED lines=9> */
.L_x_1320:
[----:B------:R-:W-:Y:S05]  /*4d00*/  BSYNC.RECONVERGENT B0 ;  /* 0x0000000000007941 */ /* 0x000fea0003800200 */
.L_x_1319:
[----:B------:R-:W-:Y:S01]  /*4d10*/  SEL R12, R12, R47, P1 ;  /* 0x0000002f0c0c7207 */ /* 0x000fe20000800000 */
[----:B------:R-:W-:Y:S01]  /*4d20*/  BSSY.RECONVERGENT B0, `(.L_x_1321) ;  /* 0x0000018000007945 */ /* 0x000fe20003800200 */
[----:B------:R-:W-:Y:S02]  /*4d30*/  SEL R0, R0, R5, P1 ;  /* 0x0000000500007207 */ /* 0x000fe40000800000 */
[----:B0-----:R-:W-:Y:S02]  /*4d40*/  @P3 ISETP.GE.U32.AND P1, PT, R12, R49, PT ;  /* 0x000000310c00320c */ /* 0x001fe40003f26070 */
[----:B-1----:R-:W-:Y:S02]  /*4d50*/  FSEL R8, R10, R40, P0 ;  /* 0x000000280a087208 */ /* 0x002fe40000000000 */
[----:B------:R-:W-:Y:S02]  /*4d60*/  @P3 ISETP.GE.AND.EX P1, PT, R0, R7, PT, P1 ;  /* 0x000000070000320c */ /* 0x000fe40003f26310 */
[----:B------:R-:W-:-:S02]  /*4d70*/  FSEL R9, R11, R41, P0 ;  /* 0x000000290b097208 */ /* 0x000fc40000000000 */
        /* <DEDUP_REMOVED lines=18> */
.L_x_1322:
[----:B------:R-:W-:Y:S05]  /*4ea0*/  BSYNC.RECONVERGENT B0 ;  /* 0x0000000000007941 */ /* 0x000fea0003800200 */
.L_x_1321:
[----:B------:R-:W-:Y:S01]  /*4eb0*/  BSSY.RECONVERGENT B0, `(.L_x_1323) ;  /* 0x000000e000007945 */ /* 0x000fe20003800200 */
[----:B------:R0:W0:Y:S01]  /*4ec0*/  @P2 DSETP.NUM.OR P0, PT, R44, R44, !P0 ;  /* 0x0000002c2c00222a */ /* 0x0000220004707400 */
[----:B------:R-:W-:Y:S02]  /*4ed0*/  FSEL R4, R2, R42, P1 ;  /* 0x0000002a02047208 */ /* 0x000fe40000800000 */
[----:B------:R-:W-:Y:S02]  /*4ee0*/  FSEL R5, R3, R43, P1 ;  /* 0x0000002b03057208 */ /* 0x000fe40000800000 */
[----:B----4-:R-:W-:Y:S01]  /*4ef0*/  SEL R16, R12, R49, P1 ;  /* 0x000000310c107207 */ /* 0x010fe20000800000 */
[----:B------:R-:W-:Y:S06]  /*4f00*/  @P2 BRA `(.L_x_1324) ;  /* 0x0000000000202947 */ /* 0x000fec0003800000 */
[----:B------:R-:W0:Y:S02]  /*4f10*/  DSETP.NEU.AND P3, PT, R8, R44, PT ;  /* 0x0000002c0800722a */ /* 0x000e240003f6d000 */
[----:B0-----:R-:W-:-:S04]  /*4f20*/  @!P3 ISETP.GE.U32.AND P0, PT, R13, R50, PT ;  /* 0x000000320d00b20c */ /* 0x001fc80003f06070 */
[----:B------:R-:W-:-:S15]  /*4f30*/  @!P3 ISETP.GE.AND.EX P2, PT, R15, R18, PT, P0 ;  /* 0x000000120f00b20c */ /* 0x000fde0003f46300 */
[----:B------:R-:W-:-:S15]  /*4f40*/  NOP ;  /* 0x0000000000007918 */ /* 0x000fde0000000000 */
[----:B------:R-:W-:-:S15]  /*4f50*/  NOP ;  /* 0x0000000000007918 */ /* 0x000fde0000000000 */
[----:B------:R-:W-:-:S13]  /*4f60*/  NOP ;  /* 0x0000000000007918 */ /* 0x000fda0000000000 */
[----:B------:R4:W0:Y:S02]  /*4f70*/  @P3 DSETP.LT.AND P0, PT, R8, R44, PT ;  /* 0x0000002c0800322a */ /* 0x0008240003f01000 */
[----:B0-----:R-:W-:-:S13]  /*4f80*/  @!P3 PLOP3.LUT P0, PT, P2, PT, PT, 0x8, 0x80 ;  /* 0x000000000080b81c */ /* 0x001fda000170e170 */
.L_x_1324:
[----:B------:R-:W-:Y:S05]  /*4f90*/  BSYNC.RECONVERGENT B0 ;  /* 0x0000000000007941 */ /* 0x000fea0003800200 */
.L_x_1323:
[----:B0-----:R-:W-:Y:S02]  /*4fa0*/  FSEL R24, R8, R44, P0 ;  /* 0x0000002c08187208 */ /* 0x001fe40000000000 */
[----:B------:R-:W-:Y:S02]  /*4fb0*/  FSEL R25, R9, R45, P0 ;  /* 0x0000002d09197208 */ /* 0x000fe40000000000 */
[----:B------:R-:W-:Y:S02]  /*4fc0*/  SEL R17, R0, R7, P1 ;  /* 0x0000000700117207 */ /* 0x000fe40000800000 */
[----:B------:R-:W-:Y:S02]  /*4fd0*/  SEL R26, R13, R50, P0 ;  /* 0x000000320d1a7207 */ /* 0x000fe40000000000 */
[----:B------:R-:W-:Y:S01]  /*4fe0*/  SEL R27, R15, R18, P0 ;  /* 0x000000120f1b7207 */ /* 0x000fe20000000000 */
[----:B------:R-:W-:Y:S06]  /*4ff0*/  BRA `(.L_x_1244) ;  /* 0x000000d000f87947 */ /* 0x000fec0003800000 */
.L_x_1273:
[----:B------:R-:W-:-:S13]  /*5000*/  ISETP.NE.AND P0, PT, R61, 0x1, PT ;  /* 0x000000013d00780c */ /* 0x000fda0003f05270 */
[----:B------:R-:W-:Y:S05]  /*5010*/  @P0 BRA `(.L_x_1325) ;  /* 0x0000002400cc0947 */ /* 0x000fea0003800000 */
[----:B------:R-:W0:Y:S01]  /*5020*/  LDCU UR4, c[0x0][0x3a4] ;  /* 0x00007480ff0477ac */ /* 0x000e220008000800 */
[----:B------:R-:W1:Y:S01]  /*5030*/  LDC.64 R30, c[0x0][0x388] ;  /* 0x0000e200ff1e7b82 */ /* 0x000e620000000a00 */
[----:B------:R-:W-:Y:S07]  /*5040*/  BSSY.RECONVERGENT B0, `(.L_x_1326) ;  /* 0x000010c000007945 */ /* 0x000fee0003800200 */
[----:B------:R-:W2:Y:S08]  /*5050*/  LDC R9, c[0x0][0x390] ;  /* 0x0000e400ff097b82 */ /* 0x000eb00000000800 */
[----:B------:R-:W3:Y:S01]  /*5060*/  LDC R0, c[0x0][0x394] ;  /* 0x0000e500ff007b82 */ /* 0x000ee20000000800 */
[----:B0-----:R-:W-:-:S05]  /*5070*/  MOV R52, UR4 ;  /* 0x0000000400347c02 */ /* 0x001fca0008000f00 */
[----:B------:R-:W-:Y:S02]  /*5080*/  IMAD R3, R52, 0x3, R51 ;  /* 0x0000000334037824 */ /* 0x000fe400078e0233 */
[--C-:B-1----:R-:W-:Y:S01]  /*5090*/  IMAD.MOV.U32 R44, RZ, RZ, R30.reuse ;  /* 0x000000ffff2c7224 */ /* 0x102fe200078e001e */
[-C--:B------:R-:W-:Y:S01]  /*50a0*/  MOV R43, R31.reuse ;  /* 0x0000001f002b7202 */ /* 0x080fe20000000f00 */
[--C-:B------:R-:W-:Y:S01]  /*50b0*/  IMAD.MOV.U32 R45, RZ, RZ, R31.reuse ;  /* 0x000000ffff2d7224 */ /* 0x100fe200078e001f */
[----:B------:R-:W-:Y:S01]  /*50c0*/  ISETP.GE.U32.AND P0, PT, R3, R54, PT ;  /* 0x000000360300720c */ /* 0x000fe20003f06070 */
[--C-:B------:R-:W-:Y:S01]  /*50d0*/  IMAD.MOV.U32 R42, RZ, RZ, R30.reuse ;  /* 0x000000ffff2a7224 */ /* 0x100fe200078e001e */
[-C--:B------:R-:W-:Y:S01]  /*50e0*/  MOV R39, R31.reuse ;  /* 0x0000001f00277202 */ /* 0x080fe20000000f00 */
[--C-:B------:R-:W-:Y:S01]  /*50f0*/  IMAD.MOV.U32 R40, RZ, RZ, R30.reuse ;  /* 0x000000ffff287224 */ /* 0x100fe200078e001e */
[----:B------:R-:W-:Y:S01]  /*5100*/  MOV R35, R31 ;  /* 0x0000001f00237202 */ /* 0x000fe20000000f00 */
[----:B------:R-:W-:Y:S01]  /*5110*/  IMAD.MOV.U32 R41, RZ, RZ, R31 ;  /* 0x000000ffff297224 */ /* 0x000fe200078e001f */
[-C--:B--2---:R-:W-:Y:S01]  /*5120*/  MOV R49, R9.reuse ;  /* 0x0000000900317202 */ /* 0x084fe20000000f00 */
[--C-:B------:R-:W-:Y:S01]  /*5130*/  IMAD.MOV.U32 R38, RZ, RZ, R30.reuse ;  /* 0x000000ffff267224 */ /* 0x100fe200078e001e */
[----:B------:R-:W-:Y:S01]  /*5140*/  MOV R11, R9 ;  /* 0x00000009000b7202 */ /* 0x000fe20000000f00 */
[----:B------:R-:W-:-:S02]  /*5150*/  IMAD.MOV.U32 R36, RZ, RZ, R30 ;  /* 0x000000ffff247224 */ /* 0x000fc400078e001e */
[--C-:B------:R-:W-:Y:S02]  /*5160*/  IMAD.MOV.U32 R37, RZ, RZ, R31.reuse ;  /* 0x000000ffff257224 */ /* 0x100fe400078e001f */
[--C-:B------:R-:W-:Y:S01]  /*5170*/  IMAD.MOV.U32 R34, RZ, RZ, R30.reuse ;  /* 0x000000ffff227224 */ /* 0x100fe200078e001e */
[-C--:B---3--:R-:W-:Y:S01]  /*5180*/  MOV R6, R0.reuse ;  /* 0x0000000000067202 */ /* 0x088fe20000000f00 */
[----:B------:R-:W-:Y:S01]  /*5190*/  IMAD.MOV.U32 R32, RZ, RZ, R30 ;  /* 0x000000ffff207224 */ /* 0x000fe200078e001e */
[----:B------:R-:W-:Y:S01]  /*51a0*/  MOV R2, R0 ;  /* 0x0000000000027202 */ /* 0x000fe20000000f00 */
[----:B------:R-:W-:Y:S02]  /*51b0*/  IMAD.MOV.U32 R33, RZ, RZ, R31 ;  /* 0x000000ffff217224 */ /* 0x000fe400078e001f */
        /* <DEDUP_REMOVED lines=28> */
[----:B------:R-:W-:Y:S02]  /*5380*/  IMAD.MOV.U32 R43, RZ, RZ, R31 ;  /* 0x000000ffff2b7224 */ /* 0x000fe400078e001f */
[--C-:B------:R-:W-:Y:S02]  /*5390*/  IMAD.MOV.U32 R40, RZ, RZ, R30.reuse ;  /* 0x000000ffff287224 */ /* 0x100fe400078e001e */
[----:B------:R-:W-:-:S02]  /*53a0*/  IMAD.MOV.U32 R38, RZ, RZ, R30 ;  /* 0x000000ffff267224 */ /* 0x000fc400078e001e */
[--C-:B------:R-:W-:Y:S02]  /*53b0*/  IMAD.MOV.U32 R39, RZ, RZ, R31.reuse ;  /* 0x000000ffff277224 */ /* 0x100fe400078e001f */
[--C-:B------:R-:W-:Y:S02]  /*53c0*/  IMAD.MOV.U32 R36, RZ, RZ, R30.reuse ;  /* 0x000000ffff247224 */ /* 0x100fe400078e001e */
[--C-:B------:R-:W-:Y:S02]  /*53d0*/  IMAD.MOV.U32 R34, RZ, RZ, R30.reuse ;  /* 0x000000ffff227224 */ /* 0x100fe400078e001e */
[----:B------:R-:W-:Y:S02]  /*53e0*/  IMAD.MOV.U32 R35, RZ, RZ, R31 ;  /* 0x000000ffff237224 */ /* 0x000fe400078e001f */
[----:B------:R-:W-:Y:S02]  /*53f0*/  IMAD.MOV.U32 R32, RZ, RZ, R30 ;  /* 0x000000ffff207224 */ /* 0x000fe400078e001e */
[----:B------:R-:W-:-:S02]  /*5400*/  IMAD.MOV.U32 R46, RZ, RZ, R16 ;  /* 0x000000ffff2e7224 */ /* 0x000fc400078e0010 */
[----:B------:R-:W-:-:S07]  /*5410*/  IMAD.MOV.U32 R47, RZ, RZ, R17 ;  /* 0x000000ffff2f7224 */ /* 0x000fce00078e0011 */
.L_x_1344:
[----:B0-----:R-:W-:Y:S02]  /*5420*/  IMAD.IADD R54, R51, 0x1, R52 ;  /* 0x0000000133367824 */ /* 0x001fe400078e0234 */
[C---:B------:R-:W-:Y:S02]  /*5430*/  IMAD R12, R57.reuse, R51, RZ ;  /* 0x00000033390c7224 */ /* 0x040fe400078e02ff */
[----:B------:R-:W-:Y:S01]  /*5440*/  IMAD R14, R57, R54, RZ ;  /* 0x00000036390e7224 */ /* 0x000fe200078e02ff */
[----:B------:R-:W-:Y:S02]  /*5450*/  IADD3 R55, PT, PT, R54, R52, RZ ;  /* 0x0000003436377210 */ /* 0x000fe40007ffe0ff */
[----:B------:R-:W-:Y:S02]  /*5460*/  SHF.R.U32.HI R13, RZ, 0x1, R12 ;  /* 0x00000001ff0d7819 */ /* 0x000fe4000001160c */
[----:B------:R-:W-:Y:S01]  /*5470*/  SHF.R.U32.HI R17, RZ, 0x1, R14 ;  /* 0x00000001ff117819 */ /* 0x000fe2000001160e */
[----:B------:R-:W-:-:S02]  /*5480*/  IMAD.IADD R56, R55, 0x1, R52 ;  /* 0x0000000137387824 */ /* 0x000fc400078e0234 */
[C---:B------:R-:W-:Y:S02]  /*5490*/  IMAD R15, R57.reuse, R55, RZ ;  /* 0x00000037390f7224 */ /* 0x040fe400078e02ff */
[----:B------:R-:W-:Y:S02]  /*54a0*/  IMAD R16, R57, R56, RZ ;  /* 0x0000003839107224 */ /* 0x000fe400078e02ff */
[----:B------:R-:W-:Y:S01]  /*54b0*/  IMAD.WIDE.U32 R12, R13, 0x10, R46 ;  /* 0x000000100d0c7825 */ /* 0x000fe200078e002e */
[----:B---3--:R-:W-:Y:S02]  /*54c0*/  SHF.R.U32.HI R21, RZ, 0x1, R15 ;  /* 0x00000001ff157819 */ /* 0x008fe4000001160f */
[----:B------:R-:W-:Y:S01]  /*54d0*/  SHF.R.U32.HI R25, RZ, 0x1, R16 ;  /* 0x00000001ff197819 */ /* 0x000fe20000011610 */
[--C-:B------:R-:W-:Y:S02]  /*54e0*/  IMAD.WIDE.U32 R16, R17, 0x10, R46.reuse ;  /* 0x0000001011107825 */ /* 0x100fe400078e002e */
[----:B------:R-:W2:Y:S02]  /*54f0*/  LDG.E.128 R12, desc[UR36][R12.64] ;  /* 0x000000240c0c7981 */ /* 0x000ea4000c1e1d00 */
[----:B------:R-:W-:-:S02]  /*5500*/  IMAD.WIDE.U32 R20, R21, 0x10, R46 ;  /* 0x0000001015147825 */ /* 0x000fc400078e002e */
[----:B------:R-:W5:Y:S02]  /*5510*/  LDG.E.128 R16, desc[UR36][R16.64] ;  /* 0x0000002410107981 */ /* 0x000f64000c1e1d00 */
[----:B------:R-:W-:Y:S02]  /*5520*/  IMAD.WIDE.U32 R24, R25, 0x10, R46 ;  /* 0x0000001019187825 */ /* 0x000fe400078e002e */
[----:B------:R-:W5:Y:S04]  /*5530*/  LDG.E.128 R20, desc[UR36][R20.64] ;  /* 0x0000002414147981 */ /* 0x000f68000c1e1d00 */
        /* <DEDUP_REMOVED lines=23> */
.L_x_1329:
[----:B------:R-:W-:Y:S05]  /*56b0*/  BSYNC.RECONVERGENT B1 ;  /* 0x0000000000017941 */ /* 0x000fea0003800200 */
.L_x_1328:
        /* <DEDUP_REMOVED lines=20> */
.L_x_1331:
[----:B------:R-:W-:Y:S05]  /*5800*/  BSYNC.RECONVERGENT B1 ;  /* 0x0000000000017941 */ /* 0x000fea0003800200 */
.L_x_1330:
        /* <DEDUP_REMOVED lines=20> */
.L_x_1333:
[----:B------:R-:W-:Y:S05]  /*5950*/  BSYNC.RECONVERGENT B1 ;  /* 0x0000000000017941 */ /* 0x000fea0003800200 */
.L_x_1332:
        /* <DEDUP_REMOVED lines=19> */
.L_x_1335:
[----:B------:R-:W-:Y:S05]  /*5a90*/  BSYNC.RECONVERGENT B1 ;  /* 0x0000000000017941 */ /* 0x000fea0003800200 */
.L_x_1334:
[----:B------:R-:W-:Y:S01]  /*5aa0*/  @P5 ISETP.GE.U32.AND P4, PT, R29, R55, PT ;  /* 0x000000371d00520c */ /* 0x000fe20003f86070 */
[----:B------:R-:W-:Y:S03]  /*5ab0*/  BSSY.RECONVERGENT B1, `(.L_x_1336) ;  /* 0x000000c000017945 */ /* 0x000fe60003800200 */
[----:B------:R-:W-:-:S13]  /*5ac0*/  @P5 ISETP.GE.AND.EX P4, PT, R5, RZ, PT, P4 ;  /* 0x000000ff0500520c */ /* 0x000fda0003f86340 */
        /* <DEDUP_REMOVED lines=10> */
.L_x_1337:
[----:B------:R-:W-:Y:S05]  /*5b70*/  BSYNC.RECONVERGENT B1 ;  /* 0x0000000000017941 */ /* 0x000fea0003800200 */
.L_x_1336:
[----:B------:R-:W5:Y:S01]  /*5b80*/  DSETP.NAN.AND P6, PT, R40, R40, PT ;  /* 0x000000282800722a */ /* 0x000f620003fc8000 */
[----:B------:R-:W-:Y:S01]  /*5b90*/  BSSY.RECONVERGENT B1, `(.L_x_1338) ;  /* 0x0000013000017945 */ /* 0x000fe20003800200 */
[----:B-----5:R-:W-:-:S04]  /*5ba0*/  @P6 ISETP.GE.U32.AND P5, PT, R48, R55, PT ;  /* 0x000000373000620c */ /* 0x020fc80003fa6070 */
[----:B------:R-:W-:-:S15]  /*5bb0*/  @P6 ISETP.GE.AND.EX P5, PT, R6, RZ, PT, P5 ;  /* 0x000000ff0600620c */ /* 0x000fde0003fa6350 */
[----:B------:R-:W-:-:S15]  /*5bc0*/  NOP ;  /* 0x0000000000007918 */ /* 0x000fde0000000000 */
[----:B------:R-:W-:-:S15]  /*5bd0*/  NOP ;  /* 0x0000000000007918 */ /* 0x000fde0000000000 */
[----:B------:R-:W-:-:S13]  /*5be0*/  NOP ;  /* 0x0000000000007918 */ /* 0x000fda0000000000 */
[----:B------:R0:W0:Y:S01]  /*5bf0*/  @P6 DSETP.NUM.OR P5, PT, R22, R22, !P5 ;  /* 0x000000161600622a */ /* 0x0000220006fa7400 */
[----:B------:R-:W-:Y:S05]  /*5c00*/  @P6 BRA `(.L_x_1339) ;  /* 0x00000000002c6947 */ /* 0x000fea0003800000 */
[----:B------:R-:W0:Y:S01]  /*5c10*/  DSETP.NEU.AND P6, PT, R40, R22, PT ;  /* 0x000000162800722a */ /* 0x000e220003fcd000 */
[----:B------:R-:W-:Y:S02]  /*5c20*/  LOP3.LUT R53, R53, 0xfffffffd, RZ, 0xc0, !PT ;  /* 0xfffffffd35357812 */ /* 0x000fe400078ec0ff */
[----:B0-----:R-:W-:Y:S02]  /*5c30*/  @!P6 ISETP.GE.U32.AND P5, PT, R48, R55, PT ;  /* 0x000000373000e20c */ /* 0x001fe40003fa6070 */
[----:B------:R-:W-:Y:S02]  /*5c40*/  @P0 LOP3.LUT R53, R53, 0x2, RZ, 0xfc, !PT ;  /* 0x0000000235350812 */ /* 0x000fe400078efcff */
[----:B------:R-:W-:-:S15]  /*5c50*/  @!P6 ISETP.GE.AND.EX P0, PT, R6, RZ, PT, P5 ;  /* 0x000000ff0600e20c */ /* 0x000fde0003f06350 */
[----:B------:R-:W-:-:S15]  /*5c60*/  NOP ;  /* 0x0000000000007918 */ /* 0x000fde0000000000 */
[----:B------:R-:W-:-:S15]  /*5c70*/  NOP ;  /* 0x0000000000007918 */ /* 0x000fde0000000000 */
[----:B------:R-:W-:-:S12]  /*5c80*/  NOP ;  /* 0x0000000000007918 */ /* 0x000fd80000000000 */
[----:B------:R0:W0:Y:S01]  /*5c90*/  @P6 DSETP.LT.AND P5, PT, R40, R22, PT ;  /* 0x000000162800622a */ /* 0x0000220003fa1000 */
[----:B------:R-:W-:Y:S02]  /*5ca0*/  @!P6 PLOP3.LUT P5, PT, P0, PT, PT, 0x8, 0x80 ;  /* 0x000000000080e81c */ /* 0x000fe400007ae170 */
[----:B------:R-:W-:-:S13]  /*5cb0*/  LOP3.LUT P0, RZ, R53, 0x2, RZ, 0xc0, !PT ;  /* 0x0000000235ff7812 */ /* 0x000fda000780c0ff */
.L_x_1339:
[----:B------:R-:W-:Y:S05]  /*5cc0*/  BSYNC.RECONVERGENT B1 ;  /* 0x0000000000017941 */ /* 0x000fea0003800200 */
.L_x_1338:
[----:B------:R-:W5:Y:S01]  /*5cd0*/  DSETP.NAN.AND P6, PT, R42, R42, PT ;  /* 0x0000002a2a00722a */ /* 0x000f620003fc8000 */
[----:B------:R-:W-:Y:S01]  /*5ce0*/  SEL R0, R0, RZ, P0 ;  /* 0x000000ff00007207 */ /* 0x000fe20000000000 */
[----:B------:R-:W-:Y:S01]  /*5cf0*/  BSSY.RECONVERGENT B1, `(.L_x_1340) ;  /* 0x0000013000017945 */ /* 0x000fe20003800200 */
[----:B-----5:R-:W-:-:S04]  /*5d00*/  @P6 ISETP.GE.U32.AND P0, PT, R49, R56, PT ;  /* 0x000000383100620c */ /* 0x020fc80003f06070 */
[----:B------:R-:W-:-:S15]  /*5d10*/  @P6 ISETP.GE.AND.EX P0, PT, R7, RZ, PT, P0 ;  /* 0x000000ff0700620c */ /* 0x000fde0003f06300 */
[----:B------:R-:W-:-:S15]  /*5d20*/  NOP ;  /* 0x0000000000007918 */ /* 0x000fde0000000000 */
[----:B------:R-:W-:-:S15]  /*5d30*/  NOP ;  /* 0x0000000000007918 */ /* 0x000fde0000000000 */
[----:B------:R-:W-:-:S12]  /*5d40*/  NOP ;  /* 0x0000000000007918 */ /* 0x000fd80000000000 */
        /* <DEDUP_REMOVED lines=13> */
.L_x_1341:
[----:B------:R-:W-:Y:S05]  /*5e20*/  BSYNC.RECONVERGENT B1 ;  /* 0x0000000000017941 */ /* 0x000fea0003800200 */
.L_x_1340:
[----:B------:R-:W5:Y:S01]  /*5e30*/  DSETP.NAN.AND P6, PT, R44, R44, PT ;  /* 0x0000002c2c00722a */ /* 0x000f620003fc8000 */
[----:B------:R-:W-:Y:S01]  /*5e40*/  SEL R2, R2, RZ, P1 ;  /* 0x000000ff02027207 */ /* 0x000fe20000800000 */
[----:B------:R-:W-:Y:S01]  /*5e50*/  BSSY.RECONVERGENT B1, `(.L_x_1342) ;  /* 0x0000020000017945 */ /* 0x000fe20003800200 */
[----:B-----5:R-:W-:Y:S02]  /*5e60*/  @P6 ISETP.GE.U32.AND P1, PT, R50, R56, PT ;  /* 0x000000383200620c */ /* 0x020fe40003f26070 */
[-C--:B------:R-:W-:Y:S02]  /*5e70*/  SEL R11, R11, R54.reuse, P2 ;  /* 0x000000360b0b7207 */ /* 0x080fe40001000000 */
[----:B------:R-:W-:Y:S02]  /*5e80*/  @P6 ISETP.GE.AND.EX P1, PT, R8, RZ, PT, P1 ;  /* 0x000000ff0800620c */ /* 0x000fe40003f26310 */
[----:B------:R-:W-:Y:S02]  /*5e90*/  SEL R28, R28, R54, P3 ;  /* 0x000000361c1c7207 */ /* 0x000fe40001800000 */
[----:B0-2---:R-:W-:-:S02]  /*5ea0*/  FSEL R37, R37, R19, P3 ;  /* 0x0000001325257208 */ /* 0x005fc40001800000 */
[----:B------:R-:W-:Y:S02]  /*5eb0*/  FSEL R36, R36, R18, P3 ;  /* 0x0000001224247208 */ /* 0x000fe40001800000 */
[----:B-1--4-:R-:W-:Y:S02]  /*5ec0*/  FSEL R39, R39, R21, P4 ;  /* 0x0000001527277208 */ /* 0x012fe40002000000 */
[----:B------:R-:W-:Y:S02]  /*5ed0*/  FSEL R38, R38, R20, P4 ;  /* 0x0000001426267208 */ /* 0x000fe40002000000 */
[-C--:B------:R-:W-:Y:S02]  /*5ee0*/  SEL R29, R29, R55.reuse, P4 ;  /* 0x000000371d1d7207 */ /* 0x080fe40002000000 */
[----:B------:R-:W-:Y:S02]  /*5ef0*/  SEL R48, R48, R55, P5 ;  /* 0x0000003730307207 */ /* 0x000fe40002800000 */
[----:B------:R-:W-:-:S02]  /*5f00*/  FSEL R41, R41, R23, P5 ;  /* 0x0000001729297208 */ /* 0x000fc40002800000 */
[----:B------:R-:W-:Y:S02]  /*5f10*/  FSEL R40, R40, R22, P5 ;  /* 0x0000001628287208 */ /* 0x000fe40002800000 */
[----:B------:R-:W-:Y:S02]  /*5f20*/  FSEL R43, R43, R25, P0 ;  /* 0x000000192b2b7208 */ /* 0x000fe40000000000 */
[----:B------:R-:W-:Y:S02]  /*5f30*/  FSEL R42, R42, R24, P0 ;  /* 0x000000182a2a7208 */ /* 0x000fe40000000000 */
[----:B------:R-:W-:Y:S02]  /*5f40*/  SEL R3, R3, RZ, P2 ;  /* 0x000000ff03037207 */ /* 0x000fe40001000000 */
[----:B------:R-:W-:Y:S02]  /*5f50*/  SEL R4, R4, RZ, P3 ;  /* 0x000000ff04047207 */ /* 0x000fe40001800000 */
[----:B------:R-:W-:-:S02]  /*5f60*/  SEL R5, R5, RZ, P4 ;  /* 0x000000ff05057207 */ /* 0x000fc40002000000 */
[----:B------:R-:W-:Y:S02]  /*5f70*/  SEL R6, R6, RZ, P5 ;  /* 0x000000ff06067207 */ /* 0x000fe40002800000 */
[----:B------:R-:W-:Y:S02]  /*5f80*/  SEL R49, R49, R56, P0 ;  /* 0x0000003831317207 */ /* 0x000fe40000000000 */
[----:B------:R-:W-:-:S15]  /*5f90*/  SEL R7, R7, RZ, P0 ;  /* 0x000000ff07077207 */ /* 0x000fde0000000000 */
[----:B------:R-:W-:-:S08]  /*5fa0*/  NOP ;  /* 0x0000000000007918 */ /* 0x000fd00000000000 */
        /* <DEDUP_REMOVED lines=10> */
.L_x_1343:
[----:B------:R-:W-:Y:S05]  /*6050*/  BSYNC.RECONVERGENT B1 ;  /* 0x0000000000017941 */ /* 0x000fea0003800200 */
.L_x_1342:
[----:B------:R-:W2:Y:S01]  /*6060*/  LDCU UR4, c[0x0][0x39c] ;  /* 0x00007380ff0477ac */ /* 0x000ea20008000800 */
[----:B------:R-:W-:Y:S01]  /*6070*/  IMAD.IADD R51, R56, 0x1, R52 ;  /* 0x0000000138337824 */ /* 0x000fe200078e0234 */
[----:B------:R-:W-:Y:S02]  /*6080*/  SEL R50, R50, R56, P1 ;  /* 0x0000003832327207 */ /* 0x000fe40000800000 */
[----:B-1----:R-:W-:Y:S01]  /*6090*/  FSEL R45, R45, R27, P1 ;  /* 0x0000001b2d2d7208 */ /* 0x002fe20000800000 */
[----:B------:R-:W-:Y:S01]  /*60a0*/  IMAD R55, R52, 0x3, R51 ;  /* 0x0000000334377824 */ /* 0x000fe200078e0233 */
[----:B------:R-:W-:Y:S02]  /*60b0*/  FSEL R44, R44, R26, P1 ;  /* 0x0000001a2c2c7208 */ /* 0x000fe40000800000 */
[----:B------:R-:W-:Y:S01]  /*60c0*/  SEL R8, R8, RZ, P1 ;  /* 0x000000ff08087207 */ /* 0x000fe20000800000 */
[----:B--2---:R-:W-:-:S05]  /*60d0*/  IMAD.U32 R54, RZ, RZ, UR4 ;  /* 0x00000004ff367e24 */ /* 0x004fca000f8e00ff */
[----:B------:R-:W-:-:S13]  /*60e0*/  ISETP.GE.U32.AND P0, PT, R55, R54, PT ;  /* 0x000000363700720c */ /* 0x000fda0003f06070 */
[----:B------:R-:W-:Y:S05]  /*60f0*/  @!P0 BRA `(.L_x_1344) ;  /* 0xfffffff000c88947 */ /* 0x000fea000383ffff */
.L_x_1327:
[----:B------:R-:W-:Y:S05]  /*6100*/  BSYNC.RECONVERGENT B0 ;  /* 0x0000000000007941 */ /* 0x000fea0003800200 */
.L_x_1326:
[----:B------:R-:W-:Y:S01]  /*6110*/  ISETP.GE.U32.AND P1, PT, R51, R54, PT ;  /* 0x000000363300720c */ /* 0x000fe20003f26070 */
[----:B------:R-:W-:-:S12]  /*6120*/  BSSY.RECONVERGENT B0, `(.L_x_1345) ;  /* 0x000001f000007945 */ /* 0x000fd80003800200 */
[----:B------:R-:W-:Y:S05]  /*6130*/  @P1 BRA `(.L_x_1346) ;  /* 0x0000000000741947 */ /* 0x000fea0003800000 */
[----:B------:R-:W1:Y:S01]  /*6140*/  LDC R56, c[0x0][0x508] ;  /* 0x00014200ff387b82 */ /* 0x000e620000000800 */
[----:B------:R-:W2:Y:S02]  /*6150*/  LDCU.64 UR4, c[0x0][0x768] ;  /* 0x0000ed00ff0477ac */ /* 0x000ea40008000a00 */
[----:B--2---:R-:W-:-:S04]  /*6160*/  IADD3 R46, P0, PT, R59, UR4, RZ ;  /* 0x000000043b2e7c10 */ /* 0x004fc8000ff1e0ff */
[----:B------:R-:W-:Y:S02]  /*6170*/  IADD3.X R47, PT, PT, RZ, UR5, RZ, P0, !PT ;  /* 0x00000005ff2f7c10 */ /* 0x000fe400087fe4ff */
[----:B-1----:R-:W-:-:S05]  /*6180*/  SHF.R.U32.HI R56, RZ, 0x3, R56 ;  /* 0x00000003ff387819 */ /* 0x002fca0000011638 */
        /* <DEDUP_REMOVED lines=14> */
[----:B---3--:R-:W-:Y:S02]  /*6270*/  IMAD.IADD R21, R53, 0x1, R52 ;  /* 0x0000000135157824 */ /* 0x008fe400078e0234 */
        /* <DEDUP_REMOVED lines=8> */
[----:B0-----:R1:W5:Y:S02]  /*6300*/  @!P0 LDG.E.128 R24, desc[UR36][R46.64] ;  /* 0x000000242e188981 */ /* 0x001364000c1e1d00 */
.L_x_1346:
[----:B------:R-:W-:Y:S05]  /*6310*/  BSYNC.RECONVERGENT B0 ;  /* 0x0000000000007941 */ /* 0x000fea0003800200 */
.L_x_1345:
[----:B------:R-:W-:Y:S04]  /*6320*/  BSSY.RECONVERGENT B0, `(.L_x_1347) ;  /* 0x00000bb000007945 */ /* 0x000fe80003800200 */
[----:B------:R-:W-:Y:S05]  /*6330*/  @P1 BRA `(.L_x_1348) ;  /* 0x0000000800e41947 */ /* 0x000fea0003800000 */
[----:B------:R-:W2:Y:S01]  /*6340*/  DSETP.NAN.AND P3, PT, R30, R30, PT ;  /* 0x0000001e1e00722a */ /* 0x000ea20003f68000 */
[----:B-1----:R-:W-:Y:S01]  /*6350*/  IADD3 R47, PT, PT, R51, R52, RZ ;  /* 0x00000034332f7210 */ /* 0x002fe20007ffe0ff */
[----:B------:R-:W-:Y:S01]  /*6360*/  BSSY.RECONVERGENT B1, `(.L_x_1349) ;  /* 0x0000017000017945 */ /* 0x000fe20003800200 */
[----:B--2---:R-:W-:Y:S02]  /*6370*/  @P3 ISETP.GE.U32.AND P0, PT, R9, R51, PT ;  /* 0x000000330900320c */ /* 0x004fe40003f06070 */
[----:B------:R-:W-:Y:S02]  /*6380*/  ISETP.GE.U32.AND P4, PT, R47, R54, PT ;  /* 0x000000362f00720c */ /* 0x000fe40003f86070 */
[----:B------:R-:W-:-:S15]  /*6390*/  @P3 ISETP.GE.AND.EX P0, PT, R0, RZ, PT, P0 ;  /* 0x000000ff0000320c */ /* 0x000fde0003f06300 */
        /* <DEDUP_REMOVED lines=9> */
[----:B-----5:R1:W2:Y:S02]  /*6430*/  @P3 DSETP.NUM.OR P0, PT, R12, R12, !P0 ;  /* 0x0000000c0c00322a */ /* 0x0202a40004707400 */
[----:B--2---:R-:W-:Y:S05]  /*6440*/  @P3 BRA `(.L_x_1350) ;  /* 0x0000000000203947 */ /* 0x004fea0003800000 */
[----:B------:R-:W2:Y:S02]  /*6450*/  DSETP.NEU.AND P3, PT, R30, R12, PT ;  /* 0x0000000c1e00722a */ /* 0x000ea40003f6d000 */
[----:B--2---:R-:W-:-:S04]  /*6460*/  @!P3 ISETP.GE.U32.AND P0, PT, R9, R51, PT ;  /* 0x000000330900b20c */ /* 0x004fc80003f06070 */
[----:B------:R-:W-:-:S04]  /*6470*/  @!P3 ISETP.GE.AND.EX P0, PT, R0, RZ, PT, P0 ;  /* 0x000000ff0000b20c */ /* 0x000fc80003f06300 */
[----:B------:R-:W-:-:S15]  /*6480*/  @!P3 PLOP3.LUT P0, PT, P0, PT, PT, 0x8, 0x80 ;  /* 0x000000000080b81c */ /* 0x000fde000070e170 */
[----:B------:R-:W-:-:S15]  /*6490*/  NOP ;  /* 0x0000000000007918 */ /* 0x000fde0000000000 */
[----:B------:R-:W-:-:S15]  /*64a0*/  NOP ;  /* 0x0000000000007918 */ /* 0x000fde0000000000 */
[----:B------:R-:W-:-:S09]  /*64b0*/  NOP ;  /* 0x0000000000007918 */ /* 0x000fd20000000000 */
[----:B------:R2:W4:Y:S02]  /*64c0*/  @P3 DSETP.LT.AND P0, PT, R30, R12, PT ;  /* 0x0000000c1e00322a */ /* 0x0005240003f01000 */
.L_x_1350:
[----:B------:R-:W-:Y:S05]  /*64d0*/  BSYNC.RECONVERGENT B1 ;  /* 0x0000000000017941 */ /* 0x000fea0003800200 */
.L_x_1349:
[----:B------:R-:W-:Y:S01]  /*64e0*/  BSSY.RECONVERGENT B1, `(.L_x_1351) ;  /* 0x000000d000017945 */ /* 0x000fe20003800200 */
[----:B------:R0:W0:Y:S01]  /*64f0*/  @P2 DSETP.NUM.OR P1, PT, R14, R14, !P1 ;  /* 0x0000000e0e00222a */ /* 0x0000220004f27400 */
[----:B--2-4-:R-:W-:Y:S02]  /*6500*/  FSEL R30, R30, R12, P0 ;  /* 0x0000000c1e1e7208 */ /* 0x014fe40000000000 */
        /* <DEDUP_REMOVED lines=10> */
.L_x_1352:
[----:B------:R-:W-:Y:S05]  /*65b0*/  BSYNC.RECONVERGENT B1 ;  /* 0x0000000000017941 */ /* 0x000fea0003800200 */
.L_x_1351:
[----:B0-2---:R-:W-:Y:S02]  /*65c0*/  FSEL R32, R32, R14, P1 ;  /* 0x0000000e20207208 */ /* 0x005fe40000800000 */
        /* <DEDUP_REMOVED lines=31> */
.L_x_1354:
[----:B------:R-:W-:Y:S05]  /*67c0*/  BSYNC.RECONVERGENT B1 ;  /* 0x0000000000017941 */ /* 0x000fea0003800200 */
.L_x_1353:
[----:B------:R-:W-:Y:S01]  /*67d0*/  BSSY.RECONVERGENT B1, `(.L_x_1355) ;  /* 0x000000d000017945 */ /* 0x000fe20003800200 */
[----:B------:R2:W4:Y:S01]  /*67e0*/  @P2 DSETP.NUM.OR P1, PT, R18, R18, !P1 ;  /* 0x000000121200222a */ /* 0x0005220004f27400 */
[----:B-1----:R-:W-:Y:S02]  /*67f0*/  FSEL R34, R34, R16, P0 ;  /* 0x0000001022227208 */ /* 0x002fe40000000000 */
[----:B------:R-:W-:Y:S01]  /*6800*/  FSEL R35, R35, R17, P0 ;  /* 0x0000001123237208 */ /* 0x000fe20000000000 */
[----:B----4-:R-:W-:Y:S06]  /*6810*/  @P2 BRA `(.L_x_1356) ;  /* 0x0000000000202947 */ /* 0x010fec0003800000 */
        /* <DEDUP_REMOVED lines=8> */
.L_x_1356:
[----:B------:R-:W-:Y:S05]  /*68a0*/  BSYNC.RECONVERGENT B1 ;  /* 0x0000000000017941 */ /* 0x000fea0003800200 */
.L_x_1355:
[----:B-1----:R-:W-:Y:S02]  /*68b0*/  FSEL R36, R36, R18, P1 ;  /* 0x0000001224247208 */ /* 0x002fe40000800000 */
[----:B------:R-:W-:Y:S02]  /*68c0*/  FSEL R37, R37, R19, P1 ;  /* 0x0000001325257208 */ /* 0x000fe40000800000 */
[-C--:B------:R-:W-:Y:S02]  /*68d0*/  SEL R11, R11, R47.reuse, P0 ;  /* 0x0000002f0b0b7207 */ /* 0x080fe40000000000 */
[----:B------:R-:W-:Y:S02]  /*68e0*/  SEL R28, R28, R47, P1 ;  /* 0x0000002f1c1c7207 */ /* 0x000fe40000800000 */
[----:B------:R-:W-:Y:S02]  /*68f0*/  SEL R3, R3, RZ, P0 ;  /* 0x000000ff03037207 */ /* 0x000fe40000000000 */
[----:B------:R-:W-:Y:S01]  /*6900*/  SEL R4, R4, RZ, P1 ;  /* 0x000000ff04047207 */ /* 0x000fe20000800000 */
[----:B------:R-:W-:Y:S06]  /*6910*/  @P4 BRA `(.L_x_1348) ;  /* 0x00000004006c4947 */ /* 0x000fec0003800000 */
[----:B------:R-:W1:Y:S01]  /*6920*/  DSETP.NAN.AND P3, PT, R38, R38, PT ;  /* 0x000000262600722a */ /* 0x000e620003f68000 */
[----:B------:R-:W-:Y:S01]  /*6930*/  IMAD.IADD R15, R13, 0x1, R52 ;  /* 0x000000010d0f7824 */ /* 0x000fe200078e0234 */
[----:B-1----:R-:W-:Y:S01]  /*6940*/  @P3 ISETP.GE.U32.AND P0, PT, R29, R13, PT ;  /* 0x0000000d1d00320c */ /* 0x002fe20003f06070 */
[----:B------:R-:W-:Y:S03]  /*6950*/  BSSY.RECONVERGENT B1, `(.L_x_1357) ;  /* 0x0000016000017945 */ /* 0x000fe60003800200 */
[----:B------:R-:W-:Y:S02]  /*6960*/  @P3 ISETP.GE.AND.EX P0, PT, R5, RZ, PT, P0 ;  /* 0x000000ff0500320c */ /* 0x000fe40003f06300 */
[----:B------:R-:W-:-:S15]  /*6970*/  ISETP.GE.U32.AND P4, PT, R15, R54, PT ;  /* 0x000000360f00720c */ /* 0x000fde0003f86070 */
[----:B------:R-:W-:-:S15]  /*6980*/  NOP ;  /* 0x0000000000007918 */ /* 0x000fde0000000000 */
[----:B------:R-:W-:-:S15]  /*6990*/  NOP ;  /* 0x0000000000007918 */ /* 0x000fde0000000000 */
[----:B------:R-:W-:-:S11]  /*69a0*/  NOP ;  /* 0x0000000000007918 */ /* 0x000fd60000000000 */
[----:B------:R-:W1:Y:S02]  /*69b0*/  DSETP.NAN.AND P2, PT, R40, R40, PT ;  /* 0x000000282800722a */ /* 0x000e640003f48000 */
[----:B-1----:R-:W-:-:S04]  /*69c0*/  @P2 ISETP.GE.U32.AND P1, PT, R48, R13, PT ;  /* 0x0000000d3000220c */ /* 0x002fc80003f26070 */
        /* <DEDUP_REMOVED lines=14> */
.L_x_1358:
[----:B------:R-:W-:Y:S05]  /*6ab0*/  BSYNC.RECONVERGENT B1 ;  /* 0x0000000000017941 */ /* 0x000fea0003800200 */
.L_x_1357:
        /* <DEDUP_REMOVED lines=13> */
.L_x_1360:
[----:B------:R-:W-:Y:S05]  /*6b90*/  BSYNC.RECONVERGENT B1 ;  /* 0x0000000000017941 */ /* 0x000fea0003800200 */
.L_x_1359:
        /* <DEDUP_REMOVED lines=30> */
.L_x_1362:
[----:B------:R-:W-:Y:S05]  /*6d80*/  BSYNC.RECONVERGENT B1 ;  /* 0x0000000000017941 */ /* 0x000fea0003800200 */
.L_x_1361:
        /* <DEDUP_REMOVED lines=13> */
.L_x_1364:
[----:B------:R-:W-:Y:S05]  /*6e60*/  BSYNC.RECONVERGENT B1 ;  /* 0x0000000000017941 */ /* 0x000fea0003800200 */
.L_x_1363:
[----:B0---4-:R-:W-:Y:S02]  /*6e70*/  FSEL R44, R44, R26, P1 ;  /* 0x0000001a2c2c7208 */ /* 0x011fe40000800000 */
[----:B------:R-:W-:Y:S02]  /*6e80*/  FSEL R45, R45, R27, P1 ;  /* 0x0000001b2d2d7208 */ /* 0x000fe40000800000 */
[-C--:B------:R-:W-:Y:S02]  /*6e90*/  SEL R49, R49, R15.reuse, P0 ;  /* 0x0000000f31317207 */ /* 0x080fe40000000000 */
[----:B------:R-:W-:Y:S02]  /*6ea0*/  SEL R50, R50, R15, P1 ;  /* 0x0000000f32327207 */ /* 0x000fe40000800000 */
[----:B------:R-:W-:Y:S02]  /*6eb0*/  SEL R7, R7, RZ, P0 ;  /* 0x000000ff07077207 */ /* 0x000fe40000000000 */
[----:B------:R-:W-:-:S07]  /*6ec0*/  SEL R8, R8, RZ, P1 ;  /* 0x000000ff08087207 */ /* 0x000fce0000800000 */
.L_x_1348:
[----:B------:R-:W-:Y:S05]  /*6ed0*/  BSYNC.RECONVERGENT B0 ;  /* 0x0000000000007941 */ /* 0x000fea0003800200 */
.L_x_1347:
[----:B------:R-:W4:Y:S01]  /*6ee0*/  DSETP.NAN.AND P3, PT, R30, R30, PT ;  /* 0x0000001e1e00722a */ /* 0x000f220003f68000 */
[----:B------:R-:W-:Y:S01]  /*6ef0*/  BSSY.RECONVERGENT B0, `(.L_x_1365) ;  /* 0x000001b000007945 */ /* 0x000fe20003800200 */
[----:B----4-:R-:W-:-:S04]  /*6f00*/  @P3 ISETP.GE.U32.AND P1, PT, R9, R11, PT ;  /* 0x0000000b0900320c */ /* 0x010fc80003f26070 */
[----:B------:R-:W-:-:S15]  /*6f10*/  @P3 ISETP.GE.AND.EX P1, PT, R0, R3, PT, P1 ;  /* 0x000000030000320c */ /* 0x000fde0003f26310 */
[----:B------:R-:W-:-:S15]  /*6f20*/  NOP ;  /* 0x0000000000007918 */ /* 0x000fde0000000000 */
[----:B------:R-:W-:-:S15]  /*6f30*/  NOP ;  /* 0x0000000000007918 */ /* 0x000fde0000000000 */
[----:B------:R-:W-:-:S13]  /*6f40*/  NOP ;  /* 0x0000000000007918 */ /* 0x000fda0000000000 */
[----:B------:R-:W4:Y:S02]  /*6f50*/  DSETP.NAN.AND P2, PT, R32, R32, PT ;  /* 0x000000202000722a */ /* 0x000f240003f48000 */
[----:B----4-:R-:W-:-:S04]  /*6f60*/  @P2 ISETP.GE.U32.AND P0, PT, R10, R28, PT ;  /* 0x0000001c0a00220c */ /* 0x010fc80003f06070 */
        /* <DEDUP_REMOVED lines=9> */
[----:B------:R4:W0:Y:S02]  /*7000*/  @P2 DSETP.NUM.OR P0, PT, R36, R36, !P0 ;  /* 0x000000242400222a */ /* 0x0008240004707400 */
[----:B0-----:R-:W-:Y:S05]  /*7010*/  @P3 BRA `(.L_x_1366) ;  /* 0x0000000000203947 */ /* 0x001fea0003800000 */
        /* <DEDUP_REMOVED lines=8> */
.L_x_1366:
[----:B------:R-:W-:Y:S05]  /*70a0*/  BSYNC.RECONVERGENT B0 ;  /* 0x0000000000007941 */ /* 0x000fea0003800200 */
.L_x_1365:
[----:B01---5:R-:W-:Y:S01]  /*70b0*/  FSEL R12, R30, R34, P1 ;  /* 0x000000221e0c7208 */ /* 0x023fe20000800000 */
[----:B------:R-:W-:Y:S01]  /*70c0*/  BSSY.RECONVERGENT B0, `(.L_x_1367) ;  /* 0x000000c000007945 */ /* 0x000fe20003800200 */
[----:B------:R-:W-:-:S06]  /*70d0*/  FSEL R13, R31, R35, P1 ;  /* 0x000000231f0d7208 */ /* 0x000fcc0000800000 */
[----:B------:R0:W1:Y:S02]  /*70e0*/  DSETP.NAN.AND P3, PT, R12, R12, PT ;  /* 0x0000000c0c00722a */ /* 0x0000640003f68000 */
        /* <DEDUP_REMOVED lines=9> */
.L_x_1368:
[----:B------:R-:W-:Y:S05]  /*7180*/  BSYNC.RECONVERGENT B0 ;  /* 0x0000000000007941 */ /* 0x000fea0003800200 */
.L_x_1367:
[----:B------:R-:W-:Y:S01]  /*7190*/  FSEL R14, R32, R36, P0 ;  /* 0x00000024200e7208 */ /* 0x000fe20000000000 */
[----:B------:R-:W-:Y:S01]  /*71a0*/  BSSY.RECONVERGENT B0, `(.L_x_1369) ;  /* 0x000001d000007945 */ /* 0x000fe20003800200 */
[----:B------:R-:W-:Y:S02]  /*71b0*/  FSEL R15, R33, R37, P0 ;  /* 0x00000025210f7208 */ /* 0x000fe40000000000 */
[----:B------:R-:W-:Y:S02]  /*71c0*/  SEL R16, R9, R11, P1 ;  /* 0x0000000b09107207 */ /* 0x000fe40000800000 */
[----:B------:R-:W-:Y:S02]  /*71d0*/  SEL R9, R10, R28, P0 ;  /* 0x0000001c0a097207 */ /* 0x000fe40000000000 */
[----:B------:R-:W5:Y:S01]  /*71e0*/  DSETP.NAN.AND P2, PT, R14, R14, PT ;  /* 0x0000000e0e00722a */ /* 0x000f620003f48000 */
[----:B------:R-:W-:Y:S02]  /*71f0*/  SEL R0, R0, R3, P1 ;  /* 0x0000000300007207 */ /* 0x000fe40000800000 */
[----:B------:R-:W-:-:S02]  /*7200*/  SEL R17, R2, R4, P0 ;  /* 0x0000000402117207 */ /* 0x000fc40000000000 */
[----:B------:R-:W-:Y:S02]  /*7210*/  @P3 ISETP.GE.U32.AND P1, PT, R16, R29, PT ;  /* 0x0000001d1000320c */ /* 0x000fe40003f26070 */
[----:B-----5:R-:W-:Y:S02]  /*7220*/  @P2 ISETP.GE.U32.AND P0, PT, R9, R48, PT ;  /* 0x000000300900220c */ /* 0x020fe40003f06070 */
[----:B------:R-:W-:Y:S02]  /*7230*/  @P3 ISETP.GE.AND.EX P1, PT, R0, R5, PT, P1 ;  /* 0x000000050000320c */ /* 0x000fe40003f26310 */
[----:B------:R-:W-:-:S15]  /*7240*/  @P2 ISETP.GE.AND.EX P0, PT, R17, R6, PT, P0 ;  /* 0x000000061100220c */ /* 0x000fde0003f06300 */
[----:B------:R-:W-:-:S15]  /*7250*/  NOP ;  /* 0x0000000000007918 */ /* 0x000fde0000000000 */
[----:B------:R-:W-:-:S15]  /*7260*/  NOP ;  /* 0x0000000000007918 */ /* 0x000fde0000000000 */
[----:B------:R-:W-:-:S08]  /*7270*/  NOP ;  /* 0x0000000000007918 */ /* 0x000fd00000000000 */
        /* <DEDUP_REMOVED lines=15> */
.L_x_1370:
[----:B------:R-:W-:Y:S05]  /*7370*/  BSYNC.RECONVERGENT B0 ;  /* 0x0000000000007941 */ /* 0x000fea0003800200 */
.L_x_1369:
[----:B0-----:R-:W-:Y:S01]  /*7380*/  FSEL R2, R12, R38, P1 ;  /* 0x000000260c027208 */ /* 0x001fe20000800000 */
        /* <DEDUP_REMOVED lines=12> */
.L_x_1372:
[----:B------:R-:W-:Y:S05]  /*7450*/  BSYNC.RECONVERGENT B0 ;  /* 0x0000000000007941 */ /* 0x000fea0003800200 */
.L_x_1371:
[----:B------:R-:W-:Y:S01]  /*7460*/  SEL R16, R16, R29, P1 ;  /* 0x0000001d10107207 */ /* 0x000fe20000800000 */
[----:B------:R-:W-:Y:S01]  /*7470*/  BSSY.RECONVERGENT B0, `(.L_x_1373) ;  /* 0x0000018000007945 */ /* 0x000fe20003800200 */
[----:B------:R-:W-:Y:S02]  /*7480*/  SEL R0, R0, R5, P1 ;  /* 0x0000000500007207 */ /* 0x000fe40000800000 */
[----:B0-----:R-:W-:Y:S02]  /*7490*/  @P3 ISETP.GE.U32.AND P1, PT, R16, R49, PT ;  /* 0x000000311000320c */ /* 0x001fe40003f26070 */
[----:B------:R-:W-:Y:S02]  /*74a0*/  FSEL R10, R14, R40, P0 ;  /* 0x000000280e0a7208 */ /* 0x000fe40000000000 */
        /* <DEDUP_REMOVED lines=20> */
.L_x_1374:
[----:B------:R-:W-:Y:S05]  /*75f0*/  BSYNC.RECONVERGENT B0 ;  /* 0x0000000000007941 */ /* 0x000fea0003800200 */
.L_x_1373:
[----:B------:R-:W-:Y:S01]  /*7600*/  BSSY.RECONVERGENT B0, `(.L_x_1375) ;  /* 0x000000e000007945 */ /* 0x000fe20003800200 */
[----:B------:R1:W0:Y:S02]  /*7610*/  @P2 DSETP.NUM.OR P0, PT, R44, R44, !P0 ;  /* 0x0000002c2c00222a */ /* 0x0002240004707400 */
[----:B0-----:R-:W-:Y:S02]  /*7620*/  FSEL R4, R2, R42, P1 ;  /* 0x0000002a02047208 */ /* 0x001fe40000800000 */
[----:B------:R-:W-:Y:S02]  /*7630*/  FSEL R5, R3, R43, P1 ;  /* 0x0000002b03057208 */ /* 0x000fe40000800000 */
[----:B------:R-:W-:Y:S01]  /*7640*/  SEL R16, R16, R49, P1 ;  /* 0x0000003110107207 */ /* 0x000fe20000800000 */
[----:B------:R-:W-:Y:S06]  /*7650*/  @P2 BRA `(.L_x_1376) ;  /* 0x0000000000202947 */ /* 0x000fec0003800000 */
        /* <DEDUP_REMOVED lines=8> */
.L_x_1376:
[----:B------:R-:W-:Y:S05]  /*76e0*/  BSYNC.RECONVERGENT B0 ;  /* 0x0000000000007941 */ /* 0x000fea0003800200 */
.L_x_1375:
[----:B0-----:R-:W-:Y:S02]  /*76f0*/  FSEL R24, R10, R44, P0 ;  /* 0x0000002c0a187208 */ /* 0x001fe40000000000 */
[----:B------:R-:W-:Y:S02]  /*7700*/  FSEL R25, R11, R45, P0 ;  /* 0x0000002d0b197208 */ /* 0x000fe40000000000 */
[----:B------:R-:W-:Y:S02]  /*7710*/  SEL R17, R0, R7, P1 ;  /* 0x0000000700117207 */ /* 0x000fe40000800000 */
[----:B------:R-:W-:Y:S02]  /*7720*/  SEL R26, R9, R50, P0 ;  /* 0x00000032091a7207 */ /* 0x000fe40000000000 */
[----:B------:R-:W-:Y:S01]  /*7730*/  SEL R27, R27, R8, P0 ;  /* 0x000000081b1b7207 */ /* 0x000fe20000000000 */
[----:B------:R-:W-:Y:S06]  /*7740*/  BRA `(.L_x_1244) ;  /* 0x000000ac00247947 */ /* 0x000fec0003800000 */
.L_x_1325:
[----:B------:R-:W0:Y:S01]  /*7750*/  LDCU UR4, c[0x0][0x3a4] ;  /* 0x00007480ff0477ac */ /* 0x000e220008000800 */
[----:B------:R-:W1:Y:S01]  /*7760*/  LDC.64 R34, c[0x0][0x388] ;  /* 0x0000e200ff227b82 */ /* 0x000e620000000a00 */
[----:B------:R-:W-:Y:S01]  /*7770*/  BSSY.RECONVERGENT B0, `(.L_x_1377) ;  /* 0x0000507000007945 */ /* 0x000fe20003800200 */
[----:B------:R-:W-:-:S06]  /*7780*/  MOV R0, R51 ;  /* 0x0000003300007202 */ /* 0x000fcc0000000f00 */
[----:B------:R-:W2:Y:S08]  /*7790*/  LDC R2, c[0x0][0x390] ;  /* 0x0000e400ff027b82 */ /* 0x000eb00000000800 */
[----:B------:R-:W3:Y:S01]  /*77a0*/  LDC R32, c[0x0][0x394] ;  /* 0x0000e500ff207b82 */ /* 0x000ee20000000800 */
[----:B0-----:R-:W-:-:S04]  /*77b0*/  IMAD.U32 R50, RZ, RZ, UR4 ;  /* 0x00000004ff327e24 */ /* 0x001fc8000f8e00ff */
        /* <DEDUP_REMOVED lines=31> */
[----:B------:R-:W-:-:S13]  /*79b0*/  ISETP.NE.AND P0, PT, R61, RZ, PT ;  /* 0x000000ff3d00720c */ /* 0x000fda0003f05270 */
[----:B------:R-:W-:Y:S02]  /*79c0*/  @!P0 IMAD.MOV.U32 R8, RZ, RZ, R16 ;  /* 0x000000ffff088224 */ /* 0x000fe400078e0010 */
[----:B------:R-:W-:-:S06]  /*79d0*/  @!P0 IMAD.MOV.U32 R9, RZ, RZ, R17 ;  /* 0x000000ffff098224 */ /* 0x000fcc00078e0011 */
[----:B------:R-:W5:Y:S01]  /*79e0*/  @!P0 LDG.E.128 R8, desc[UR36][R8.64] ;  /* 0x0000002408088981 */ /* 0x000f62000c1e1d00 */
[----:B------:R-:W-:Y:S01]  /*79f0*/  VIADD R12, R61, 0xffffffff ;  /* 0xffffffff3d0c7836 */ /* 0x000fe20000000000 */
[-C--:B------:R-:W-:Y:S01]  /*7a00*/  MOV R3, R2.reuse ;  /* 0x0000000200037202 */ /* 0x080fe20000000f00 */
[--C-:B------:R-:W-:Y:S01]  /*7a10*/  IMAD.MOV.U32 R4, RZ, RZ, R2.reuse ;  /* 0x000000ffff047224 */ /* 0x100fe200078e0002 */
[----:B------:R-:W-:Y:S01]  /*7a20*/  MOV R7, R2 ;  /* 0x0000000200077202 */ /* 0x000fe20000000f00 */
[--C-:B------:R-:W-:Y:S01]  /*7a30*/  IMAD.MOV.U32 R5, RZ, RZ, R2.reuse ;  /* 0x000000ffff057224 */ /* 0x100fe200078e0002 */
[----:B------:R-:W-:Y:S01]  /*7a40*/  VIMNMX.U32 R12, PT, PT, R12, 0x18, PT ;  /* 0x000000180c0c7848 */ /* 0x000fe20003fe0000 */
[--C-:B------:R-:W-:Y:S01]  /*7a50*/  IMAD.MOV.U32 R6, RZ, RZ, R2.reuse ;  /* 0x000000ffff067224 */ /* 0x100fe200078e0002 */
[-C--:B------:R-:W-:Y:S01]  /*7a60*/  MOV R52, R32.reuse ;  /* 0x0000002000347202 */ /* 0x080fe20000000f00 */
[--C-:B------:R-:W-:Y:S01]  /*7a70*/  IMAD.MOV.U32 R18, RZ, RZ, R2.reuse ;  /* 0x000000ffff127224 */ /* 0x100fe200078e0002 */
[----:B------:R-:W-:Y:S01]  /*7a80*/  MOV R57, R32 ;  /* 0x0000002000397202 */ /* 0x000fe20000000f00 */
[----:B------:R-:W-:Y:S01]  /*7a90*/  IMAD.MOV.U32 R19, RZ, RZ, R2 ;  /* 0x000000ffff137224 */ /* 0x000fe200078e0002 */
[-C--:B------:R-:W-:Y:S01]  /*7aa0*/  MOV R46, R34.reuse ;  /* 0x00000022002e7202 */ /* 0x080fe20000000f00 */
[--C-:B------:R-:W-:Y:S01]  /*7ab0*/  IMAD.MOV.U32 R51, RZ, RZ, R32.reuse ;  /* 0x000000ffff337224 */ /* 0x100fe200078e0020 */
[-C--:B------:R-:W-:Y:S01]  /*7ac0*/  MOV R42, R34.reuse ;  /* 0x00000022002a7202 */ /* 0x080fe20000000f00 */
[--C-:B------:R-:W-:Y:S01]  /*7ad0*/  IMAD.MOV.U32 R53, RZ, RZ, R32.reuse ;  /* 0x000000ffff357224 */ /* 0x100fe200078e0020 */
[----:B------:R-:W-:Y:S01]  /*7ae0*/  MOV R38, R34 ;  /* 0x0000002200267202 */ /* 0x000fe20000000f00 */
[--C-:B------:R-:W-:Y:S01]  /*7af0*/  IMAD.MOV.U32 R55, RZ, RZ, R32.reuse ;  /* 0x000000ffff377224 */ /* 0x100fe200078e0020 */
[----:B------:R-:W-:Y:S01]  /*7b00*/  IADD3 R33, PT, PT, R12, 0x1, RZ ;  /* 0x000000010c217810 */ /* 0x000fe20007ffe0ff */
[----:B------:R-:W-:-:S02]  /*7b10*/  IMAD.MOV.U32 R56, RZ, RZ, R32 ;  /* 0x000000ffff387224 */ /* 0x000fc400078e0020 */
[----:B------:R-:W-:Y:S02]  /*7b20*/  IMAD.MOV.U32 R58, RZ, RZ, R32 ;  /* 0x000000ffff3a7224 */ /* 0x000fe400078e0020 */
        /* <DEDUP_REMOVED lines=10> */
[----:B------:R-:W-:-:S07]  /*7bd0*/  IMAD.MOV.U32 R37, RZ, RZ, R35 ;  /* 0x000000ffff257224 */ /* 0x000fce00078e0023 */
.L_x_1400:
[----:B------:R-:W-:-:S13]  /*7be0*/  ISETP.NE.AND P0, PT, R61, RZ, PT ;  /* 0x000000ff3d00720c */ /* 0x000fda0003f05270 */
[----:B----45:R-:W-:Y:S01]  /*7bf0*/  @!P0 IMAD.MOV.U32 R12, RZ, RZ, R8 ;  /* 0x000000ffff0c8224 */ /* 0x030fe200078e0008 */
[----:B------:R-:W-:Y:S01]  /*7c00*/  @!P0 MOV R15, R11 ;  /* 0x0000000b000f8202 */ /* 0x000fe20000000f00 */
[----:B------:R-:W-:Y:S01]  /*7c10*/  @!P0 IMAD.MOV.U32 R13, RZ, RZ, R9 ;  /* 0x000000ffff0d8224 */ /* 0x000fe200078e0009 */
[-C--:B--2---:R-:W-:Y:S01]  /*7c20*/  @!P0 MOV R21, R9.reuse ;  /* 0x0000000900158202 */ /* 0x084fe20000000f00 */
[--C-:B------:R-:W-:Y:S01]  /*7c30*/  @!P0 IMAD.MOV.U32 R14, RZ, RZ, R10.reuse ;  /* 0x000000ffff0e8224 */ /* 0x100fe200078e000a */
[-C--:B------:R-:W-:Y:S01]  /*7c40*/  @!P0 MOV R25, R9.reuse ;  /* 0x0000000900198202 */ /* 0x080fe20000000f00 */
[----:B---3--:R-:W-:Y:S01]  /*7c50*/  @!P0 IMAD.MOV.U32 R22, RZ, RZ, R10 ;  /* 0x000000ffff168224 */ /* 0x008fe200078e000a */
[----:B------:R-:W-:Y:S01]  /*7c60*/  @!P0 MOV R29, R9 ;  /* 0x00000009001d8202 */ /* 0x000fe20000000f00 */
[----:B------:R-:W-:Y:S02]  /*7c70*/  @!P0 IMAD.MOV.U32 R23, RZ, RZ, R11 ;  /* 0x000000ffff178224 */ /* 0x000fe400078e000b */
[----:B------:R-:W-:-:S02]  /*7c80*/  @!P0 IMAD.MOV.U32 R20, RZ, RZ, R8 ;  /* 0x000000ffff148224 */ /* 0x000fc400078e0008 */
[----:B-1----:R-:W-:Y:S02]  /*7c90*/  @!P0 IMAD.MOV.U32 R26, RZ, RZ, R10 ;  /* 0x000000ffff1a8224 */ /* 0x002fe400078e000a */
[--C-:B------:R-:W-:Y:S02]  /*7ca0*/  @!P0 IMAD.MOV.U32 R27, RZ, RZ, R11.reuse ;  /* 0x000000ffff1b8224 */ /* 0x100fe400078e000b */
[----:B------:R-:W-:Y:S02]  /*7cb0*/  @!P0 IMAD.MOV.U32 R24, RZ, RZ, R8 ;  /* 0x000000ffff188224 */ /* 0x000fe400078e0008 */
[----:B------:R-:W-:Y:S02]  /*7cc0*/  @!P0 IMAD.MOV.U32 R30, RZ, RZ, R10 ;  /* 0x000000ffff1e8224 */ /* 0x000fe400078e000a */
[----:B------:R-:W-:Y:S02]  /*7cd0*/  @!P0 IMAD.MOV.U32 R31, RZ, RZ, R11 ;  /* 0x000000ffff1f8224 */ /* 0x000fe400078e000b */
[----:B------:R-:W-:Y:S01]  /*7ce0*/  @!P0 IMAD.MOV.U32 R28, RZ, RZ, R8 ;  /* 0x000000ffff1c8224 */ /* 0x000fe200078e0008 */
[----:B------:R-:W-:Y:S06]  /*7cf0*/  @!P0 BRA `(.L_x_1379) ;  /* 0x0000003c00a88947 */ /* 0x000fec0003800000 */
[----:B------:R-:W0:Y:S01]  /*7d00*/  LDCU.64 UR30, c[0x0][0x3e0] ;  /* 0x00007c00ff1e77ac */ /* 0x000e220008000a00 */
[----:B------:R-:W-:Y:S02]  /*7d10*/  IMAD.MOV.U32 R12, RZ, RZ, RZ ;  /* 0x000000ffff0c7224 */ /* 0x000fe400078e00ff */
[----:B------:R-:W-:Y:S01]  /*7d20*/  IMAD.MOV.U32 R13, RZ, RZ, R0 ;  /* 0x000000ffff0d7224 */ /* 0x000fe200078e0000 */
[----:B------:R-:W1:Y:S01]  /*7d30*/  LDCU.64 UR28, c[0x0][0x3d8] ;  /* 0x00007b00ff1c77ac */ /* 0x000e620008000a00 */
[----:B------:R-:W2:Y:S01]  /*7d40*/  LDCU UR4, c[0x0][0x508] ;  /* 0x0000a100ff0477ac */ /* 0x000ea20008000800 */
[----:B------:R-:W3:Y:S01]  /*7d50*/  LDCU UR77, c[0x0][0x3f0] ;  /* 0x00007e00ff4d77ac */ /* 0x000ee20008000800 */
[----:B------:R-:W4:Y:S01]  /*7d60*/  LDCU UR76, c[0x0][0x50c] ;  /* 0x0000a180ff4c77ac */ /* 0x000f220008000800 */
[----:B0-----:R-:W-:Y:S01]  /*7d70*/  IMAD.HI.U32 R12, R0, UR30, R12 ;  /* 0x0000001e000c7c27 */ /* 0x001fe2000f8e000c */
[----:B------:R-:W0:Y:S04]  /*7d80*/  LDCU UR75, c[0x0][0x3f4] ;  /* 0x00007e80ff4b77ac */ /* 0x000e280008000800 */
[----:B------:R-:W-:Y:S01]  /*7d90*/  SHF.R.U32.HI R14, RZ, UR31, R12 ;  /* 0x0000001fff0e7c19 */ /* 0x000fe2000801160c */
[----:B-1----:R-:W-:Y:S01]  /*7da0*/  UISETP.NE.AND UP0, UPT, UR28, 0x1, UPT ;  /* 0x000000011c00788c */ /* 0x002fe2000bf05270 */
[----:B------:R-:W1:Y:S03]  /*7db0*/  LDCU UR74, c[0x0][0x510] ;  /* 0x0000a200ff4a77ac */ /* 0x000e660008000800 */
[----:B------:R-:W-:Y:S01]  /*7dc0*/  IMAD.MOV R13, RZ, RZ, -R14 ;  /* 0x000000ffff0d7224 */ /* 0x000fe200078e0a0e */
[----:B------:R-:W0:Y:S03]  /*7dd0*/  LDCU UR73, c[0x0][0x408] ;  /* 0x00008100ff4977ac */ /* 0x000e260008000800 */
[----:B------:R-:W-:Y:S01]  /*7de0*/  IMAD R20, R13, UR29, R0 ;  /* 0x0000001d0d147c24 */ /* 0x000fe2000f8e0200 */
[----:B------:R-:W0:Y:S03]  /*7df0*/  LDCU UR72, c[0x0][0x514] ;  /* 0x0000a280ff4877ac */ /* 0x000e260008000800 */
[----:B--2---:R-:W-:Y:S01]  /*7e00*/  IMAD R20, R20, UR4, RZ ;  /* 0x0000000414147c24 */ /* 0x004fe2000f8e02ff */
[----:B------:R-:W2:Y:S01]  /*7e10*/  LDCU UR71, c[0x0][0x40c] ;  /* 0x00008180ff4777ac */ /* 0x000ea20008000800 */
        /* <DEDUP_REMOVED lines=278> */
.L_x_1380:
[----:B------:R-:W-:Y:S01]  /*8f80*/  LOP3.LUT R29, R20, 0xfffffff0, RZ, 0xc0, !PT ;  /* 0xfffffff0141d7812 */ /* 0x000fe200078ec0ff */
[----:B------:R-:W1:Y:S03]  /*8f90*/  LDC R50, c[0x0][0x3a4] ;  /* 0x0000e900ff327b82 */ /* 0x000e660000000800 */
[----:B------:R-:W-:-:S05]  /*8fa0*/  IADD3 R28, P0, PT, R29, R16, RZ ;  /* 0x000000101d1c7210 */ /* 0x000fca0007f1e0ff */
[----:B------:R-:W-:-:S06]  /*8fb0*/  IMAD.X R29, RZ, RZ, R17, P0 ;  /* 0x000000ffff1d7224 */ /* 0x000fcc00000e0611 */
[----:B------:R-:W5:Y:S01]  /*8fc0*/  LDG.E.128 R28, desc[UR36][R28.64] ;  /* 0x000000241c1c7981 */ /* 0x000f62000c1e1d00 */
[----:B------:R-:W-:Y:S01]  /*8fd0*/  IMAD.MOV.U32 R12, RZ, RZ, RZ ;  /* 0x000000ffff0c7224 */ /* 0x000fe200078e00ff */
[----:B-1----:R-:W-:-:S05]  /*8fe0*/  IADD3 R13, PT, PT, R0, R50, RZ ;  /* 0x00000032000d7210 */ /* 0x002fca0007ffe0ff */
        /* <DEDUP_REMOVED lines=235> */
.L_x_1381:
[----:B------:R-:W-:-:S04]  /*9ea0*/  LOP3.LUT R25, R22, 0xfffffff0, RZ, 0xc0, !PT ;  /* 0xfffffff016197812 */ /* 0x000fc800078ec0ff */
[----:B------:R-:W-:-:S05]  /*9eb0*/  IADD3 R24, P0, PT, R25, R16, RZ ;  /* 0x0000001019187210 */ /* 0x000fca0007f1e0ff */
[----:B------:R-:W-:-:S06]  /*9ec0*/  IMAD.X R25, RZ, RZ, R17, P0 ;  /* 0x000000ffff197224 */ /* 0x000fcc00000e0611 */
[----:B------:R-:W5:Y:S01]  /*9ed0*/  LDG.E.128 R24, desc[UR36][R24.64] ;  /* 0x0000002418187981 */ /* 0x000f62000c1e1d00 */
[----:B------:R-:W-:Y:S01]  /*9ee0*/  MOV R14, RZ ;  /* 0x000000ff000e7202 */ /* 0x000fe20000000f00 */
[----:B------:R-:W-:-:S04]  /*9ef0*/  IMAD.IADD R15, R13, 0x1, R50 ;  /* 0x000000010d0f7824 */ /* 0x000fc800078e0232 */
        /* <DEDUP_REMOVED lines=209> */
[----:B------:R-:W-:Y:S02]  /*ac10*/  IMAD.MOV.U32 R15, RZ, RZ, R20 ;  /* 0x000000ffff0f7224 */ /* 0x000fe400078e0014 */
[----:B0-----:R-:W-:-:S08]  /*ac20*/  IMAD.HI.U32 R21, R20, UR55, R14 ;  /* 0x0000003714157c27 */ /* 0x001fd0000f8e000e */
[----:B------:R-:W0:Y:S01]  /*ac30*/  @P0 LDC.64 R14, c[0x0][0x500] ;  /* 0x00014000ff0e0b82 */ /* 0x000e220000000a00 */
[----:B------:R-:W-:-:S05]  /*ac40*/  SHF.R.U32.HI R21, RZ, UR25, R21 ;  /* 0x00000019ff157c19 */ /* 0x000fca0008011615 */
[----:B------:R-:W-:-:S04]  /*ac50*/  IMAD.MOV R23, RZ, RZ, -R21 ;  /* 0x000000ffff177224 */ /* 0x000fc800078e0a15 */
[----:B------:R-:W-:Y:S01]  /*ac60*/  IMAD R23, R23, UR54, R20 ;  /* 0x0000003617177c24 */ /* 0x000fe2000f8e0214 */
[----:B------:R-:W-:-:S03]  /*ac70*/  @P0 MOV R20, RZ ;  /* 0x000000ff00140202 */ /* 0x000fc60000000f00 */
[----:B------:R-:W-:Y:S02]  /*ac80*/  IMAD R22, R23, UR26, R22 ;  /* 0x0000001a17167c24 */ /* 0x000fe4000f8e0216 */
[----:B------:R-:W1:Y:S01]  /*ac90*/  @P0 LDC R23, c[0x0][0x568] ;  /* 0x00015a00ff170b82 */ /* 0x000e620000000800 */
[----:B0-----:R-:W-:-:S07]  /*aca0*/  @P0 IMAD.HI.U32 R14, R21, R14, R20 ;  /* 0x0000000e150e0227 */ /* 0x001fce00078e0014 */
[----:B------:R-:W0:Y:S01]  /*acb0*/  @P0 LDC R20, c[0x0][0x4fc] ;  /* 0x00013f00ff140b82 */ /* 0x000e220000000800 */
[----:B------:R-:W-:-:S05]  /*acc0*/  @P0 SHF.R.U32.HI R14, RZ, R15, R14 ;  /* 0x0000000fff0e0219 */ /* 0x000fca000001160e */
[----:B------:R-:W-:-:S04]  /*acd0*/  @P0 IMAD.MOV R15, RZ, RZ, -R14 ;  /* 0x000000ffff0f0224 */ /* 0x000fc800078e0a0e */
[----:B0-----:R-:W-:-:S04]  /*ace0*/  @P0 IMAD R20, R20, R15, R21 ;  /* 0x0000000f14140224 */ /* 0x001fc800078e0215 */
[----:B-1----:R-:W-:-:S07]  /*acf0*/  @P0 IMAD R22, R20, R23, R22 ;  /* 0x0000001714160224 */ /* 0x002fce00078e0216 */
.L_x_1382:
[----:B------:R-:W-:-:S04]  /*ad00*/  LOP3.LUT R21, R22, 0xfffffff0, RZ, 0xc0, !PT ;  /* 0xfffffff016157812 */ /* 0x000fc800078ec0ff */
[----:B------:R-:W-:-:S05]  /*ad10*/  IADD3 R20, P0, PT, R21, R16, RZ ;  /* 0x0000001015147210 */ /* 0x000fca0007f1e0ff */
[----:B------:R-:W-:-:S06]  /*ad20*/  IMAD.X R21, RZ, RZ, R17, P0 ;  /* 0x000000ffff157224 */ /* 0x000fcc00000e0611 */
[----:B------:R-:W5:Y:S01]  /*ad30*/  LDG.E.128 R20, desc[UR36][R20.64] ;  /* 0x0000002414147981 */ /* 0x000f62000c1e1d00 */
[----:B------:R-:W-:Y:S01]  /*ad40*/  MOV R12, RZ ;  /* 0x000000ff000c7202 */ /* 0x000fe20000000f00 */
[----:B------:R-:W-:-:S04]  /*ad50*/  IMAD R13, R50, 0x2, R13 ;  /* 0x00000002320d7824 */ /* 0x000fc800078e020d */
        /* <DEDUP_REMOVED lines=224> */
.L_x_1383:
[----:B------:R-:W-:-:S04]  /*bb60*/  LOP3.LUT R13, R50, 0xfffffff0, RZ, 0xc0, !PT ;  /* 0xfffffff0320d7812 */ /* 0x000fc800078ec0ff */
[----:B------:R-:W-:-:S05]  /*bb70*/  IADD3 R12, P0, PT, R13, R16, RZ ;  /* 0x000000100d0c7210 */ /* 0x000fca0007f1e0ff */
[----:B------:R-:W-:-:S06]  /*bb80*/  IMAD.X R13, RZ, RZ, R17, P0 ;  /* 0x000000ffff0d7224 */ /* 0x000fcc00000e0611 */
[----:B------:R-:W5:Y:S02]  /*bb90*/  LDG.E.128 R12, desc[UR36][R12.64] ;  /* 0x000000240c0c7981 */ /* 0x000f64000c1e1d00 */
.L_x_1379:
[----:B------:R-:W1:Y:S01]  /*bba0*/  DSETP.NAN.AND P0, PT, R34, R34, PT ;  /* 0x000000222200722a */ /* 0x000e620003f08000 */
[----:B------:R-:W-:Y:S01]  /*bbb0*/  BSSY.RECONVERGENT B1, `(.L_x_1384) ;  /* 0x0000015000017945 */ /* 0x000fe20003800200 */
[----:B-1----:R-:W-:-:S04]  /*bbc0*/  @P0 ISETP.GE.U32.AND P5, PT, R19, R0, PT ;  /* 0x000000001300020c */ /* 0x002fc80003fa6070 */
[----:B------:R-:W-:-:S15]  /*bbd0*/  @P0 ISETP.GE.AND.EX P5, PT, R58, RZ, PT, P5 ;  /* 0x000000ff3a00020c */ /* 0x000fde0003fa6350 */
[----:B------:R-:W-:-:S15]  /*bbe0*/  NOP ;  /* 0x0000000000007918 */ /* 0x000fde0000000000 */
[----:B------:R-:W-:-:S15]  /*bbf0*/  NOP ;  /* 0x0000000000007918 */ /* 0x000fde0000000000 */
[----:B------:R-:W-:-:S13]  /*bc00*/  NOP ;  /* 0x0000000000007918 */ /* 0x000fda0000000000 */
[----:B------:R1:W2:-:S15]  /*bc10*/  DSETP.NAN.AND P1, PT, R36, R36, PT ;  /* 0x000000242400722a */ /* 0x00029e0003f28000 */
[----:B------:R-:W-:-:S15]  /*bc20*/  NOP ;  /* 0x0000000000007918 */ /* 0x000fde0000000000 */
[----:B------:R-:W-:-:S15]  /*bc30*/  NOP ;  /* 0x0000000000007918 */ /* 0x000fde0000000000 */
[----:B------:R-:W-:-:S15]  /*bc40*/  NOP ;  /* 0x0000000000007918 */ /* 0x000fde0000000000 */
[----:B------:R-:W-:-:S04]  /*bc50*/  NOP ;  /* 0x0000000000007918 */ /* 0x000fc80000000000 */
[----:B-----5:R1:W3:Y:S02]  /*bc60*/  @P0 DSETP.NUM.OR P5, PT, R28, R28, !P5 ;  /* 0x0000001c1c00022a */ /* 0x0202e40006fa7400 */
[----:B--23--:R-:W-:Y:S05]  /*bc70*/  @P0 BRA `(.L_x_1385) ;  /* 0x0000000000200947 */ /* 0x00cfea0003800000 */
        /* <DEDUP_REMOVED lines=8> */
.L_x_1385:
[----:B0-----:R-:W-:Y:S05]  /*bd00*/  BSYNC.RECONVERGENT B1 ;  /* 0x0000000000017941 */ /* 0x001fea0003800200 */
.L_x_1384:
[----:B------:R-:W0:Y:S01]  /*bd10*/  DSETP.NAN.AND P2, PT, R38, R38, PT ;  /* 0x000000262600722a */ /* 0x000e220003f48000 */
[----:B------:R-:W-:Y:S01]  /*bd20*/  @P1 ISETP.GE.U32.AND P4, PT, R18, R0, PT ;  /* 0x000000001200120c */ /* 0x000fe20003f86070 */
[----:B0-----:R-:W0:Y:S01]  /*bd30*/  @P2 LDC R50, c[0x0][0x3a4] ;  /* 0x0000e900ff322b82 */ /* 0x001e220000000800 */
[----:B------:R-:W-:Y:S01]  /*bd40*/  BSSY.RECONVERGENT B1, `(.L_x_1386) ;  /* 0x0000013000017945 */ /* 0x000fe20003800200 */
[----:B--23--:R-:W-:Y:S02]  /*bd50*/  FSEL R35, R35, R29, P5 ;  /* 0x0000001d23237208 */ /* 0x00cfe40002800000 */
[----:B------:R-:W-:Y:S02]  /*bd60*/  @P1 ISETP.GE.AND.EX P4, PT, R57, RZ, PT, P4 ;  /* 0x000000ff3900120c */ /* 0x000fe40003f86340 */
[----:B------:R-:W-:Y:S01]  /*bd70*/  FSEL R34, R34, R28, P5 ;  /* 0x0000001c22227208 */ /* 0x000fe20002800000 */
[----:B0-----:R-:W-:-:S05]  /*bd80*/  @P2 IMAD.IADD R50, R0, 0x1, R50 ;  /* 0x0000000100322824 */ /* 0x001fca00078e0232 */
[----:B------:R-:W-:-:S15]  /*bd90*/  @P2 ISETP.GE.U32.AND P0, PT, R7, R50, PT ;  /* 0x000000320700220c */ /* 0x000fde0003f06070 */
[----:B------:R-:W-:-:S15]  /*bda0*/  NOP ;  /* 0x0000000000007918 */ /* 0x000fde0000000000 */
[----:B------:R-:W-:-:S15]  /*bdb0*/  NOP ;  /* 0x0000000000007918 */ /* 0x000fde0000000000 */
[----:B------:R-:W-:-:S05]  /*bdc0*/  NOP ;  /* 0x0000000000007918 */ /* 0x000fca0000000000 */
        /* <DEDUP_REMOVED lines=10> */
.L_x_1387:
[----:B------:R-:W-:Y:S05]  /*be70*/  BSYNC.RECONVERGENT B1 ;  /* 0x0000000000017941 */ /* 0x000fea0003800200 */
.L_x_1386:
[----:B------:R-:W-:Y:S01]  /*be80*/  @P2 ISETP.GE.AND.EX P0, PT, R56, RZ, PT, P0 ;  /* 0x000000ff3800220c */ /* 0x000fe20003f06300 */
[----:B------:R-:W-:Y:S01]  /*be90*/  BSSY.RECONVERGENT B1, `(.L_x_1388) ;  /* 0x0000014000017945 */ /* 0x000fe20003800200 */
[----:B------:R3:W4:Y:S01]  /*bea0*/  DSETP.NAN.AND P1, PT, R40, R40, PT ;  /* 0x000000282800722a */ /* 0x0007220003f28000 */
[----:B-12---:R-:W-:Y:S02]  /*beb0*/  FSEL R37, R37, R31, P4 ;  /* 0x0000001f25257208 */ /* 0x006fe40002000000 */
[----:B------:R-:W-:-:S15]  /*bec0*/  FSEL R36, R36, R30, P4 ;  /* 0x0000001e24247208 */ /* 0x000fde0002000000 */
[----:B------:R-:W-:-:S15]  /*bed0*/  NOP ;  /* 0x0000000000007918 */ /* 0x000fde0000000000 */
[----:B------:R-:W-:-:S15]  /*bee0*/  NOP ;  /* 0x0000000000007918 */ /* 0x000fde0000000000 */
[----:B------:R-:W-:-:S15]  /*bef0*/  NOP ;  /* 0x0000000000007918 */ /* 0x000fde0000000000 */
[----:B------:R-:W-:-:S01]  /*bf00*/  NOP ;  /* 0x0000000000007918 */ /* 0x000fc20000000000 */
[----:B------:R3:W1:Y:S02]  /*bf10*/  @P2 DSETP.NUM.OR P3, PT, R24, R24, !P0 ;  /* 0x000000181800222a */ /* 0x0006640004767400 */
[----:B-1--4-:R-:W-:Y:S05]  /*bf20*/  @P2 BRA `(.L_x_1389) ;  /* 0x0000000000282947 */ /* 0x012fea0003800000 */
[----:B------:R-:W1:Y:S02]  /*bf30*/  DSETP.NEU.AND P2, PT, R38, R24, PT ;  /* 0x000000182600722a */ /* 0x000e640003f4d000 */
[----:B-1----:R-:W1:Y:S02]  /*bf40*/  @!P2 LDC R50, c[0x0][0x3a4] ;  /* 0x0000e900ff32ab82 */ /* 0x002e640000000800 */
[----:B-1----:R-:W-:-:S04]  /*bf50*/  @!P2 IADD3 R50, PT, PT, R0, R50, RZ ;  /* 0x000000320032a210 */ /* 0x002fc80007ffe0ff */
[----:B------:R-:W-:-:S04]  /*bf60*/  @!P2 ISETP.GE.U32.AND P0, PT, R7, R50, PT ;  /* 0x000000320700a20c */ /* 0x000fc80003f06070 */
[----:B------:R-:W-:-:S15]  /*bf70*/  @!P2 ISETP.GE.AND.EX P0, PT, R56, RZ, PT, P0 ;  /* 0x000000ff3800a20c */ /* 0x000fde0003f06300 */
[----:B------:R-:W-:-:S15]  /*bf80*/  NOP ;  /* 0x0000000000007918 */ /* 0x000fde0000000000 */
[----:B------:R-:W-:-:S15]  /*bf90*/  NOP ;  /* 0x0000000000007918 */ /* 0x000fde0000000000 */
[----:B------:R-:W-:-:S07]  /*bfa0*/  NOP ;  /* 0x0000000000007918 */ /* 0x000fce0000000000 */
[----:B------:R1:W2:Y:S02]  /*bfb0*/  @P2 DSETP.LT.AND P3, PT, R38, R24, PT ;  /* 0x000000182600222a */ /* 0x0002a40003f61000 */
[----:B--2---:R-:W-:-:S13]  /*bfc0*/  @!P2 PLOP3.LUT P3, PT, P0, PT, PT, 0x8, 0x80 ;  /* 0x000000000080a81c */ /* 0x004fda000076e170 */
.L_x_1389:
[----:B------:R-:W-:Y:S05]  /*bfd0*/  BSYNC.RECONVERGENT B1 ;  /* 0x0000000000017941 */ /* 0x000fea0003800200 */
.L_x_1388:
[----:B------:R-:W2:Y:S01]  /*bfe0*/  LDCU UR4, c[0x0][0x3a4] ;  /* 0x00007480ff0477ac */ /* 0x000ea20008000800 */
[-C--:B------:R-:W-:Y:S01]  /*bff0*/  SEL R19, R19, R0.reuse, P5 ;  /* 0x0000000013137207 */ /* 0x080fe20002800000 */
[----:B------:R-:W-:Y:S01]  /*c000*/  BSSY.RECONVERGENT B1, `(.L_x_1390) ;  /* 0x0000012000017945 */ /* 0x000fe20003800200 */
[----:B------:R-:W-:Y:S02]  /*c010*/  SEL R18, R18, R0, P4 ;  /* 0x0000000012127207 */ /* 0x000fe40002000000 */
[----:B-1----:R-:W-:Y:S02]  /*c020*/  FSEL R39, R39, R25, P3 ;  /* 0x0000001927277208 */ /* 0x002fe40001800000 */
[----:B------:R-:W-:Y:S01]  /*c030*/  FSEL R38, R38, R24, P3 ;  /* 0x0000001826267208 */ /* 0x000fe20001800000 */
[----:B--2---:R-:W-:-:S04]  /*c040*/  IMAD.U32 R50, RZ, RZ, UR4 ;  /* 0x00000004ff327e24 */ /* 0x004fc8000f8e00ff */
[----:B------:R-:W-:-:S05]  /*c050*/  IMAD.IADD R0, R0, 0x1, R50 ;  /* 0x0000000100007824 */ /* 0x000fca00078e0232 */
[----:B------:R-:W-:-:S04]  /*c060*/  @P1 ISETP.GE.U32.AND P2, PT, R6, R0, PT ;  /* 0x000000000600120c */ /* 0x000fc80003f46070 */
[----:B------:R-:W-:-:S13]  /*c070*/  @P1 ISETP.GE.AND.EX P2, PT, R55, RZ, PT, P2 ;  /* 0x000000ff3700120c */ /* 0x000fda0003f46320 */
        /* <DEDUP_REMOVED lines=10> */
.L_x_1391:
[----:B------:R-:W-:Y:S05]  /*c120*/  BSYNC.RECONVERGENT B1 ;  /* 0x0000000000017941 */ /* 0x000fea0003800200 */
.L_x_1390:
[----:B------:R-:W4:Y:S01]  /*c130*/  DSETP.NAN.AND P0, PT, R42, R42, PT ;  /* 0x0000002a2a00722a */ /* 0x000f220003f08000 */
[----:B------:R-:W-:Y:S01]  /*c140*/  BSSY.RECONVERGENT B1, `(.L_x_1392) ;  /* 0x0000014000017945 */ /* 0x000fe20003800200 */
[----:B----4-:R-:W-:Y:S01]  /*c150*/  @P0 IMAD.IADD R54, R50, 0x1, R0 ;  /* 0x0000000132360824 */ /* 0x010fe200078e0200 */
[----:B--23--:R-:W-:Y:S02]  /*c160*/  FSEL R41, R41, R27, P2 ;  /* 0x0000001b29297208 */ /* 0x00cfe40001000000 */
[----:B------:R-:W-:Y:S02]  /*c170*/  FSEL R40, R40, R26, P2 ;  /* 0x0000001a28287208 */ /* 0x000fe40001000000 */
[----:B------:R-:W-:-:S04]  /*c180*/  @P0 ISETP.GE.U32.AND P1, PT, R5, R54, PT ;  /* 0x000000360500020c */ /* 0x000fc80003f26070 */
[----:B------:R-:W-:-:S15]  /*c190*/  @P0 ISETP.GE.AND.EX P1, PT, R53, RZ, PT, P1 ;  /* 0x000000ff3500020c */ /* 0x000fde0003f26310 */
[----:B------:R-:W-:-:S15]  /*c1a0*/  NOP ;  /* 0x0000000000007918 */ /* 0x000fde0000000000 */
[----:B------:R-:W-:-:S15]  /*c1b0*/  NOP ;  /* 0x0000000000007918 */ /* 0x000fde0000000000 */
[----:B------:R-:W-:-:S08]  /*c1c0*/  NOP ;  /* 0x0000000000007918 */ /* 0x000fd00000000000 */
[----:B------:R2:W3:Y:S02]  /*c1d0*/  @P0 DSETP.NUM.OR P1, PT, R20, R20, !P1 ;  /* 0x000000141400022a */ /* 0x0004e40004f27400 */
[----:B---3--:R-:W-:Y:S05]  /*c1e0*/  @P0 BRA `(.L_x_1393) ;  /* 0x0000000000240947 */ /* 0x008fea0003800000 */
[----:B------:R-:W3:Y:S02]  /*c1f0*/  DSETP.NEU.AND P6, PT, R42, R20, PT ;  /* 0x000000142a00722a */ /* 0x000ee40003fcd000 */
[----:B---3--:R-:W-:-:S04]  /*c200*/  @!P6 IADD3 R54, PT, PT, R50, R0, RZ ;  /* 0x000000003236e210 */ /* 0x008fc80007ffe0ff */
[----:B------:R-:W-:-:S04]  /*c210*/  @!P6 ISETP.GE.U32.AND P0, PT, R5, R54, PT ;  /* 0x000000360500e20c */ /* 0x000fc80003f06070 */
[----:B------:R-:W-:-:S15]  /*c220*/  @!P6 ISETP.GE.AND.EX P0, PT, R53, RZ, PT, P0 ;  /* 0x000000ff3500e20c */ /* 0x000fde0003f06300 */
[----:B------:R-:W-:-:S15]  /*c230*/  NOP ;  /* 0x0000000000007918 */ /* 0x000fde0000000000 */
[----:B------:R-:W-:-:S15]  /*c240*/  NOP ;  /* 0x0000000000007918 */ /* 0x000fde0000000000 */
[----:B------:R-:W-:-:S09]  /*c250*/  NOP ;  /* 0x0000000000007918 */ /* 0x000fd20000000000 */
[----:B------:R3:W4:Y:S02]  /*c260*/  @P6 DSETP.LT.AND P1, PT, R42, R20, PT ;  /* 0x000000142a00622a */ /* 0x0007240003f21000 */
[----:B----4-:R-:W-:-:S13]  /*c270*/  @!P6 PLOP3.LUT P1, PT, P0, PT, PT, 0x8, 0x80 ;  /* 0x000000000080e81c */ /* 0x010fda000072e170 */
.L_x_1393:
[----:B------:R-:W-:Y:S05]  /*c280*/  BSYNC.RECONVERGENT B1 ;  /* 0x0000000000017941 */ /* 0x000fea0003800200 */
.L_x_1392:
[-C--:B------:R-:W-:Y:S01]  /*c290*/  SEL R7, R7, R0.reuse, P3 ;  /* 0x0000000007077207 */ /* 0x080fe20001800000 */
[----:B------:R-:W4:Y:S01]  /*c2a0*/  DSETP.NAN.AND P0, PT, R44, R44, PT ;  /* 0x0000002c2c00722a */ /* 0x000f220003f08000 */
[----:B------:R-:W-:Y:S01]  /*c2b0*/  SEL R6, R6, R0, P2 ;  /* 0x0000000006067207 */ /* 0x000fe20001000000 */
[----:B------:R-:W-:Y:S01]  /*c2c0*/  IMAD.IADD R0, R50, 0x1, R0 ;  /* 0x0000000132007824 */ /* 0x000fe200078e0200 */
[----:B------:R-:W-:Y:S01]  /*c2d0*/  SEL R58, R58, RZ, P5 ;  /* 0x000000ff3a3a7207 */ /* 0x000fe20002800000 */
[----:B------:R-:W-:Y:S01]  /*c2e0*/  BSSY.RECONVERGENT B1, `(.L_x_1394) ;  /* 0x0000012000017945 */ /* 0x000fe20003800200 */
[----:B---3--:R-:W-:Y:S02]  /*c2f0*/  FSEL R43, R43, R21, P1 ;  /* 0x000000152b2b7208 */ /* 0x008fe40000800000 */
[----:B----4-:R-:W-:Y:S02]  /*c300*/  @P0 ISETP.GE.U32.AND P5, PT, R4, R0, PT ;  /* 0x000000000400020c */ /* 0x010fe40003fa6070 */
[----:B------:R-:W-:-:S02]  /*c310*/  FSEL R42, R42, R20, P1 ;  /* 0x000000142a2a7208 */ /* 0x000fc40000800000 */
[----:B------:R-:W-:-:S15]  /*c320*/  @P0 ISETP.GE.AND.EX P5, PT, R52, RZ, PT, P5 ;  /* 0x000000ff3400020c */ /* 0x000fde0003fa6350 */
[----:B------:R-:W-:-:S15]  /*c330*/  NOP ;  /* 0x0000000000007918 */ /* 0x000fde0000000000 */
[----:B------:R-:W-:-:S15]  /*c340*/  NOP ;  /* 0x0000000000007918 */ /* 0x000fde0000000000 */
[----:B------:R-:W-:-:S08]  /*c350*/  NOP ;  /* 0x0000000000007918 */ /* 0x000fd00000000000 */
        /* <DEDUP_REMOVED lines=10> */
.L_x_1395:
[----:B------:R-:W-:Y:S05]  /*c400*/  BSYNC.RECONVERGENT B1 ;  /* 0x0000000000017941 */ /* 0x000fea0003800200 */
.L_x_1394:
[----:B------:R-:W5:Y:S01]  /*c410*/  DSETP.NAN.AND P0, PT, R46, R46, PT ;  /* 0x0000002e2e00722a */ /* 0x000f620003f08000 */
[----:B------:R-:W-:Y:S01]  /*c420*/  SEL R57, R57, RZ, P4 ;  /* 0x000000ff39397207 */ /* 0x000fe20002000000 */
[----:B-----5:R-:W-:Y:S01]  /*c430*/  @P0 IMAD.IADD R54, R0, 0x1, R50 ;  /* 0x0000000100360824 */ /* 0x020fe200078e0232 */
[----:B------:R-:W-:Y:S01]  /*c440*/  BSSY.RECONVERGENT B1, `(.L_x_1396) ;  /* 0x0000013000017945 */ /* 0x000fe20003800200 */
[----:B----4-:R-:W-:Y:S02]  /*c450*/  FSEL R45, R45, R23, P5 ;  /* 0x000000172d2d7208 */ /* 0x010fe40002800000 */
[----:B------:R-:W-:Y:S02]  /*c460*/  FSEL R44, R44, R22, P5 ;  /* 0x000000162c2c7208 */ /* 0x000fe40002800000 */
[----:B------:R-:W-:-:S04]  /*c470*/  @P0 ISETP.GE.U32.AND P4, PT, R3, R54, PT ;  /* 0x000000360300020c */ /* 0x000fc80003f86070 */
[----:B------:R-:W-:-:S15]  /*c480*/  @P0 ISETP.GE.AND.EX P4, PT, R51, RZ, PT, P4 ;  /* 0x000000ff3300020c */ /* 0x000fde0003f86340 */
[----:B------:R-:W-:-:S15]  /*c490*/  NOP ;  /* 0x0000000000007918 */ /* 0x000fde0000000000 */
[----:B------:R-:W-:-:S15]  /*c4a0*/  NOP ;  /* 0x0000000000007918 */ /* 0x000fde0000000000 */
[----:B------:R-:W-:-:S07]  /*c4b0*/  NOP ;  /* 0x0000000000007918 */ /* 0x000fce0000000000 */
[----:B------:R4:W0:Y:S02]  /*c4c0*/  @P0 DSETP.NUM.OR P4, PT, R12, R12, !P4 ;  /* 0x0000000c0c00022a */ /* 0x0008240006787400 */
[----:B0-----:R-:W-:Y:S05]  /*c4d0*/  @P0 BRA `(.L_x_1397) ;  /* 0x0000000000240947 */ /* 0x001fea0003800000 */
[----:B------:R-:W0:Y:S02]  /*c4e0*/  DSETP.NEU.AND P6, PT, R46, R12, PT ;  /* 0x0000000c2e00722a */ /* 0x000e240003fcd000 */
[----:B0-----:R-:W-:-:S05]  /*c4f0*/  @!P6 IMAD.IADD R54, R0, 0x1, R50 ;  /* 0x000000010036e824 */ /* 0x001fca00078e0232 */
[----:B------:R-:W-:-:S04]  /*c500*/  @!P6 ISETP.GE.U32.AND P0, PT, R3, R54, PT ;  /* 0x000000360300e20c */ /* 0x000fc80003f06070 */
[----:B------:R-:W-:-:S15]  /*c510*/  @!P6 ISETP.GE.AND.EX P0, PT, R51, RZ, PT, P0 ;  /* 0x000000ff3300e20c */ /* 0x000fde0003f06300 */
[----:B------:R-:W-:-:S15]  /*c520*/  NOP ;  /* 0x0000000000007918 */ /* 0x000fde0000000000 */
[----:B------:R-:W-:-:S15]  /*c530*/  NOP ;  /* 0x0000000000007918 */ /* 0x000fde0000000000 */
[----:B------:R-:W-:-:S08]  /*c540*/  NOP ;  /* 0x0000000000007918 */ /* 0x000fd00000000000 */
[----:B------:R0:W0:Y:S01]  /*c550*/  @P6 DSETP.LT.AND P4, PT, R46, R12, PT ;  /* 0x0000000c2e00622a */ /* 0x0000220003f81000 */
[----:B------:R-:W-:-:S13]  /*c560*/  @!P6 PLOP3.LUT P4, PT, P0, PT, PT, 0x8, 0x80 ;  /* 0x000000000080e81c */ /* 0x000fda000078e170 */
.L_x_1397:
[----:B------:R-:W-:Y:S05]  /*c570*/  BSYNC.RECONVERGENT B1 ;  /* 0x0000000000017941 */ /* 0x000fea0003800200 */
.L_x_1396:
[-C--:B------:R-:W-:Y:S01]  /*c580*/  SEL R5, R5, R0.reuse, P1 ;  /* 0x0000000005057207 */ /* 0x080fe20000800000 */
[----:B------:R-:W5:Y:S01]  /*c590*/  DSETP.NAN.AND P0, PT, R48, R48, PT ;  /* 0x000000303000722a */ /* 0x000f620003f08000 */
[----:B------:R-:W-:Y:S01]  /*c5a0*/  SEL R4, R4, R0, P5 ;  /* 0x0000000004047207 */ /* 0x000fe20002800000 */
[----:B------:R-:W-:Y:S01]  /*c5b0*/  BSSY.RECONVERGENT B1, `(.L_x_1398) ;  /* 0x0000018000017945 */ /* 0x000fe20003800200 */
[----:B------:R-:W-:Y:S02]  /*c5c0*/  IADD3 R0, PT, PT, R0, R50, RZ ;  /* 0x0000003200007210 */ /* 0x000fe40007ffe0ff */
[----:B------:R-:W-:Y:S02]  /*c5d0*/  SEL R56, R56, RZ, P3 ;  /* 0x000000ff38387207 */ /* 0x000fe40001800000 */
[----:B-----5:R-:W-:Y:S02]  /*c5e0*/  @P0 ISETP.GE.U32.AND P3, PT, R2, R0, PT ;  /* 0x000000000200020c */ /* 0x020fe40003f66070 */
[----:B0-----:R-:W-:-:S02]  /*c5f0*/  FSEL R47, R47, R13, P4 ;  /* 0x0000000d2f2f7208 */ /* 0x001fc40002000000 */
[----:B------:R-:W-:Y:S02]  /*c600*/  @P0 ISETP.GE.AND.EX P3, PT, R32, RZ, PT, P3 ;  /* 0x000000ff2000020c */ /* 0x000fe40003f66330 */
[----:B------:R-:W-:Y:S02]  /*c610*/  FSEL R46, R46, R12, P4 ;  /* 0x0000000c2e2e7208 */ /* 0x000fe40002000000 */
[----:B------:R-:W-:Y:S02]  /*c620*/  SEL R55, R55, RZ, P2 ;  /* 0x000000ff37377207 */ /* 0x000fe40001000000 */
[----:B------:R-:W-:Y:S02]  /*c630*/  SEL R53, R53, RZ, P1 ;  /* 0x000000ff35357207 */ /* 0x000fe40000800000 */
[----:B------:R-:W-:Y:S02]  /*c640*/  SEL R52, R52, RZ, P5 ;  /* 0x000000ff34347207 */ /* 0x000fe40002800000 */
[----:B------:R-:W-:-:S02]  /*c650*/  SEL R3, R3, R0, P4 ;  /* 0x0000000003037207 */ /* 0x000fc40002000000 */
[----:B------:R-:W-:-:S15]  /*c660*/  SEL R51, R51, RZ, P4 ;  /* 0x000000ff33337207 */ /* 0x000fde0002000000 */
[----:B------:R-:W-:-:S15]  /*c670*/  NOP ;  /* 0x0000000000007918 */ /* 0x000fde0000000000 */
[----:B------:R-:W-:-:S11]  /*c680*/  NOP ;  /* 0x0000000000007918 */ /* 0x000fd60000000000 */
[----:B------:R0:W0:Y:S01]  /*c690*/  @P0 DSETP.NUM.OR P3, PT, R14, R14, !P3 ;  /* 0x0000000e0e00022a */ /* 0x0000220005f67400 */
[----:B------:R-:W-:Y:S05]  /*c6a0*/  @P0 BRA `(.L_x_1399) ;  /* 0x0000000000200947 */ /* 0x000fea0003800000 */
[----:B------:R-:W5:Y:S02]  /*c6b0*/  DSETP.NEU.AND P1, PT, R48, R14, PT ;  /* 0x0000000e3000722a */ /* 0x000f640003f2d000 */
[----:B-----5:R-:W-:-:S04]  /*c6c0*/  @!P1 ISETP.GE.U32.AND P0, PT, R2, R0, PT ;  /* 0x000000000200920c */ /* 0x020fc80003f06070 */
[----:B------:R-:W-:-:S15]  /*c6d0*/  @!P1 ISETP.GE.AND.EX P0, PT, R32, RZ, PT, P0 ;  /* 0x000000ff2000920c */ /* 0x000fde0003f06300 */
[----:B------:R-:W-:-:S15]  /*c6e0*/  NOP ;  /* 0x0000000000007918 */ /* 0x000fde0000000000 */
[----:B------:R-:W-:-:S15]  /*c6f0*/  NOP ;  /* 0x0000000000007918 */ /* 0x000fde0000000000 */
[----:B------:R-:W-:-:S13]  /*c700*/  NOP ;  /* 0x0000000000007918 */ /* 0x000fda0000000000 */
[----:B0-----:R0:W0:Y:S01]  /*c710*/  @P1 DSETP.LT.AND P3, PT, R48, R14, PT ;  /* 0x0000000e3000122a */ /* 0x0010220003f61000 */
[----:B------:R-:W-:-:S13]  /*c720*/  @!P1 PLOP3.LUT P3, PT, P0, PT, PT, 0x8, 0x80 ;  /* 0x000000000080981c */ /* 0x000fda000076e170 */
.L_x_1399:
[----:B------:R-:W-:Y:S05]  /*c730*/  BSYNC.RECONVERGENT B1 ;  /* 0x0000000000017941 */ /* 0x000fea0003800200 */
.L_x_1398:
[----:B------:R-:W5:Y:S01]  /*c740*/  LDCU UR4, c[0x0][0x39c] ;  /* 0x00007380ff0477ac */ /* 0x000f620008000800 */
[----:B0-----:R-:W-:Y:S01]  /*c750*/  SEL R2, R2, R0, P3 ;  /* 0x0000000002027207 */ /* 0x001fe20001800000 */
[----:B------:R-:W-:Y:S01]  /*c760*/  IMAD.IADD R0, R0, 0x1, R50 ;  /* 0x0000000100007824 */ /* 0x000fe200078e0232 */
[----:B------:R-:W-:Y:S02]  /*c770*/  FSEL R49, R49, R15, P3 ;  /* 0x0000000f31317208 */ /* 0x000fe40001800000 */
[----:B------:R-:W-:Y:S01]  /*c780*/  FSEL R48, R48, R14, P3 ;  /* 0x0000000e30307208 */ /* 0x000fe20001800000 */
[----:B------:R-:W-:Y:S01]  /*c790*/  IMAD R60, R50, 0x3, R0 ;  /* 0x00000003323c7824 */ /* 0x000fe200078e0200 */
[----:B------:R-:W-:Y:S01]  /*c7a0*/  SEL R32, R32, RZ, P3 ;  /* 0x000000ff20207207 */ /* 0x000fe20001800000 */
[----:B-----5:R-:W-:-:S05]  /*c7b0*/  IMAD.U32 R54, RZ, RZ, UR4 ;  /* 0x00000004ff367e24 */ /* 0x020fca000f8e00ff */
[----:B------:R-:W-:-:S13]  /*c7c0*/  ISETP.GE.U32.AND P0, PT, R60, R54, PT ;  /* 0x000000363c00720c */ /* 0x000fda0003f06070 */
[----:B------:R-:W-:Y:S05]  /*c7d0*/  @!P0 BRA `(.L_x_1400) ;  /* 0xffffffb400008947 */ /* 0x000fea000383ffff */
.L_x_1378:
[----:B------:R-:W-:Y:S05]  /*c7e0*/  BSYNC.RECONVERGENT B0 ;  /* 0x0000000000007941 */ /* 0x000fea0003800200 */
.L_x_1377:
[----:B------:R0:W-:Y:S01]  /*c7f0*/  STL.64 [R1], R12 ;  /* 0x0000000c01007387 */ /* 0x0001e20000100a00 */
[----:B------:R-:W-:Y:S01]  /*c800*/  ISETP.GE.U32.AND P0, PT, R0, R54, PT ;  /* 0x000000360000720c */ /* 0x000fe20003f06070 */
[----:B------:R-:W-:Y:S02]  /*c810*/  BSSY.RECONVERGENT B0, `(.L_x_1401) ;  /* 0x0000477000007945 */ /* 0x000fe40003800200 */
[----:B------:R0:W-:Y:S10]  /*c820*/  STL.64 [R1+0x8], R14 ;  /* 0x0000080e01007387 */ /* 0x0001f40000100a00 */
[----:B------:R-:W-:Y:S05]  /*c830*/  @P0 BRA `(.L_x_1402) ;  /* 0x0000004400d00947 */ /* 0x000fea0003800000 */
[----:B------:R-:W5:Y:S01]  /*c840*/  LDC R17, c[0x0][0x3d8] ;  /* 0x0000f600ff117b82 */ /* 0x000f620000000800 */
[----:B------:R-:W-:Y:S01]  /*c850*/  IMAD.MOV.U32 R8, RZ, RZ, -0x1 ;  /* 0xffffffffff087424 */ /* 0x000fe200078e00ff */
[----:B------:R-:W-:Y:S02]  /*c860*/  CS2R R10, SRZ ;  /* 0x00000000000a7805 */ /* 0x000fe4000001ff00 */
[C---:B-----5:R-:W-:Y:S02]  /*c870*/  ISETP.NE.AND P0, PT, R17.reuse, RZ, PT ;  /* 0x000000ff1100720c */ /* 0x060fe40003f05270 */
[----:B------:R-:W-:-:S04]  /*c880*/  VIADDMNMX.U32 R8, R17, R8, 0x18, PT ;  /* 0x0000001811087446 */ /* 0x000fc80003800008 */
[----:B------:R-:W-:-:S07]  /*c890*/  IADD3 R8, PT, PT, R8, 0x1, RZ ;  /* 0x0000000108087810 */ /* 0x000fce0007ffe0ff */
[----:B------:R-:W-:Y:S05]  /*c8a0*/  @!P0 BRA `(.L_x_1403) ;  /* 0x0000001000508947 */ /* 0x000fea0003800000 */
[----:B------:R-:W0:Y:S01]  /*c8b0*/  LDCU.64 UR4, c[0x0][0x3e0] ;  /* 0x00007c00ff0477ac */ /* 0x000e220008000a00 */
[----:B------:R-:W-:Y:S01]  /*c8c0*/  IMAD.MOV.U32 R10, RZ, RZ, RZ ;  /* 0x000000ffff0a7224 */ /* 0x000fe200078e00ff */
[----:B------:R-:W-:Y:S01]  /*c8d0*/  ISETP.NE.AND P1, PT, R17, 0x1, PT ;  /* 0x000000011100780c */ /* 0x000fe20003f25270 */
[----:B------:R-:W-:Y:S01]  /*c8e0*/  IMAD.MOV.U32 R11, RZ, RZ, R0 ;  /* 0x000000ffff0b7224 */ /* 0x000fe200078e0000 */
[----:B------:R-:W5:Y:S01]  /*c8f0*/  LDCU UR6, c[0x0][0x3dc] ;  /* 0x00007b80ff0677ac */ /* 0x000f620008000800 */
[----:B------:R-:W1:Y:S01]  /*c900*/  LDCU UR7, c[0x0][0x508] ;  /* 0x0000a100ff0777ac */ /* 0x000e620008000800 */
[----:B0---4-:R-:W-:-:S05]  /*c910*/  IMAD.HI.U32 R12, R0, UR4, R10 ;  /* 0x00000004000c7c27 */ /* 0x011fca000f8e000a */
[----:B------:R-:W-:-:S05]  /*c920*/  SHF.R.U32.HI R13, RZ, UR5, R12 ;  /* 0x00000005ff0d7c19 */ /* 0x000fca000801160c */
[----:B------:R-:W-:-:S04]  /*c930*/  IMAD.MOV R9, RZ, RZ, -R13 ;  /* 0x000000ffff097224 */ /* 0x000fc800078e0a0d */
[----:B-----5:R-:W-:-:S04]  /*c940*/  IMAD R9, R9, UR6, R0 ;  /* 0x0000000609097c24 */ /* 0x020fc8000f8e0200 */
[----:B-1----:R-:W-:Y:S01]  /*c950*/  IMAD R9, R9, UR7, RZ ;  /* 0x0000000709097c24 */ /* 0x002fe2000f8e02ff */
[----:B------:R-:W-:Y:S06]  /*c960*/  @!P1 BRA `(.L_x_1404) ;  /* 0x0000001000189947 */ /* 0x000fec0003800000 */
[----:B------:R-:W0:Y:S01]  /*c970*/  LDCU.64 UR6, c[0x0][0x3e8] ;  /* 0x00007d00ff0677ac */ /* 0x000e220008000a00 */
[----:B------:R-:W-:Y:S02]  /*c980*/  MOV R12, RZ ;  /* 0x000000ff000c7202 */ /* 0x000fe40000000f00 */
[----:B------:R-:W-:Y:S01]  /*c990*/  ISETP.NE.AND P1, PT, R8, 0x2, PT ;  /* 0x000000020800780c */ /* 0x000fe20003f25270 */
[----:B------:R-:W1:Y:S01]  /*c9a0*/  LDCU UR4, c[0x0][0x3f0] ;  /* 0x00007e00ff0477ac */ /* 0x000e620008000800 */
[----:B------:R-:W4:Y:S01]  /*c9b0*/  LDCU UR5, c[0x0][0x50c] ;  /* 0x0000a180ff0577ac */ /* 0x000f220008000800 */
[----:B0-----:R-:W-:-:S05]  /*c9c0*/  IMAD.HI.U32 R10, R13, UR7, R12 ;  /* 0x000000070d0a7c27 */ /* 0x001fca000f8e000c */
[----:B-1----:R-:W-:-:S05]  /*c9d0*/  SHF.R.U32.HI R11, RZ, UR4, R10 ;  /* 0x00000004ff0b7c19 */ /* 0x002fca000801160a */
[----:B------:R-:W-:-:S04]  /*c9e0*/  IMAD.MOV R12, RZ, RZ, -R11 ;  /* 0x000000ffff0c7224 */ /* 0x000fc800078e0a0b */
[----:B------:R-:W-:-:S04]  /*c9f0*/  IMAD R12, R12, UR6, R13 ;  /* 0x000000060c0c7c24 */ /* 0x000fc8000f8e020d */
[----:B----4-:R-:W-:Y:S01]  /*ca00*/  IMAD R9, R12, UR5, R9 ;  /* 0x000000050c097c24 */ /* 0x010fe2000f8e0209 */
        /* <DEDUP_REMOVED lines=16> */
[----:B------:R-:W4:Y:S02]  /*cb10*/  LDCU UR5, c[0x0][0x514] ;  /* 0x0000a280ff0577ac */ /* 0x000f240008000800 */
        /* <DEDUP_REMOVED lines=235> */
.L_x_1404:
[----:B------:R-:W-:Y:S02]  /*d9d0*/  SHF.R.U32.HI R10, RZ, 0x4, R9 ;  /* 0x00000004ff0a7819 */ /* 0x000fe40000011609 */
[----:B------:R-:W-:-:S07]  /*d9e0*/  MOV R11, RZ ;  /* 0x000000ff000b7202 */ /* 0x000fce0000000f00 */
.L_x_1403:
[----:B------:R-:W0:Y:S02]  /*d9f0*/  LDCU.64 UR4, c[0x0][0x768] ;  /* 0x0000ed00ff0477ac */ /* 0x000e240008000a00 */
[----:B0-----:R-:W-:-:S05]  /*da00*/  IADD3 R59, P1, PT, R59, UR4, RZ ;  /* 0x000000043b3b7c10 */ /* 0x001fca000ff3e0ff */
        /* <DEDUP_REMOVED lines=9> */
[----:B------:R-:W4:Y:S01]  /*daa0*/  LDCU.64 UR4, c[0x0][0x3e0] ;  /* 0x00007c00ff0477ac */ /* 0x000f220008000a00 */
[----:B------:R-:W-:Y:S01]  /*dab0*/  IMAD.MOV.U32 R14, RZ, RZ, RZ ;  /* 0x000000ffff0e7224 */ /* 0x000fe200078e00ff */
[----:B------:R-:W-:Y:S01]  /*dac0*/  ISETP.NE.AND P1, PT, R17, 0x1, PT ;  /* 0x000000011100780c */ /* 0x000fe20003f25270 */
[----:B------:R-:W0:Y:S02]  /*dad0*/  LDCU UR6, c[0x0][0x3dc] ;  /* 0x00007b80ff0677ac */ /* 0x000e240008000800 */
[----:B----4-:R-:W-:Y:S01]  /*dae0*/  IMAD.HI.U32 R12, R15, UR4, R14 ;  /* 0x000000040f0c7c27 */ /* 0x010fe2000f8e000e */
[----:B------:R-:W4:Y:S04]  /*daf0*/  LDCU UR4, c[0x0][0x508] ;  /* 0x0000a100ff0477ac */ /* 0x000f280008000800 */
[----:B------:R-:W-:-:S04]  /*db00*/  SHF.R.U32.HI R13, RZ, UR5, R12 ;  /* 0x00000005ff0d7c19 */ /* 0x000fc8000801160c */
[----:B------:R-:W-:-:S05]  /*db10*/  IADD3 R9, PT, PT, -R13, RZ, RZ ;  /* 0x000000ff0d097210 */ /* 0x000fca0007ffe1ff */
[----:B0-----:R-:W-:-:S04]  /*db20*/  IMAD R9, R9, UR6, R15 ;  /* 0x0000000609097c24 */ /* 0x001fc8000f8e020f */
[----:B----4-:R-:W-:Y:S01]  /*db30*/  IMAD R9, R9, UR4, RZ ;  /* 0x0000000409097c24 */ /* 0x010fe2000f8e02ff */
[----:B------:R-:W-:Y:S06]  /*db40*/  @!P1 BRA `(.L_x_1406) ;  /* 0x0000001000189947 */ /* 0x000fec0003800000 */
[----:B------:R-:W0:Y:S01]  /*db50*/  LDCU.64 UR6, c[0x0][0x3e8] ;  /* 0x00007d00ff0677ac */ /* 0x000e220008000a00 */
[----:B------:R-:W-:Y:S01]  /*db60*/  IMAD.MOV.U32 R12, RZ, RZ, RZ ;  /* 0x000000ffff0c7224 */ /* 0x000fe200078e00ff */
[----:B------:R-:W-:Y:S01]  /*db70*/  ISETP.NE.AND P1, PT, R8, 0x2, PT ;  /* 0x000000020800780c */ /* 0x000fe20003f25270 */
[----:B------:R-:W4:Y:S01]  /*db80*/  LDCU UR4, c[0x0][0x3f0] ;  /* 0x00007e00ff0477ac */ /* 0x000f220008000800 */
[----:B------:R-:W1:Y:S01]  /*db90*/  LDCU UR5, c[0x0][0x50c] ;  /* 0x0000a180ff0577ac */ /* 0x000e620008000800 */
[----:B0-----:R-:W-:-:S05]  /*dba0*/  IMAD.HI.U32 R10, R13, UR7, R12 ;  /* 0x000000070d0a7c27 */ /* 0x001fca000f8e000c */
[----:B----4-:R-:W-:-:S05]  /*dbb0*/  SHF.R.U32.HI R11, RZ, UR4, R10 ;  /* 0x00000004ff0b7c19 */ /* 0x010fca000801160a */
[----:B------:R-:W-:-:S04]  /*dbc0*/  IMAD.MOV R12, RZ, RZ, -R11 ;  /* 0x000000ffff0c7224 */ /* 0x000fc800078e0a0b */
[----:B------:R-:W-:-:S04]  /*dbd0*/  IMAD R12, R12, UR6, R13 ;  /* 0x000000060c0c7c24 */ /* 0x000fc8000f8e020d */
[----:B-1----:R-:W-:Y:S01]  /*dbe0*/  IMAD R9, R12, UR5, R9 ;  /* 0x000000050c097c24 */ /* 0x002fe2000f8e0209 */
        /* <DEDUP_REMOVED lines=252> */
.L_x_1406:
[----:B------:R-:W-:Y:S01]  /*ebb0*/  SHF.R.U32.HI R10, RZ, 0x4, R9 ;  /* 0x00000004ff0a7819 */ /* 0x000fe20000011609 */
[----:B------:R-:W-:-:S07]  /*ebc0*/  IMAD.MOV.U32 R11, RZ, RZ, RZ ;  /* 0x000000ffff0b7224 */ /* 0x000fce00078e00ff */
.L_x_1405:
[----:B------:R-:W-:-:S04]  /*ebd0*/  LEA R24, P1, R10, R59, 0x4 ;  /* 0x0000003b0a187211 */ /* 0x000fc800078220ff */
[----:B------:R-:W-:-:S06]  /*ebe0*/  LEA.HI.X R25, R10, R16, R11, 0x4, P1 ;  /* 0x000000100a197211 */ /* 0x000fcc00008f240b */
[----:B-1----:R-:W5:Y:S01]  /*ebf0*/  LDG.E.128 R24, desc[UR36][R24.64] ;  /* 0x0000002418187981 */ /* 0x002f62000c1e1d00 */
        /* <DEDUP_REMOVED lines=10> */
[----:B------:R-:W1:Y:S04]  /*eca0*/  LDCU UR4, c[0x0][0x508] ;  /* 0x0000a100ff0477ac */ /* 0x000e680008000800 */
[----:B------:R-:W-:-:S04]  /*ecb0*/  SHF.R.U32.HI R13, RZ, UR5, R12 ;  /* 0x00000005ff0d7c19 */ /* 0x000fc8000801160c */
[----:B------:R-:W-:-:S05]  /*ecc0*/  IADD3 R9, PT, PT, -R13, RZ, RZ ;  /* 0x000000ff0d097210 */ /* 0x000fca0007ffe1ff */
[----:B0-----:R-:W-:-:S04]  /*ecd0*/  IMAD R9, R9, UR6, R15 ;  /* 0x0000000609097c24 */ /* 0x001fc8000f8e020f */
[----:B-1----:R-:W-:Y:S01]  /*ece0*/  IMAD R9, R9, UR4, RZ ;  /* 0x0000000409097c24 */ /* 0x002fe2000f8e02ff */
        /* <DEDUP_REMOVED lines=263> */
.L_x_1408:
[----:B------:R-:W-:Y:S01]  /*fd60*/  SHF.R.U32.HI R10, RZ, 0x4, R9 ;  /* 0x00000004ff0a7819 */ /* 0x000fe20000011609 */
[----:B------:R-:W-:-:S07]  /*fd70*/  IMAD.MOV.U32 R11, RZ, RZ, RZ ;  /* 0x000000ffff0b7224 */ /* 0x000fce00078e00ff */
.L_x_1407:
[----:B--2---:R-:W-:-:S04]  /*fd80*/  LEA R20, P1, R10, R59, 0x4 ;  /* 0x0000003b0a147211 */ /* 0x004fc800078220ff */
[----:B------:R-:W-:-:S06]  /*fd90*/  LEA.HI.X R21, R10, R16, R11, 0x4, P1 ;  /* 0x000000100a157211 */ /* 0x000fcc00008f240b */
[----:B---3--:R-:W5:Y:S01]  /*fda0*/  LDG.E.128 R20, desc[UR36][R20.64] ;  /* 0x0000002414147981 */ /* 0x008f62000c1e1d00 */
[----:B------:R-:W-:-:S05]  /*fdb0*/  IMAD.IADD R11, R15, 0x1, R50 ;  /* 0x000000010f0b7824 */ /* 0x000fca00078e0232 */
[----:B------:R-:W-:-:S13]  /*fdc0*/  ISETP.GE.U32.AND P1, PT, R11, R54, PT ;  /* 0x000000360b00720c */ /* 0x000fda0003f26070 */
[----:B------:R-:W-:Y:S05]  /*fdd0*/  @P1 BRA `(.L_x_1402) ;  /* 0x0000001000681947 */ /* 0x000fea0003800000 */
[----:B----4-:R-:W-:Y:S01]  /*fde0*/  CS2R R12, SRZ ;  /* 0x00000000000c7805 */ /* 0x010fe2000001ff00 */
        /* <DEDUP_REMOVED lines=267> */
[----:B------:R-:W1:Y:S01]  /*10ea0*/  LDCU UR6, c[0x0][0x4fc] ;  /* 0x00009f80ff0677ac */ /* 0x000e620008000800 */
[----:B------:R-:W2:Y:S02]  /*10eb0*/  LDCU UR7, c[0x0][0x568] ;  /* 0x0000ad00ff0777ac */ /* 0x000ea40008000800 */
[----:B0-----:R-:W-:-:S05]  /*10ec0*/  IMAD.HI.U32 R8, R11, UR4, R10 ;  /* 0x000000040b087c27 */ /* 0x001fca000f8e000a */
[----:B------:R-:W-:-:S04]  /*10ed0*/  SHF.R.U32.HI R8, RZ, UR5, R8 ;  /* 0x00000005ff087c19 */ /* 0x000fc80008011608 */
[----:B------:R-:W-:-:S05]  /*10ee0*/  IADD3 R10, PT, PT, -R8, RZ, RZ ;  /* 0x000000ff080a7210 */ /* 0x000fca0007ffe1ff */
[----:B-1----:R-:W-:-:S04]  /*10ef0*/  IMAD R10, R10, UR6, R11 ;  /* 0x000000060a0a7c24 */ /* 0x002fc8000f8e020b */
[----:B--2---:R-:W-:-:S07]  /*10f00*/  IMAD R9, R10, UR7, R9 ;  /* 0x000000070a097c24 */ /* 0x004fce000f8e0209 */
.L_x_1410:
[----:B------:R-:W-:Y:S01]  /*10f10*/  SHF.R.U32.HI R12, RZ, 0x4, R9 ;  /* 0x00000004ff0c7819 */ /* 0x000fe20000011609 */
[----:B------:R-:W-:-:S07]  /*10f20*/  IMAD.MOV.U32 R13, RZ, RZ, RZ ;  /* 0x000000ffff0d7224 */ /* 0x000fce00078e00ff */
.L_x_1409:
[----:B------:R-:W-:-:S04]  /*10f30*/  LEA R8, P0, R12, R59, 0x4 ;  /* 0x0000003b0c087211 */ /* 0x000fc800078020ff */
[----:B------:R-:W-:-:S06]  /*10f40*/  LEA.HI.X R9, R12, R16, R13, 0x4, P0 ;  /* 0x000000100c097211 */ /* 0x000fcc00000f240d */
[----:B------:R-:W2:Y:S04]  /*10f50*/  LDG.E.128 R8, desc[UR36][R8.64] ;  /* 0x0000002408087981 */ /* 0x000ea8000c1e1d00 */
[----:B--2---:R0:W-:Y:S04]  /*10f60*/  STL.64 [R1], R8 ;  /* 0x0000000801007387 */ /* 0x0041e80000100a00 */
[----:B------:R0:W-:Y:S02]  /*10f70*/  STL.64 [R1+0x8], R10 ;  /* 0x0000080a01007387 */ /* 0x0001e40000100a00 */
.L_x_1402:
[----:B------:R-:W-:Y:S05]  /*10f80*/  BSYNC.RECONVERGENT B0 ;  /* 0x0000000000007941 */ /* 0x000fea0003800200 */
.L_x_1401:
[----:B------:R-:W-:Y:S01]  /*10f90*/  ISETP.GE.U32.AND P0, PT, R0, R54, PT ;  /* 0x000000360000720c */ /* 0x000fe20003f06070 */
[----:B------:R-:W-:-:S12]  /*10fa0*/  BSSY.RECONVERGENT B0, `(.L_x_1411) ;  /* 0x00000bd000007945 */ /* 0x000fd80003800200 */
[----:B------:R-:W-:Y:S05]  /*10fb0*/  @P0 BRA `(.L_x_1412) ;  /* 0x0000000800ec0947 */ /* 0x000fea0003800000 */
[----:B------:R-:W1:Y:S01]  /*10fc0*/  DSETP.NAN.AND P3, PT, R34, R34, PT ;  /* 0x000000222200722a */ /* 0x000e620003f68000 */
[----:B0-----:R-:W-:Y:S01]  /*10fd0*/  IMAD.IADD R9, R0, 0x1, R50 ;  /* 0x0000000100097824 */ /* 0x001fe200078e0232 */
[----:B-1----:R-:W-:Y:S01]  /*10fe0*/  @P3 ISETP.GE.U32.AND P0, PT, R19, R0, PT ;  /* 0x000000001300320c */ /* 0x002fe20003f06070 */
        /* <DEDUP_REMOVED lines=21> */
[----:B------:R1:W0:Y:S02]  /*11140*/  @P3 DSETP.LT.AND P0, PT, R34, R28, PT ;  /* 0x0000001c2200322a */ /* 0x0002240003f01000 */
.L_x_1414:
[----:B------:R-:W-:Y:S05]  /*11150*/  BSYNC.RECONVERGENT B1 ;  /* 0x0000000000017941 */ /* 0x000fea0003800200 */
.L_x_1413:
[----:B------:R-:W-:Y:S01]  /*11160*/  BSSY.RECONVERGENT B1, `(.L_x_1415) ;  /* 0x000000d000017945 */ /* 0x000fe20003800200 */
[----:B------:R2:W0:Y:S02]  /*11170*/  @P2 DSETP.NUM.OR P1, PT, R30, R30, !P1 ;  /* 0x0000001e1e00222a */ /* 0x0004240004f27400 */
[----:B01----:R-:W-:Y:S02]  /*11180*/  FSEL R34, R34, R28, P0 ;  /* 0x0000001c22227208 */ /* 0x003fe40000000000 */
        /* <DEDUP_REMOVED lines=10> */
.L_x_1416:
[----:B------:R-:W-:Y:S05]  /*11230*/  BSYNC.RECONVERGENT B1 ;  /* 0x0000000000017941 */ /* 0x000fea0003800200 */
.L_x_1415:
        /* <DEDUP_REMOVED lines=32> */
.L_x_1418:
[----:B------:R-:W-:Y:S05]  /*11440*/  BSYNC.RECONVERGENT B1 ;  /* 0x0000000000017941 */ /* 0x000fea0003800200 */
.L_x_1417:
        /* <DEDUP_REMOVED lines=13> */
.L_x_1420:
[----:B------:R-:W-:Y:S05]  /*11520*/  BSYNC.RECONVERGENT B1 ;  /* 0x0000000000017941 */ /* 0x000fea0003800200 */
.L_x_1419:
[----:B01----:R-:W-:Y:S02]  /*11530*/  FSEL R40, R40, R26, P1 ;  /* 0x0000001a28287208 */ /* 0x003fe40000800000 */
[----:B------:R-:W-:Y:S02]  /*11540*/  FSEL R41, R41, R27, P1 ;  /* 0x0000001b29297208 */ /* 0x000fe40000800000 */
[-C--:B------:R-:W-:Y:S02]  /*11550*/  SEL R7, R7, R9.reuse, P0 ;  /* 0x0000000907077207 */ /* 0x080fe40000000000 */
[----:B------:R-:W-:Y:S02]  /*11560*/  SEL R6, R6, R9, P1 ;  /* 0x0000000906067207 */ /* 0x000fe40000800000 */
[----:B------:R-:W-:Y:S02]  /*11570*/  SEL R56, R56, RZ, P0 ;  /* 0x000000ff38387207 */ /* 0x000fe40000000000 */
[----:B------:R-:W-:Y:S01]  /*11580*/  SEL R55, R55, RZ, P1 ;  /* 0x000000ff37377207 */ /* 0x000fe20000800000 */
[----:B------:R-:W-:Y:S06]  /*11590*/  @P4 BRA `(.L_x_1412) ;  /* 0x0000000400744947 */ /* 0x000fec0003800000 */
[----:B------:R-:W0:Y:S01]  /*115a0*/  DSETP.NAN.AND P3, PT, R42, R42, PT ;  /* 0x0000002a2a00722a */ /* 0x000e220003f68000 */
[----:B------:R-:W-:Y:S01]  /*115b0*/  IADD3 R9, PT, PT, R11, R50, RZ ;  /* 0x000000320b097210 */ /* 0x000fe20007ffe0ff */
[----:B------:R-:W-:Y:S01]  /*115c0*/  BSSY.RECONVERGENT B1, `(.L_x_1421) ;  /* 0x0000017000017945 */ /* 0x000fe20003800200 */
[----:B0-----:R-:W-:Y:S02]  /*115d0*/  @P3 ISETP.GE.U32.AND P0, PT, R5, R11, PT ;  /* 0x0000000b0500320c */ /* 0x001fe40003f06070 */
[----:B------:R-:W-:Y:S02]  /*115e0*/  ISETP.GE.U32.AND P4, PT, R9, R54, PT ;  /* 0x000000360900720c */ /* 0x000fe40003f86070 */
[----:B------:R-:W-:-:S15]  /*115f0*/  @P3 ISETP.GE.AND.EX P0, PT, R53, RZ, PT, P0 ;  /* 0x000000ff3500320c */ /* 0x000fde0003f06300 */
[----:B------:R-:W-:-:S15]  /*11600*/  NOP ;  /* 0x0000000000007918 */ /* 0x000fde0000000000 */
[----:B------:R-:W-:-:S15]  /*11610*/  NOP ;  /* 0x0000000000007918 */ /* 0x000fde0000000000 */
[----:B------:R-:W-:-:S12]  /*11620*/  NOP ;  /* 0x0000000000007918 */ /* 0x000fd80000000000 */
        /* <DEDUP_REMOVED lines=16> */
.L_x_1422:
[----:B------:R-:W-:Y:S05]  /*11730*/  BSYNC.RECONVERGENT B1 ;  /* 0x0000000000017941 */ /* 0x000fea0003800200 */
.L_x_1421:
        /* <DEDUP_REMOVED lines=13> */
.L_x_1424:
[----:B------:R-:W-:Y:S05]  /*11810*/  BSYNC.RECONVERGENT B1 ;  /* 0x0000000000017941 */ /* 0x000fea0003800200 */
.L_x_1423:
[----:B01----:R-:W-:Y:S02]  /*11820*/  FSEL R44, R44, R22, P1 ;  /* 0x000000162c2c7208 */ /* 0x003fe40000800000 */
[----:B------:R-:W-:Y:S02]  /*11830*/  FSEL R45, R45, R23, P1 ;  /* 0x000000172d2d7208 */ /* 0x000fe40000800000 */
[-C--:B------:R-:W-:Y:S02]  /*11840*/  SEL R5, R5, R11.reuse, P0 ;  /* 0x0000000b05057207 */ /* 0x080fe40000000000 */
[----:B------:R-:W-:Y:S02]  /*11850*/  SEL R4, R4, R11, P1 ;  /* 0x0000000b04047207 */ /* 0x000fe40000800000 */
[----:B------:R-:W-:Y:S02]  /*11860*/  SEL R53, R53, RZ, P0 ;  /* 0x000000ff35357207 */ /* 0x000fe40000000000 */
[----:B------:R-:W-:Y:S01]  /*11870*/  SEL R52, R52, RZ, P1 ;  /* 0x000000ff34347207 */ /* 0x000fe20000800000 */
[----:B------:R-:W-:Y:S06]  /*11880*/  @P4 BRA `(.L_x_1412) ;  /* 0x0000000000b84947 */ /* 0x000fec0003800000 */
[----:B----4-:R-:W4:Y:S01]  /*11890*/  LDL.64 R12, [R1] ;  /* 0x00000000010c7983 */ /* 0x010f220000100a00 */
        /* <DEDUP_REMOVED lines=13> */
[----:B----4-:R0:W1:Y:S02]  /*11970*/  @P3 DSETP.NUM.OR P0, PT, R12, R12, !P0 ;  /* 0x0000000c0c00322a */ /* 0x0100640004707400 */
        /* <DEDUP_REMOVED lines=9> */
.L_x_1426:
[----:B------:R-:W-:Y:S05]  /*11a10*/  BSYNC.RECONVERGENT B1 ;  /* 0x0000000000017941 */ /* 0x000fea0003800200 */
.L_x_1425:
[----:B------:R-:W4:Y:S01]  /*11a20*/  LDL.64 R10, [R1+0x8] ;  /* 0x00000800010a7983 */ /* 0x000f220000100a00 */
[----:B------:R-:W-:Y:S01]  /*11a30*/  BSSY.RECONVERGENT B1, `(.L_x_1427) ;  /* 0x000000d000017945 */ /* 0x000fe20003800200 */
[----:B-1----:R-:W-:Y:S02]  /*11a40*/  FSEL R46, R46, R12, P0 ;  /* 0x0000000c2e2e7208 */ /* 0x002fe40000000000 */
[----:B------:R-:W-:Y:S01]  /*11a50*/  FSEL R47, R47, R13, P0 ;  /* 0x0000000d2f2f7208 */ /* 0x000fe20000000000 */
[----:B----4-:R1:W4:Y:S02]  /*11a60*/  @P2 DSETP.NUM.OR P1, PT, R10, R10, !P1 ;  /* 0x0000000a0a00222a */ /* 0x0103240004f27400 */
        /* <DEDUP_REMOVED lines=9> */
.L_x_1428:
[----:B------:R-:W-:Y:S05]  /*11b00*/  BSYNC.RECONVERGENT B1 ;  /* 0x0000000000017941 */ /* 0x000fea0003800200 */
.L_x_1427:
[----:B----4-:R-:W-:Y:S02]  /*11b10*/  FSEL R48, R48, R10, P1 ;  /* 0x0000000a30307208 */ /* 0x010fe40000800000 */
[----:B------:R-:W-:Y:S02]  /*11b20*/  FSEL R49, R49, R11, P1 ;  /* 0x0000000b31317208 */ /* 0x000fe40000800000 */
[-C--:B------:R-:W-:Y:S02]  /*11b30*/  SEL R3, R3, R9.reuse, P0 ;  /* 0x0000000903037207 */ /* 0x080fe40000000000 */
[----:B------:R-:W-:Y:S02]  /*11b40*/  SEL R2, R2, R9, P1 ;  /* 0x0000000902027207 */ /* 0x000fe40000800000 */
[----:B------:R-:W-:Y:S02]  /*11b50*/  SEL R51, R51, RZ, P0 ;  /* 0x000000ff33337207 */ /* 0x000fe40000000000 */
[----:B------:R-:W-:-:S07]  /*11b60*/  SEL R32, R32, RZ, P1 ;  /* 0x000000ff20207207 */ /* 0x000fce0000800000 */
.L_x_1412:
[----:B------:R-:W-:Y:S05]  /*11b70*/  BSYNC.RECONVERGENT B0 ;  /* 0x0000000000007941 */ /* 0x000fea0003800200 */
.L_x_1411:
        /* <DEDUP_REMOVED lines=28> */
.L_x_1430:
[----:B------:R-:W-:Y:S05]  /*11d40*/  BSYNC.RECONVERGENT B0 ;  /* 0x0000000000007941 */ /* 0x000fea0003800200 */
.L_x_1429:
[----:B0-----:R-:W-:Y:S01]  /*11d50*/  FSEL R8, R34, R38, P1 ;  /* 0x0000002622087208 */ /* 0x001fe20000800000 */
[----:B------:R-:W-:Y:S01]  /*11d60*/  BSSY.RECONVERGENT B0, `(.L_x_1431) ;  /* 0x000000c000007945 */ /* 0x000fe20003800200 */
[----:B------:R-:W-:-:S06]  /*11d70*/  FSEL R9, R35, R39, P1 ;  /* 0x0000002723097208 */ /* 0x000fcc0000800000 */
[----:B------:R0:W0:Y:S01]  /*11d80*/  DSETP.NAN.AND P3, PT, R8, R8, PT ;  /* 0x000000080800722a */ /* 0x0000220003f68000 */
[----:B------:R-:W-:Y:S05]  /*11d90*/  @P2 BRA `(.L_x_1432) ;  /* 0x0000000000202947 */ /* 0x000fea0003800000 */
        /* <DEDUP_REMOVED lines=8> */
.L_x_1432:
[----:B------:R-:W-:Y:S05]  /*11e20*/  BSYNC.RECONVERGENT B0 ;  /* 0x0000000000007941 */ /* 0x000fea0003800200 */
.L_x_1431:
[----:B-1----:R-:W-:Y:S01]  /*11e30*/  FSEL R10, R36, R40, P0 ;  /* 0x00000028240a7208 */ /* 0x002fe20000000000 */
[----:B------:R-:W-:Y:S01]  /*11e40*/  BSSY.RECONVERGENT B0, `(.L_x_1433) ;  /* 0x000001d000007945 */ /* 0x000fe20003800200 */
[----:B------:R-:W-:Y:S02]  /*11e50*/  FSEL R11, R37, R41, P0 ;  /* 0x00000029250b7208 */ /* 0x000fe40000000000 */
[----:B------:R-:W-:Y:S02]  /*11e60*/  SEL R0, R19, R7, P1 ;  /* 0x0000000713007207 */ /* 0x000fe40000800000 */
[----:B----4-:R-:W-:Y:S02]  /*11e70*/  SEL R13, R18, R6, P0 ;  /* 0x00000006120d7207 */ /* 0x010fe40000000000 */
[----:B------:R-:W1:Y:S01]  /*11e80*/  DSETP.NAN.AND P2, PT, R10, R10, PT ;  /* 0x0000000a0a00722a */ /* 0x000e620003f48000 */
[----:B------:R-:W-:Y:S02]  /*11e90*/  SEL R56, R58, R56, P1 ;  /* 0x000000383a387207 */ /* 0x000fe40000800000 */
[----:B------:R-:W-:-:S02]  /*11ea0*/  SEL R55, R57, R55, P0 ;  /* 0x0000003739377207 */ /* 0x000fc40000000000 */
[----:B0-----:R-:W-:Y:S02]  /*11eb0*/  @P3 ISETP.GE.U32.AND P1, PT, R0, R5, PT ;  /* 0x000000050000320c */ /* 0x001fe40003f26070 */
[----:B-1----:R-:W-:Y:S02]  /*11ec0*/  @P2 ISETP.GE.U32.AND P0, PT, R13, R4, PT ;  /* 0x000000040d00220c */ /* 0x002fe40003f06070 */
        /* <DEDUP_REMOVED lines=10> */
[----:B------:R0:W4:Y:S02]  /*11f70*/  @P2 DSETP.NUM.OR P0, PT, R44, R44, !P0 ;  /* 0x0000002c2c00222a */ /* 0x0001240004707400 */
[----:B-1--4-:R-:W-:Y:S05]  /*11f80*/  @P3 BRA `(.L_x_1434) ;  /* 0x0000000000203947 */ /* 0x012fea0003800000 */
[----:B------:R-:W1:Y:S02]  /*11f90*/  DSETP.NEU.AND P4, PT, R8, R42, PT ;  /* 0x0000002a0800722a */ /* 0x000e640003f8d000 */
[----:B-1----:R-:W-:-:S04]  /*11fa0*/  @!P4 ISETP.GE.U32.AND P1, PT, R0, R5, PT ;  /* 0x000000050000c20c */ /* 0x002fc80003f26070 */
[----:B------:R-:W-:-:S15]  /*11fb0*/  @!P4 ISETP.GE.AND.EX P3, PT, R56, R53, PT, P1 ;  /* 0x000000353800c20c */ /* 0x000fde0003f66310 */
[----:B------:R-:W-:-:S15]  /*11fc0*/  NOP ;  /* 0x0000000000007918 */ /* 0x000fde0000000000 */
[----:B------:R-:W-:-:S15]  /*11fd0*/  NOP ;  /* 0x0000000000007918 */ /* 0x000fde0000000000 */
[----:B------:R-:W-:-:S13]  /*11fe0*/  NOP ;  /* 0x0000000000007918 */ /* 0x000fda0000000000 */
[----:B------:R1:W4:Y:S02]  /*11ff0*/  @P4 DSETP.LT.AND P1, PT, R8, R42, PT ;  /* 0x0000002a0800422a */ /* 0x0003240003f21000 */
[----:B----4-:R-:W-:-:S13]  /*12000*/  @!P4 PLOP3.LUT P1, PT, P3, PT, PT, 0x8, 0x80 ;  /* 0x000000000080c81c */ /* 0x010fda0001f2e170 */
.L_x_1434:
[----:B------:R-:W-:Y:S05]  /*12010*/  BSYNC.RECONVERGENT B0 ;  /* 0x0000000000007941 */ /* 0x000fea0003800200 */
.L_x_1433:
[----:B------:R-:W-:Y:S01]  /*12020*/  FSEL R6, R8, R42, P1 ;  /* 0x0000002a08067208 */ /* 0x000fe20000800000 */
[----:B------:R-:W-:Y:S01]  /*12030*/  BSSY.RECONVERGENT B0, `(.L_x_1435) ;  /* 0x000000c000007945 */ /* 0x000fe20003800200 */
[----:B------:R-:W-:-:S06]  /*12040*/  FSEL R7, R9, R43, P1 ;  /* 0x0000002b09077208 */ /* 0x000fcc0000800000 */
[----:B------:R4:W0:Y:S02]  /*12050*/  DSETP.NAN.AND P3, PT, R6, R6, PT ;  /* 0x000000060600722a */ /* 0x0008240003f68000 */
        /* <DEDUP_REMOVED lines=9> */
.L_x_1436:
[----:B------:R-:W-:Y:S05]  /*120f0*/  BSYNC.RECONVERGENT B0 ;  /* 0x0000000000007941 */ /* 0x000fea0003800200 */
.L_x_1435:
[----:B------:R-:W-:Y:S01]  /*12100*/  SEL R0, R0, R5, P1 ;  /* 0x0000000500007207 */ /* 0x000fe20000800000 */
[----:B------:R-:W-:Y:S01]  /*12110*/  BSSY.RECONVERGENT B0, `(.L_x_1437) ;  /* 0x0000018000007945 */ /* 0x000fe20003800200 */
[----:B------:R-:W-:Y:S02]  /*12120*/  SEL R56, R56, R53, P1 ;  /* 0x0000003538387207 */ /* 0x000fe40000800000 */
[----:B------:R-:W-:Y:S02]  /*12130*/  @P3 ISETP.GE.U32.AND P1, PT, R0, R3, PT ;  /* 0x000000030000320c */ /* 0x000fe40003f26070 */
[----:B01----:R-:W-:Y:S02]  /*12140*/  FSEL R8, R10, R44, P0 ;  /* 0x0000002c0a087208 */ /* 0x003fe40000000000 */
[----:B------:R-:W-:Y:S02]  /*12150*/  @P3 ISETP.GE.AND.EX P1, PT, R56, R51, PT, P1 ;  /* 0x000000333800320c */ /* 0x000fe40003f26310 */
[----:B------:R-:W-:-:S02]  /*12160*/  FSEL R9, R11, R45, P0 ;  /* 0x0000002d0b097208 */ /* 0x000fc40000000000 */
[----:B------:R-:W-:Y:S02]  /*12170*/  SEL R13, R13, R4, P0 ;  /* 0x000000040d0d7207 */ /* 0x000fe40000000000 */
[----:B-----5:R-:W-:Y:S02]  /*12180*/  SEL R27, R55, R52, P0 ;  /* 0x00000034371b7207 */ /* 0x020fe40000000000 */
        /* <DEDUP_REMOVED lines=16> */
.L_x_1438:
[----:B------:R-:W-:Y:S05]  /*12290*/  BSYNC.RECONVERGENT B0 ;  /* 0x0000000000007941 */ /* 0x000fea0003800200 */
.L_x_1437:
[----:B------:R-:W-:Y:S01]  /*122a0*/  BSSY.RECONVERGENT B0, `(.L_x_1439) ;  /* 0x000000f000007945 */ /* 0x000fe20003800200 */
[----:B------:R0:W0:Y:S01]  /*122b0*/  @P2 DSETP.NUM.OR P0, PT, R48, R48, !P0 ;  /* 0x000000303000222a */ /* 0x0000220004707400 */
[----:B------:R-:W-:Y:S02]  /*122c0*/  FSEL R4, R6, R46, P1 ;  /* 0x0000002e06047208 */ /* 0x000fe40000800000 */
[----:B------:R-:W-:Y:S02]  /*122d0*/  FSEL R5, R7, R47, P1 ;  /* 0x0000002f07057208 */ /* 0x000fe40000800000 */
[----:B------:R-:W-:Y:S02]  /*122e0*/  SEL R16, R0, R3, P1 ;  /* 0x0000000300107207 */ /* 0x000fe40000800000 */
        /* <DEDUP_REMOVED lines=10> */
.L_x_1440:
[----:B------:R-:W-:Y:S05]  /*12390*/  BSYNC.RECONVERGENT B0 ;  /* 0x0000000000007941 */ /* 0x000fea0003800200 */
.L_x_1439:
[----:B0-----:R-:W-:Y:S02]  /*123a0*/  FSEL R24, R8, R48, P0 ;  /* 0x0000003008187208 */ /* 0x001fe40000000000 */
[----:B------:R-:W-:Y:S02]  /*123b0*/  FSEL R25, R9, R49, P0 ;  /* 0x0000003109197208 */ /* 0x000fe40000000000 */
[----:B------:R-:W-:Y:S02]  /*123c0*/  SEL R26, R13, R2, P0 ;  /* 0x000000020d1a7207 */ /* 0x000fe40000000000 */
[----:B------:R-:W-:-:S07]  /*123d0*/  SEL R27, R27, R32, P0 ;  /* 0x000000201b1b7207 */ /* 0x000fce0000000000 */
.L_x_1244:
[----:B------:R-:W-:Y:S05]  /*123e0*/  BSYNC.RECONVERGENT B6 ;  /* 0x0000000000067941 */ /* 0x000fea0003800200 */
.L_x_1243:
[----:B------:R-:W5:Y:S01]  /*123f0*/  LDCU UR4, c[0x0][0x3b4] ;  /* 0x00007680ff0477ac */ /* 0x000f620008000800 */
[----:B------:R-:W0:Y:S01]  /*12400*/  S2R R0, SR_TID.X ;  /* 0x0000000000007919 */ /* 0x000e220000002100 */
[----:B--2---:R-:W2:Y:S01]  /*12410*/  S2R R13, SR_TID.Y ;  /* 0x00000000000d7919 */ /* 0x004ea20000002200 */
[----:B-----5:R-:W-:-:S09]  /*12420*/  UISETP.NE.AND UP0, UPT, UR4, URZ, UPT ;  /* 0x000000ff0400728c */ /* 0x020fd2000bf05270 */
[----:B------:R-:W-:Y:S05]  /*12430*/  BRA.U !UP0, `(.L_x_1441) ;  /* 0x00000005083c7547 */ /* 0x000fea000b800000 */
[----:B-1--4-:R-:W1:Y:S01]  /*12440*/  S2R R6, SR_CgaCtaId ;  /* 0x0000000000067919 */ /* 0x012e620000008800 */
[----:B------:R-:W0:Y:S01]  /*12450*/  LDC R19, c[0x0][0x360] ;  /* 0x0000d800ff137b82 */ /* 0x000e220000000800 */
[----:B---3--:R-:W-:Y:S02]  /*12460*/  MOV R2, 0x400 ;  /* 0x0000040000027802 */ /* 0x008fe40000000f00 */
[----:B------:R-:W-:-:S03]  /*12470*/  MOV R7, R17 ;  /* 0x0000001100077202 */ /* 0x000fc60000000f00 */
[----:B------:R-:W-:Y:S02]  /*12480*/  VIADD R3, R2, 0x10 ;  /* 0x0000001002037836 */ /* 0x000fe40000000000 */
[----:B------:R-:W3:Y:S01]  /*12490*/  LDC R12, c[0x0][0x364] ;  /* 0x0000d900ff0c7b82 */ /* 0x000ee20000000800 */
[----:B0-2---:R-:W-:Y:S02]  /*124a0*/  IMAD R2, R13, R19, R0 ;  /* 0x000000130d027224 */ /* 0x005fe400078e0200 */
[----:B-1----:R-:W-:Y:S01]  /*124b0*/  LEA R3, R6, R3, 0x18 ;  /* 0x0000000306037211 */ /* 0x002fe200078ec0ff */
[----:B------:R-:W-:Y:S01]  /*124c0*/  IMAD.MOV.U32 R6, RZ, RZ, R16 ;  /* 0x000000ffff067224 */ /* 0x000fe200078e0010 */
[----:B---3--:R-:W-:-:S03]  /*124d0*/  ISETP.GE.U32.AND P0, PT, R12, 0x2, PT ;  /* 0x000000020c00780c */ /* 0x008fc60003f06070 */
[----:B------:R-:W-:-:S05]  /*124e0*/  IMAD R15, R2, 0x20, R3 ;  /* 0x00000020020f7824 */ /* 0x000fca00078e0203 */
[----:B------:R0:W-:Y:S04]  /*124f0*/  STS.128 [R15], R4 ;  /* 0x000000040f007388 */ /* 0x0001e80000000c00 */
[----:B------:R0:W-:Y:S01]  /*12500*/  STS.128 [R15+0x10], R24 ;  /* 0x000010180f007388 */ /* 0x0001e20000000c00 */
[----:B------:R-:W-:Y:S05]  /*12510*/  @!P0 BRA `(.L_x_1441) ;  /* 0x0000000400048947 */ /* 0x000fea0003800000 */
[----:B------:R-:W-:-:S07]  /*12520*/  IMAD.MOV.U32 R2, RZ, RZ, R12 ;  /* 0x000000ffff027224 */ /* 0x000fce00078e000c */
.L_x_1448:
[----:B------:R-:W-:Y:S01]  /*12530*/  SHF.R.U32.HI R14, RZ, 0x1, R2 ;  /* 0x00000001ff0e7819 */ /* 0x000fe20000011602 */
[----:B------:R-:W-:Y:S05]  /*12540*/  WARPSYNC.ALL ;  /* 0x0000000000007948 */ /* 0x000fea0003800000 */
[----:B0-2---:R-:W-:Y:S01]  /*12550*/  IMAD.IADD R7, R14, 0x1, R13 ;  /* 0x000000010e077824 */ /* 0x005fe200078e020d */
[----:B------:R-:W-:Y:S04]  /*12560*/  BAR.SYNC.DEFER_BLOCKING 0x0 ;  /* 0x0000000000007b1d */ /* 0x000fe80000010000 */
[----:B------:R-:W-:-:S02]  /*12570*/  ISETP.GE.U32.AND P0, PT, R7, R12, PT ;  /* 0x0000000c0700720c */ /* 0x000fc40003f06070 */
[----:B------:R-:W-:Y:S02]  /*12580*/  BSSY.RECONVERGENT B0, `(.L_x_1442) ;  /* 0x0000037000007945 */ /* 0x000fe40003800200 */
[----:B------:R-:W-:-:S13]  /*12590*/  ISETP.GE.U32.OR P0, PT, R13, R14, P0 ;  /* 0x0000000e0d00720c */ /* 0x000fda0000706470 */
[----:B-1----:R-:W-:Y:S05]  /*125a0*/  @P0 BRA `(.L_x_1443) ;  /* 0x0000000000d00947 */ /* 0x002fea0003800000 */
[----:B------:R-:W-:Y:S01]  /*125b0*/  IMAD R6, R7, R19, R0 ;  /* 0x0000001307067224 */ /* 0x000fe200078e0200 */
[----:B------:R-:W0:Y:S01]  /*125c0*/  DSETP.NAN.AND P3, PT, R4, R4, PT ;  /* 0x000000040400722a */ /* 0x000e220003f68000 */
[----:B------:R-:W-:Y:S02]  /*125d0*/  BSSY.RECONVERGENT B1, `(.L_x_1444) ;  /* 0x0000019000017945 */ /* 0x000fe40003800200 */
[----:B------:R-:W-:-:S05]  /*125e0*/  IMAD R6, R6, 0x20, R3 ;  /* 0x0000002006067824 */ /* 0x000fca00078e0203 */
[----:B------:R-:W0:Y:S04]  /*125f0*/  LDS.128 R8, [R6] ;  /* 0x0000000006087984 */ /* 0x000e280000000c00 */
[----:B------:R-:W1:Y:S01]  /*12600*/  LDS.128 R20, [R6+0x10] ;  /* 0x0000100006147984 */ /* 0x000e620000000c00 */
[----:B0-----:R-:W-:-:S04]  /*12610*/  @P3 ISETP.GE.U32.AND P0, PT, R16, R10, PT ;  /* 0x0000000a1000320c */ /* 0x001fc80003f06070 */
[----:B------:R-:W-:-:S15]  /*12620*/  @P3 ISETP.GE.AND.EX P0, PT, R17, R11, PT, P0 ;  /* 0x0000000b1100320c */ /* 0x000fde0003f06300 */
[----:B------:R-:W-:-:S15]  /*12630*/  NOP ;  /* 0x0000000000007918 */ /* 0x000fde0000000000 */
[----:B------:R-:W-:-:S15]  /*12640*/  NOP ;  /* 0x0000000000007918 */ /* 0x000fde0000000000 */
[----:B------:R-:W-:-:S02]  /*12650*/  NOP ;  /* 0x0000000000007918 */ /* 0x000fc40000000000 */
[----:B------:R-:W1:Y:S02]  /*12660*/  DSETP.NAN.AND P2, PT, R24, R24, PT ;  /* 0x000000181800722a */ /* 0x000e640003f48000 */
[----:B-1----:R-:W-:-:S04]  /*12670*/  @P2 ISETP.GE.U32.AND P1, PT, R26, R22, PT ;  /* 0x000000161a00220c */ /* 0x002fc80003f26070 */
        /* <DEDUP_REMOVED lines=14> */
.L_x_1445:
[----:B------:R-:W-:Y:S05]  /*12760*/  BSYNC.RECONVERGENT B1 ;  /* 0x0000000000017941 */ /* 0x000fea0003800200 */
.L_x_1444:
[----:B-12---:R-:W-:Y:S01]  /*12770*/  FSEL R4, R4, R8, P0 ;  /* 0x0000000804047208 */ /* 0x006fe20000000000 */
[----:B------:R-:W-:Y:S01]  /*12780*/  BSSY.RECONVERGENT B1, `(.L_x_1446) ;  /* 0x000000e000017945 */ /* 0x000fe20003800200 */
[----:B------:R-:W-:Y:S02]  /*12790*/  FSEL R5, R5, R9, P0 ;  /* 0x0000000905057208 */ /* 0x000fe40000000000 */
[----:B------:R-:W-:Y:S02]  /*127a0*/  SEL R16, R16, R10, P0 ;  /* 0x0000000a10107207 */ /* 0x000fe40000000000 */
[----:B------:R-:W-:Y:S01]  /*127b0*/  SEL R17, R17, R11, P0 ;  /* 0x0000000b11117207 */ /* 0x000fe20000000000 */
        /* <DEDUP_REMOVED lines=8> */
[----:B------:R2:W3:Y:S02]  /*12840*/  @P2 DSETP.LT.AND P0, PT, R24, R20, PT ;  /* 0x000000141800222a */ /* 0x0004e40003f01000 */
[----:B---3--:R-:W-:-:S13]  /*12850*/  @!P2 PLOP3.LUT P0, PT, P1, PT, PT, 0x8, 0x80 ;  /* 0x000000000080a81c */ /* 0x008fda0000f0e170 */
.L_x_1447:
[----:B------:R-:W-:Y:S05]  /*12860*/  BSYNC.RECONVERGENT B1 ;  /* 0x0000000000017941 */ /* 0x000fea0003800200 */
.L_x_1446:
[----:B--2---:R-:W-:Y:S01]  /*12870*/  FSEL R24, R24, R20, P0 ;  /* 0x0000001418187208 */ /* 0x004fe20000000000 */
[----:B------:R-:W-:Y:S01]  /*12880*/  IMAD.MOV.U32 R7, RZ, RZ, R17 ;  /* 0x000000ffff077224 */ /* 0x000fe200078e0011 */
[----:B------:R-:W-:Y:S02]  /*12890*/  FSEL R25, R25, R21, P0 ;  /* 0x0000001519197208 */ /* 0x000fe40000000000 */
[----:B------:R-:W-:Y:S02]  /*128a0*/  SEL R26, R26, R22, P0 ;  /* 0x000000161a1a7207 */ /* 0x000fe40000000000 */
[----:B------:R-:W-:Y:S02]  /*128b0*/  SEL R27, R27, R23, P0 ;  /* 0x000000171b1b7207 */ /* 0x000fe40000000000 */
[----:B------:R-:W-:-:S03]  /*128c0*/  MOV R6, R16 ;  /* 0x0000001000067202 */ /* 0x000fc60000000f00 */
[----:B------:R2:W-:Y:S04]  /*128d0*/  STS.128 [R15+0x10], R24 ;  /* 0x000010180f007388 */ /* 0x0005e80000000c00 */
[----:B------:R2:W-:Y:S02]  /*128e0*/  STS.128 [R15], R4 ;  /* 0x000000040f007388 */ /* 0x0005e40000000c00 */
.L_x_1443:
[----:B------:R-:W-:Y:S05]  /*128f0*/  BSYNC.RECONVERGENT B0 ;  /* 0x0000000000007941 */ /* 0x000fea0003800200 */
.L_x_1442:
[----:B------:R-:W-:Y:S01]  /*12900*/  ISETP.GT.U32.AND P0, PT, R2, 0x3, PT ;  /* 0x000000030200780c */ /* 0x000fe20003f04070 */
[----:B------:R-:W-:-:S12]  /*12910*/  IMAD.MOV.U32 R2, RZ, RZ, R14 ;  /* 0x000000ffff027224 */ /* 0x000fd800078e000e */
[----:B------:R-:W-:Y:S05]  /*12920*/  @P0 BRA `(.L_x_1448) ;  /* 0xfffffffc00000947 */ /* 0x000fea000383ffff */
.L_x_1441:
[----:B------:R-:W5:Y:S02]  /*12930*/  LDCU UR4, c[0x0][0x3b0] ;  /* 0x00007600ff0477ac */ /* 0x000f640008000800 */
[----:B-----5:R-:W-:-:S09]  /*12940*/  UISETP.NE.AND UP0, UPT, UR4, URZ, UPT ;  /* 0x000000ff0400728c */ /* 0x020fd2000bf05270 */
[----:B------:R-:W-:Y:S05]  /*12950*/  BRA.U !UP0, `(.L_x_1449) ;  /* 0x0000000908387547 */ /* 0x000fea000b800000 */
[----:B012---:R-:W0:Y:S02]  /*12960*/  LDC R15, c[0x0][0x360] ;  /* 0x0000d800ff0f7b82 */ /* 0x007e240000000800 */
[----:B0-----:R-:W-:Y:S01]  /*12970*/  ISETP.GE.U32.AND P0, PT, R15, 0x21, PT ;  /* 0x000000210f00780c */ /* 0x001fe20003f06070 */
[----:B------:R-:W-:-:S12]  /*12980*/  IMAD.MOV.U32 R12, RZ, RZ, R15 ;  /* 0x000000ffff0c7224 */ /* 0x000fd800078e000f */
[----:B------:R-:W-:Y:S05]  /*12990*/  @!P0 BRA `(.L_x_1450) ;  /* 0x0000000400348947 */ /* 0x000fea0003800000 */
[----:B------:R-:W0:Y:S01]  /*129a0*/  S2UR UR5, SR_CgaCtaId ;  /* 0x00000000000579c3 */ /* 0x000e220000008800 */
[----:B------:R-:W-:Y:S01]  /*129b0*/  UMOV UR4, 0x400 ;  /* 0x0000040000047882 */ /* 0x000fe20000000000 */
[----:B---3--:R-:W-:Y:S01]  /*129c0*/  IMAD R2, R13, R15, R0 ;  /* 0x0000000f0d027224 */ /* 0x008fe200078e0200 */
[----:B------:R-:W-:Y:S01]  /*129d0*/  UIADD3 UR4, UPT, UPT, UR4, 0x10, URZ ;  /* 0x0000001004047890 */ /* 0x000fe2000fffe0ff */
[----:B----4-:R-:W-:Y:S01]  /*129e0*/  MOV R6, R16 ;  /* 0x0000001000067202 */ /* 0x010fe20000000f00 */
[----:B------:R-:W-:Y:S01]  /*129f0*/  IMAD.MOV.U32 R7, RZ, RZ, R17 ;  /* 0x000000ffff077224 */ /* 0x000fe200078e0011 */
[----:B------:R-:W-:Y:S01]  /*12a00*/  ISETP.GE.U32.AND P0, PT, R15, 0x40, PT ;  /* 0x000000400f00780c */ /* 0x000fe20003f06070 */
[----:B------:R-:W-:Y:S01]  /*12a10*/  IMAD.MOV.U32 R12, RZ, RZ, 0x20 ;  /* 0x00000020ff0c7424 */ /* 0x000fe200078e00ff */
[----:B0-----:R-:W-:-:S06]  /*12a20*/  ULEA UR4, UR5, UR4, 0x18 ;  /* 0x0000000405047291 */ /* 0x001fcc000f8ec0ff */
[----:B------:R-:W-:-:S05]  /*12a30*/  LEA R3, R2, UR4, 0x5 ;  /* 0x0000000402037c11 */ /* 0x000fca000f8e28ff */
[----:B------:R0:W-:Y:S04]  /*12a40*/  STS.128 [R3], R4 ;  /* 0x0000000403007388 */ /* 0x0001e80000000c00 */
[----:B------:R0:W-:Y:S01]  /*12a50*/  STS.128 [R3+0x10], R24 ;  /* 0x0000101803007388 */ /* 0x0001e20000000c00 */
[----:B------:R-:W-:Y:S05]  /*12a60*/  @!P0 BRA `(.L_x_1450) ;  /* 0x0000000400008947 */ /* 0x000fea0003800000 */
[----:B------:R-:W-:-:S07]  /*12a70*/  IMAD.MOV.U32 R2, RZ, RZ, R15 ;  /* 0x000000ffff027224 */ /* 0x000fce00078e000f */
.L_x_1457:
[----:B------:R-:W-:Y:S01]  /*12a80*/  SHF.R.U32.HI R19, RZ, 0x1, R2 ;  /* 0x00000001ff137819 */ /* 0x000fe20000011602 */
[----:B------:R-:W-:Y:S05]  /*12a90*/  WARPSYNC.ALL ;  /* 0x0000000000007948 */ /* 0x000fea0003800000 */
[----:B0-2---:R-:W-:Y:S01]  /*12aa0*/  IADD3 R6, PT, PT, R19, R0, RZ ;  /* 0x0000000013067210 */ /* 0x005fe20007ffe0ff */
[----:B------:R-:W-:Y:S03]  /*12ab0*/  BAR.SYNC.DEFER_BLOCKING 0x0 ;  /* 0x0000000000007b1d */ /* 0x000fe60000010000 */
[----:B------:R-:W-:-:S03]  /*12ac0*/  ISETP.GE.U32.AND P0, PT, R6, R15, PT ;  /* 0x0000000f0600720c */ /* 0x000fc60003f06070 */
[----:B------:R-:W-:Y:S01]  /*12ad0*/  BSSY.RECONVERGENT B0, `(.L_x_1451) ;  /* 0x0000036000007945 */ /* 0x000fe20003800200 */
[----:B------:R-:W-:-:S13]  /*12ae0*/  ISETP.GE.U32.OR P0, PT, R0, R19, P0 ;  /* 0x000000130000720c */ /* 0x000fda0000706470 */
[----:B-1----:R-:W-:Y:S05]  /*12af0*/  @P0 BRA `(.L_x_1452) ;  /* 0x0000000000cc0947 */ /* 0x002fea0003800000 */
[----:B------:R-:W-:Y:S01]  /*12b00*/  IMAD R6, R19, 0x20, R3 ;  /* 0x0000002013067824 */ /* 0x000fe200078e0203 */
[----:B------:R-:W0:Y:S01]  /*12b10*/  DSETP.NAN.AND P3, PT, R4, R4, PT ;  /* 0x000000040400722a */ /* 0x000e220003f68000 */
[----:B------:R-:W-:Y:S03]  /*12b20*/  BSSY.RECONVERGENT B1, `(.L_x_1453) ;  /* 0x0000018000017945 */ /* 0x000fe60003800200 */
[----:B------:R-:W0:Y:S04]  /*12b30*/  LDS.128 R8, [R6] ;  /* 0x0000000006087984 */ /* 0x000e280000000c00 */
[----:B------:R-:W1:Y:S01]  /*12b40*/  LDS.128 R20, [R6+0x10] ;  /* 0x0000100006147984 */ /* 0x000e620000000c00 */
[----:B0-----:R-:W-:-:S04]  /*12b50*/  @P3 ISETP.GE.U32.AND P0, PT, R16, R10, PT ;  /* 0x0000000a1000320c */ /* 0x001fc80003f06070 */
[----:B------:R-:W-:-:S15]  /*12b60*/  @P3 ISETP.GE.AND.EX P0, PT, R17, R11, PT, P0 ;  /* 0x0000000b1100320c */ /* 0x000fde0003f06300 */
[----:B------:R-:W-:-:S15]  /*12b70*/  NOP ;  /* 0x0000000000007918 */ /* 0x000fde0000000000 */
[----:B------:R-:W-:-:S15]  /*12b80*/  NOP ;  /* 0x0000000000007918 */ /* 0x000fde0000000000 */
[----:B------:R-:W-:-:S06]  /*12b90*/  NOP ;  /* 0x0000000000007918 */ /* 0x000fcc0000000000 */
        /* <DEDUP_REMOVED lines=16> */
.L_x_1454:
[----:B------:R-:W-:Y:S05]  /*12ca0*/  BSYNC.RECONVERGENT B1 ;  /* 0x0000000000017941 */ /* 0x000fea0003800200 */
.L_x_1453:
        /* <DEDUP_REMOVED lines=15> */
.L_x_1456:
[----:B------:R-:W-:Y:S05]  /*12da0*/  BSYNC.RECONVERGENT B1 ;  /* 0x0000000000017941 */ /* 0x000fea0003800200 */
.L_x_1455:
[----:B--2---:R-:W-:Y:S01]  /*12db0*/  FSEL R24, R24, R20, P0 ;  /* 0x0000001418187208 */ /* 0x004fe20000000000 */
[----:B------:R-:W-:Y:S01]  /*12dc0*/  IMAD.MOV.U32 R6, RZ, RZ, R16 ;  /* 0x000000ffff067224 */ /* 0x000fe200078e0010 */
[----:B------:R-:W-:Y:S01]  /*12dd0*/  FSEL R25, R25, R21, P0 ;  /* 0x0000001519197208 */ /* 0x000fe20000000000 */
[----:B------:R-:W-:Y:S01]  /*12de0*/  IMAD.MOV.U32 R7, RZ, RZ, R17 ;  /* 0x000000ffff077224 */ /* 0x000fe200078e0011 */
[----:B------:R-:W-:Y:S02]  /*12df0*/  SEL R26, R26, R22, P0 ;  /* 0x000000161a1a7207 */ /* 0x000fe40000000000 */
[----:B------:R-:W-:Y:S02]  /*12e00*/  SEL R27, R27, R23, P0 ;  /* 0x000000171b1b7207 */ /* 0x000fe40000000000 */
[----:B------:R2:W-:Y:S04]  /*12e10*/  STS.128 [R3], R4 ;  /* 0x0000000403007388 */ /* 0x0005e80000000c00 */
[----:B------:R2:W-:Y:S02]  /*12e20*/  STS.128 [R3+0x10], R24 ;  /* 0x0000101803007388 */ /* 0x0005e40000000c00 */
.L_x_1452:
[----:B------:R-:W-:Y:S05]  /*12e30*/  BSYNC.RECONVERGENT B0 ;  /* 0x0000000000007941 */ /* 0x000fea0003800200 */
.L_x_1451:
[----:B------:R-:W-:Y:S02]  /*12e40*/  ISETP.GT.U32.AND P0, PT, R2, 0x7f, PT ;  /* 0x0000007f0200780c */ /* 0x000fe40003f04070 */
[----:B------:R-:W-:-:S11]  /*12e50*/  MOV R2, R19 ;  /* 0x0000001300027202 */ /* 0x000fd60000000f00 */
[----:B------:R-:W-:Y:S05]  /*12e60*/  @P0 BRA `(.L_x_1457) ;  /* 0xfffffffc00040947 */ /* 0x000fea000383ffff */
.L_x_1450:
[----:B------:R-:W-:Y:S01]  /*12e70*/  ISETP.GE.U32.AND P0, PT, R12, 0x2, PT ;  /* 0x000000020c00780c */ /* 0x000fe20003f06070 */
[----:B------:R-:W-:Y:S05]  /*12e80*/  WARPSYNC.ALL ;  /* 0x0000000000007948 */ /* 0x000fea0003800000 */
[----:B------:R-:W-:Y:S07]  /*12e90*/  BAR.SYNC.DEFER_BLOCKING 0x0 ;  /* 0x0000000000007b1d */ /* 0x000fee0000010000 */
[----:B------:R-:W-:Y:S05]  /*12ea0*/  @!P0 BRA `(.L_x_1449) ;  /* 0x0000000000e48947 */ /* 0x000fea0003800000 */
[----:B0---4-:R-:W-:-:S07]  /*12eb0*/  IMAD.MOV.U32 R9, RZ, RZ, 0x1 ;  /* 0x00000001ff097424 */ /* 0x011fce00078e00ff */
.L_x_1462:
[----:B------:R-:W0:Y:S01]  /*12ec0*/  SHFL.DOWN PT, R11, R16, R9, 0x1f ;  /* 0x08001f09100b7589 */ /* 0x000e2200000e0000 */
[----:B------:R-:W0:Y:S01]  /*12ed0*/  DSETP.NAN.AND P1, PT, R4, R4, PT ;  /* 0x000000040400722a */ /* 0x000e220003f28000 */
[----:B------:R-:W-:Y:S02]  /*12ee0*/  BSSY.RECONVERGENT B0, `(.L_x_1458) ;  /* 0x0000018000007945 */ /* 0x000fe40003800200 */
[----:B------:R-:W4:Y:S04]  /*12ef0*/  SHFL.DOWN PT, R8, R17, R9, 0x1f ;  /* 0x08001f0911087589 */ /* 0x000f2800000e0000 */
[----:B--23--:R-:W-:Y:S04]  /*12f00*/  SHFL.DOWN PT, R3, R5, R9, 0x1f ;  /* 0x08001f0905037589 */ /* 0x00cfe800000e0000 */
[----:B------:R-:W2:Y:S01]  /*12f10*/  SHFL.DOWN PT, R2, R4, R9, 0x1f ;  /* 0x08001f0904027589 */ /* 0x000ea200000e0000 */
[----:B0-----:R-:W-:-:S04]  /*12f20*/  @P1 ISETP.GE.U32.AND P0, PT, R16, R11, PT ;  /* 0x0000000b1000120c */ /* 0x001fc80003f06070 */
[----:B----4-:R-:W-:-:S15]  /*12f30*/  @P1 ISETP.GE.AND.EX P0, PT, R17, R8, PT, P0 ;  /* 0x000000081100120c */ /* 0x010fde0003f06300 */
[----:B------:R-:W-:-:S15]  /*12f40*/  NOP ;  /* 0x0000000000007918 */ /* 0x000fde0000000000 */
[----:B------:R-:W-:-:S15]  /*12f50*/  NOP ;  /* 0x0000000000007918 */ /* 0x000fde0000000000 */
[----:B------:R-:W-:-:S03]  /*12f60*/  NOP ;  /* 0x0000000000007918 */ /* 0x000fc60000000000 */
[----:B------:R0:W3:-:S15]  /*12f70*/  DSETP.NAN.AND P2, PT, R24, R24, PT ;  /* 0x000000181800722a */ /* 0x0000de0003f48000 */
[----:B------:R-:W-:-:S15]  /*12f80*/  NOP ;  /* 0x0000000000007918 */ /* 0x000fde0000000000 */
[----:B------:R-:W-:-:S15]  /*12f90*/  NOP ;  /* 0x0000000000007918 */ /* 0x000fde0000000000 */
[----:B------:R-:W-:-:S15]  /*12fa0*/  NOP ;  /* 0x0000000000007918 */ /* 0x000fde0000000000 */
[----:B------:R-:W-:-:S04]  /*12fb0*/  NOP ;  /* 0x0000000000007918 */ /* 0x000fc80000000000 */
[----:B--2---:R0:W2:Y:S02]  /*12fc0*/  @P1 DSETP.NUM.OR P0, PT, R2, R2, !P0 ;  /* 0x000000020200122a */ /* 0x0040a40004707400 */
[----:B--23--:R-:W-:Y:S05]  /*12fd0*/  @P1 BRA `(.L_x_1459) ;  /* 0x0000000000201947 */ /* 0x00cfea0003800000 */
        /* <DEDUP_REMOVED lines=8> */
.L_x_1459:
[----:B------:R-:W-:Y:S05]  /*13060*/  BSYNC.RECONVERGENT B0 ;  /* 0x0000000000007941 */ /* 0x000fea0003800200 */
.L_x_1458:
[----:B------:R-:W4:Y:S01]  /*13070*/  SHFL.DOWN PT, R15, R26, R9, 0x1f ;  /* 0x08001f091a0f7589 */ /* 0x000f2200000e0000 */
[----:B--23--:R-:W-:Y:S01]  /*13080*/  FSEL R4, R4, R2, P0 ;  /* 0x0000000204047208 */ /* 0x00cfe20000000000 */
[----:B------:R-:W-:Y:S01]  /*13090*/  BSSY.RECONVERGENT B0, `(.L_x_1460) ;  /* 0x0000013000007945 */ /* 0x000fe20003800200 */
[----:B------:R-:W-:Y:S01]  /*130a0*/  FSEL R5, R5, R3, P0 ;  /* 0x0000000305057208 */ /* 0x000fe20000000000 */
[----:B------:R-:W2:Y:S01]  /*130b0*/  SHFL.DOWN PT, R10, R27, R9, 0x1f ;  /* 0x08001f091b0a7589 */ /* 0x000ea200000e0000 */
[----:B------:R-:W-:Y:S02]  /*130c0*/  SEL R16, R16, R11, P0 ;  /* 0x0000000b10107207 */ /* 0x000fe40000000000 */
[----:B------:R-:W-:Y:S01]  /*130d0*/  SEL R17, R17, R8, P0 ;  /* 0x0000000811117207 */ /* 0x000fe20000000000 */
[----:B------:R-:W-:Y:S04]  /*130e0*/  SHFL.DOWN PT, R7, R25, R9, 0x1f ;  /* 0x08001f0919077589 */ /* 0x000fe800000e0000 */
[----:B------:R-:W3:Y:S01]  /*130f0*/  SHFL.DOWN PT, R6, R24, R9, 0x1f ;  /* 0x08001f0918067589 */ /* 0x000ee200000e0000 */
[----:B----4-:R-:W-:-:S04]  /*13100*/  @P2 ISETP.GE.U32.AND P1, PT, R26, R15, PT ;  /* 0x0000000f1a00220c */ /* 0x010fc80003f26070 */
[----:B--2---:R-:W-:-:S13]  /*13110*/  @P2 ISETP.GE.AND.EX P1, PT, R27, R10, PT, P1 ;  /* 0x0000000a1b00220c */ /* 0x004fda0003f26310 */
[----:B---3--:R2:W3:Y:S02]  /*13120*/  @P2 DSETP.NUM.OR P0, PT, R6, R6, !P1 ;  /* 0x000000060600222a */ /* 0x0084e40004f07400 */
[----:B---3--:R-:W-:Y:S05]  /*13130*/  @P2 BRA `(.L_x_1461) ;  /* 0x0000000000202947 */ /* 0x008fea0003800000 */
[----:B------:R-:W3:Y:S02]  /*13140*/  DSETP.NEU.AND P2, PT, R24, R6, PT ;  /* 0x000000061800722a */ /* 0x000ee40003f4d000 */
[----:B---3--:R-:W-:-:S04]  /*13150*/  @!P2 ISETP.GE.U32.AND P0, PT, R26, R15, PT ;  /* 0x0000000f1a00a20c */ /* 0x008fc80003f06070 */
[----:B------:R-:W-:-:S15]  /*13160*/  @!P2 ISETP.GE.AND.EX P1, PT, R27, R10, PT, P0 ;  /* 0x0000000a1b00a20c */ /* 0x000fde0003f26300 */
[----:B------:R-:W-:-:S15]  /*13170*/  NOP ;  /* 0x0000000000007918 */ /* 0x000fde0000000000 */
[----:B------:R-:W-:-:S15]  /*13180*/  NOP ;  /* 0x0000000000007918 */ /* 0x000fde0000000000 */
[----:B------:R-:W-:-:S13]  /*13190*/  NOP ;  /* 0x0000000000007918 */ /* 0x000fda0000000000 */
[----:B------:R3:W4:Y:S02]  /*131a0*/  @P2 DSETP.LT.AND P0, PT, R24, R6, PT ;  /* 0x000000061800222a */ /* 0x0007240003f01000 */
[----:B----4-:R-:W-:-:S13]  /*131b0*/  @!P2 PLOP3.LUT P0, PT, P1, PT, PT, 0x8, 0x80 ;  /* 0x000000000080a81c */ /* 0x010fda0000f0e170 */
.L_x_1461:
[----:B------:R-:W-:Y:S05]  /*131c0*/  BSYNC.RECONVERGENT B0 ;  /* 0x0000000000007941 */ /* 0x000fea0003800200 */
.L_x_1460:
[----:B------:R-:W-:Y:S01]  /*131d0*/  IMAD.SHL.U32 R9, R9, 0x2, RZ ;  /* 0x0000000209097824 */ /* 0x000fe200078e00ff */
[----:B0--3--:R-:W-:Y:S02]  /*131e0*/  FSEL R24, R24, R6, P0 ;  /* 0x0000000618187208 */ /* 0x009fe40000000000 */
[----:B------:R-:W-:Y:S02]  /*131f0*/  FSEL R25, R25, R7, P0 ;  /* 0x0000000719197208 */ /* 0x000fe40000000000 */
[----:B------:R-:W-:Y:S02]  /*13200*/  ISETP.GE.AND P1, PT, R9, R12, PT ;  /* 0x0000000c0900720c */ /* 0x000fe40003f26270 */
[----:B------:R-:W-:Y:S02]  /*13210*/  SEL R26, R26, R15, P0 ;  /* 0x0000000f1a1a7207 */ /* 0x000fe40000000000 */
[----:B------:R-:W-:-:S09]  /*13220*/  SEL R27, R27, R10, P0 ;  /* 0x0000000a1b1b7207 */ /* 0x000fd20000000000 */
[----:B------:R-:W-:Y:S05]  /*13230*/  @!P1 BRA `(.L_x_1462) ;  /* 0xfffffffc00209947 */ /* 0x000fea000383ffff */
.L_x_1449:
[----:B-1-3--:R-:W1:Y:S01]  /*13240*/  LDC R2, c[0x0][0x56c] ;  /* 0x00015b00ff027b82 */ /* 0x00ae620000000800 */
[----:B------:R-:W-:Y:S02]  /*13250*/  MOV R19, RZ ;  /* 0x000000ff00137202 */ /* 0x000fe40000000f00 */
[C---:B-1----:R-:W-:Y:S01]  /*13260*/  ISETP.NE.AND P0, PT, R2.reuse, RZ, PT ;  /* 0x000000ff0200720c */ /* 0x042fe20003f05270 */
[----:B------:R-:W-:-:S05]  /*13270*/  VIADD R12, R2, 0xffffffff ;  /* 0xffffffff020c7836 */ /* 0x000fca0000000000 */
[----:B0-2-4-:R-:W-:-:S05]  /*13280*/  VIMNMX.U32 R6, PT, PT, R12, 0x18, PT ;  /* 0x000000180c067848 */ /* 0x015fca0003fe0000 */
[----:B------:R-:W-:Y:S02]  /*13290*/  VIADD R6, R6, 0x1 ;  /* 0x0000000106067836 */ /* 0x000fe40000000000 */
[----:B------:R-:W-:Y:S05]  /*132a0*/  @!P0 BRA `(.L_x_1463) ;  /* 0x00000010004c8947 */ /* 0x000fea0003800000 */
[----:B------:R-:W2:Y:S01]  /*132b0*/  LDL.64 R10, [R1+0x10] ;  /* 0x00001000010a7983 */ /* 0x000ea20000100a00 */
[----:B------:R-:W0:Y:S01]  /*132c0*/  LDCU.64 UR6, c[0x0][0x570] ;  /* 0x0000ae00ff0677ac */ /* 0x000e220008000a00 */
[----:B------:R-:W-:Y:S01]  /*132d0*/  IMAD.MOV.U32 R2, RZ, RZ, RZ ;  /* 0x000000ffff027224 */ /* 0x000fe200078e00ff */
[----:B------:R-:W-:Y:S01]  /*132e0*/  ISETP.NE.AND P1, PT, R12, RZ, PT ;  /* 0x000000ff0c00720c */ /* 0x000fe20003f25270 */
[----:B------:R-:W1:Y:S01]  /*132f0*/  LDCU UR5, c[0x0][0x578] ;  /* 0x0000af00ff0577ac */ /* 0x000e620008000800 */
[----:B------:R-:W3:Y:S01]  /*13300*/  LDCU UR4, c[0x0][0x69c] ;  /* 0x0000d380ff0477ac */ /* 0x000ee20008000800 */
[----:B--2---:R-:W-:Y:S02]  /*13310*/  IMAD.MOV.U32 R3, RZ, RZ, R11 ;  /* 0x000000ffff037224 */ /* 0x004fe400078e000b */
[----:B0-----:R-:W-:-:S05]  /*13320*/  IMAD.HI.U32 R2, R11, UR7, R2 ;  /* 0x000000070b027c27 */ /* 0x001fca000f8e0002 */
[----:B-1----:R-:W-:-:S04]  /*13330*/  SHF.R.U32.HI R3, RZ, UR5, R2 ;  /* 0x00000005ff037c19 */ /* 0x002fc80008011602 */
[----:B------:R-:W-:-:S05]  /*13340*/  IADD3 R7, PT, PT, -R3, RZ, RZ ;  /* 0x000000ff03077210 */ /* 0x000fca0007ffe1ff */
[----:B------:R-:W-:-:S04]  /*13350*/  IMAD R7, R7, UR6, R11 ;  /* 0x0000000607077c24 */ /* 0x000fc8000f8e020b */
[----:B---3--:R-:W-:Y:S01]  /*13360*/  IMAD R19, R7, UR4, RZ ;  /* 0x0000000407137c24 */ /* 0x008fe2000f8e02ff */
        /* <DEDUP_REMOVED lines=263> */
.L_x_1463:
[----:B------:R-:W-:Y:S01]  /*143e0*/  IMAD.MOV.U32 R22, RZ, RZ, RZ ;  /* 0x000000ffff167224 */ /* 0x000fe200078e00ff */
[----:B------:R-:W-:Y:S06]  /*143f0*/  @!P0 BRA `(.L_x_1464) ;  /* 0x00000010004c8947 */ /* 0x000fec0003800000 */
[----:B------:R-:W2:Y:S01]  /*14400*/  LDL.64 R8, [R1+0x10] ;  /* 0x0000100001087983 */ /* 0x000ea20000100a00 */
[----:B------:R-:W0:Y:S01]  /*14410*/  LDCU.64 UR6, c[0x0][0x570] ;  /* 0x0000ae00ff0677ac */ /* 0x000e220008000a00 */
[----:B------:R-:W-:Y:S01]  /*14420*/  IMAD.MOV.U32 R2, RZ, RZ, RZ ;  /* 0x000000ffff027224 */ /* 0x000fe200078e00ff */
[----:B------:R-:W-:Y:S01]  /*14430*/  ISETP.NE.AND P0, PT, R12, RZ, PT ;  /* 0x000000ff0c00720c */ /* 0x000fe20003f05270 */
[----:B------:R-:W1:Y:S01]  /*14440*/  LDCU UR4, c[0x0][0x578] ;  /* 0x0000af00ff0477ac */ /* 0x000e620008000800 */
[----:B------:R-:W3:Y:S01]  /*14450*/  LDCU UR5, c[0x0][0x69c] ;  /* 0x0000d380ff0577ac */ /* 0x000ee20008000800 */
[----:B--2---:R-:W-:-:S04]  /*14460*/  VIADD R3, R9, 0x1 ;  /* 0x0000000109037836 */ /* 0x004fc80000000000 */
        /* <DEDUP_REMOVED lines=268> */
.L_x_1464:
[----:B------:R-:W0:Y:S01]  /*15530*/  LDCU.64 UR4, c[0x0][0x780] ;  /* 0x0000f000ff0477ac */ /* 0x000e220008000a00 */
[----:B------:R-:W-:Y:S02]  /*15540*/  PLOP3.LUT P1, PT, PT, PT, PT, 0x80, 0x8 ;  /* 0x000000000008781c */ /* 0x000fe40003f2f070 */
[----:B------:R-:W-:Y:S01]  /*15550*/  CS2R R2, SRZ ;  /* 0x0000000000027805 */ /* 0x000fe2000001ff00 */
[----:B0-----:R-:W-:-:S04]  /*15560*/  UISETP.NE.U32.AND UP0, UPT, UR4, URZ, UPT ;  /* 0x000000ff0400728c */ /* 0x001fc8000bf05070 */
[----:B------:R-:W-:-:S09]  /*15570*/  UISETP.NE.AND.EX UP0, UPT, UR5, URZ, UPT, UP0 ;  /* 0x000000ff0500728c */ /* 0x000fd2000bf05300 */
[----:B------:R-:W-:Y:S05]  /*15580*/  BRA.U !UP0, `(.L_x_1465) ;  /* 0x00000005083c7547 */ /* 0x000fea000b800000 */
[----:B------:R-:W-:Y:S01]  /*15590*/  BSSY.RECONVERGENT B0, `(.L_x_1466) ;  /* 0x0000019000007945 */ /* 0x000fe20003800200 */
[----:B------:R-:W-:Y:S02]  /*155a0*/  IMAD.MOV.U32 R10, RZ, RZ, 0x8 ;  /* 0x00000008ff0a7424 */ /* 0x000fe400078e00ff */
[----:B------:R-:W-:-:S07]  /*155b0*/  IMAD.MOV.U32 R7, RZ, RZ, 0x10 ;  /* 0x00000010ff077424 */ /* 0x000fce00078e00ff */
.L_x_1467:
[----:B------:R-:W0:Y:S08]  /*155c0*/  I2F.U32.RP R8, R7 ;  /* 0x0000000700087306 */ /* 0x000e300000209000 */
[----:B0-----:R-:W0:Y:S02]  /*155d0*/  MUFU.RCP R8, R8 ;  /* 0x0000000800087308 */ /* 0x001e240000001000 */
[----:B0-----:R-:W-:-:S06]  /*155e0*/  VIADD R2, R8, 0xffffffe ;  /* 0x0ffffffe08027836 */ /* 0x001fcc0000000000 */
[----:B------:R0:W1:Y:S02]  /*155f0*/  F2I.FTZ.U32.TRUNC.NTZ R3, R2 ;  /* 0x0000000200037305 */ /* 0x000064000021f000 */
[----:B0-----:R-:W-:Y:S01]  /*15600*/  IMAD.MOV.U32 R2, RZ, RZ, RZ ;  /* 0x000000ffff027224 */ /* 0x001fe200078e00ff */
[----:B-1----:R-:W-:-:S05]  /*15610*/  IADD3 R14, PT, PT, RZ, -R3, RZ ;  /* 0x80000003ff0e7210 */ /* 0x002fca0007ffe0ff */
        /* <DEDUP_REMOVED lines=11> */
[----:B------:R-:W-:-:S04]  /*156d0*/  @P1 IADD3 R10, PT, PT, R10, -R7, RZ ;  /* 0x800000070a0a1210 */ /* 0x000fc80007ffe0ff */
[----:B------:R-:W-:Y:S01]  /*156e0*/  SEL R7, R9, R10, !P0 ;  /* 0x0000000a09077207 */ /* 0x000fe20004000000 */
[----:B------:R-:W-:-:S03]  /*156f0*/  IMAD.MOV.U32 R10, RZ, RZ, R14 ;  /* 0x000000ffff0a7224 */ /* 0x000fc600078e000e */
[----:B------:R-:W-:-:S13]  /*15700*/  ISETP.NE.AND P1, PT, R7, RZ, PT ;  /* 0x000000ff0700720c */ /* 0x000fda0003f25270 */
[----:B------:R-:W-:Y:S05]  /*15710*/  @P1 BRA `(.L_x_1467) ;  /* 0xfffffffc00a81947 */ /* 0x000fea000383ffff */
[----:B------:R-:W-:Y:S05]  /*15720*/  BSYNC.RECONVERGENT B0 ;  /* 0x0000000000007941 */ /* 0x000fea0003800200 */
.L_x_1466:
        /* <DEDUP_REMOVED lines=15> */
[----:B------:R-:W-:-:S04]  /*15820*/  @P2 IADD3 R2, PT, PT, R2, 0x1, RZ ;  /* 0x0000000102022810 */ /* 0x000fc80007ffe0ff */
[----:B------:R-:W-:Y:S02]  /*15830*/  SEL R2, R9, R2, !P0 ;  /* 0x0000000209027207 */ /* 0x000fe40004000000 */
[----:B------:R-:W-:-:S03]  /*15840*/  @P1 VIADD R8, R8, 0x1 ;  /* 0x0000000108081836 */ /* 0x000fc60000000000 */
[----:B------:R-:W-:Y:S02]  /*15850*/  IMAD.WIDE.U32 R2, R2, R19, RZ ;  /* 0x0000001302027225 */ /* 0x000fe400078e00ff */
[----:B------:R-:W-:-:S03]  /*15860*/  SEL R7, R9, R8, !P0 ;  /* 0x0000000809077207 */ /* 0x000fc60004000000 */
[----:B------:R-:W-:-:S13]  /*15870*/  LOP3.LUT P2, RZ, R3, 0x1f, RZ, 0xc0, !PT ;  /* 0x0000001f03ff7812 */ /* 0x000fda000784c0ff */
[----:B------:R-:W-:Y:S05]  /*15880*/  @P2 BRA `(.L_x_1469) ;  /* 0x0000000000542947 */ /* 0x000fea0003800000 */
[----:B------:R-:W0:Y:S01]  /*15890*/  I2F.U32.RP R3, R7 ;  /* 0x0000000700037306 */ /* 0x000e220000209000 */
[----:B------:R-:W-:Y:S02]  /*158a0*/  IADD3 R11, PT, PT, RZ, -R7, RZ ;  /* 0x80000007ff0b7210 */ /* 0x000fe40007ffe0ff */
[----:B------:R-:W-:-:S05]  /*158b0*/  ISETP.NE.U32.AND P2, PT, R7, RZ, PT ;  /* 0x000000ff0700720c */ /* 0x000fca0003f45070 */
[----:B0-----:R-:W0:Y:S02]  /*158c0*/  MUFU.RCP R3, R3 ;  /* 0x0000000300037308 */ /* 0x001e240000001000 */
[----:B0-----:R-:W-:Y:S02]  /*158d0*/  VIADD R8, R3, 0xffffffe ;  /* 0x0ffffffe03087836 */ /* 0x001fe40000000000 */
[----:B------:R-:W-:-:S04]  /*158e0*/  IMAD.MOV.U32 R3, RZ, RZ, RZ ;  /* 0x000000ffff037224 */ /* 0x000fc800078e00ff */
[----:B------:R0:W1:Y:S02]  /*158f0*/  F2I.FTZ.U32.TRUNC.NTZ R9, R8 ;  /* 0x0000000800097305 */ /* 0x000064000021f000 */
[----:B0-----:R-:W-:Y:S02]  /*15900*/  IMAD.MOV.U32 R8, RZ, RZ, RZ ;  /* 0x000000ffff087224 */ /* 0x001fe400078e00ff */
        /* <DEDUP_REMOVED lines=13> */
.L_x_1469:
[----:B------:R-:W-:-:S07]  /*159e0*/  MOV R8, 0x15a00 ;  /* 0x00015a0000087802 */ /* 0x000fce0000000f00 */
[----:B------:R-:W-:Y:S05]  /*159f0*/  CALL.REL.NOINC `($__internal_4_$__cuda_sm20_div_u64) ;  /* 0x0000005800fc7944 */ /* 0x000fea0003c00000 */
.L_x_1470:
[----:B------:R-:W-:Y:S05]  /*15a00*/  BSYNC.RECONVERGENT B0 ;  /* 0x0000000000007941 */ /* 0x000fea0003800200 */
.L_x_1468:
[----:B------:R-:W0:Y:S02]  /*15a10*/  LDCU.64 UR4, c[0x0][0x780] ;  /* 0x0000f000ff0477ac */ /* 0x000e240008000a00 */
[----:B0-----:R-:W-:Y:S02]  /*15a20*/  UISETP.NE.U32.AND UP0, UPT, UR4, URZ, UPT ;  /* 0x000000ff0400728c */ /* 0x001fe4000bf05070 */
[----:B------:R-:W-:Y:S02]  /*15a30*/  IADD3 R2, P0, PT, R2, UR4, RZ ;  /* 0x0000000402027c10 */ /* 0x000fe4000ff1e0ff */
[----:B------:R-:W-:Y:S02]  /*15a40*/  UISETP.NE.AND.EX UP0, UPT, UR5, URZ, UPT, UP0 ;  /* 0x000000ff0500728c */ /* 0x000fe4000bf05300 */
[----:B------:R-:W-:-:S04]  /*15a50*/  IADD3.X R3, PT, PT, R3, UR5, RZ, P0, !PT ;  /* 0x0000000503037c10 */ /* 0x000fc800087fe4ff */
[----:B------:R-:W-:-:S04]  /*15a60*/  PLOP3.LUT P1, PT, PT, PT, UP0, 0x80, 0x8 ;  /* 0x000000000008781c */ /* 0x000fc80003f2f008 */
[----:B------:R-:W-:-:S13]  /*15a70*/  PLOP3.LUT P1, PT, P1, PT, PT, 0x8, 0x80 ;  /* 0x000000000080781c */ /* 0x000fda0000f2e170 */
.L_x_1465:
[----:B------:R-:W0:Y:S02]  /*15a80*/  LDCU UR4, c[0x0][0x3b8] ;  /* 0x00007700ff0477ac */ /* 0x000e240008000800 */
[----:B0-----:R-:W-:-:S09]  /*15a90*/  UISETP.NE.AND UP0, UPT, UR4, URZ, UPT ;  /* 0x000000ff0400728c */ /* 0x001fd2000bf05270 */
[----:B------:R-:W-:Y:S05]  /*15aa0*/  BRA.U !UP0, `(.L_x_1471) ;  /* 0x0000004d08447547 */ /* 0x000fea000b800000 */
[----:B------:R-:W0:Y:S01]  /*15ab0*/  S2R R7, SR_CTAID.X ;  /* 0x0000000000077919 */ /* 0x000e220000002500 */
[----:B------:R-:W1:Y:S01]  /*15ac0*/  LDCU UR4, c[0x0][0x3bc] ;  /* 0x00007780ff0477ac */ /* 0x000e620008000800 */
[----:B------:R-:W-:Y:S01]  /*15ad0*/  HFMA2 R19, -RZ, RZ, 0, 0 ;  /* 0x00000000ff137431 */ /* 0x000fe200000001ff */
[----:B------:R-:W2:Y:S01]  /*15ae0*/  LDCU UR7, c[0x0][0x56c] ;  /* 0x0000ad80ff0777ac */ /* 0x000ea20008000800 */
[----:B------:R-:W3:Y:S01]  /*15af0*/  LDCU UR5, c[0x0][0x3c0] ;  /* 0x00007800ff0577ac */ /* 0x000ee20008000800 */
[----:B------:R-:W0:Y:S01]  /*15b00*/  LDCU UR6, c[0x0][0x3a8] ;  /* 0x00007500ff0677ac */ /* 0x000e220008000800 */
[----:B-1----:R-:W-:Y:S01]  /*15b10*/  IMAD R8, R0, UR4, RZ ;  /* 0x0000000400087c24 */ /* 0x002fe2000f8e02ff */
[----:B--2---:R-:W-:-:S03]  /*15b20*/  UISETP.NE.AND UP0, UPT, UR7, URZ, UPT ;  /* 0x000000ff0700728c */ /* 0x004fc6000bf05270 */
[----:B---3--:R-:W-:-:S04]  /*15b30*/  IMAD R8, R13, UR5, R8 ;  /* 0x000000050d087c24 */ /* 0x008fc8000f8e0208 */
[----:B0-----:R-:W-:-:S04]  /*15b40*/  IMAD R8, R7, UR6, R8 ;  /* 0x0000000607087c24 */ /* 0x001fc8000f8e0208 */
[----:B------:R-:W-:Y:S01]  /*15b50*/  IMAD.SHL.U32 R9, R8, 0x2, RZ ;  /* 0x0000000208097824 */ /* 0x000fe200078e00ff */
[----:B------:R-:W-:Y:S06]  /*15b60*/  BRA.U !UP0, `(.L_x_1472) ;  /* 0x0000001108447547 */ /* 0x000fec000b800000 */
[----:B------:R-:W0:Y:S01]  /*15b70*/  LDCU.64 UR6, c[0x0][0x570] ;  /* 0x0000ae00ff0677ac */ /* 0x000e220008000a00 */
[----:B------:R-:W-:Y:S01]  /*15b80*/  IMAD.MOV.U32 R8, RZ, RZ, RZ ;  /* 0x000000ffff087224 */ /* 0x000fe200078e00ff */
[----:B------:R-:W-:Y:S01]  /*15b90*/  ISETP.NE.AND P0, PT, R12, RZ, PT ;  /* 0x000000ff0c00720c */ /* 0x000fe20003f05270 */
[----:B------:R-:W1:Y:S01]  /*15ba0*/  LDCU UR4, c[0x0][0x578] ;  /* 0x0000af00ff0477ac */ /* 0x000e620008000800 */
[----:B------:R-:W2:Y:S01]  /*15bb0*/  LDCU UR5, c[0x0][0x69c] ;  /* 0x0000d380ff0577ac */ /* 0x000ea20008000800 */
[----:B0-----:R-:W-:-:S05]  /*15bc0*/  IMAD.HI.U32 R10, R9, UR7, R8 ;  /* 0x00000007090a7c27 */ /* 0x001fca000f8e0008 */
[----:B-1----:R-:W-:-:S05]  /*15bd0*/  SHF.R.U32.HI R11, RZ, UR4, R10 ;  /* 0x00000004ff0b7c19 */ /* 0x002fca000801160a */
[----:B------:R-:W-:-:S04]  /*15be0*/  IMAD.MOV R15, RZ, RZ, -R11 ;  /* 0x000000ffff0f7224 */ /* 0x000fc800078e0a0b */
[----:B------:R-:W-:-:S04]  /*15bf0*/  IMAD R15, R15, UR6, R9 ;  /* 0x000000060f0f7c24 */ /* 0x000fc8000f8e0209 */
        /* <DEDUP_REMOVED lines=264> */
.L_x_1472:
[----:B------:R-:W-:Y:S01]  /*16c80*/  MOV R22, RZ ;  /* 0x000000ff00167202 */ /* 0x000fe20000000f00 */
[----:B------:R-:W-:Y:S06]  /*16c90*/  BRA.U !UP0, `(.L_x_1473) ;  /* 0x0000001108487547 */ /* 0x000fec000b800000 */
[----:B------:R-:W0:Y:S01]  /*16ca0*/  LDCU.64 UR6, c[0x0][0x570] ;  /* 0x0000ae00ff0677ac */ /* 0x000e220008000a00 */
[----:B------:R-:W-:Y:S01]  /*16cb0*/  VIADD R11, R9, 0x1 ;  /* 0x00000001090b7836 */ /* 0x000fe20000000000 */
        /* <DEDUP_REMOVED lines=272> */
.L_x_1473:
        /* <DEDUP_REMOVED lines=23> */
[----:B------:R0:W-:Y:S04]  /*17f30*/  STG.E.64 desc[UR36][R8.64+0x8], R16 ;  /* 0x0000081008007986 */ /* 0x0001e8000c101b24 */
[----:B------:R0:W-:Y:S04]  /*17f40*/  STG.E.64 desc[UR36][R8.64+0x10], R24 ;  /* 0x0000101808007986 */ /* 0x0001e8000c101b24 */
[----:B------:R0:W-:Y:S02]  /*17f50*/  STG.E.64 desc[UR36][R8.64+0x18], R26 ;  /* 0x0000181a08007986 */ /* 0x0001e4000c101b24 */
.L_x_1475:
[----:B------:R-:W-:Y:S05]  /*17f60*/  BSYNC.RECONVERGENT B0 ;  /* 0x0000000000007941 */ /* 0x000fea0003800200 */
.L_x_1474:
        /* <DEDUP_REMOVED lines=16> */
[----:B0-----:R-:W0:Y:S01]  /*18070*/  LDC.64 R4, c[0x0][0x790] ;  /* 0x0001e400ff047b82 */ /* 0x001e220000000a00 */
        /* <DEDUP_REMOVED lines=14> */
[----:B0-----:R-:W-:-:S04]  /*18160*/  IADD3 R6, PT, PT, R6, R11, RZ ;  /* 0x0000000b06067210 */ /* 0x001fc80007ffe0ff */
[----:B------:R-:W-:-:S04]  /*18170*/  ISETP.NE.AND P2, PT, R6, UR4, PT ;  /* 0x0000000406007c0c */ /* 0x000fc8000bf45270 */
[----:B------:R-:W-:-:S05]  /*18180*/  SEL R4, RZ, 0x1, P2 ;  /* 0x00000001ff047807 */ /* 0x000fca0001000000 */
[----:B------:R1:W-:Y:S04]  /*18190*/  STS.U8 [UR5], R4 ;  /* 0x00000004ff007988 */ /* 0x0003e80008000005 */
.L_x_1477:
[----:B------:R-:W-:Y:S05]  /*181a0*/  BSYNC.RECONVERGENT B0 ;  /* 0x0000000000007941 */ /* 0x000fea0003800200 */
.L_x_1476:
        /* <DEDUP_REMOVED lines=19> */
[----:B------:R-:W2:Y:S01]  /*182e0*/  LDCU.64 UR8, c[0x0][0x388] ;  /* 0x00007100ff0877ac */ /* 0x000ea20008000a00 */
[----:B0-----:R-:W-:Y:S01]  /*182f0*/  UISETP.NE.AND UP0, UPT, UR4, URZ, UPT ;  /* 0x000000ff0400728c */ /* 0x001fe2000bf05270 */
[----:B-1----:R-:W-:-:S02]  /*18300*/  IMAD.U32 R16, RZ, RZ, UR6 ;  /* 0x00000006ff107e24 */ /* 0x002fc4000f8e00ff */
[----:B------:R-:W-:Y:S02]  /*18310*/  IMAD.U32 R17, RZ, RZ, UR7 ;  /* 0x00000007ff117e24 */ /* 0x000fe4000f8e00ff */
[----:B--2---:R-:W-:Y:S01]  /*18320*/  IMAD.U32 R4, RZ, RZ, UR8 ;  /* 0x00000008ff047e24 */ /* 0x004fe2000f8e00ff */
[----:B------:R-:W-:-:S03]  /*18330*/  MOV R5, UR9 ;  /* 0x0000000900057c02 */ /* 0x000fc60008000f00 */
[----:B------:R-:W-:Y:S05]  /*18340*/  BRA.U !UP0, `(.L_x_1479) ;  /* 0x0000000508307547 */ /* 0x000fea000b800000 */
[----:B------:R-:W0:Y:S01]  /*18350*/  LDCU UR4, c[0x0][0x360] ;  /* 0x00006c00ff0477ac */ /* 0x000e220008000800 */
[----:B------:R-:W-:Y:S01]  /*18360*/  IMAD.U32 R8, RZ, RZ, UR8 ;  /* 0x00000008ff087e24 */ /* 0x000fe2000f8e00ff */
[----:B------:R-:W-:Y:S01]  /*18370*/  MOV R9, UR9 ;  /* 0x0000000900097c02 */ /* 0x000fe20008000f00 */
[----:B------:R-:W-:Y:S01]  /*18380*/  IMAD.U32 R10, RZ, RZ, UR6 ;  /* 0x00000006ff0a7e24 */ /* 0x000fe2000f8e00ff */
[----:B------:R-:W1:Y:S01]  /*18390*/  LDCU UR5, c[0x0][0x3ac] ;  /* 0x00007580ff0577ac */ /* 0x000e620008000800 */
[----:B------:R-:W-:Y:S01]  /*183a0*/  IMAD.U32 R11, RZ, RZ, UR7 ;  /* 0x00000007ff0b7e24 */ /* 0x000fe2000f8e00ff */
[----:B------:R-:W2:Y:S01]  /*183b0*/  LDCU UR10, c[0x0][0x3ac] ;  /* 0x00007580ff0a77ac */ /* 0x000ea20008000800 */
[----:B0-----:R-:W-:-:S05]  /*183c0*/  IMAD R6, R13, UR4, R0 ;  /* 0x000000040d067c24 */ /* 0x001fca000f8e0200 */
[----:B-1----:R-:W-:-:S13]  /*183d0*/  ISETP.GE.U32.AND P2, PT, R6, UR5, PT ;  /* 0x0000000506007c0c */ /* 0x002fda000bf46070 */
[----:B--2---:R-:W-:Y:S05]  /*183e0*/  @P2 BRA `(.L_x_1480) ;  /* 0x0000000800282947 */ /* 0x004fea0003800000 */
[----:B------:R-:W0:Y:S01]  /*183f0*/  LDCU UR5, c[0x0][0x374] ;  /* 0x00006e80ff0577ac */ /* 0x000e220008000800 */
[----:B------:R-:W1:Y:S01]  /*18400*/  LDC R31, c[0x0][0x364] ;  /* 0x0000d900ff1f7b82 */ /* 0x000e620000000800 */
[----:B------:R-:W-:Y:S01]  /*18410*/  BSSY.RECONVERGENT B0, `(.L_x_1481) ;  /* 0x000003e000007945 */ /* 0x000fe20003800200 */
[----:B------:R-:W-:Y:S01]  /*18420*/  IMAD.MOV.U32 R12, RZ, RZ, R6 ;  /* 0x000000ffff0c7224 */ /* 0x000fe200078e0006 */
[----:B------:R-:W-:Y:S01]  /*18430*/  MOV R8, UR8 ;  /* 0x0000000800087c02 */ /* 0x000fe20008000f00 */
[----:B------:R-:W-:Y:S02]  /*18440*/  IMAD.U32 R10, RZ, RZ, UR6 ;  /* 0x00000006ff0a7e24 */ /* 0x000fe4000f8e00ff */
[----:B------:R-:W-:Y:S02]  /*18450*/  IMAD.U32 R11, RZ, RZ, UR7 ;  /* 0x00000007ff0b7e24 */ /* 0x000fe4000f8e00ff */
[----:B------:R-:W2:Y:S01]  /*18460*/  LDC.64 R28, c[0x0][0x788] ;  /* 0x0001e200ff1c7b82 */ /* 0x000ea20000000a00 */
[----:B------:R-:W-:-:S02]  /*18470*/  IMAD.U32 R9, RZ, RZ, UR9 ;  /* 0x00000009ff097e24 */ /* 0x000fc4000f8e00ff */
[----:B0-----:R-:W-:Y:S02]  /*18480*/  IMAD R23, R7, UR5, RZ ;  /* 0x0000000507177c24 */ /* 0x001fe4000f8e02ff */
[----:B-1----:R-:W-:-:S07]  /*18490*/  IMAD R31, R31, UR4, RZ ;  /* 0x000000041f1f7c24 */ /* 0x002fce000f8e02ff */
.L_x_1486:
[----:B0-----:R-:W-:-:S04]  /*184a0*/  IMAD.IADD R7, R23, 0x1, R12 ;  /* 0x0000000117077824 */ /* 0x001fc800078e020c */
[----:B--2---:R-:W-:-:S05]  /*184b0*/  IMAD.WIDE.U32 R6, R7, 0x20, R28 ;  /* 0x0000002007067825 */ /* 0x004fca00078e001c */
[----:B------:R-:W2:Y:S04]  /*184c0*/  LDG.E.64 R20, desc[UR36][R6.64+0x8] ;  /* 0x0000082406147981 */ /* 0x000ea8000c1e1b00 */
[----:B---3--:R-:W3:Y:S04]  /*184d0*/  LDG.E.64 R26, desc[UR36][R6.64+0x18] ;  /* 0x00001824061a7981 */ /* 0x008ee8000c1e1b00 */
[----:B------:R-:W4:Y:S04]  /*184e0*/  LDG.E.64 R14, desc[UR36][R6.64] ;  /* 0x00000024060e7981 */ /* 0x000f28000c1e1b00 */
[----:B------:R0:W5:Y:S01]  /*184f0*/  LDG.E.64 R24, desc[UR36][R6.64+0x10] ;  /* 0x0000102406187981 */ /* 0x000162000c1e1b00 */
[----:B------:R-:W2:Y:S01]  /*18500*/  DSETP.NAN.AND P6, PT, R4, R4, PT ;  /* 0x000000040400722a */ /* 0x000ea20003fc8000 */
[----:B------:R-:W-:Y:S01]  /*18510*/  IMAD.IADD R12, R31, 0x1, R12 ;  /* 0x000000011f0c7824 */ /* 0x000fe200078e020c */
[----:B------:R-:W-:Y:S04]  /*18520*/  BSSY.RECONVERGENT B2, `(.L_x_1482) ;  /* 0x0000017000027945 */ /* 0x000fe80003800200 */
[----:B------:R-:W-:-:S15]  /*18530*/  ISETP.GE.U32.AND P4, PT, R12, UR10, PT ;  /* 0x0000000a0c007c0c */ /* 0x000fde000bf86070 */
[----:B------:R-:W-:-:S15]  /*18540*/  NOP ;  /* 0x0000000000007918 */ /* 0x000fde0000000000 */
[----:B------:R-:W-:-:S15]  /*18550*/  NOP ;  /* 0x0000000000007918 */ /* 0x000fde0000000000 */
[----:B------:R-:W-:-:S13]  /*18560*/  NOP ;  /* 0x0000000000007918 */ /* 0x000fda0000000000 */
[----:B------:R-:W3:Y:S01]  /*18570*/  DSETP.NAN.AND P5, PT, R8, R8, PT ;  /* 0x000000080800722a */ /* 0x000ee20003fa8000 */
[----:B--2---:R-:W-:-:S04]  /*18580*/  @P6 ISETP.GE.U32.AND P2, PT, R16, R20, PT ;  /* 0x000000141000620c */ /* 0x004fc80003f46070 */
[----:B------:R-:W-:Y:S02]  /*18590*/  @P6 ISETP.GE.AND.EX P2, PT, R17, R21, PT, P2 ;  /* 0x000000151100620c */ /* 0x000fe40003f46320 */
[----:B---3--:R-:W-:-:S04]  /*185a0*/  @P5 ISETP.GE.U32.AND P3, PT, R10, R26, PT ;  /* 0x0000001a0a00520c */ /* 0x008fc80003f66070 */
[----:B------:R-:W-:-:S15]  /*185b0*/  @P5 ISETP.GE.AND.EX P3, PT, R11, R27, PT, P3 ;  /* 0x0000001b0b00520c */ /* 0x000fde0003f66330 */
[----:B------:R-:W-:-:S15]  /*185c0*/  NOP ;  /* 0x0000000000007918 */ /* 0x000fde0000000000 */
[----:B------:R-:W-:-:S15]  /*185d0*/  NOP ;  /* 0x0000000000007918 */ /* 0x000fde0000000000 */
[----:B------:R-:W-:-:S08]  /*185e0*/  NOP ;  /* 0x0000000000007918 */ /* 0x000fd00000000000 */
        /* <DEDUP_REMOVED lines=10> */
.L_x_1483:
[----:B------:R-:W-:Y:S05]  /*18690*/  BSYNC.RECONVERGENT B2 ;  /* 0x0000000000027941 */ /* 0x000fea0003800200 */
.L_x_1482:
[----:B------:R-:W-:Y:S01]  /*186a0*/  BSSY.RECONVERGENT B2, `(.L_x_1484) ;  /* 0x000000f000027945 */ /* 0x000fe20003800200 */
[----:B-----5:R3:W4:Y:S01]  /*186b0*/  @P5 DSETP.NUM.OR P3, PT, R24, R24, !P3 ;  /* 0x000000181800522a */ /* 0x0207220005f67400 */
[----:B-12---:R-:W-:Y:S02]  /*186c0*/  FSEL R4, R4, R14, P2 ;  /* 0x0000000e04047208 */ /* 0x006fe40001000000 */
[----:B------:R-:W-:Y:S02]  /*186d0*/  FSEL R5, R5, R15, P2 ;  /* 0x0000000f05057208 */ /* 0x000fe40001000000 */
[----:B------:R-:W-:Y:S02]  /*186e0*/  SEL R16, R16, R20, P2 ;  /* 0x0000001410107207 */ /* 0x000fe40001000000 */
[----:B------:R-:W-:Y:S01]  /*186f0*/  SEL R17, R17, R21, P2 ;  /* 0x0000001511117207 */ /* 0x000fe20001000000 */
[----:B----4-:R-:W-:Y:S06]  /*18700*/  @P5 BRA `(.L_x_1485) ;  /* 0x0000000000205947 */ /* 0x010fec0003800000 */
[----:B------:R-:W1:Y:S02]  /*18710*/  DSETP.NEU.AND P5, PT, R8, R24, PT ;  /* 0x000000180800722a */ /* 0x000e640003fad000 */
[----:B-1----:R-:W-:-:S04]  /*18720*/  @!P5 ISETP.GE.U32.AND P2, PT, R10, R26, PT ;  /* 0x0000001a0a00d20c */ /* 0x002fc80003f46070 */
[----:B------:R-:W-:-:S15]  /*18730*/  @!P5 ISETP.GE.AND.EX P2, PT, R11, R27, PT, P2 ;  /* 0x0000001b0b00d20c */ /* 0x000fde0003f46320 */
[----:B------:R-:W-:-:S15]  /*18740*/  NOP ;  /* 0x0000000000007918 */ /* 0x000fde0000000000 */
[----:B------:R-:W-:-:S15]  /*18750*/  NOP ;  /* 0x0000000000007918 */ /* 0x000fde0000000000 */
[----:B------:R-:W-:-:S13]  /*18760*/  NOP ;  /* 0x0000000000007918 */ /* 0x000fda0000000000 */
[----:B------:R1:W2:Y:S02]  /*18770*/  @P5 DSETP.LT.AND P3, PT, R8, R24, PT ;  /* 0x000000180800522a */ /* 0x0002a40003f61000 */
[----:B--2---:R-:W-:-:S13]  /*18780*/  @!P5 PLOP3.LUT P3, PT, P2, PT, PT, 0x8, 0x80 ;  /* 0x000000000080d81c */ /* 0x004fda000176e170 */
.L_x_1485:
[----:B------:R-:W-:Y:S05]  /*18790*/  BSYNC.RECONVERGENT B2 ;  /* 0x0000000000027941 */ /* 0x000fea0003800200 */
.L_x_1484:
[----:B-1----:R-:W-:Y:S02]  /*187a0*/  FSEL R8, R8, R24, P3 ;  /* 0x0000001808087208 */ /* 0x002fe40001800000 */
[----:B------:R-:W-:Y:S02]  /*187b0*/  FSEL R9, R9, R25, P3 ;  /* 0x0000001909097208 */ /* 0x000fe40001800000 */
[----:B------:R-:W-:Y:S02]  /*187c0*/  SEL R10, R10, R26, P3 ;  /* 0x0000001a0a0a7207 */ /* 0x000fe40001800000 */
[----:B------:R-:W-:Y:S01]  /*187d0*/  SEL R11, R11, R27, P3 ;  /* 0x0000001b0b0b7207 */ /* 0x000fe20001800000 */
[----:B------:R-:W-:Y:S06]  /*187e0*/  @!P4 BRA `(.L_x_1486) ;  /* 0xfffffffc002cc947 */ /* 0x000fec000383ffff */
[----:B------:R-:W-:Y:S05]  /*187f0*/  BSYNC.RECONVERGENT B0 ;  /* 0x0000000000007941 */ /* 0x000fea0003800200 */
.L_x_1481:
[----:B------:R-:W-:Y:S05]  /*18800*/  BRA `(.L_x_1480) ;  /* 0x0000000400207947 */ /* 0x000fea0003800000 */
.L_x_1479:
[----:B------:R-:W0:Y:S01]  /*18810*/  LDCU UR4, c[0x0][0x3ac] ;  /* 0x00007580ff0477ac */ /* 0x000e220008000800 */
[----:B------:R-:W-:Y:S01]  /*18820*/  IMAD.U32 R8, RZ, RZ, UR8 ;  /* 0x00000008ff087e24 */ /* 0x000fe2000f8e00ff */
[----:B------:R-:W-:Y:S01]  /*18830*/  MOV R10, UR6 ;  /* 0x00000006000a7c02 */ /* 0x000fe20008000f00 */
[----:B------:R-:W-:Y:S01]  /*18840*/  IMAD.U32 R9, RZ, RZ, UR9 ;  /* 0x00000009ff097e24 */ /* 0x000fe2000f8e00ff */
[----:B------:R-:W1:Y:S01]  /*18850*/  LDCU UR5, c[0x0][0x3ac] ;  /* 0x00007580ff0577ac */ /* 0x000e620008000800 */
[----:B------:R-:W-:Y:S01]  /*18860*/  IMAD.U32 R11, RZ, RZ, UR7 ;  /* 0x00000007ff0b7e24 */ /* 0x000fe2000f8e00ff */
[----:B0-----:R-:W-:-:S13]  /*18870*/  ISETP.GE.U32.AND P2, PT, R13, UR4, PT ;  /* 0x000000040d007c0c */ /* 0x001fda000bf46070 */
[----:B-1----:R-:W-:Y:S05]  /*18880*/  @P2 BRA `(.L_x_1480) ;  /* 0x0000000400002947 */ /* 0x002fea0003800000 */
[----:B------:R-:W0:Y:S01]  /*18890*/  LDCU UR4, c[0x0][0x374] ;  /* 0x00006e80ff0477ac */ /* 0x000e220008000800 */
[----:B------:R-:W1:Y:S01]  /*188a0*/  LDC R18, c[0x0][0x360] ;  /* 0x0000d800ff127b82 */ /* 0x000e620000000800 */
[----:B------:R-:W-:Y:S01]  /*188b0*/  MOV R10, UR6 ;  /* 0x00000006000a7c02 */ /* 0x000fe20008000f00 */
[----:B------:R-:W-:Y:S01]  /*188c0*/  IMAD.U32 R11, RZ, RZ, UR7 ;  /* 0x00000007ff0b7e24 */ /* 0x000fe2000f8e00ff */
[----:B------:R-:W-:Y:S01]  /*188d0*/  MOV R9, UR9 ;  /* 0x0000000900097c02 */ /* 0x000fe20008000f00 */
[----:B------:R-:W-:Y:S02]  /*188e0*/  IMAD.MOV.U32 R23, RZ, RZ, R13 ;  /* 0x000000ffff177224 */ /* 0x000fe400078e000d */
[----:B------:R-:W-:Y:S02]  /*188f0*/  IMAD.U32 R8, RZ, RZ, UR8 ;  /* 0x00000008ff087e24 */ /* 0x000fe4000f8e00ff */
[----:B------:R-:W2:Y:S08]  /*18900*/  LDC.64 R28, c[0x0][0x788] ;  /* 0x0001e200ff1c7b82 */ /* 0x000eb00000000a00 */
[----:B------:R-:W3:Y:S01]  /*18910*/  LDC R30, c[0x0][0x364] ;  /* 0x0000d900ff1e7b82 */ /* 0x000ee20000000800 */
[----:B0-----:R-:W-:-:S07]  /*18920*/  IMAD R12, R7, UR4, RZ ;  /* 0x00000004070c7c24 */ /* 0x001fce000f8e02ff */
.L_x_1491:
[----:B0-----:R-:W-:-:S04]  /*18930*/  IMAD.IADD R7, R12, 0x1, R23 ;  /* 0x000000010c077824 */ /* 0x001fc800078e0217 */
[----:B-1----:R-:W-:-:S04]  /*18940*/  IMAD R7, R7, R18, R0 ;  /* 0x0000001207077224 */ /* 0x002fc800078e0200 */
[----:B--2---:R-:W-:-:S05]  /*18950*/  IMAD.WIDE.U32 R6, R7, 0x20, R28 ;  /* 0x0000002007067825 */ /* 0x004fca00078e001c */
[----:B------:R-:W2:Y:S04]  /*18960*/  LDG.E.64 R20, desc[UR36][R6.64+0x8] ;  /* 0x0000082406147981 */ /* 0x000ea8000c1e1b00 */
[----:B------:R-:W4:Y:S04]  /*18970*/  LDG.E.64 R26, desc[UR36][R6.64+0x18] ;  /* 0x00001824061a7981 */ /* 0x000f28000c1e1b00 */
[----:B------:R-:W4:Y:S04]  /*18980*/  LDG.E.64 R14, desc[UR36][R6.64] ;  /* 0x00000024060e7981 */ /* 0x000f28000c1e1b00 */
[----:B---3--:R0:W5:Y:S01]  /*18990*/  LDG.E.64 R24, desc[UR36][R6.64+0x10] ;  /* 0x0000102406187981 */ /* 0x008162000c1e1b00 */
[----:B------:R-:W2:Y:S01]  /*189a0*/  DSETP.NAN.AND P6, PT, R4, R4, PT ;  /* 0x000000040400722a */ /* 0x000ea20003fc8000 */
[----:B---3--:R-:W-:Y:S01]  /*189b0*/  IMAD.IADD R23, R30, 0x1, R23 ;  /* 0x000000011e177824 */ /* 0x008fe200078e0217 */
[----:B------:R-:W-:Y:S04]  /*189c0*/  BSSY.RECONVERGENT B0, `(.L_x_1487) ;  /* 0x0000017000007945 */ /* 0x000fe80003800200 */
[----:B------:R-:W-:-:S15]  /*189d0*/  ISETP.GE.U32.AND P4, PT, R23, UR5, PT ;  /* 0x0000000517007c0c */ /* 0x000fde000bf86070 */
[----:B------:R-:W-:-:S15]  /*189e0*/  NOP ;  /* 0x0000000000007918 */ /* 0x000fde0000000000 */
[----:B------:R-:W-:-:S15]  /*189f0*/  NOP ;  /* 0x0000000000007918 */ /* 0x000fde0000000000 */
[----:B------:R-:W-:-:S13]  /*18a00*/  NOP ;  /* 0x0000000000007918 */ /* 0x000fda0000000000 */
[----:B------:R-:W4:Y:S01]  /*18a10*/  DSETP.NAN.AND P5, PT, R8, R8, PT ;  /* 0x000000080800722a */ /* 0x000f220003fa8000 */
[----:B--2---:R-:W-:-:S04]  /*18a20*/  @P6 ISETP.GE.U32.AND P2, PT, R16, R20, PT ;  /* 0x000000141000620c */ /* 0x004fc80003f46070 */
[----:B------:R-:W-:Y:S02]  /*18a30*/  @P6 ISETP.GE.AND.EX P2, PT, R17, R21, PT, P2 ;  /* 0x000000151100620c */ /* 0x000fe40003f46320 */
[----:B----4-:R-:W-:-:S04]  /*18a40*/  @P5 ISETP.GE.U32.AND P3, PT, R10, R26, PT ;  /* 0x0000001a0a00520c */ /* 0x010fc80003f66070 */
        /* <DEDUP_REMOVED lines=14> */
.L_x_1488:
[----:B------:R-:W-:Y:S05]  /*18b30*/  BSYNC.RECONVERGENT B0 ;  /* 0x0000000000007941 */ /* 0x000fea0003800200 */
.L_x_1487:
        /* <DEDUP_REMOVED lines=15> */
.L_x_1490:
[----:B------:R-:W-:Y:S05]  /*18c30*/  BSYNC.RECONVERGENT B0 ;  /* 0x0000000000007941 */ /* 0x000fea0003800200 */
.L_x_1489:
[----:B-1----:R-:W-:Y:S02]  /*18c40*/  FSEL R8, R8, R24, P3 ;  /* 0x0000001808087208 */ /* 0x002fe40001800000 */
[----:B------:R-:W-:Y:S02]  /*18c50*/  FSEL R9, R9, R25, P3 ;  /* 0x0000001909097208 */ /* 0x000fe40001800000 */
[----:B------:R-:W-:Y:S02]  /*18c60*/  SEL R10, R10, R26, P3 ;  /* 0x0000001a0a0a7207 */ /* 0x000fe40001800000 */
[----:B------:R-:W-:Y:S01]  /*18c70*/  SEL R11, R11, R27, P3 ;  /* 0x0000001b0b0b7207 */ /* 0x000fe20001800000 */
[----:B------:R-:W-:Y:S06]  /*18c80*/  @!P4 BRA `(.L_x_1491) ;  /* 0xfffffffc0028c947 */ /* 0x000fec000383ffff */
.L_x_1480:
[----:B------:R-:W-:Y:S05]  /*18c90*/  BSYNC.RECONVERGENT B1 ;  /* 0x0000000000017941 */ /* 0x000fea0003800200 */
.L_x_1478:
[----:B------:R-:W1:Y:S01]  /*18ca0*/  S2UR UR6, SR_CgaCtaId ;  /* 0x00000000000679c3 */ /* 0x000e620000008800 */
[----:B------:R-:W2:Y:S01]  /*18cb0*/  LDCU UR5, c[0x0][0x360] ;  /* 0x00006c00ff0577ac */ /* 0x000ea20008000800 */
[----:B0-----:R-:W-:Y:S01]  /*18cc0*/  IMAD.MOV.U32 R6, RZ, RZ, R16 ;  /* 0x000000ffff067224 */ /* 0x001fe200078e0010 */
[----:B------:R-:W-:Y:S01]  /*18cd0*/  MOV R7, R17 ;  /* 0x0000001100077202 */ /* 0x000fe20000000f00 */
[----:B------:R-:W-:Y:S02]  /*18ce0*/  UMOV UR4, 0x400 ;  /* 0x0000040000047882 */ /* 0x000fe40000000000 */
[----:B------:R-:W-:Y:S01]  /*18cf0*/  UIADD3 UR4, UPT, UPT, UR4, 0x10, URZ ;  /* 0x0000001004047890 */ /* 0x000fe2000fffe0ff */
[----:B--2---:R-:W-:-:S03]  /*18d00*/  IMAD R15, R13, UR5, R0 ;  /* 0x000000050d0f7c24 */ /* 0x004fc6000f8e0200 */
[----:B-1----:R-:W-:Y:S01]  /*18d10*/  ULEA UR8, UR6, UR4, 0x18 ;  /* 0x0000000406087291 */ /* 0x002fe2000f8ec0ff */
[----:B------:R-:W0:Y:S05]  /*18d20*/  LDCU UR6, c[0x0][0x364] ;  /* 0x00006c80ff0677ac */ /* 0x000e2a0008000800 */
[----:B------:R-:W-:-:S05]  /*18d30*/  LEA R15, R15, UR8, 0x5 ;  /* 0x000000080f0f7c11 */ /* 0x000fca000f8e28ff */
[----:B------:R1:W-:Y:S04]  /*18d40*/  STS.128 [R15], R4 ;  /* 0x000000040f007388 */ /* 0x0003e80000000c00 */
[----:B------:R1:W-:Y:S01]  /*18d50*/  STS.128 [R15+0x10], R8 ;  /* 0x000010080f007388 */ /* 0x0003e20000000c00 */
[----:B0-----:R-:W-:-:S09]  /*18d60*/  UISETP.GE.U32.AND UP0, UPT, UR6, 0x2, UPT ;  /* 0x000000020600788c */ /* 0x001fd2000bf06070 */
[----:B------:R-:W-:Y:S05]  /*18d70*/  BRA.U !UP0, `(.L_x_1492) ;  /* 0x0000000508007547 */ /* 0x000fea000b800000 */
[----:B------:R-:W-:-:S05]  /*18d80*/  UMOV UR4, UR6 ;  /* 0x0000000600047c82 */ /* 0x000fca0008000000 */
.L_x_1499:
[----:B------:R-:W-:Y:S01]  /*18d90*/  USHF.R.U32.HI UR7, URZ, 0x1, UR4 ;  /* 0x00000001ff077899 */ /* 0x000fe20008011604 */
[----:B------:R-:W-:Y:S05]  /*18da0*/  BAR.SYNC.DEFER_BLOCKING 0x0 ;  /* 0x0000000000007b1d */ /* 0x000fea0000010000 */
[----:B-1----:R-:W-:Y:S01]  /*18db0*/  VIADD R7, R13, UR7 ;  /* 0x000000070d077c36 */ /* 0x002fe20008000000 */
[----:B------:R-:W-:Y:S04]  /*18dc0*/  BSSY.RECONVERGENT B0, `(.L_x_1493) ;  /* 0x0000038000007945 */ /* 0x000fe80003800200 */
[----:B------:R-:W-:-:S04]  /*18dd0*/  ISETP.GE.U32.AND P2, PT, R7, UR6, PT ;  /* 0x0000000607007c0c */ /* 0x000fc8000bf46070 */
[----:B------:R-:W-:-:S13]  /*18de0*/  ISETP.GE.U32.OR P2, PT, R13, UR7, P2 ;  /* 0x000000070d007c0c */ /* 0x000fda0009746470 */
[----:B0--3--:R-:W-:Y:S05]  /*18df0*/  @P2 BRA `(.L_x_1494) ;  /* 0x0000000000d02947 */ /* 0x009fea0003800000 */
[----:B------:R-:W-:Y:S01]  /*18e00*/  IMAD R6, R7, UR5, R0 ;  /* 0x0000000507067c24 */ /* 0x000fe2000f8e0200 */
[----:B------:R-:W0:Y:S01]  /*18e10*/  DSETP.NAN.AND P5, PT, R4, R4, PT ;  /* 0x000000040400722a */ /* 0x000e220003fa8000 */
[----:B------:R-:W-:Y:S03]  /*18e20*/  BSSY.RECONVERGENT B1, `(.L_x_1495) ;  /* 0x0000019000017945 */ /* 0x000fe60003800200 */
[----:B------:R-:W-:-:S05]  /*18e30*/  LEA R6, R6, UR8, 0x5 ;  /* 0x0000000806067c11 */ /* 0x000fca000f8e28ff */
[----:B---3--:R-:W0:Y:S04]  /*18e40*/  LDS.128 R24, [R6] ;  /* 0x0000000006187984 */ /* 0x008e280000000c00 */
[----:B------:R-:W1:Y:S01]  /*18e50*/  LDS.128 R28, [R6+0x10] ;  /* 0x00001000061c7984 */ /* 0x000e620000000c00 */
[----:B0-----:R-:W-:-:S04]  /*18e60*/  @P5 ISETP.GE.U32.AND P2, PT, R16, R26, PT ;  /* 0x0000001a1000520c */ /* 0x001fc80003f46070 */
[----:B------:R-:W-:-:S15]  /*18e70*/  @P5 ISETP.GE.AND.EX P2, PT, R17, R27, PT, P2 ;  /* 0x0000001b1100520c */ /* 0x000fde0003f46320 */
[----:B------:R-:W-:-:S15]  /*18e80*/  NOP ;  /* 0x0000000000007918 */ /* 0x000fde0000000000 */
[----:B------:R-:W-:-:S15]  /*18e90*/  NOP ;  /* 0x0000000000007918 */ /* 0x000fde0000000000 */
[----:B------:R-:W-:-:S01]  /*18ea0*/  NOP ;  /* 0x0000000000007918 */ /* 0x000fc20000000000 */
        /* <DEDUP_REMOVED lines=16> */
.L_x_1496:
[----:B------:R-:W-:Y:S05]  /*18fb0*/  BSYNC.RECONVERGENT B1 ;  /* 0x0000000000017941 */ /* 0x000fea0003800200 */
.L_x_1495:
[----:B------:R-:W-:Y:S01]  /*18fc0*/  BSSY.RECONVERGENT B1, `(.L_x_1497) ;  /* 0x000000f000017945 */ /* 0x000fe20003800200 */
[----:B------:R3:W4:Y:S01]  /*18fd0*/  @P4 DSETP.NUM.OR P3, PT, R28, R28, !P3 ;  /* 0x0000001c1c00422a */ /* 0x0007220005f67400 */
        /* <DEDUP_REMOVED lines=13> */
.L_x_1498:
[----:B------:R-:W-:Y:S05]  /*190b0*/  BSYNC.RECONVERGENT B1 ;  /* 0x0000000000017941 */ /* 0x000fea0003800200 */
.L_x_1497:
[----:B-1----:R-:W-:Y:S01]  /*190c0*/  FSEL R8, R8, R28, P3 ;  /* 0x0000001c08087208 */ /* 0x002fe20001800000 */
[----:B------:R-:W-:Y:S01]  /*190d0*/  IMAD.MOV.U32 R6, RZ, RZ, R16 ;  /* 0x000000ffff067224 */ /* 0x000fe200078e0010 */
[----:B------:R-:W-:Y:S01]  /*190e0*/  FSEL R9, R9, R29, P3 ;  /* 0x0000001d09097208 */ /* 0x000fe20001800000 */
[----:B------:R-:W-:Y:S01]  /*190f0*/  IMAD.MOV.U32 R7, RZ, RZ, R17 ;  /* 0x000000ffff077224 */ /* 0x000fe200078e0011 */
[----:B------:R-:W-:Y:S02]  /*19100*/  SEL R10, R10, R30, P3 ;  /* 0x0000001e0a0a7207 */ /* 0x000fe40001800000 */
[----:B------:R-:W-:Y:S02]  /*19110*/  SEL R11, R11, R31, P3 ;  /* 0x0000001f0b0b7207 */ /* 0x000fe40001800000 */
[----:B------:R1:W-:Y:S04]  /*19120*/  STS.128 [R15], R4 ;  /* 0x000000040f007388 */ /* 0x0003e80000000c00 */
[----:B------:R1:W-:Y:S02]  /*19130*/  STS.128 [R15+0x10], R8 ;  /* 0x000010080f007388 */ /* 0x0003e40000000c00 */
.L_x_1494:
[----:B------:R-:W-:Y:S05]  /*19140*/  BSYNC.RECONVERGENT B0 ;  /* 0x0000000000007941 */ /* 0x000fea0003800200 */
.L_x_1493:
[----:B------:R-:W-:-:S03]  /*19150*/  UISETP.GT.U32.AND UP0, UPT, UR4, 0x3, UPT ;  /* 0x000000030400788c */ /* 0x000fc6000bf04070 */
[----:B------:R-:W-:-:S06]  /*19160*/  UMOV UR4, UR7 ;  /* 0x0000000700047c82 */ /* 0x000fcc0008000000 */
[----:B------:R-:W-:Y:S05]  /*19170*/  BRA.U UP0, `(.L_x_1499) ;  /* 0xfffffffd00047547 */ /* 0x000fea000b83ffff */
.L_x_1492:
[----:B------:R-:W2:Y:S02]  /*19180*/  LDCU UR4, c[0x0][0x3b0] ;  /* 0x00007600ff0477ac */ /* 0x000ea40008000800 */
[----:B--2---:R-:W-:-:S09]  /*19190*/  UISETP.NE.AND UP0, UPT, UR4, URZ, UPT ;  /* 0x000000ff0400728c */ /* 0x004fd2000bf05270 */
[----:B------:R-:W-:Y:S05]  /*191a0*/  BRA.U !UP0, `(.L_x_1500) ;  /* 0x0000000908147547 */ /* 0x000fea000b800000 */
[----:B------:R-:W-:Y:S02]  /*191b0*/  UISETP.GE.U32.AND UP0, UPT, UR5, 0x21, UPT ;  /* 0x000000210500788c */ /* 0x000fe4000bf06070 */
[----:B------:R-:W-:-:S07]  /*191c0*/  UMOV UR4, UR5 ;  /* 0x0000000500047c82 */ /* 0x000fce0008000000 */
[----:B------:R-:W-:Y:S05]  /*191d0*/  BRA.U !UP0, `(.L_x_1501) ;  /* 0x0000000508187547 */ /* 0x000fea000b800000 */
[----:B-1----:R-:W-:Y:S01]  /*191e0*/  MOV R6, R16 ;  /* 0x0000001000067202 */ /* 0x002fe20000000f00 */
[----:B------:R-:W-:Y:S01]  /*191f0*/  IMAD.MOV.U32 R7, RZ, RZ, R17 ;  /* 0x000000ffff077224 */ /* 0x000fe200078e0011 */
[----:B------:R2:W-:Y:S01]  /*19200*/  STS.128 [R15+0x10], R8 ;  /* 0x000010080f007388 */ /* 0x0005e20000000c00 */
[----:B------:R-:W-:Y:S01]  /*19210*/  UISETP.GE.U32.AND UP0, UPT, UR5, 0x40, UPT ;  /* 0x000000400500788c */ /* 0x000fe2000bf06070 */
[----:B------:R-:W-:Y:S02]  /*19220*/  UMOV UR4, 0x20 ;  /* 0x0000002000047882 */ /* 0x000fe40000000000 */
[----:B------:R2:W-:Y:S06]  /*19230*/  STS.128 [R15], R4 ;  /* 0x000000040f007388 */ /* 0x0005ec0000000c00 */
[----:B------:R-:W-:Y:S05]  /*19240*/  BRA.U !UP0, `(.L_x_1501) ;  /* 0x0000000108fc7547 */ /* 0x000fea000b800000 */
[----:B------:R-:W-:-:S07]  /*19250*/  IMAD.U32 R12, RZ, RZ, UR5 ;  /* 0x00000005ff0c7e24 */ /* 0x000fce000f8e00ff */
.L_x_1508:
[----:B------:R-:W-:Y:S01]  /*19260*/  SHF.R.U32.HI R13, RZ, 0x1, R12 ;  /* 0x00000001ff0d7819 */ /* 0x000fe2000001160c */
[----:B------:R-:W-:Y:S04]  /*19270*/  BAR.SYNC.DEFER_BLOCKING 0x0 ;  /* 0x0000000000007b1d */ /* 0x000fe80000010000 */
[----:B-12---:R-:W-:Y:S02]  /*19280*/  IMAD.IADD R6, R13, 0x1, R0 ;  /* 0x000000010d067824 */ /* 0x006fe400078e0200 */
[----:B------:R-:W-:Y:S03]  /*19290*/  BSSY.RECONVERGENT B0, `(.L_x_1502) ;  /* 0x0000037000007945 */ /* 0x000fe60003800200 */
[----:B------:R-:W-:-:S04]  /*192a0*/  ISETP.GE.U32.AND P2, PT, R6, UR5, PT ;  /* 0x0000000506007c0c */ /* 0x000fc8000bf46070 */
[----:B------:R-:W-:-:S13]  /*192b0*/  ISETP.GE.U32.OR P2, PT, R0, R13, P2 ;  /* 0x0000000d0000720c */ /* 0x000fda0001746470 */
[----:B------:R-:W-:Y:S05]  /*192c0*/  @P2 BRA `(.L_x_1503) ;  /* 0x0000000000cc2947 */ /* 0x000fea0003800000 */
[----:B------:R-:W-:Y:S01]  /*192d0*/  LEA R6, R13, R15, 0x5 ;  /* 0x0000000f0d067211 */ /* 0x000fe200078e28ff */
[----:B------:R-:W1:Y:S01]  /*192e0*/  DSETP.NAN.AND P5, PT, R4, R4, PT ;  /* 0x000000040400722a */ /* 0x000e620003fa8000 */
[----:B------:R-:W-:Y:S03]  /*192f0*/  BSSY.RECONVERGENT B1, `(.L_x_1504) ;  /* 0x0000018000017945 */ /* 0x000fe60003800200 */
[----:B0--3--:R-:W1:Y:S04]  /*19300*/  LDS.128 R24, [R6] ;  /* 0x0000000006187984 */ /* 0x009e680000000c00 */
[----:B------:R-:W0:Y:S01]  /*19310*/  LDS.128 R28, [R6+0x10] ;  /* 0x00001000061c7984 */ /* 0x000e220000000c00 */
[----:B-1----:R-:W-:-:S04]  /*19320*/  @P5 ISETP.GE.U32.AND P2, PT, R16, R26, PT ;  /* 0x0000001a1000520c */ /* 0x002fc80003f46070 */
[----:B------:R-:W-:-:S15]  /*19330*/  @P5 ISETP.GE.AND.EX P2, PT, R17, R27, PT, P2 ;  /* 0x0000001b1100520c */ /* 0x000fde0003f46320 */
[----:B------:R-:W-:-:S15]  /*19340*/  NOP ;  /* 0x0000000000007918 */ /* 0x000fde0000000000 */
[----:B------:R-:W-:-:S15]  /*19350*/  NOP ;  /* 0x0000000000007918 */ /* 0x000fde0000000000 */
[----:B------:R-:W-:-:S06]  /*19360*/  NOP ;  /* 0x0000000000007918 */ /* 0x000fcc0000000000 */
        /* <DEDUP_REMOVED lines=16> */
.L_x_1505:
[----:B------:R-:W-:Y:S05]  /*19470*/  BSYNC.RECONVERGENT B1 ;  /* 0x0000000000017941 */ /* 0x000fea0003800200 */
.L_x_1504:
        /* <DEDUP_REMOVED lines=15> */
.L_x_1507:
[----:B------:R-:W-:Y:S05]  /*19570*/  BSYNC.RECONVERGENT B1 ;  /* 0x0000000000017941 */ /* 0x000fea0003800200 */
.L_x_1506:
        /* <DEDUP_REMOVED lines=8> */
.L_x_1503:
[----:B------:R-:W-:Y:S05]  /*19600*/  BSYNC.RECONVERGENT B0 ;  /* 0x0000000000007941 */ /* 0x000fea0003800200 */
.L_x_1502:
[----:B------:R-:W-:Y:S01]  /*19610*/  ISETP.GT.U32.AND P2, PT, R12, 0x7f, PT ;  /* 0x0000007f0c00780c */ /* 0x000fe20003f44070 */
[----:B------:R-:W-:-:S12]  /*19620*/  IMAD.MOV.U32 R12, RZ, RZ, R13 ;  /* 0x000000ffff0c7224 */ /* 0x000fd800078e000d */
[----:B------:R-:W-:Y:S05]  /*19630*/  @P2 BRA `(.L_x_1508) ;  /* 0xfffffffc00082947 */ /* 0x000fea000383ffff */
.L_x_1501:
[----:B------:R-:W-:Y:S01]  /*19640*/  BAR.SYNC.DEFER_BLOCKING 0x0 ;  /* 0x0000000000007b1d */ /* 0x000fe20000010000 */
[----:B------:R-:W-:-:S09]  /*19650*/  UISETP.GE.U32.AND UP0, UPT, UR4, 0x2, UPT ;  /* 0x000000020400788c */ /* 0x000fd2000bf06070 */
[----:B------:R-:W-:Y:S05]  /*19660*/  BRA.U !UP0, `(.L_x_1500) ;  /* 0x0000000108e47547 */ /* 0x000fea000b800000 */
[----:B-12---:R-:W-:-:S07]  /*19670*/  MOV R15, 0x1 ;  /* 0x00000001000f7802 */ /* 0x006fce0000000f00 */
.L_x_1513:
[----:B------:R-:W1:Y:S01]  /*19680*/  SHFL.DOWN PT, R21, R16, R15, 0x1f ;  /* 0x08001f0f10157589 */ /* 0x000e6200000e0000 */
[----:B------:R-:W1:Y:S01]  /*19690*/  DSETP.NAN.AND P3, PT, R4, R4, PT ;  /* 0x000000040400722a */ /* 0x000e620003f68000 */
[----:B------:R-:W-:Y:S02]  /*196a0*/  BSSY.RECONVERGENT B0, `(.L_x_1509) ;  /* 0x0000018000007945 */ /* 0x000fe40003800200 */
[----:B--2---:R-:W2:Y:S04]  /*196b0*/  SHFL.DOWN PT, R0, R17, R15, 0x1f ;  /* 0x08001f0f11007589 */ /* 0x004ea800000e0000 */
[----:B------:R-:W-:Y:S04]  /*196c0*/  SHFL.DOWN PT, R7, R5, R15, 0x1f ;  /* 0x08001f0f05077589 */ /* 0x000fe800000e0000 */
[----:B------:R-:W4:Y:S01]  /*196d0*/  SHFL.DOWN PT, R6, R4, R15, 0x1f ;  /* 0x08001f0f04067589 */ /* 0x000f2200000e0000 */
[----:B-1----:R-:W-:-:S04]  /*196e0*/  @P3 ISETP.GE.U32.AND P2, PT, R16, R21, PT ;  /* 0x000000151000320c */ /* 0x002fc80003f46070 */
[----:B--2---:R-:W-:-:S15]  /*196f0*/  @P3 ISETP.GE.AND.EX P2, PT, R17, R0, PT, P2 ;  /* 0x000000001100320c */ /* 0x004fde0003f46320 */
[----:B------:R-:W-:-:S15]  /*19700*/  NOP ;  /* 0x0000000000007918 */ /* 0x000fde0000000000 */
[----:B------:R-:W-:-:S15]  /*19710*/  NOP ;  /* 0x0000000000007918 */ /* 0x000fde0000000000 */
[----:B------:R-:W-:-:S03]  /*19720*/  NOP ;  /* 0x0000000000007918 */ /* 0x000fc60000000000 */
[----:B------:R1:W2:-:S15]  /*19730*/  DSETP.NAN.AND P4, PT, R8, R8, PT ;  /* 0x000000080800722a */ /* 0x00029e0003f88000 */
[----:B------:R-:W-:-:S15]  /*19740*/  NOP ;  /* 0x0000000000007918 */ /* 0x000fde0000000000 */
[----:B------:R-:W-:-:S15]  /*19750*/  NOP ;  /* 0x0000000000007918 */ /* 0x000fde0000000000 */
[----:B------:R-:W-:-:S15]  /*19760*/  NOP ;  /* 0x0000000000007918 */ /* 0x000fde0000000000 */
[----:B------:R-:W-:-:S04]  /*19770*/  NOP ;  /* 0x0000000000007918 */ /* 0x000fc80000000000 */
[----:B----4-:R1:W4:Y:S02]  /*19780*/  @P3 DSETP.NUM.OR P2, PT, R6, R6, !P2 ;  /* 0x000000060600322a */ /* 0x0103240005747400 */
[----:B--2-4-:R-:W-:Y:S05]  /*19790*/  @P3 BRA `(.L_x_1510) ;  /* 0x0000000000203947 */ /* 0x014fea0003800000 */
        /* <DEDUP_REMOVED lines=8> */
.L_x_1510:
[----:B------:R-:W-:Y:S05]  /*19820*/  BSYNC.RECONVERGENT B0 ;  /* 0x0000000000007941 */ /* 0x000fea0003800200 */
.L_x_1509:
[----:B------:R-:W5:Y:S01]  /*19830*/  SHFL.DOWN PT, R23, R10, R15, 0x1f ;  /* 0x08001f0f0a177589 */ /* 0x000f6200000e0000 */
[----:B--2-4-:R-:W-:Y:S01]  /*19840*/  FSEL R4, R4, R6, P2 ;  /* 0x0000000604047208 */ /* 0x014fe20001000000 */
[----:B------:R-:W-:Y:S01]  /*19850*/  BSSY.RECONVERGENT B0, `(.L_x_1511) ;  /* 0x0000013000007945 */ /* 0x000fe20003800200 */
[----:B------:R-:W-:Y:S01]  /*19860*/  FSEL R5, R5, R7, P2 ;  /* 0x0000000705057208 */ /* 0x000fe20001000000 */
[----:B------:R-:W2:Y:S01]  /*19870*/  SHFL.DOWN PT, R14, R11, R15, 0x1f ;  /* 0x08001f0f0b0e7589 */ /* 0x000ea200000e0000 */
[----:B------:R-:W-:Y:S02]  /*19880*/  SEL R16, R16, R21, P2 ;  /* 0x0000001510107207 */ /* 0x000fe40001000000 */
[----:B------:R-:W-:Y:S01]  /*19890*/  SEL R17, R17, R0, P2 ;  /* 0x0000000011117207 */ /* 0x000fe20001000000 */
[----:B------:R-:W-:Y:S04]  /*198a0*/  SHFL.DOWN PT, R13, R9, R15, 0x1f ;  /* 0x08001f0f090d7589 */ /* 0x000fe800000e0000 */
[----:B------:R-:W4:Y:S01]  /*198b0*/  SHFL.DOWN PT, R12, R8, R15, 0x1f ;  /* 0x08001f0f080c7589 */ /* 0x000f2200000e0000 */
[----:B-----5:R-:W-:-:S04]  /*198c0*/  @P4 ISETP.GE.U32.AND P3, PT, R10, R23, PT ;  /* 0x000000170a00420c */ /* 0x020fc80003f66070 */
[----:B--2---:R-:W-:-:S13]  /*198d0*/  @P4 ISETP.GE.AND.EX P3, PT, R11, R14, PT, P3 ;  /* 0x0000000e0b00420c */ /* 0x004fda0003f66330 */
[----:B----4-:R2:W4:Y:S02]  /*198e0*/  @P4 DSETP.NUM.OR P2, PT, R12, R12, !P3 ;  /* 0x0000000c0c00422a */ /* 0x0105240005f47400 */
        /* <DEDUP_REMOVED lines=9> */
.L_x_1512:
[----:B------:R-:W-:Y:S05]  /*19980*/  BSYNC.RECONVERGENT B0 ;  /* 0x0000000000007941 */ /* 0x000fea0003800200 */
.L_x_1511:
[----:B------:R-:W-:Y:S01]  /*19990*/  IMAD.SHL.U32 R15, R15, 0x2, RZ ;  /* 0x000000020f0f7824 */ /* 0x000fe200078e00ff */
[----:B-1--4-:R-:W-:Y:S02]  /*199a0*/  FSEL R8, R8, R12, P2 ;  /* 0x0000000c08087208 */ /* 0x012fe40001000000 */
[----:B------:R-:W-:Y:S02]  /*199b0*/  FSEL R9, R9, R13, P2 ;  /* 0x0000000d09097208 */ /* 0x000fe40001000000 */
[----:B------:R-:W-:Y:S02]  /*199c0*/  ISETP.GE.AND P3, PT, R15, UR4, PT ;  /* 0x000000040f007c0c */ /* 0x000fe4000bf66270 */
[----:B------:R-:W-:Y:S02]  /*199d0*/  SEL R10, R10, R23, P2 ;  /* 0x000000170a0a7207 */ /* 0x000fe40001000000 */
[----:B------:R-:W-:-:S09]  /*199e0*/  SEL R11, R11, R14, P2 ;  /* 0x0000000e0b0b7207 */ /* 0x000fd20001000000 */
[----:B------:R-:W-:Y:S05]  /*199f0*/  @!P3 BRA `(.L_x_1513) ;  /* 0xfffffffc0020b947 */ /* 0x000fea000383ffff */
.L_x_1500:
[----:B------:R-:W-:Y:S05]  /*19a00*/  @!P0 EXIT ;  /* 0x000000000000894d */ /* 0x000fea0003800000 */
[----:B------:R-:W4:Y:S02]  /*19a10*/  LDCU.U8 UR4, c[0x0][0x7a0] ;  /* 0x0000f400ff0477ac */ /* 0x000f240008000000 */
[----:B----4-:R-:W-:-:S13]  /*19a20*/  ISETP.NE.AND P0, PT, RZ, UR4, PT ;  /* 0x00000004ff007c0c */ /* 0x010fda000bf05270 */
[----:B-12---:R-:W1:Y:S02]  /*19a30*/  @P0 LDC.64 R6, c[0x0][0x798] ;  /* 0x0001e600ff060b82 */ /* 0x006e640000000a00 */
[-C--:B-1----:R-:W-:Y:S02]  /*19a40*/  @P0 IADD3 R16, P2, PT, R16, R6.reuse, RZ ;  /* 0x0000000610100210 */ /* 0x082fe40007f5e0ff */
[----:B------:R-:W-:-:S03]  /*19a50*/  @P0 IADD3 R10, P3, PT, R10, R6, RZ ;  /* 0x000000060a0a0210 */ /* 0x000fc60007f7e0ff */
[--C-:B------:R-:W-:Y:S02]  /*19a60*/  @P0 IMAD.X R17, R17, 0x1, R7.reuse, P2 ;  /* 0x0000000111110824 */ /* 0x100fe400010e0607 */
[----:B------:R-:W-:Y:S01]  /*19a70*/  @P0 IMAD.X R11, R11, 0x1, R7, P3 ;  /* 0x000000010b0b0824 */ /* 0x000fe200018e0607 */
[----:B------:R-:W-:Y:S07]  /*19a80*/  @!P1 BRA `(.L_x_1514) ;  /* 0x0000000400a09947 */ /* 0x000fee0003800000 */
[----:B------:R-:W-:Y:S05]  /*19a90*/  @!P0 BRA `(.L_x_1515) ;  /* 0x0000000000488947 */ /* 0x000fea0003800000 */
[----:B------:R-:W-:Y:S01]  /*19aa0*/  MOV R0, 0x0 ;  /* 0x0000000000007802 */ /* 0x000fe20000000f00 */
[----:B------:R-:W1:Y:S01]  /*19ab0*/  LDCU.64 UR4, c[0x4][0x3c8] ;  /* 0x01007900ff0477ac */ /* 0x000e620008000a00 */
[----:B------:R-:W-:Y:S02]  /*19ac0*/  HFMA2 R13, -RZ, RZ, 0, 0 ;  /* 0x00000000ff0d7431 */ /* 0x000fe400000001ff */
[----:B------:R-:W-:Y:S01]  /*19ad0*/  IMAD.MOV.U32 R8, RZ, RZ, 0x2dd ;  /* 0x000002ddff087424 */ /* 0x000fe200078e00ff */
[----:B------:R2:W4:Y:S01]  /*19ae0*/  LDC.64 R2, c[0x4][R0] ;  /* 0x0100000000027b82 */ /* 0x0005220000000a00 */
[----:B------:R-:W5:Y:S01]  /*19af0*/  LDCU.64 UR8, c[0x4][0x3c0] ;  /* 0x01007800ff0877ac */ /* 0x000f620008000a00 */
[----:B------:R-:W-:Y:S01]  /*19b00*/  IMAD.MOV.U32 R12, RZ, RZ, 0x1 ;  /* 0x00000001ff0c7424 */ /* 0x000fe200078e00ff */
[----:B------:R-:W0:Y:S01]  /*19b10*/  LDCU.64 UR6, c[0x4][0x268] ;  /* 0x01004d00ff0677ac */ /* 0x000e220008000a00 */
[----:B-1----:R-:W-:Y:S01]  /*19b20*/  MOV R4, UR4 ;  /* 0x0000000400047c02 */ /* 0x002fe20008000f00 */
[----:B------:R-:W-:-:S02]  /*19b30*/  IMAD.U32 R5, RZ, RZ, UR5 ;  /* 0x00000005ff057e24 */ /* 0x000fc4000f8e00ff */
[----:B-----5:R-:W-:Y:S02]  /*19b40*/  IMAD.U32 R6, RZ, RZ, UR8 ;  /* 0x00000008ff067e24 */ /* 0x020fe4000f8e00ff */
[----:B------:R-:W-:Y:S01]  /*19b50*/  IMAD.U32 R7, RZ, RZ, UR9 ;  /* 0x00000009ff077e24 */ /* 0x000fe2000f8e00ff */
[----:B0-----:R-:W-:Y:S01]  /*19b60*/  MOV R10, UR6 ;  /* 0x00000006000a7c02 */ /* 0x001fe20008000f00 */
[----:B--2---:R-:W-:-:S07]  /*19b70*/  IMAD.U32 R11, RZ, RZ, UR7 ;  /* 0x00000007ff0b7e24 */ /* 0x004fce000f8e00ff */
[----:B------:R-:W-:-:S07]  /*19b80*/  LEPC R20, `(.L_x_1516) ;  /* 0x000000001014794e */ /* 0x000fce0000000000 */
[----:B---34-:R-:W-:Y:S05]  /*19b90*/  CALL.ABS.NOINC R2 ;  /* 0x0000000002007343 */ /* 0x018fea0003c00000 */
.L_x_1516:
[----:B------:R-:W-:Y:S02]  /*19ba0*/  CS2R R16, SRZ ;  /* 0x0000000000107805 */ /* 0x000fe4000001ff00 */
[----:B------:R-:W-:-:S07]  /*19bb0*/  CS2R R10, SRZ ;  /* 0x00000000000a7805 */ /* 0x000fce000001ff00 */
.L_x_1515:
[----:B------:R-:W1:Y:S01]  /*19bc0*/  LDCU.U8 UR4, c[0x0][0x7a1] ;  /* 0x0000f420ff0477ac */ /* 0x000e620008000000 */
[----:B0--3--:R-:W-:Y:S02]  /*19bd0*/  IMAD.MOV.U32 R24, RZ, RZ, R10 ;  /* 0x000000ffff187224 */ /* 0x009fe400078e000a */
[----:B------:R-:W-:Y:S01]  /*19be0*/  IMAD.MOV.U32 R25, RZ, RZ, R11 ;  /* 0x000000ffff197224 */ /* 0x000fe200078e000b */
[----:B-1----:R-:W-:-:S09]  /*19bf0*/  UISETP.NE.AND UP0, UPT, UR4, URZ, UPT ;  /* 0x000000ff0400728c */ /* 0x002fd2000bf05270 */
[----:B------:R-:W-:Y:S05]  /*19c00*/  BRA.U !UP0, `(.L_x_1517) ;  /* 0x0000000108c07547 */ /* 0x000fea000b800000 */
[----:B------:R-:W0:Y:S02]  /*19c10*/  LDCU UR4, c[0x0][0x7a4] ;  /* 0x0000f480ff0477ac */ /* 0x000e240008000800 */
[----:B0-----:R-:W-:-:S09]  /*19c20*/  UISETP.NE.AND UP0, UPT, UR4, 0x1, UPT ;  /* 0x000000010400788c */ /* 0x001fd2000bf05270 */
[----:B------:R-:W-:Y:S05]  /*19c30*/  BRA.U !UP0, `(.L_x_1518) ;  /* 0x0000000108907547 */ /* 0x000fea000b800000 */
        /* <DEDUP_REMOVED lines=8> */
[----:B0-----:R-:W-:Y:S01]  /*19cc0*/  IMAD.U32 R4, RZ, RZ, UR4 ;  /* 0x00000004ff047e24 */ /* 0x001fe2000f8e00ff */
[----:B------:R-:W-:Y:S01]  /*19cd0*/  MOV R5, UR5 ;  /* 0x0000000500057c02 */ /* 0x000fe20008000f00 */
[----:B---3--:R-:W-:-:S02]  /*19ce0*/  IMAD.U32 R6, RZ, RZ, UR8 ;  /* 0x00000008ff067e24 */ /* 0x008fc4000f8e00ff */
[----:B------:R-:W-:Y:S02]  /*19cf0*/  IMAD.U32 R7, RZ, RZ, UR9 ;  /* 0x00000009ff077e24 */ /* 0x000fe4000f8e00ff */
[----:B----4-:R-:W-:Y:S01]  /*19d00*/  IMAD.U32 R10, RZ, RZ, UR6 ;  /* 0x00000006ff0a7e24 */ /* 0x010fe2000f8e00ff */
[----:B-1----:R-:W-:-:S07]  /*19d10*/  MOV R11, UR7 ;  /* 0x00000007000b7c02 */ /* 0x002fce0008000f00 */
[----:B------:R-:W-:-:S07]  /*19d20*/  LEPC R20, `(.L_x_1519) ;  /* 0x000000001014794e */ /* 0x000fce0000000000 */
[----:B--2---:R-:W-:Y:S05]  /*19d30*/  CALL.ABS.NOINC R2 ;  /* 0x0000000002007343 */ /* 0x004fea0003c00000 */
.L_x_1519:
[----:B------:R-:W0:Y:S01]  /*19d40*/  LDCU.64 UR4, c[0x0][0x770] ;  /* 0x0000ee00ff0477ac */ /* 0x000e220008000a00 */
[----:B------:R-:W-:Y:S02]  /*19d50*/  HFMA2 R12, -RZ, RZ, 0, 5.9604644775390625e-08 ;  /* 0x00000001ff0c7431 */ /* 0x000fe400000001ff */
[----:B------:R-:W-:Y:S01]  /*19d60*/  IMAD.MOV.U32 R8, RZ, RZ, 0x2ef ;  /* 0x000002efff087424 */ /* 0x000fe200078e00ff */
[----:B------:R-:W1:Y:S01]  /*19d70*/  LDCU.64 UR6, c[0x4][0x3d8] ;  /* 0x01007b00ff0677ac */ /* 0x000e620008000a00 */
[----:B------:R-:W-:Y:S01]  /*19d80*/  IMAD.MOV.U32 R13, RZ, RZ, RZ ;  /* 0x000000ffff0d7224 */ /* 0x000fe200078e00ff */
[----:B------:R-:W2:Y:S01]  /*19d90*/  LDCU.64 UR8, c[0x4][0x3c0] ;  /* 0x01007800ff0877ac */ /* 0x000ea20008000a00 */
[----:B0-----:R-:W-:Y:S02]  /*19da0*/  IADD3 R2, P0, PT, R19, UR4, RZ ;  /* 0x0000000413027c10 */ /* 0x001fe4000ff1e0ff */
[----:B------:R-:W0:Y:S02]  /*19db0*/  LDC.64 R18, c[0x4][R18] ;  /* 0x0100000012127b82 */ /* 0x000e240000000a00 */
[----:B------:R-:W-:Y:S01]  /*19dc0*/  IADD3.X R3, PT, PT, RZ, UR5, RZ, P0, !PT ;  /* 0x00000005ff037c10 */ /* 0x000fe200087fe4ff */
[----:B------:R-:W3:Y:S01]  /*19dd0*/  LDCU.64 UR4, c[0x4][0x250] ;  /* 0x01004a00ff0477ac */ /* 0x000ee20008000a00 */
[----:B-1----:R-:W-:-:S02]  /*19de0*/  IMAD.U32 R4, RZ, RZ, UR6 ;  /* 0x00000006ff047e24 */ /* 0x002fc4000f8e00ff */
[----:B------:R-:W-:Y:S01]  /*19df0*/  IMAD.U32 R5, RZ, RZ, UR7 ;  /* 0x00000007ff057e24 */ /* 0x000fe2000f8e00ff */
[----:B------:R1:W-:Y:S01]  /*19e00*/  STG.E.64 desc[UR36][R2.64], R16 ;  /* 0x0000001002007986 */ /* 0x0003e2000c101b24 */
[----:B--2---:R-:W-:Y:S01]  /*19e10*/  IMAD.U32 R6, RZ, RZ, UR8 ;  /* 0x00000008ff067e24 */ /* 0x004fe2000f8e00ff */
[----:B------:R-:W-:Y:S01]  /*19e20*/  MOV R7, UR9 ;  /* 0x0000000900077c02 */ /* 0x000fe20008000f00 */
[----:B---3--:R-:W-:Y:S02]  /*19e30*/  IMAD.U32 R10, RZ, RZ, UR4 ;  /* 0x00000004ff0a7e24 */ /* 0x008fe4000f8e00ff */
[----:B-1----:R-:W-:-:S07]  /*19e40*/  IMAD.U32 R11, RZ, RZ, UR5 ;  /* 0x00000005ff0b7e24 */ /* 0x002fce000f8e00ff */
[----:B------:R-:W-:-:S07]  /*19e50*/  LEPC R20, `(.L_x_1520) ;  /* 0x000000001014794e */ /* 0x000fce0000000000 */
[----:B0-----:R-:W-:Y:S05]  /*19e60*/  CALL.ABS.NOINC R18 ;  /* 0x0000000012007343 */ /* 0x001fea0003c00000 */
.L_x_1520:
[----:B------:R-:W-:Y:S05]  /*19e70*/  BRA `(.L_x_1521) ;  /* 0x0000000000107947 */ /* 0x000fea0003800000 */
.L_x_1518:
[----:B------:R-:W0:Y:S02]  /*19e80*/  LDCU.64 UR4, c[0x0][0x770] ;  /* 0x0000ee00ff0477ac */ /* 0x000e240008000a00 */
[----:B0-----:R-:W-:-:S05]  /*19e90*/  IADD3 R2, P0, PT, R19, UR4, RZ ;  /* 0x0000000413027c10 */ /* 0x001fca000ff1e0ff */
[----:B------:R-:W-:-:S05]  /*19ea0*/  IMAD.X R3, RZ, RZ, UR5, P0 ;  /* 0x00000005ff037e24 */ /* 0x000fca00080e06ff */
[----:B------:R0:W-:Y:S03]  /*19eb0*/  STG.E.64 desc[UR36][R2.64], R16 ;  /* 0x0000001002007986 */ /* 0x0001e6000c101b24 */
.L_x_1521:
[----:B------:R-:W1:Y:S02]  /*19ec0*/  LDCU.64 UR4, c[0x0][0x770] ;  /* 0x0000ee00ff0477ac */ /* 0x000e640008000a00 */
[----:B-1----:R-:W-:-:S05]  /*19ed0*/  IADD3 R22, P0, PT, R22, UR4, RZ ;  /* 0x0000000416167c10 */ /* 0x002fca000ff1e0ff */
[----:B------:R-:W-:-:S05]  /*19ee0*/  IMAD.X R23, RZ, RZ, UR5, P0 ;  /* 0x00000005ff177e24 */ /* 0x000fca00080e06ff */
[----:B------:R-:W-:Y:S01]  /*19ef0*/  STG.E.64 desc[UR36][R22.64], R24 ;  /* 0x0000001816007986 */ /* 0x000fe2000c101b24 */
[----:B------:R-:W-:Y:S05]  /*19f00*/  EXIT ;  /* 0x000000000000794d */ /* 0x000fea0003800000 */
.L_x_1517:
[----:B------:R-:W-:Y:S01]  /*19f10*/  MOV R2, 0x0 ;  /* 0x0000000000027802 */ /* 0x000fe20000000f00 */
[----:B------:R-:W0:Y:S01]  /*19f20*/  LDCU.64 UR6, c[0x4][0x3c8] ;  /* 0x01007900ff0677ac */ /* 0x000e220008000a00 */
[----:B------:R-:W-:Y:S02]  /*19f30*/  HFMA2 R13, -RZ, RZ, 0, 0 ;  /* 0x00000000ff0d7431 */ /* 0x000fe400000001ff */
[----:B------:R-:W-:Y:S01]  /*19f40*/  IMAD.MOV.U32 R8, RZ, RZ, 0x2e9 ;  /* 0x000002e9ff087424 */ /* 0x000fe200078e00ff */
[----:B------:R1:W2:Y:S01]  /*19f50*/  LDC.64 R14, c[0x4][R2] ;  /* 0x01000000020e7b82 */ /* 0x0002a20000000a00 */
[----:B------:R-:W3:Y:S01]  /*19f60*/  LDCU.64 UR8, c[0x4][0x3c0] ;  /* 0x01007800ff0877ac */ /* 0x000ee20008000a00 */
[----:B------:R-:W-:Y:S01]  /*19f70*/  IMAD.MOV.U32 R12, RZ, RZ, 0x1 ;  /* 0x00000001ff0c7424 */ /* 0x000fe200078e00ff */
[----:B------:R-:W4:Y:S01]  /*19f80*/  LDCU.64 UR4, c[0x4][0x258] ;  /* 0x01004b00ff0477ac */ /* 0x000f220008000a00 */
[----:B0-----:R-:W-:Y:S01]  /*19f90*/  MOV R4, UR6 ;  /* 0x0000000600047c02 */ /* 0x001fe20008000f00 */
[----:B------:R-:W-:-:S02]  /*19fa0*/  IMAD.U32 R5, RZ, RZ, UR7 ;  /* 0x00000007ff057e24 */ /* 0x000fc4000f8e00ff */
[----:B---3--:R-:W-:Y:S02]  /*19fb0*/  IMAD.U32 R6, RZ, RZ, UR8 ;  /* 0x00000008ff067e24 */ /* 0x008fe4000f8e00ff */
[----:B------:R-:W-:Y:S01]  /*19fc0*/  IMAD.U32 R7, RZ, RZ, UR9 ;  /* 0x00000009ff077e24 */ /* 0x000fe2000f8e00ff */
[----:B----4-:R-:W-:Y:S01]  /*19fd0*/  MOV R10, UR4 ;  /* 0x00000004000a7c02 */ /* 0x010fe20008000f00 */
[----:B-1----:R-:W-:-:S07]  /*19fe0*/  IMAD.U32 R11, RZ, RZ, UR5 ;  /* 0x00000005ff0b7e24 */ /* 0x002fce000f8e00ff */
[----:B------:R-:W-:-:S07]  /*19ff0*/  LEPC R20, `(.L_x_1522) ;  /* 0x000000001014794e */ /* 0x000fce0000000000 */
[----:B--2---:R-:W-:Y:S05]  /*1a000*/  CALL.ABS.NOINC R14 ;  /* 0x000000000e007343 */ /* 0x004fea0003c00000 */
.L_x_1522:
[----:B------:R-:W0:Y:S01]  /*1a010*/  LDC.64 R2, c[0x4][R2] ;  /* 0x0100000002027b82 */ /* 0x000e220000000a00 */
[----:B------:R-:W1:Y:S01]  /*1a020*/  LDCU.64 UR4, c[0x4][0x3c8] ;  /* 0x01007900ff0477ac */ /* 0x000e620008000a00 */
[----:B------:R-:W-:Y:S02]  /*1a030*/  HFMA2 R12, -RZ, RZ, 0, 5.9604644775390625e-08 ;  /* 0x00000001ff0c7431 */ /* 0x000fe400000001ff */
[----:B------:R-:W-:Y:S01]  /*1a040*/  IMAD.MOV.U32 R8, RZ, RZ, 0x2e9 ;  /* 0x000002e9ff087424 */ /* 0x000fe200078e00ff */
[----:B------:R-:W2:Y:S01]  /*1a050*/  LDCU.64 UR6, c[0x4][0x3c0] ;  /* 0x01007800ff0677ac */ /* 0x000ea20008000a00 */
[----:B------:R-:W-:Y:S01]  /*1a060*/  IMAD.MOV.U32 R13, RZ, RZ, RZ ;  /* 0x000000ffff0d7224 */ /* 0x000fe200078e00ff */
[----:B------:R-:W3:Y:S01]  /*1a070*/  LDCU.64 UR8, c[0x4][0x258] ;  /* 0x01004b00ff0877ac */ /* 0x000ee20008000a00 */
[----:B-1----:R-:W-:Y:S02]  /*1a080*/  IMAD.U32 R4, RZ, RZ, UR4 ;  /* 0x00000004ff047e24 */ /* 0x002fe4000f8e00ff */
[----:B------:R-:W-:-:S02]  /*1a090*/  IMAD.U32 R5, RZ, RZ, UR5 ;  /* 0x00000005ff057e24 */ /* 0x000fc4000f8e00ff */
[----:B--2---:R-:W-:Y:S01]  /*1a0a0*/  IMAD.U32 R6, RZ, RZ, UR6 ;  /* 0x00000006ff067e24 */ /* 0x004fe2000f8e00ff */
[----:B------:R-:W-:Y:S01]  /*1a0b0*/  MOV R7, UR7 ;  /* 0x0000000700077c02 */ /* 0x000fe20008000f00 */
[----:B---3--:R-:W-:Y:S02]  /*1a0c0*/  IMAD.U32 R10, RZ, RZ, UR8 ;  /* 0x00000008ff0a7e24 */ /* 0x008fe4000f8e00ff */
[----:B------:R-:W-:-:S07]  /*1a0d0*/  IMAD.U32 R11, RZ, RZ, UR9 ;  /* 0x00000009ff0b7e24 */ /* 0x000fce000f8e00ff */
[----:B------:R-:W-:-:S07]  /*1a0e0*/  LEPC R20, `(.L_x_1523) ;  /* 0x000000001014794e */ /* 0x000fce0000000000 */
[----:B0-----:R-:W-:Y:S05]  /*1a0f0*/  CALL.ABS.NOINC R2 ;  /* 0x0000000002007343 */ /* 0x001fea0003c00000 */
.L_x_1523:
[----:B------:R-:W-:Y:S05]  /*1a100*/  EXIT ;  /* 0x000000000000794d */ /* 0x000fea0003800000 */
.L_x_1514:
[----:B------:R-:W-:Y:S05]  /*1a110*/  @!P0 BRA `(.L_x_1524) ;  /* 0x0000000000c08947 */ /* 0x000fea0003800000 */
[----:B------:R-:W2:Y:S04]  /*1a120*/  LDG.E.64 R6, desc[UR36][R2.64] ;  /* 0x0000002402067981 */ /* 0x000ea8000c1e1b00 */
[----:B------:R-:W4:Y:S04]  /*1a130*/  LDG.E.64 R12, desc[UR36][R2.64+0x8] ;  /* 0x00000824020c7981 */ /* 0x000f28000c1e1b00 */
[----:B------:R-:W5:Y:S04]  /*1a140*/  LDG.E.64 R14, desc[UR36][R2.64+0x10] ;  /* 0x00001024020e7981 */ /* 0x000f68000c1e1b00 */
[----:B------:R-:W3:Y:S01]  /*1a150*/  LDG.E.64 R20, desc[UR36][R2.64+0x18] ;  /* 0x0000182402147981 */ /* 0x000ee2000c1e1b00 */
[----:B------:R-:W-:Y:S01]  /*1a160*/  BSSY.RECONVERGENT B0, `(.L_x_1525) ;  /* 0x0000017000007945 */ /* 0x000fe20003800200 */
[----:B--2---:R-:W4:Y:S02]  /*1a170*/  DSETP.NAN.AND P3, PT, R6, R6, PT ;  /* 0x000000060600722a */ /* 0x004f240003f68000 */
[----:B----4-:R-:W-:-:S04]  /*1a180*/  @P3 ISETP.GE.U32.AND P0, PT, R12, R16, PT ;  /* 0x000000100c00320c */ /* 0x010fc80003f06070 */
[----:B------:R-:W-:-:S15]  /*1a190*/  @P3 ISETP.GE.AND.EX P0, PT, R13, R17, PT, P0 ;  /* 0x000000110d00320c */ /* 0x000fde0003f06300 */
[----:B------:R-:W-:-:S15]  /*1a1a0*/  NOP ;  /* 0x0000000000007918 */ /* 0x000fde0000000000 */
[----:B------:R-:W-:-:S15]  /*1a1b0*/  NOP ;  /* 0x0000000000007918 */ /* 0x000fde0000000000 */
[----:B------:R-:W-:-:S13]  /*1a1c0*/  NOP ;  /* 0x0000000000007918 */ /* 0x000fda0000000000 */
[----:B-----5:R-:W3:Y:S02]  /*1a1d0*/  DSETP.NAN.AND P2, PT, R14, R14, PT ;  /* 0x0000000e0e00722a */ /* 0x020ee40003f48000 */
        /* <DEDUP_REMOVED lines=15> */
.L_x_1526:
[----:B------:R-:W-:Y:S05]  /*1a2d0*/  BSYNC.RECONVERGENT B0 ;  /* 0x0000000000007941 */ /* 0x000fea0003800200 */
.L_x_1525:
[----:B-123--:R-:W-:Y:S01]  /*1a2e0*/  FSEL R4, R6, R4, P0 ;  /* 0x0000000406047208 */ /* 0x00efe20000000000 */
        /* <DEDUP_REMOVED lines=14> */
.L_x_1528:
[----:B------:R-:W-:Y:S05]  /*1a3d0*/  BSYNC.RECONVERGENT B0 ;  /* 0x0000000000007941 */ /* 0x000fea0003800200 */
.L_x_1527:
[----:B-12---:R-:W-:Y:S02]  /*1a3e0*/  FSEL R8, R14, R8, P0 ;  /* 0x000000080e087208 */ /* 0x006fe40000000000 */
[----:B------:R-:W-:Y:S02]  /*1a3f0*/  FSEL R9, R15, R9, P0 ;  /* 0x000000090f097208 */ /* 0x000fe40000000000 */
[----:B------:R-:W-:Y:S02]  /*1a400*/  SEL R10, R20, R10, P0 ;  /* 0x0000000a140a7207 */ /* 0x000fe40000000000 */
[----:B------:R-:W-:-:S07]  /*1a410*/  SEL R11, R21, R11, P0 ;  /* 0x0000000b150b7207 */ /* 0x000fce0000000000 */
.L_x_1524:
        /* <DEDUP_REMOVED lines=24> */
.L_x_1531:
[----:B------:R-:W0:Y:S01]  /*1a5a0*/  LDCU.64 UR4, c[0x0][0x770] ;  /* 0x0000ee00ff0477ac */ /* 0x000e220008000a00 */
[----:B------:R-:W1:Y:S01]  /*1a5b0*/  LDC.64 R2, c[0x4][R2] ;  /* 0x0100000002027b82 */ /* 0x000e620000000a00 */
[----:B------:R-:W-:Y:S02]  /*1a5c0*/  HFMA2 R8, -RZ, RZ, 0, 4.4763088226318359375e-05 ;  /* 0x000002efff087431 */ /* 0x000fe400000001ff */
[----:B------:R-:W-:Y:S01]  /*1a5d0*/  IMAD.MOV.U32 R12, RZ, RZ, 0x1 ;  /* 0x00000001ff0c7424 */ /* 0x000fe200078e00ff */
[----:B------:R-:W2:Y:S01]  /*1a5e0*/  LDCU.64 UR6, c[0x4][0x3d8] ;  /* 0x01007b00ff0677ac */ /* 0x000ea20008000a00 */
[----:B------:R-:W-:Y:S01]  /*1a5f0*/  IMAD.MOV.U32 R13, RZ, RZ, RZ ;  /* 0x000000ffff0d7224 */ /* 0x000fe200078e00ff */
[----:B------:R-:W3:Y:S01]  /*1a600*/  LDCU.64 UR8, c[0x4][0x3c0] ;  /* 0x01007800ff0877ac */ /* 0x000ee20008000a00 */
[----:B0-----:R-:W-:Y:S01]  /*1a610*/  IADD3 R14, P0, PT, R19, UR4, RZ ;  /* 0x00000004130e7c10 */ /* 0x001fe2000ff1e0ff */
[----:B--2---:R-:W-:-:S04]  /*1a620*/  IMAD.U32 R4, RZ, RZ, UR6 ;  /* 0x00000006ff047e24 */ /* 0x004fc8000f8e00ff */
[----:B------:R-:W-:Y:S01]  /*1a630*/  IMAD.X R15, RZ, RZ, UR5, P0 ;  /* 0x00000005ff0f7e24 */ /* 0x000fe200080e06ff */
[----:B------:R-:W0:Y:S01]  /*1a640*/  LDCU.64 UR4, c[0x4][0x250] ;  /* 0x01004a00ff0477ac */ /* 0x000e220008000a00 */
[----:B------:R-:W-:Y:S01]  /*1a650*/  IMAD.U32 R5, RZ, RZ, UR7 ;  /* 0x00000007ff057e24 */ /* 0x000fe2000f8e00ff */
[----:B---3--:R-:W-:Y:S01]  /*1a660*/  MOV R6, UR8 ;  /* 0x0000000800067c02 */ /* 0x008fe20008000f00 */
[----:B------:R-:W-:Y:S01]  /*1a670*/  IMAD.U32 R7, RZ, RZ, UR9 ;  /* 0x00000009ff077e24 */ /* 0x000fe2000f8e00ff */
[----:B------:R2:W-:Y:S01]  /*1a680*/  STG.E.64 desc[UR36][R14.64], R16 ;  /* 0x000000100e007986 */ /* 0x0005e2000c101b24 */
[----:B0-----:R-:W-:Y:S02]  /*1a690*/  IMAD.U32 R10, RZ, RZ, UR4 ;  /* 0x00000004ff0a7e24 */ /* 0x001fe4000f8e00ff */
[----:B--2---:R-:W-:-:S07]  /*1a6a0*/  IMAD.U32 R11, RZ, RZ, UR5 ;  /* 0x00000005ff0b7e24 */ /* 0x004fce000f8e00ff */
[----:B------:R-:W-:-:S07]  /*1a6b0*/  LEPC R20, `(.L_x_1532) ;  /* 0x000000001014794e */ /* 0x000fce0000000000 */
[----:B-1----:R-:W-:Y:S05]  /*1a6c0*/  CALL.ABS.NOINC R2 ;  /* 0x0000000002007343 */ /* 0x002fea0003c00000 */
.L_x_1532:
[----:B------:R-:W-:Y:S05]  /*1a6d0*/  BRA `(.L_x_1533) ;  /* 0x0000000000107947 */ /* 0x000fea0003800000 */
.L_x_1530:
[----:B------:R-:W0:Y:S02]  /*1a6e0*/  LDCU.64 UR4, c[0x0][0x770] ;  /* 0x0000ee00ff0477ac */ /* 0x000e240008000a00 */
[----:B0-----:R-:W-:-:S05]  /*1a6f0*/  IADD3 R2, P0, PT, R19, UR4, RZ ;  /* 0x0000000413027c10 */ /* 0x001fca000ff1e0ff */
[----:B------:R-:W-:-:S05]  /*1a700*/  IMAD.X R3, RZ, RZ, UR5, P0 ;  /* 0x00000005ff037e24 */ /* 0x000fca00080e06ff */
[----:B------:R0:W-:Y:S03]  /*1a710*/  STG.E.64 desc[UR36][R2.64], R16 ;  /* 0x0000001002007986 */ /* 0x0001e6000c101b24 */
.L_x_1533:
[----:B------:R-:W1:Y:S02]  /*1a720*/  LDCU.64 UR4, c[0x0][0x770] ;  /* 0x0000ee00ff0477ac */ /* 0x000e640008000a00 */
[----:B-1----:R-:W-:-:S04]  /*1a730*/  IADD3 R22, P0, PT, R22, UR4, RZ ;  /* 0x0000000416167c10 */ /* 0x002fc8000ff1e0ff */
[----:B------:R-:W-:-:S05]  /*1a740*/  IADD3.X R23, PT, PT, RZ, UR5, RZ, P0, !PT ;  /* 0x00000005ff177c10 */ /* 0x000fca00087fe4ff */
[----:B------:R-:W-:Y:S01]  /*1a750*/  STG.E.64 desc[UR36][R22.64], R24 ;  /* 0x0000001816007986 */ /* 0x000fe2000c101b24 */
[----:B------:R-:W-:Y:S05]  /*1a760*/  EXIT ;  /* 0x000000000000794d */ /* 0x000fea0003800000 */
.L_x_1529:
[----:B------:R-:W-:Y:S04]  /*1a770*/  STG.E.64 desc[UR36][R2.64], R4 ;  /* 0x0000000402007986 */ /* 0x000fe8000c101b24 */
[----:B------:R-:W-:Y:S04]  /*1a780*/  STG.E.64 desc[UR36][R2.64+0x8], R16 ;  /* 0x0000081002007986 */ /* 0x000fe8000c101b24 */
[----:B------:R-:W-:Y:S04]  /*1a790*/  STG.E.64 desc[UR36][R2.64+0x10], R8 ;  /* 0x0000100802007986 */ /* 0x000fe8000c101b24 */
[----:B------:R-:W-:Y:S01]  /*1a7a0*/  STG.E.64 desc[UR36][R2.64+0x18], R24 ;  /* 0x0000181802007986 */ /* 0x000fe2000c101b24 */
[----:B------:R-:W-:Y:S05]  /*1a7b0*/  EXIT ;  /* 0x000000000000794d */ /* 0x000fea0003800000 */
.L_x_1471:
[----:B------:R-:W2:Y:S01]  /*1a7c0*/  LDL.LU.64 R6, [R1+0x10] ;  /* 0x0000100001067983 */ /* 0x000ea20000300a00 */
[----:B------:R-:W2:Y:S02]  /*1a7d0*/  LDCU UR4, c[0x0][0x3a0] ;  /* 0x00007400ff0477ac */ /* 0x000ea40008000800 */
[----:B--2---:R-:W-:-:S13]  /*1a7e0*/  ISETP.GE.AND P0, PT, R7, UR4, PT ;  /* 0x0000000407007c0c */ /* 0x004fda000bf06270 */
[----:B------:R-:W-:Y:S05]  /*1a7f0*/  @P0 EXIT ;  /* 0x000000000000094d */ /* 0x000fea0003800000 */
[----:B------:R-:W0:Y:S01]  /*1a800*/  LDCU UR4, c[0x0][0x3b0] ;  /* 0x00007600ff0477ac */ /* 0x000e220008000800 */
[----:B------:R-:W-:Y:S02]  /*1a810*/  ISETP.NE.AND P2, PT, R0, RZ, PT ;  /* 0x000000ff0000720c */ /* 0x000fe40003f45270 */
[----:B0-----:R-:W-:-:S13]  /*1a820*/  ISETP.NE.AND P0, PT, RZ, UR4, PT ;  /* 0x00000004ff007c0c */ /* 0x001fda000bf05270 */
[----:B------:R-:W-:Y:S05]  /*1a830*/  @P0 EXIT P2 ;  /* 0x000000000000094d */ /* 0x000fea0001000000 */
[----:B------:R-:W0:Y:S01]  /*1a840*/  LDCU UR4, c[0x0][0x3b4] ;  /* 0x00007680ff0477ac */ /* 0x000e220008000800 */
[----:B------:R-:W-:Y:S02]  /*1a850*/  ISETP.NE.AND P2, PT, R13, RZ, PT ;  /* 0x000000ff0d00720c */ /* 0x000fe40003f45270 */
[----:B0-----:R-:W-:-:S13]  /*1a860*/  ISETP.NE.AND P0, PT, RZ, UR4, PT ;  /* 0x00000004ff007c0c */ /* 0x001fda000bf05270 */
[----:B------:R-:W-:Y:S05]  /*1a870*/  @P0 EXIT P2 ;  /* 0x000000000000094d */ /* 0x000fea0001000000 */
[----:B------:R-:W0:Y:S02]  /*1a880*/  LDCU.U8 UR4, c[0x0][0x7a0] ;  /* 0x0000f400ff0477ac */ /* 0x000e240008000000 */
[----:B0-----:R-:W-:-:S13]  /*1a890*/  ISETP.NE.AND P3, PT, RZ, UR4, PT ;  /* 0x00000004ff007c0c */ /* 0x001fda000bf65270 */
[----:B------:R-:W0:Y:S02]  /*1a8a0*/  @P3 LDC.64 R6, c[0x0][0x798] ;  /* 0x0001e600ff063b82 */ /* 0x000e240000000a00 */
[-C--:B0-----:R-:W-:Y:S02]  /*1a8b0*/  @P3 IADD3 R16, P0, PT, R16, R6.reuse, RZ ;  /* 0x0000000610103210 */ /* 0x081fe40007f1e0ff */
[----:B------:R-:W-:-:S03]  /*1a8c0*/  @P3 IADD3 R26, P2, PT, R26, R6, RZ ;  /* 0x000000061a1a3210 */ /* 0x000fc60007f5e0ff */
[--C-:B------:R-:W-:Y:S02]  /*1a8d0*/  @P3 IMAD.X R17, R17, 0x1, R7.reuse, P0 ;  /* 0x0000000111113824 */ /* 0x100fe400000e0607 */
        /* <DEDUP_REMOVED lines=19> */
.L_x_1536:
[----:B------:R-:W-:Y:S02]  /*1aa10*/  CS2R R26, SRZ ;  /* 0x00000000001a7805 */ /* 0x000fe4000001ff00 */
[----:B------:R-:W-:-:S07]  /*1aa20*/  CS2R R16, SRZ ;  /* 0x0000000000107805 */ /* 0x000fce000001ff00 */
.L_x_1535:
        /* <DEDUP_REMOVED lines=22> */
.L_x_1539:
[----:B------:R-:W0:Y:S01]  /*1ab90*/  LDCU.64 UR4, c[0x0][0x770] ;  /* 0x0000ee00ff0477ac */ /* 0x000e220008000a00 */
[----:B------:R-:W-:Y:S02]  /*1aba0*/  HFMA2 R8, -RZ, RZ, 0, 4.4763088226318359375e-05 ;  /* 0x000002efff087431 */ /* 0x000fe400000001ff */
        /* <DEDUP_REMOVED lines=9> */
[----:B------:R-:W-:Y:S01]  /*1ac40*/  IMAD.U32 R5, RZ, RZ, UR7 ;  /* 0x00000007ff057e24 */ /* 0x000fe2000f8e00ff */
[----:B--2---:R-:W-:Y:S01]  /*1ac50*/  MOV R6, UR8 ;  /* 0x0000000800067c02 */ /* 0x004fe20008000f00 */
[----:B------:R-:W-:Y:S01]  /*1ac60*/  IMAD.U32 R7, RZ, RZ, UR9 ;  /* 0x00000009ff077e24 */ /* 0x000fe2000f8e00ff */
[----:B------:R2:W-:Y:S01]  /*1ac70*/  STG.E.64 desc[UR36][R2.64], R16 ;  /* 0x0000001002007986 */ /* 0x0005e2000c101b24 */
[----:B-1----:R-:W-:Y:S02]  /*1ac80*/  IMAD.U32 R10, RZ, RZ, UR4 ;  /* 0x00000004ff0a7e24 */ /* 0x002fe4000f8e00ff */
[----:B--2---:R-:W-:-:S07]  /*1ac90*/  IMAD.U32 R11, RZ, RZ, UR5 ;  /* 0x00000005ff0b7e24 */ /* 0x004fce000f8e00ff */
[----:B------:R-:W-:-:S07]  /*1aca0*/  LEPC R20, `(.L_x_1540) ;  /* 0x000000001014794e */ /* 0x000fce0000000000 */
[----:B0-----:R-:W-:Y:S05]  /*1acb0*/  CALL.ABS.NOINC R18 ;  /* 0x0000000012007343 */ /* 0x001fea0003c00000 */
.L_x_1540:
[----:B------:R-:W-:Y:S05]  /*1acc0*/  BRA `(.L_x_1541) ;  /* 0x0000000000107947 */ /* 0x000fea0003800000 */
.L_x_1538:
[----:B------:R-:W0:Y:S02]  /*1acd0*/  LDCU.64 UR4, c[0x0][0x770] ;  /* 0x0000ee00ff0477ac */ /* 0x000e240008000a00 */
[----:B0-----:R-:W-:-:S05]  /*1ace0*/  IADD3 R2, P0, PT, R19, UR4, RZ ;  /* 0x0000000413027c10 */ /* 0x001fca000ff1e0ff */
[----:B------:R-:W-:-:S05]  /*1acf0*/  IMAD.X R3, RZ, RZ, UR5, P0 ;  /* 0x00000005ff037e24 */ /* 0x000fca00080e06ff */
[----:B------:R0:W-:Y:S03]  /*1ad00*/  STG.E.64 desc[UR36][R2.64], R16 ;  /* 0x0000001002007986 */ /* 0x0001e6000c101b24 */
.L_x_1541:
[----:B------:R-:W1:Y:S02]  /*1ad10*/  LDCU.64 UR4, c[0x0][0x770] ;  /* 0x0000ee00ff0477ac */ /* 0x000e640008000a00 */
[----:B-1----:R-:W-:-:S04]  /*1ad20*/  IADD3 R22, P0, PT, R22, UR4, RZ ;  /* 0x0000000416167c10 */ /* 0x002fc8000ff1e0ff */
[----:B------:R-:W-:-:S05]  /*1ad30*/  IADD3.X R23, PT, PT, RZ, UR5, RZ, P0, !PT ;  /* 0x00000005ff177c10 */ /* 0x000fca00087fe4ff */
[----:B------:R-:W-:Y:S01]  /*1ad40*/  STG.E.64 desc[UR36][R22.64], R26 ;  /* 0x0000001a16007986 */ /* 0x000fe2000c101b24 */
[----:B------:R-:W-:Y:S05]  /*1ad50*/  EXIT ;  /* 0x000000000000794d */ /* 0x000fea0003800000 */
.L_x_1537:
        /* <DEDUP_REMOVED lines=8> */
[----:B0-----:R-:W-:Y:S02]  /*1ade0*/  IMAD.U32 R4, RZ, RZ, UR4 ;  /* 0x00000004ff047e24 */ /* 0x001fe4000f8e00ff */
[----:B------:R-:W-:-:S02]  /*1adf0*/  IMAD.U32 R5, RZ, RZ, UR5 ;  /* 0x00000005ff057e24 */ /* 0x000fc4000f8e00ff */
[----:B---3--:R-:W-:Y:S01]  /*1ae00*/  IMAD.U32 R6, RZ, RZ, UR6 ;  /* 0x00000006ff067e24 */ /* 0x008fe2000f8e00ff */
[----:B------:R-:W-:Y:S01]  /*1ae10*/  MOV R7, UR7 ;  /* 0x0000000700077c02 */ /* 0x000fe20008000f00 */
[----:B----4-:R-:W-:Y:S02]  /*1ae20*/  IMAD.U32 R10, RZ, RZ, UR8 ;  /* 0x00000008ff0a7e24 */ /* 0x010fe4000f8e00ff */
[----:B-1----:R-:W-:-:S07]  /*1ae30*/  IMAD.U32 R11, RZ, RZ, UR9 ;  /* 0x00000009ff0b7e24 */ /* 0x002fce000f8e00ff */
[----:B------:R-:W-:-:S07]  /*1ae40*/  LEPC R20, `(.L_x_1542) ;  /* 0x000000001014794e */ /* 0x000fce0000000000 */
[----:B--2---:R-:W-:Y:S05]  /*1ae50*/  CALL.ABS.NOINC R14 ;  /* 0x000000000e007343 */ /* 0x004fea0003c00000 */
.L_x_1542:
[----:B------:R-:W0:Y:S01]  /*1ae60*/  LDC.64 R2, c[0x4][R2] ;  /* 0x0100000002027b82 */ /* 0x000e220000000a00 */
[----:B------:R-:W1:Y:S01]  /*1ae70*/  LDCU.64 UR4, c[0x4][0x3c8] ;  /* 0x01007900ff0477ac */ /* 0x000e620008000a00 */
[----:B------:R-:W-:Y:S02]  /*1ae80*/  HFMA2 R8, -RZ, RZ, 0, 4.4405460357666015625e-05 ;  /* 0x000002e9ff087431 */ /* 0x000fe400000001ff */
[----:B------:R-:W-:Y:S01]  /*1ae90*/  IMAD.MOV.U32 R12, RZ, RZ, 0x1 ;  /* 0x00000001ff0c7424 */ /* 0x000fe200078e00ff */
[----:B------:R-:W2:Y:S01]  /*1aea0*/  LDCU.64 UR6, c[0x4][0x3c0] ;  /* 0x01007800ff0677ac */ /* 0x000ea20008000a00 */
[----:B------:R-:W-:Y:S01]  /*1aeb0*/  IMAD.MOV.U32 R13, RZ, RZ, RZ ;  /* 0x000000ffff0d7224 */ /* 0x000fe200078e00ff */
[----:B------:R-:W3:Y:S01]  /*1aec0*/  LDCU.64 UR8, c[0x4][0x258] ;  /* 0x01004b00ff0877ac */ /* 0x000ee20008000a00 */
[----:B-1----:R-:W-:Y:S02]  /*1aed0*/  IMAD.U32 R4, RZ, RZ, UR4 ;  /* 0x00000004ff047e24 */ /* 0x002fe4000f8e00ff */
[----:B------:R-:W-:Y:S01]  /*1aee0*/  IMAD.U32 R5, RZ, RZ, UR5 ;  /* 0x00000005ff057e24 */ /* 0x000fe2000f8e00ff */
[----:B--2---:R-:W-:Y:S01]  /*1aef0*/  MOV R6, UR6 ;  /* 0x0000000600067c02 */ /* 0x004fe20008000f00 */
[----:B------:R-:W-:-:S02]  /*1af00*/  IMAD.U32 R7, RZ, RZ, UR7 ;  /* 0x00000007ff077e24 */ /* 0x000fc4000f8e00ff */
[----:B---3--:R-:W-:Y:S02]  /*1af10*/  IMAD.U32 R10, RZ, RZ, UR8 ;  /* 0x00000008ff0a7e24 */ /* 0x008fe4000f8e00ff */
[----:B------:R-:W-:-:S07]  /*1af20*/  IMAD.U32 R11, RZ, RZ, UR9 ;  /* 0x00000009ff0b7e24 */ /* 0x000fce000f8e00ff */
[----:B------:R-:W-:-:S07]  /*1af30*/  LEPC R20, `(.L_x_1543) ;  /* 0x000000001014794e */ /* 0x000fce0000000000 */
[----:B0-----:R-:W-:Y:S05]  /*1af40*/  CALL.ABS.NOINC R2 ;  /* 0x0000000002007343 */ /* 0x001fea0003c00000 */
.L_x_1543:
[----:B------:R-:W-:Y:S05]  /*1af50*/  EXIT ;  /* 0x000000000000794d */ /* 0x000fea0003800000 */
.L_x_1534:
[----:B------:R-:W-:Y:S05]  /*1af60*/  @!P3 BRA `(.L_x_1544) ;  /* 0x0000000000c0b947 */ /* 0x000fea0003800000 */
[----:B------:R-:W2:Y:S04]  /*1af70*/  LDG.E.64 R6, desc[UR36][R2.64] ;  /* 0x0000002402067981 */ /* 0x000ea8000c1e1b00 */
[----:B------:R-:W3:Y:S04]  /*1af80*/  LDG.E.64 R8, desc[UR36][R2.64+0x8] ;  /* 0x0000082402087981 */ /* 0x000ee8000c1e1b00 */
[----:B------:R-:W4:Y:S04]  /*1af90*/  LDG.E.64 R10, desc[UR36][R2.64+0x10] ;  /* 0x00001024020a7981 */ /* 0x000f28000c1e1b00 */
[----:B------:R-:W5:Y:S01]  /*1afa0*/  LDG.E.64 R12, desc[UR36][R2.64+0x18] ;  /* 0x00001824020c7981 */ /* 0x000f62000c1e1b00 */
[----:B------:R-:W-:Y:S01]  /*1afb0*/  BSSY.RECONVERGENT B0, `(.L_x_1545) ;  /* 0x0000017000007945 */ /* 0x000fe20003800200 */
[----:B--2---:R-:W3:Y:S02]  /*1afc0*/  DSETP.NAN.AND P3, PT, R6, R6, PT ;  /* 0x000000060600722a */ /* 0x004ee40003f68000 */
[----:B---3--:R-:W-:-:S04]  /*1afd0*/  @P3 ISETP.GE.U32.AND P0, PT, R8, R16, PT ;  /* 0x000000100800320c */ /* 0x008fc80003f06070 */
[----:B------:R-:W-:-:S15]  /*1afe0*/  @P3 ISETP.GE.AND.EX P0, PT, R9, R17, PT, P0 ;  /* 0x000000110900320c */ /* 0x000fde0003f06300 */
[----:B------:R-:W-:-:S15]  /*1aff0*/  NOP ;  /* 0x0000000000007918 */ /* 0x000fde0000000000 */
[----:B------:R-:W-:-:S15]  /*1b000*/  NOP ;  /* 0x0000000000007918 */ /* 0x000fde0000000000 */
[----:B------:R-:W-:-:S13]  /*1b010*/  NOP ;  /* 0x0000000000007918 */ /* 0x000fda0000000000 */
[----:B----4-:R-:W5:Y:S02]  /*1b020*/  DSETP.NAN.AND P2, PT, R10, R10, PT ;  /* 0x0000000a0a00722a */ /* 0x010f640003f48000 */
[----:B-----5:R-:W-:-:S04]  /*1b030*/  @P2 ISETP.GE.U32.AND P1, PT, R12, R26, PT ;  /* 0x0000001a0c00220c */ /* 0x020fc80003f26070 */
        /* <DEDUP_REMOVED lines=14> */
.L_x_1546:
[----:B------:R-:W-:Y:S05]  /*1b120*/  BSYNC.RECONVERGENT B0 ;  /* 0x0000000000007941 */ /* 0x000fea0003800200 */
.L_x_1545:
[----:B012---:R-:W-:Y:S01]  /*1b130*/  FSEL R4, R6, R4, P0 ;  /* 0x0000000406047208 */ /* 0x007fe20000000000 */
[----:B------:R-:W-:Y:S01]  /*1b140*/  BSSY.RECONVERGENT B0, `(.L_x_1547) ;  /* 0x000000e000007945 */ /* 0x000fe20003800200 */
[----:B------:R-:W-:Y:S02]  /*1b150*/  FSEL R5, R7, R5, P0 ;  /* 0x0000000507057208 */ /* 0x000fe40000000000 */
[----:B------:R-:W-:Y:S02]  /*1b160*/  SEL R16, R8, R16, P0 ;  /* 0x0000001008107207 */ /* 0x000fe40000000000 */
[----:B------:R-:W-:Y:S01]  /*1b170*/  SEL R17, R9, R17, P0 ;  /* 0x0000001109117207 */ /* 0x000fe20000000000 */
        /* <DEDUP_REMOVED lines=10> */
.L_x_1548:
[----:B------:R-:W-:Y:S05]  /*1b220*/  BSYNC.RECONVERGENT B0 ;  /* 0x0000000000007941 */ /* 0x000fea0003800200 */
.L_x_1547:
[----:B01----:R-:W-:Y:S02]  /*1b230*/  FSEL R24, R10, R24, P0 ;  /* 0x000000180a187208 */ /* 0x003fe40000000000 */
[----:B------:R-:W-:Y:S02]  /*1b240*/  FSEL R25, R11, R25, P0 ;  /* 0x000000190b197208 */ /* 0x000fe40000000000 */
[----:B------:R-:W-:Y:S02]  /*1b250*/  SEL R26, R12, R26, P0 ;  /* 0x0000001a0c1a7207 */ /* 0x000fe40000000000 */
[----:B------:R-:W-:-:S07]  /*1b260*/  SEL R27, R13, R27, P0 ;  /* 0x0000001b0d1b7207 */ /* 0x000fce0000000000 */
.L_x_1544:
        /* <DEDUP_REMOVED lines=22> */
.L_x_1551:
[----:B------:R-:W0:Y:S01]  /*1b3d0*/  LDCU.64 UR4, c[0x0][0x770] ;  /* 0x0000ee00ff0477ac */ /* 0x000e220008000a00 */
[----:B------:R-:W1:Y:S01]  /*1b3e0*/  LDC.64 R2, c[0x4][R2] ;  /* 0x0100000002027b82 */ /* 0x000e620000000a00 */
[----:B------:R-:W-:Y:S02]  /*1b3f0*/  HFMA2 R12, -RZ, RZ, 0, 5.9604644775390625e-08 ;  /* 0x00000001ff0c7431 */ /* 0x000fe400000001ff */
        /* <DEDUP_REMOVED lines=10> */
[----:B---3--:R-:W-:Y:S01]  /*1b4a0*/  IMAD.U32 R6, RZ, RZ, UR8 ;  /* 0x00000008ff067e24 */ /* 0x008fe2000f8e00ff */
[----:B------:R-:W-:Y:S01]  /*1b4b0*/  MOV R7, UR9 ;  /* 0x0000000900077c02 */ /* 0x000fe20008000f00 */
[----:B0-----:R-:W-:Y:S02]  /*1b4c0*/  IMAD.U32 R10, RZ, RZ, UR4 ;  /* 0x00000004ff0a7e24 */ /* 0x001fe4000f8e00ff */
[----:B--2---:R-:W-:-:S07]  /*1b4d0*/  IMAD.U32 R11, RZ, RZ, UR5 ;  /* 0x00000005ff0b7e24 */ /* 0x004fce000f8e00ff */
[----:B------:R-:W-:-:S07]  /*1b4e0*/  LEPC R20, `(.L_x_1552) ;  /* 0x000000001014794e */ /* 0x000fce0000000000 */
[----:B-1----:R-:W-:Y:S05]  /*1b4f0*/  CALL.ABS.NOINC R2 ;  /* 0x0000000002007343 */ /* 0x002fea0003c00000 */
.L_x_1552:
[----:B------:R-:W-:Y:S05]  /*1b500*/  BRA `(.L_x_1553) ;  /* 0x0000000000107947 */ /* 0x000fea0003800000 */
.L_x_1550:
[----:B------:R-:W0:Y:S02]  /*1b510*/  LDCU.64 UR4, c[0x0][0x770] ;  /* 0x0000ee00ff0477ac */ /* 0x000e240008000a00 */
[----:B0-----:R-:W-:-:S05]  /*1b520*/  IADD3 R2, P0, PT, R19, UR4, RZ ;  /* 0x0000000413027c10 */ /* 0x001fca000ff1e0ff */
[----:B------:R-:W-:-:S05]  /*1b530*/  IMAD.X R3, RZ, RZ, UR5, P0 ;  /* 0x00000005ff037e24 */ /* 0x000fca00080e06ff */
[----:B------:R0:W-:Y:S03]  /*1b540*/  STG.E.64 desc[UR36][R2.64], R16 ;  /* 0x0000001002007986 */ /* 0x0001e6000c101b24 */
.L_x_1553:
[----:B------:R-:W1:Y:S02]  /*1b550*/  LDCU.64 UR4, c[0x0][0x770] ;  /* 0x0000ee00ff0477ac */ /* 0x000e640008000a00 */
[----:B-1----:R-:W-:-:S05]  /*1b560*/  IADD3 R22, P0, PT, R22, UR4, RZ ;  /* 0x0000000416167c10 */ /* 0x002fca000ff1e0ff */
[----:B------:R-:W-:-:S05]  /*1b570*/  IMAD.X R23, RZ, RZ, UR5, P0 ;  /* 0x00000005ff177e24 */ /* 0x000fca00080e06ff */
[----:B------:R-:W-:Y:S01]  /*1b580*/  STG.E.64 desc[UR36][R22.64], R26 ;  /* 0x0000001a16007986 */ /* 0x000fe2000c101b24 */
[----:B------:R-:W-:Y:S05]  /*1b590*/  EXIT ;  /* 0x000000000000794d */ /* 0x000fea0003800000 */
.L_x_1549:
[----:B------:R-:W-:Y:S04]  /*1b5a0*/  STG.E.64 desc[UR36][R2.64], R4 ;  /* 0x0000000402007986 */ /* 0x000fe8000c101b24 */
[----:B------:R-:W-:Y:S04]  /*1b5b0*/  STG.E.64 desc[UR36][R2.64+0x8], R16 ;  /* 0x0000081002007986 */ /* 0x000fe8000c101b24 */
[----:B------:R-:W-:Y:S04]  /*1b5c0*/  STG.E.64 desc[UR36][R2.64+0x10], R24 ;  /* 0x0000101802007986 */ /* 0x000fe8000c101b24 */
[----:B------:R-:W-:Y:S01]  /*1b5d0*/  STG.E.64 desc[UR36][R2.64+0x18], R26 ;  /* 0x0000181a02007986 */ /* 0x000fe2000c101b24 */
[----:B------:R-:W-:Y:S05]  /*1b5e0*/  EXIT ;  /* 0x000000000000794d */ /* 0x000fea0003800000 */
        .weak           $__internal_4_$__cuda_sm20_div_u64
        .type           $__internal_4_$__cuda_sm20_div_u64,@function
        .size           $__internal_4_$__cuda_sm20_div_u64,(.L_x_6056 - $__internal_4_$__cuda_sm20_div_u64)
$__internal_4_$__cuda_sm20_div_u64:
[----:B------:R-:W-:Y:S01]  /*1b5f0*/  MOV R20, R7 ;  /* 0x0000000700147202 */ /* 0x000fe20000000f00 */
        /* <DEDUP_REMOVED lines=12> */
[----:B------:R-:W-:Y:S01]  /*1b6c0*/  IMAD.X R29, RZ, RZ, ~R15, P0 ;  /* 0x000000ffff1d7224 */ /* 0x000fe200000e0e0f */
[----:B------:R-:W-:-:S03]  /*1b6d0*/  MOV R15, R10 ;  /* 0x0000000a000f7202 */ /* 0x000fc60000000f00 */
        /* <DEDUP_REMOVED lines=10> */
[----:B------:R-:W-:Y:S02]  /*1b780*/  HFMA2 R11, -RZ, RZ, 0, 0 ;  /* 0x00000000ff0b7431 */ /* 0x000fe400000001ff */
        /* <DEDUP_REMOVED lines=25> */
[----:B------:R-:W-:Y:S02]  /*1b920*/  IADD3.X R3, PT, PT, R20, -0x1, RZ, P1, !PT ;  /* 0xffffffff14037810 */ /* 0x000fe40000ffe4ff */
[----:B------:R-:W-:Y:S02]  /*1b930*/  IADD3.X R10, PT, PT, RZ, R9, RZ, P2, !PT ;  /* 0x00000009ff0a7210 */ /* 0x000fe400017fe4ff */
[----:B------:R-:W-:-:S02]  /*1b940*/  SEL R2, R2, R18, P0 ;  /* 0x0000001202027207 */ /* 0x000fc40000000000 */
[----:B------:R-:W-:Y:S02]  /*1b950*/  SEL R11, R11, R14, P0 ;  /* 0x0000000e0b0b7207 */ /* 0x000fe40000000000 */
[----:B------:R-:W-:Y:S02]  /*1b960*/  SEL R3, R3, R20, P0 ;  /* 0x0000001403037207 */ /* 0x000fe40000000000 */
[----:B------:R-:W-:Y:S01]  /*1b970*/  SEL R10, R10, R9, P0 ;  /* 0x000000090a0a7207 */ /* 0x000fe20000000000 */
[----:B------:R-:W-:Y:S01]  /*1b980*/  IMAD.MOV.U32 R9, RZ, RZ, 0x0 ;  /* 0x00000000ff097424 */ /* 0x000fe200078e00ff */
[----:B------:R-:W-:Y:S02]  /*1b990*/  ISETP.GE.U32.AND P0, PT, R2, R7, PT ;  /* 0x000000070200720c */ /* 0x000fe40003f06070 */
[----:B------:R-:W-:Y:S02]  /*1b9a0*/  IADD3 R2, P2, PT, R11, 0x1, RZ ;  /* 0x000000010b027810 */ /* 0x000fe40007f5e0ff */
[----:B------:R-:W-:-:S02]  /*1b9b0*/  ISETP.GE.U32.AND.EX P0, PT, R3, RZ, PT, P0 ;  /* 0x000000ff0300720c */ /* 0x000fc40003f06100 */
[----:B------:R-:W-:Y:S01]  /*1b9c0*/  ISETP.NE.U32.AND P1, PT, R7, RZ, PT ;  /* 0x000000ff0700720c */ /* 0x000fe20003f25070 */
[----:B------:R-:W-:Y:S01]  /*1b9d0*/  IMAD.X R3, RZ, RZ, R10, P2 ;  /* 0x000000ffff037224 */ /* 0x000fe200010e060a */
[----:B------:R-:W-:Y:S02]  /*1b9e0*/  SEL R2, R2, R11, P0 ;  /* 0x0000000b02027207 */ /* 0x000fe40000000000 */
[----:B------:R-:W-:Y:S02]  /*1b9f0*/  ISETP.NE.AND.EX P1, PT, RZ, RZ, PT, P1 ;  /* 0x000000ffff00720c */ /* 0x000fe40003f25310 */
[----:B------:R-:W-:Y:S02]  /*1ba00*/  SEL R3, R3, R10, P0 ;  /* 0x0000000a03037207 */ /* 0x000fe40000000000 */
[----:B------:R-:W-:Y:S02]  /*1ba10*/  SEL R2, R2, 0xffffffff, P1 ;  /* 0xffffffff02027807 */ /* 0x000fe40000800000 */
[----:B------:R-:W-:Y:S01]  /*1ba20*/  SEL R3, R3, 0xffffffff, P1 ;  /* 0xffffffff03037807 */ /* 0x000fe20000800000 */
[----:B------:R-:W-:Y:S06]  /*1ba30*/  RET.REL.NODEC R8 `(_ZN2at6native13reduce_kernelILi256ELi2ENS0_8ReduceOpIdNS0_9ArgMinOpsIdEEjlLi4ELi4EEEEEvT1_) ;  /* 0xfffffe4408707950 */ /* 0x000fec0003c3ffff */
.L_x_1554:
        /* <DEDUP_REMOVED lines=12> */
.L_x_6056:


//--------------------- .text._ZN2at6native13reduce_kernelILi128ELi4ENS0_8ReduceOpIdNS0_9ArgMinOpsIdEEjlLi4ELi4EEEEEvT1_ --------------------------
	.section	.text._ZN2at6native13reduce_kernelILi128ELi4ENS0_8ReduceOpIdNS0_9ArgMinOpsIdEEjlLi4ELi4EEEEEvT1_,"ax",@progbits
	.align	128
        .global         _ZN2at6native13reduce_kernelILi128ELi4ENS0_8ReduceOpIdNS0_9ArgMinOpsIdEEjlLi4ELi4EEEEEvT1_
        .type           _ZN2at6native13reduce_kernelILi128ELi4ENS0_8ReduceOpIdNS0_9ArgMinOpsIdEEjlLi4ELi4EEEEEvT1_,@function
        .size           _ZN2at6native13reduce_kernelILi128ELi4ENS0_8ReduceOpIdNS0_9ArgMinOpsIdEEjlLi4ELi4EEEEEvT1_,(.L_x_6057 - _ZN2at6native13reduce_kernelILi128ELi4ENS0_8ReduceOpIdNS0_9ArgMinOpsIdEEjlLi4ELi4EEEEEvT1_)
        .other          _ZN2at6native13reduce_kernelILi128ELi4ENS0_8ReduceOpIdNS0_9ArgMinOpsIdEEjlLi4ELi4EEEEEvT1_,@"STO_CUDA_ENTRY STV_DEFAULT"
_ZN2at6native13reduce_kernelILi128ELi4ENS0_8ReduceOpIdNS0_9ArgMinOpsIdEEjlLi4ELi4EEEEEvT1_:
.text._ZN2at6native13reduce_kernelILi128ELi4ENS0_8ReduceOpIdNS0_9ArgMinOpsIdEEjlLi4ELi4EEEEEvT1_:
        /* <DEDUP_REMOVED lines=296> */
.L_x_1555:
[----:B------:R-:W1:Y:S01]  /*1280*/  LDCU UR5, c[0x0][0x39c] ;  /* 0x00007380ff0577ac */ /* 0x000e620008000800 */
[----:B------:R-:W-:Y:S01]  /*1290*/  BSSY.RECONVERGENT B6, `(.L_x_1556) ;  /* 0x0001831000067945 */ /* 0x000fe20003800200 */
[----:B------:R-:W-:Y:S02]  /*12a0*/  CS2R R22, SRZ ;  /* 0x0000000000167805 */ /* 0x000fe4000001ff00 */
[----:B------:R-:W-:Y:S01]  /*12b0*/  CS2R R16, SRZ ;  /* 0x0000000000107805 */ /* 0x000fe2000001ff00 */
[----:B------:R-:W2:Y:S01]  /*12c0*/  LDCU UR4, c[0x0][0x3a0] ;  /* 0x00007400ff0477ac */ /* 0x000ea20008000800 */
[----:B------:R-:W-:Y:S02]  /*12d0*/  CS2R R10, SRZ ;  /* 0x00000000000a7805 */ /* 0x000fe4000001ff00 */
[----:B------:R-:W-:Y:S02]  /*12e0*/  CS2R R6, SRZ ;  /* 0x0000000000067805 */ /* 0x000fe4000001ff00 */
[----:B------:R-:W-:Y:S01]  /*12f0*/  CS2R R24, SRZ ;  /* 0x0000000000187805 */ /* 0x000fe2000001ff00 */
[----:B------:R-:W3:Y:S01]  /*1300*/  LDCU.64 UR36, c[0x0][0x358] ;  /* 0x00006b00ff2477ac */ /* 0x000ee20008000a00 */
[----:B------:R-:W-:-:S02]  /*1310*/  CS2R R12, SRZ ;  /* 0x00000000000c7805 */ /* 0x000fc4000001ff00 */
[----:B------:R-:W-:Y:S02]  /*1320*/  CS2R R8, SRZ ;  /* 0x0000000000087805 */ /* 0x000fe4000001ff00 */
[----:B------:R-:W-:Y:S01]  /*1330*/  CS2R R4, SRZ ;  /* 0x0000000000047805 */ /* 0x000fe2000001ff00 */
        /* <DEDUP_REMOVED lines=10> */
[----:B------:R-:W-:-:S03]  /*13e0*/  IMAD.MOV.U32 R16, RZ, RZ, R66 ;  /* 0x000000ffff107224 */ /* 0x000fc600078e0042 */
[----:B------:R-:W-:Y:S01]  /*13f0*/  MOV R17, R67 ;  /* 0x0000004300117202 */ /* 0x000fe20000000f00 */
[----:B------:R-:W-:Y:S06]  /*1400*/  BRA.U !UP0, `(.L_x_1558) ;  /* 0x00000015083c7547 */ /* 0x000fec000b800000 */
[----:B------:R-:W-:Y:S01]  /*1410*/  MOV R0, 0x0 ;  /* 0x0000000000007802 */ /* 0x000fe20000000f00 */
[----:B------:R-:W1:Y:S01]  /*1420*/  LDCU.64 UR6, c[0x4][0x3b8] ;  /* 0x01007700ff0677ac */ /* 0x000e620008000a00 */
[----:B------:R-:W-:Y:S02]  /*1430*/  HFMA2 R12, -RZ, RZ, 0, 5.9604644775390625e-08 ;  /* 0x00000001ff0c7431 */ /* 0x000fe400000001ff */
[----:B------:R-:W-:Y:S01]  /*1440*/  IMAD.MOV.U32 R8, RZ, RZ, 0x1e3 ;  /* 0x000001e3ff087424 */ /* 0x000fe200078e00ff */
[----:B------:R2:W3:Y:S01]  /*1450*/  LDC.64 R2, c[0x4][R0] ;  /* 0x0100000000027b82 */ /* 0x0004e20000000a00 */
[----:B------:R-:W4:Y:S01]  /*1460*/  LDCU.64 UR8, c[0x4][0x3c0] ;  /* 0x01007800ff0877ac */ /* 0x000f220008000a00 */
        /* <DEDUP_REMOVED lines=12> */
.L_x_1559:
[----:B------:R-:W0:Y:S01]  /*1530*/  LDC.64 R14, c[0x0][0x388] ;  /* 0x0000e200ff0e7b82 */ /* 0x000e220000000a00 */
[----:B------:R-:W-:Y:S01]  /*1540*/  SHF.R.U32.HI R66, RZ, 0x3, R66 ;  /* 0x00000003ff427819 */ /* 0x000fe20000011642 */
[----:B------:R-:W-:Y:S01]  /*1550*/  BSSY.RECONVERGENT B0, `(.L_x_1560) ;  /* 0x000004a000007945 */ /* 0x000fe20003800200 */
[----:B------:R-:W-:Y:S02]  /*1560*/  IMAD.MOV.U32 R0, RZ, RZ, RZ ;  /* 0x000000ffff007224 */ /* 0x000fe400078e00ff */
[----:B------:R-:W-:-:S03]  /*1570*/  LOP3.LUT P0, R66, R66, 0x3, RZ, 0xc0, !PT ;  /* 0x0000000342427812 */ /* 0x000fc6000780c0ff */
[----:B------:R-:W1:Y:S08]  /*1580*/  LDC R20, c[0x0][0x390] ;  /* 0x0000e400ff147b82 */ /* 0x000e700000000800 */
[----:B------:R-:W2:Y:S01]  /*1590*/  LDC R28, c[0x0][0x394] ;  /* 0x0000e500ff1c7b82 */ /* 0x000ea20000000800 */
[----:B0-----:R-:W-:Y:S02]  /*15a0*/  IMAD.MOV.U32 R2, RZ, RZ, R14 ;  /* 0x000000ffff027224 */ /* 0x001fe400078e000e */
[----:B------:R-:W-:-:S02]  /*15b0*/  IMAD.MOV.U32 R3, RZ, RZ, R15 ;  /* 0x000000ffff037224 */ /* 0x000fc400078e000f */
[----:B------:R-:W-:Y:S02]  /*15c0*/  IMAD.MOV.U32 R12, RZ, RZ, R14 ;  /* 0x000000ffff0c7224 */ /* 0x000fe400078e000e */
[----:B------:R-:W-:Y:S01]  /*15d0*/  IMAD.MOV.U32 R13, RZ, RZ, R15 ;  /* 0x000000ffff0d7224 */ /* 0x000fe200078e000f */
[----:B-1----:R-:W-:Y:S01]  /*15e0*/  MOV R32, R20 ;  /* 0x0000001400207202 */ /* 0x002fe20000000f00 */
        /* <DEDUP_REMOVED lines=30> */
[C---:B------:R-:W-:Y:S01]  /*17d0*/  IMAD.WIDE.U32 R4, R113.reuse, 0x8, R16 ;  /* 0x0000000871047825 */ /* 0x040fe200078e0010 */
[----:B------:R-:W0:Y:S05]  /*17e0*/  LDC.64 R6, c[0x0][0x388] ;  /* 0x0000e200ff067b82 */ /* 0x000e2a0000000a00 */
[----:B------:R-:W2:Y:S01]  /*17f0*/  LDG.E.64 R4, desc[UR36][R4.64] ;  /* 0x0000002404047981 */ /* 0x000ea2000c1e1b00 */
[----:B------:R-:W-:Y:S02]  /*1800*/  IMAD.IADD R9, R113, 0x1, -R66 ;  /* 0x0000000171097824 */ /* 0x000fe400078e0a42 */
        /* <DEDUP_REMOVED lines=18> */
.L_x_1564:
[----:B--2---:R-:W2:Y:S01]  /*1930*/  @P0 LDC R9, c[0x0][0x390] ;  /* 0x0000e400ff090b82 */ /* 0x004ea20000000800 */
[----:B------:R-:W3:Y:S01]  /*1940*/  LDCU.64 UR4, c[0x0][0x388] ;  /* 0x00007100ff0477ac */ /* 0x000ee20008000a00 */
[----:B------:R-:W-:Y:S02]  /*1950*/  SEL R33, R33, RZ, P0 ;  /* 0x000000ff21217207 */ /* 0x000fe40000000000 */
[----:B---3--:R-:W-:Y:S02]  /*1960*/  FSEL R12, R4, UR4, !P0 ;  /* 0x00000004040c7c08 */ /* 0x008fe4000c000000 */
[----:B------:R-:W-:Y:S01]  /*1970*/  FSEL R13, R5, UR5, !P0 ;  /* 0x00000005050d7c08 */ /* 0x000fe2000c000000 */
[----:B--2---:R-:W-:-:S07]  /*1980*/  IMAD.MOV.U32 R31, RZ, RZ, R9 ;  /* 0x000000ffff1f7224 */ /* 0x004fce00078e0009 */
.L_x_1563:
[----:B------:R-:W-:Y:S05]  /*1990*/  BSYNC.RECONVERGENT B1 ;  /* 0x0000000000017941 */ /* 0x000fea0003800200 */
.L_x_1562:
[----:B01----:R-:W0:Y:S01]  /*19a0*/  LDC R5, c[0x0][0x39c] ;  /* 0x0000e700ff057b82 */ /* 0x003e220000000800 */
[----:B------:R-:W-:Y:S02]  /*19b0*/  IADD3 R16, P0, PT, R16, 0x20, RZ ;  /* 0x0000002010107810 */ /* 0x000fe40007f1e0ff */
[----:B------:R-:W-:-:S03]  /*19c0*/  IADD3 R0, PT, PT, -R66, 0x4, RZ ;  /* 0x0000000442007810 */ /* 0x000fc60007ffe1ff */
[----:B------:R-:W-:Y:S01]  /*19d0*/  IMAD.X R17, RZ, RZ, R17, P0 ;  /* 0x000000ffff117224 */ /* 0x000fe200000e0611 */
[----:B0-----:R-:W-:-:S07]  /*19e0*/  IADD3 R26, PT, PT, R66, -0x4, R5 ;  /* 0xfffffffc421a7810 */ /* 0x001fce0007ffe005 */
.L_x_1561:
[----:B------:R-:W-:Y:S05]  /*19f0*/  BSYNC.RECONVERGENT B0 ;  /* 0x0000000000007941 */ /* 0x000fea0003800200 */
.L_x_1560:
        /* <DEDUP_REMOVED lines=17> */
[----:B------:R-:W-:Y:S02]  /*1b10*/  IMAD.MOV.U32 R18, RZ, RZ, R14 ;  /* 0x000000ffff127224 */ /* 0x000fe400078e000e */
[----:B------:R-:W-:-:S07]  /*1b20*/  IMAD.MOV.U32 R19, RZ, RZ, R15 ;  /* 0x000000ffff137224 */ /* 0x000fce00078e000f */
.L_x_1575:
[----:B------:R-:W-:-:S06]  /*1b30*/  IMAD.WIDE.U32 R4, R21, 0x20, R16 ;  /* 0x0000002015047825 */ /* 0x000fcc00078e0010 */
[----:B------:R-:W2:Y:S01]  /*1b40*/  LDG.E.ENL2.256 R4, R8, desc[UR36][R4.64] ;  /* 0xfe0000240408797e */ /* 0x000ea20008121904 */
[----:B------:R-:W-:Y:S01]  /*1b50*/  IMAD.IADD R36, R27, 0x1, R0 ;  /* 0x000000011b247824 */ /* 0x000fe200078e0200 */
[----:B------:R-:W0:Y:S01]  /*1b60*/  DSETP.NAN.AND P6, PT, R12, R12, PT ;  /* 0x0000000c0c00722a */ /* 0x000e220003fc8000 */
[----:B------:R-:W-:Y:S02]  /*1b70*/  BSSY.RECONVERGENT B1, `(.L_x_1567) ;  /* 0x000002e000017945 */ /* 0x000fe40003800200 */
[C---:B------:R-:W-:Y:S01]  /*1b80*/  VIADD R38, R36.reuse, 0x2 ;  /* 0x0000000224267836 */ /* 0x040fe20000000000 */
[C---:B------:R-:W-:Y:S01]  /*1b90*/  IADD3 R27, PT, PT, R36.reuse, 0x1, RZ ;  /* 0x00000001241b7810 */ /* 0x040fe20007ffe0ff */
[----:B------:R-:W-:Y:S01]  /*1ba0*/  VIADD R35, R36, 0x3 ;  /* 0x0000000324237836 */ /* 0x000fe20000000000 */
[----:B0-----:R-:W-:-:S04]  /*1bb0*/  @P6 ISETP.GE.U32.AND P0, PT, R31, R36, PT ;  /* 0x000000241f00620c */ /* 0x001fc80003f06070 */
        /* <DEDUP_REMOVED lines=41> */
.L_x_1568:
[----:B------:R-:W-:Y:S05]  /*1e50*/  BSYNC.RECONVERGENT B1 ;  /* 0x0000000000017941 */ /* 0x000fea0003800200 */
.L_x_1567:
        /* <DEDUP_REMOVED lines=10> */
.L_x_1570:
[----:B------:R-:W-:Y:S05]  /*1f00*/  BSYNC.RECONVERGENT B1 ;  /* 0x0000000000017941 */ /* 0x000fea0003800200 */
.L_x_1569:
        /* <DEDUP_REMOVED lines=18> */
.L_x_1572:
[----:B------:R-:W-:Y:S05]  /*2030*/  BSYNC.RECONVERGENT B1 ;  /* 0x0000000000017941 */ /* 0x000fea0003800200 */
.L_x_1571:
        /* <DEDUP_REMOVED lines=17> */
.L_x_1574:
[----:B------:R-:W-:Y:S05]  /*2150*/  BSYNC.RECONVERGENT B1 ;  /* 0x0000000000017941 */ /* 0x000fea0003800200 */
.L_x_1573:
        /* <DEDUP_REMOVED lines=10> */
.L_x_1566:
[----:B------:R-:W-:Y:S05]  /*2200*/  BSYNC.RECONVERGENT B0 ;  /* 0x0000000000007941 */ /* 0x000fea0003800200 */
.L_x_1565:
        /* <DEDUP_REMOVED lines=14> */
[----:B------:R-:W2:Y:S01]  /*22f0*/  LDG.E.64 R16, desc[UR36][R16.64] ;  /* 0x0000002410107981 */ /* 0x000ea2000c1e1b00 */
[----:B------:R-:W-:Y:S01]  /*2300*/  IMAD.IADD R0, R5, 0x1, R0 ;  /* 0x0000000105007824 */ /* 0x000fe200078e0200 */
[----:B------:R-:W0:Y:S01]  /*2310*/  DSETP.NAN.AND P1, PT, R12, R12, PT ;  /* 0x0000000c0c00722a */ /* 0x000e220003f28000 */
[----:B------:R-:W-:Y:S03]  /*2320*/  BSSY.RECONVERGENT B1, `(.L_x_1578) ;  /* 0x0000011000017945 */ /* 0x000fe60003800200 */
[----:B0-----:R-:W-:Y:S02]  /*2330*/  @P1 ISETP.GE.U32.AND P0, PT, R31, R0, PT ;  /* 0x000000001f00120c */ /* 0x001fe40003f06070 */
[----:B------:R-:W-:-:S04]  /*2340*/  SHF.R.S32.HI R4, RZ, 0x1f, R0 ;  /* 0x0000001fff047819 */ /* 0x000fc80000011400 */
[----:B------:R-:W-:-:S15]  /*2350*/  @P1 ISETP.GE.AND.EX P0, PT, R33, R4, PT, P0 ;  /* 0x000000042100120c */ /* 0x000fde0003f06300 */
[----:B------:R-:W-:-:S15]  /*2360*/  NOP ;  /* 0x0000000000007918 */ /* 0x000fde0000000000 */
[----:B------:R-:W-:-:S15]  /*2370*/  NOP ;  /* 0x0000000000007918 */ /* 0x000fde0000000000 */
[----:B------:R-:W-:-:S09]  /*2380*/  NOP ;  /* 0x0000000000007918 */ /* 0x000fd20000000000 */
[----:B--2---:R0:W1:Y:S02]  /*2390*/  @P1 DSETP.NUM.OR P0, PT, R16, R16, !P0 ;  /* 0x000000101000122a */ /* 0x0040640004707400 */
        /* <DEDUP_REMOVED lines=9> */
.L_x_1579:
[----:B------:R-:W-:Y:S05]  /*2430*/  BSYNC.RECONVERGENT B1 ;  /* 0x0000000000017941 */ /* 0x000fea0003800200 */
.L_x_1578:
[----:B-12---:R-:W-:Y:S02]  /*2440*/  FSEL R12, R12, R16, P0 ;  /* 0x000000100c0c7208 */ /* 0x006fe40000000000 */
[----:B------:R-:W-:Y:S02]  /*2450*/  FSEL R13, R13, R17, P0 ;  /* 0x000000110d0d7208 */ /* 0x000fe40000000000 */
[----:B------:R-:W-:Y:S02]  /*2460*/  SEL R31, R31, R0, P0 ;  /* 0x000000001f1f7207 */ /* 0x000fe40000000000 */
[----:B------:R-:W-:-:S07]  /*2470*/  SEL R33, R33, R4, P0 ;  /* 0x0000000421217207 */ /* 0x000fce0000000000 */
.L_x_1577:
[----:B------:R-:W-:Y:S05]  /*2480*/  BSYNC.RECONVERGENT B0 ;  /* 0x0000000000007941 */ /* 0x000fea0003800200 */
.L_x_1576:
[----:B------:R-:W1:Y:S01]  /*2490*/  DSETP.NAN.AND P1, PT, R12, R12, PT ;  /* 0x0000000c0c00722a */ /* 0x000e620003f28000 */
[----:B------:R-:W-:Y:S01]  /*24a0*/  BSSY.RECONVERGENT B0, `(.L_x_1580) ;  /* 0x0000010000007945 */ /* 0x000fe20003800200 */
[----:B-1----:R-:W-:-:S04]  /*24b0*/  @P1 ISETP.GE.U32.AND P0, PT, R31, R20, PT ;  /* 0x000000141f00120c */ /* 0x002fc80003f06070 */
        /* <DEDUP_REMOVED lines=14> */
.L_x_1581:
[----:B------:R-:W-:Y:S05]  /*25a0*/  BSYNC.RECONVERGENT B0 ;  /* 0x0000000000007941 */ /* 0x000fea0003800200 */
.L_x_1580:
        /* <DEDUP_REMOVED lines=21> */
.L_x_1583:
[----:B------:R-:W-:Y:S05]  /*2700*/  BSYNC.RECONVERGENT B0 ;  /* 0x0000000000007941 */ /* 0x000fea0003800200 */
.L_x_1582:
        /* <DEDUP_REMOVED lines=21> */
.L_x_1585:
[----:B------:R-:W-:Y:S05]  /*2860*/  BSYNC.RECONVERGENT B0 ;  /* 0x0000000000007941 */ /* 0x000fea0003800200 */
.L_x_1584:
[----:B0-----:R-:W-:Y:S02]  /*2870*/  FSEL R4, R4, R2, P0 ;  /* 0x0000000204047208 */ /* 0x001fe40000000000 */
[----:B------:R-:W-:Y:S02]  /*2880*/  CS2R R16, SRZ ;  /* 0x0000000000107805 */ /* 0x000fe4000001ff00 */
[----:B------:R-:W-:Y:S02]  /*2890*/  FSEL R5, R5, R3, P0 ;  /* 0x0000000305057208 */ /* 0x000fe40000000000 */
[----:B------:R-:W-:Y:S02]  /*28a0*/  CS2R R10, SRZ ;  /* 0x00000000000a7805 */ /* 0x000fe4000001ff00 */
[----:B------:R-:W-:Y:S02]  /*28b0*/  SEL R6, R29, R32, P0 ;  /* 0x000000201d067207 */ /* 0x000fe40000000000 */
[----:B--2---:R-:W-:-:S02]  /*28c0*/  CS2R R12, SRZ ;  /* 0x00000000000c7805 */ /* 0x004fc4000001ff00 */
[----:B------:R-:W-:Y:S02]  /*28d0*/  SEL R7, R7, R34, P0 ;  /* 0x0000002207077207 */ /* 0x000fe40000000000 */
[----:B------:R-:W-:Y:S01]  /*28e0*/  CS2R R8, SRZ ;  /* 0x0000000000087805 */ /* 0x000fe2000001ff00 */
[----:B------:R-:W-:Y:S06]  /*28f0*/  BRA `(.L_x_1557) ;  /* 0x0000016c00287947 */ /* 0x000fec0003800000 */
.L_x_1558:
[----:B------:R-:W1:Y:S08]  /*2900*/  LDC R102, c[0x0][0x508] ;  /* 0x00014200ff667b82 */ /* 0x000e700000000800 */
[----:B------:R-:W2:Y:S01]  /*2910*/  LDC R116, c[0x0][0x3d8] ;  /* 0x0000f600ff747b82 */ /* 0x000ea20000000800 */
[----:B-1----:R-:W-:-:S04]  /*2920*/  SHF.R.U32.HI R102, RZ, 0x3, R102 ;  /* 0x00000003ff667819 */ /* 0x002fc80000011666 */
[----:B------:R-:W-:-:S04]  /*2930*/  ISETP.NE.AND P0, PT, R102, 0x1, PT ;  /* 0x000000016600780c */ /* 0x000fc80003f05270 */
[----:B--2---:R-:W-:-:S13]  /*2940*/  ISETP.NE.OR P0, PT, R116, 0x1, P0 ;  /* 0x000000017400780c */ /* 0x004fda0000705670 */
[----:B------:R-:W-:Y:S05]  /*2950*/  @P0 BRA `(.L_x_1586) ;  /* 0x0000004c00040947 */ /* 0x000fea0003800000 */
[----:B------:R-:W1:Y:S01]  /*2960*/  LDCU UR4, c[0x0][0x3a4] ;  /* 0x00007480ff0477ac */ /* 0x000e620008000800 */
[----:B------:R-:W2:Y:S01]  /*2970*/  LDC.64 R64, c[0x0][0x388] ;  /* 0x0000e200ff407b82 */ /* 0x000ea20000000a00 */
[----:B------:R-:W-:Y:S01]  /*2980*/  BSSY.RECONVERGENT B0, `(.L_x_1587) ;  /* 0x0000202000007945 */ /* 0x000fe20003800200 */
[----:B------:R-:W-:-:S06]  /*2990*/  IMAD.MOV.U32 R102, RZ, RZ, R103 ;  /* 0x000000ffff667224 */ /* 0x000fcc00078e0067 */
[----:B------:R-:W3:Y:S08]  /*29a0*/  LDC R20, c[0x0][0x390] ;  /* 0x0000e400ff147b82 */ /* 0x000ef00000000800 */
[----:B------:R-:W4:Y:S01]  /*29b0*/  LDC R2, c[0x0][0x394] ;  /* 0x0000e500ff027b82 */ /* 0x000f220000000800 */
[----:B-1----:R-:W-:-:S05]  /*29c0*/  MOV R100, UR4 ;  /* 0x0000000400647c02 */ /* 0x002fca0008000f00 */
[----:B------:R-:W-:Y:S02]  /*29d0*/  IMAD R0, R100, 0x3, R103 ;  /* 0x0000000364007824 */ /* 0x000fe400078e0267 */
[--C-:B--2---:R-:W-:Y:S01]  /*29e0*/  IMAD.MOV.U32 R94, RZ, RZ, R64.reuse ;  /* 0x000000ffff5e7224 */ /* 0x104fe200078e0040 */
        /* <DEDUP_REMOVED lines=8> */
[-C--:B---3--:R-:W-:Y:S01]  /*2a70*/  MOV R99, R20.reuse ;  /* 0x0000001400637202 */ /* 0x088fe20000000f00 */
[--C-:B------:R-:W-:Y:S01]  /*2a80*/  IMAD.MOV.U32 R91, RZ, RZ, R65.reuse ;  /* 0x000000ffff5b7224 */ /* 0x100fe200078e0041 */
[----:B------:R-:W-:Y:S01]  /*2a90*/  MOV R59, R20 ;  /* 0x00000014003b7202 */ /* 0x000fe20000000f00 */
[----:B------:R-:W-:-:S02]  /*2aa0*/  IMAD.MOV.U32 R89, RZ, RZ, R65 ;  /* 0x000000ffff597224 */ /* 0x000fc400078e0041 */
[--C-:B------:R-:W-:Y:S02]  /*2ab0*/  IMAD.MOV.U32 R86, RZ, RZ, R64.reuse ;  /* 0x000000ffff567224 */ /* 0x100fe400078e0040 */
[--C-:B------:R-:W-:Y:S01]  /*2ac0*/  IMAD.MOV.U32 R87, RZ, RZ, R65.reuse ;  /* 0x000000ffff577224 */ /* 0x100fe200078e0041 */
[-C--:B----4-:R-:W-:Y:S01]  /*2ad0*/  MOV R18, R2.reuse ;  /* 0x0000000200127202 */ /* 0x090fe20000000f00 */
[--C-:B------:R-:W-:Y:S01]  /*2ae0*/  IMAD.MOV.U32 R84, RZ, RZ, R64.reuse ;  /* 0x000000ffff547224 */ /* 0x100fe200078e0040 */
[----:B------:R-:W-:Y:S01]  /*2af0*/  MOV R8, R2 ;  /* 0x0000000200087202 */ /* 0x000fe20000000f00 */
        /* <DEDUP_REMOVED lines=15> */
[----:B------:R-:W-:Y:S02]  /*2bf0*/  IMAD.MOV.U32 R66, RZ, RZ, R64 ;  /* 0x000000ffff427224 */ /* 0x000fe400078e0040 */
        /* <DEDUP_REMOVED lines=26> */
[----:B------:R-:W-:Y:S01]  /*2da0*/  IMAD.MOV.U32 R3, RZ, RZ, R2 ;  /* 0x000000ffff037224 */ /* 0x000fe200078e0002 */
[----:B------:R-:W-:Y:S06]  /*2db0*/  @P0 BRA `(.L_x_1588) ;  /* 0x0000001800f80947 */ /* 0x000fec0003800000 */
[----:B------:R-:W1:Y:S01]  /*2dc0*/  LDC R100, c[0x0][0x3a4] ;  /* 0x0000e900ff647b82 */ /* 0x000e620000000800 */
[--C-:B------:R-:W-:Y:S01]  /*2dd0*/  IMAD.MOV.U32 R98, RZ, RZ, R20.reuse ;  /* 0x000000ffff627224 */ /* 0x100fe200078e0014 */
[-C--:B------:R-:W-:Y:S01]  /*2de0*/  MOV R96, R20.reuse ;  /* 0x0000001400607202 */ /* 0x080fe20000000f00 */
        /* <DEDUP_REMOVED lines=8> */
[--C-:B------:R-:W-:Y:S01]  /*2e70*/  IMAD.MOV.U32 R60, RZ, RZ, R20.reuse ;  /* 0x000000ffff3c7224 */ /* 0x100fe200078e0014 */
[-C--:B------:R-:W-:Y:S01]  /*2e80*/  MOV R78, R64.reuse ;  /* 0x00000040004e7202 */ /* 0x080fe20000000f00 */
[--C-:B------:R-:W-:Y:S01]  /*2e90*/  IMAD.MOV.U32 R59, RZ, RZ, R20.reuse ;  /* 0x000000ffff3b7224 */ /* 0x100fe200078e0014 */
[----:B------:R-:W-:Y:S01]  /*2ea0*/  MOV R70, R64 ;  /* 0x0000004000467202 */ /* 0x000fe20000000f00 */
        /* <DEDUP_REMOVED lines=41> */
[----:B-1----:R-:W-:-:S07]  /*3140*/  IMAD.MOV.U32 R67, RZ, RZ, R65 ;  /* 0x000000ffff437224 */ /* 0x002fce00078e0041 */
.L_x_1621:
[----:B------:R-:W-:Y:S01]  /*3150*/  IMAD.IADD R103, R102, 0x1, R100 ;  /* 0x0000000166677824 */ /* 0x000fe200078e0264 */
[----:B------:R-:W-:-:S03]  /*3160*/  SHF.R.U32.HI R25, RZ, 0x2, R102 ;  /* 0x00000002ff197819 */ /* 0x000fc60000011666 */
[----:B------:R-:W-:Y:S01]  /*3170*/  IMAD.IADD R101, R103, 0x1, R100 ;  /* 0x0000000167657824 */ /* 0x000fe200078e0264 */
[----:B------:R-:W-:Y:S01]  /*3180*/  SHF.R.U32.HI R33, RZ, 0x2, R103 ;  /* 0x00000002ff217819 */ /* 0x000fe20000011667 */
[----:B------:R-:W-:-:S03]  /*3190*/  IMAD.WIDE.U32 R24, R25, 0x20, R16 ;  /* 0x0000002019187825 */ /* 0x000fc600078e0010 */
[----:B------:R-:W-:Y:S02]  /*31a0*/  IADD3 R0, PT, PT, R101, R100, RZ ;  /* 0x0000006465007210 */ /* 0x000fe40007ffe0ff */
[----:B------:R-:W-:Y:S01]  /*31b0*/  SHF.R.U32.HI R41, RZ, 0x2, R101 ;  /* 0x00000002ff297819 */ /* 0x000fe20000011665 */
[----:B--2-4-:R-:W2:Y:S01]  /*31c0*/  LDG.E.ENL2.256 R28, R24, desc[UR36][R24.64] ;  /* 0xfe0000241818797e */ /* 0x014ea2000812191c */
[----:B------:R-:W-:Y:S01]  /*31d0*/  SHF.R.U32.HI R49, RZ, 0x2, R0 ;  /* 0x00000002ff317819 */ /* 0x000fe20000011600 */
[----:B------:R-:W-:-:S04]  /*31e0*/  IMAD.WIDE.U32 R32, R33, 0x20, R16 ;  /* 0x0000002021207825 */ /* 0x000fc800078e0010 */
[--C-:B------:R-:W-:Y:S02]  /*31f0*/  IMAD.WIDE.U32 R40, R41, 0x20, R16.reuse ;  /* 0x0000002029287825 */ /* 0x100fe400078e0010 */
[----:B------:R-:W5:Y:S02]  /*3200*/  LDG.E.ENL2.256 R36, R32, desc[UR36][R32.64] ;  /* 0xfe0000242020797e */ /* 0x000f640008121924 */
[----:B------:R-:W-:Y:S02]  /*3210*/  IMAD.WIDE.U32 R48, R49, 0x20, R16 ;  /* 0x0000002031307825 */ /* 0x000fe400078e0010 */
[----:B------:R-:W5:Y:S04]  /*3220*/  LDG.E.ENL2.256 R44, R40, desc[UR36][R40.64] ;  /* 0xfe0000242828797e */ /* 0x000f68000812192c */
[----:B-1-3--:R-:W5:Y:S01]  /*3230*/  LDG.E.ENL2.256 R52, R48, desc[UR36][R48.64] ;  /* 0xfe0000243030797e */ /* 0x00af620008121934 */
        /* <DEDUP_REMOVED lines=13> */
[----:B------:R1:W3:-:S15]  /*3310*/  DSETP.NAN.AND P1, PT, R68, R68, PT ;  /* 0x000000444400722a */ /* 0x0002de0003f28000 */
[----:B------:R-:W-:-:S15]  /*3320*/  NOP ;  /* 0x0000000000007918 */ /* 0x000fde0000000000 */
[----:B------:R-:W-:-:S15]  /*3330*/  NOP ;  /* 0x0000000000007918 */ /* 0x000fde0000000000 */
[----:B------:R-:W-:-:S15]  /*3340*/  NOP ;  /* 0x0000000000007918 */ /* 0x000fde0000000000 */
[----:B------:R-:W-:-:S04]  /*3350*/  NOP ;  /* 0x0000000000007918 */ /* 0x000fc80000000000 */
[----:B------:R1:W4:-:S15]  /*3360*/  DSETP.NAN.AND P2, PT, R70, R70, PT ;  /* 0x000000464600722a */ /* 0x00031e0003f48000 */
[----:B------:R-:W-:-:S15]  /*3370*/  NOP ;  /* 0x0000000000007918 */ /* 0x000fde0000000000 */
[----:B------:R-:W-:-:S15]  /*3380*/  NOP ;  /* 0x0000000000007918 */ /* 0x000fde0000000000 */
[----:B------:R-:W-:-:S15]  /*3390*/  NOP ;  /* 0x0000000000007918 */ /* 0x000fde0000000000 */
[----:B------:R-:W-:-:S04]  /*33a0*/  NOP ;  /* 0x0000000000007918 */ /* 0x000fc80000000000 */
[----:B------:R1:W0:-:S15]  /*33b0*/  DSETP.NAN.AND P3, PT, R72, R72, PT ;  /* 0x000000484800722a */ /* 0x00021e0003f68000 */
        /* <DEDUP_REMOVED lines=9> */
[----:B------:R1:W0:Y:S02]  /*3450*/  @P0 DSETP.NUM.OR P5, PT, R26, R26, !P5 ;  /* 0x0000001a1a00022a */ /* 0x0002240006fa7400 */
[----:B0-234-:R-:W-:Y:S05]  /*3460*/  @P6 BRA `(.L_x_1590) ;  /* 0x0000000000206947 */ /* 0x01dfea0003800000 */
[----:B------:R-:W0:Y:S02]  /*3470*/  DSETP.NEU.AND P6, PT, R64, R24, PT ;  /* 0x000000184000722a */ /* 0x000e240003fcd000 */
[----:B0-----:R-:W-:-:S04]  /*3480*/  @!P6 ISETP.GE.U32.AND P4, PT, R20, R102, PT ;  /* 0x000000661400e20c */ /* 0x001fc80003f86070 */
[----:B------:R-:W-:-:S04]  /*3490*/  @!P6 ISETP.GE.AND.EX P4, PT, R2, RZ, PT, P4 ;  /* 0x000000ff0200e20c */ /* 0x000fc80003f86340 */
[----:B------:R-:W-:-:S15]  /*34a0*/  @!P6 PLOP3.LUT P4, PT, P4, PT, PT, 0x8, 0x80 ;  /* 0x000000000080e81c */ /* 0x000fde000278e170 */
[----:B------:R-:W-:-:S15]  /*34b0*/  NOP ;  /* 0x0000000000007918 */ /* 0x000fde0000000000 */
[----:B------:R-:W-:-:S15]  /*34c0*/  NOP ;  /* 0x0000000000007918 */ /* 0x000fde0000000000 */
[----:B------:R-:W-:-:S09]  /*34d0*/  NOP ;  /* 0x0000000000007918 */ /* 0x000fd20000000000 */
[----:B------:R0:W2:Y:S02]  /*34e0*/  @P6 DSETP.LT.AND P4, PT, R64, R24, PT ;  /* 0x000000184000622a */ /* 0x0000a40003f81000 */
.L_x_1590:
[----:B------:R-:W-:Y:S05]  /*34f0*/  BSYNC.RECONVERGENT B1 ;  /* 0x0000000000017941 */ /* 0x000fea0003800200 */
.L_x_1589:
        /* <DEDUP_REMOVED lines=10> */
.L_x_1592:
[----:B------:R-:W-:Y:S05]  /*35a0*/  BSYNC.RECONVERGENT B1 ;  /* 0x0000000000017941 */ /* 0x000fea0003800200 */
.L_x_1591:
[----:B------:R-:W-:Y:S01]  /*35b0*/  @P1 ISETP.GE.U32.AND P0, PT, R22, R102, PT ;  /* 0x000000661600120c */ /* 0x000fe20003f06070 */
[----:B------:R-:W-:Y:S03]  /*35c0*/  BSSY.RECONVERGENT B1, `(.L_x_1593) ;  /* 0x000000c000017945 */ /* 0x000fe60003800200 */
[----:B------:R-:W-:-:S13]  /*35d0*/  @P1 ISETP.GE.AND.EX P0, PT, R4, RZ, PT, P0 ;  /* 0x000000ff0400120c */ /* 0x000fda0003f06300 */
        /* <DEDUP_REMOVED lines=8> */
[----:B------:R0:W0:Y:S01]  /*3660*/  @P1 DSETP.LT.AND P0, PT, R68, R28, PT ;  /* 0x0000001c4400122a */ /* 0x0000220003f01000 */
[----:B------:R-:W-:-:S13]  /*3670*/  @!P1 PLOP3.LUT P0, PT, P6, PT, PT, 0x8, 0x80 ;  /* 0x000000000080981c */ /* 0x000fda000370e170 */
.L_x_1594:
[----:B------:R-:W-:Y:S05]  /*3680*/  BSYNC.RECONVERGENT B1 ;  /* 0x0000000000017941 */ /* 0x000fea0003800200 */
.L_x_1593:
[----:B------:R-:W-:Y:S01]  /*3690*/  @P2 ISETP.GE.U32.AND P1, PT, R23, R102, PT ;  /* 0x000000661700220c */ /* 0x000fe20003f26070 */
[----:B------:R-:W-:Y:S03]  /*36a0*/  BSSY.RECONVERGENT B1, `(.L_x_1595) ;  /* 0x000000c000017945 */ /* 0x000fe60003800200 */
[----:B------:R-:W-:-:S13]  /*36b0*/  @P2 ISETP.GE.AND.EX P1, PT, R5, RZ, PT, P1 ;  /* 0x000000ff0500220c */ /* 0x000fda0003f26310 */
[----:B------:R0:W0:Y:S01]  /*36c0*/  @P2 DSETP.NUM.OR P1, PT, R30, R30, !P1 ;  /* 0x0000001e1e00222a */ /* 0x0000220004f27400 */
[----:B------:R-:W-:Y:S05]  /*36d0*/  @P2 BRA `(.L_x_1596) ;  /* 0x0000000000202947 */ /* 0x000fea0003800000 */
        /* <DEDUP_REMOVED lines=8> */
.L_x_1596:
[----:B------:R-:W-:Y:S05]  /*3760*/  BSYNC.RECONVERGENT B1 ;  /* 0x0000000000017941 */ /* 0x000fea0003800200 */
.L_x_1595:
[----:B------:R-:W-:Y:S01]  /*3770*/  @P3 ISETP.GE.U32.AND P2, PT, R56, R103, PT ;  /* 0x000000673800320c */ /* 0x000fe20003f46070 */
[----:B------:R-:W-:Y:S03]  /*3780*/  BSSY.RECONVERGENT B1, `(.L_x_1597) ;  /* 0x000000c000017945 */ /* 0x000fe60003800200 */
[----:B------:R-:W-:-:S13]  /*3790*/  @P3 ISETP.GE.AND.EX P2, PT, R6, RZ, PT, P2 ;  /* 0x000000ff0600320c */ /* 0x000fda0003f46320 */
[----:B-----5:R0:W0:Y:S01]  /*37a0*/  @P3 DSETP.NUM.OR P2, PT, R32, R32, !P2 ;  /* 0x000000202000322a */ /* 0x0200220005747400 */
        /* <DEDUP_REMOVED lines=9> */
.L_x_1598:
[----:B------:R-:W-:Y:S05]  /*3840*/  BSYNC.RECONVERGENT B1 ;  /* 0x0000000000017941 */ /* 0x000fea0003800200 */
.L_x_1597:
        /* <DEDUP_REMOVED lines=9> */
[----:B------:R-:W5:Y:S01]  /*38e0*/  DSETP.NEU.AND P6, PT, R74, R34, PT ;  /* 0x000000224a00722a */ /* 0x000f620003fcd000 */
[----:B0-----:R-:W-:Y:S02]  /*38f0*/  P2R R104, PR, RZ, 0x1 ;  /* 0x00000001ff687803 */ /* 0x001fe40000000000 */
[----:B-----5:R-:W-:-:S04]  /*3900*/  @!P6 ISETP.GE.U32.AND P3, PT, R57, R103, PT ;  /* 0x000000673900e20c */ /* 0x020fc80003f66070 */
[----:B------:R-:W-:-:S15]  /*3910*/  @!P6 ISETP.GE.AND.EX P0, PT, R7, RZ, PT, P3 ;  /* 0x000000ff0700e20c */ /* 0x000fde0003f06330 */
[----:B------:R-:W-:-:S15]  /*3920*/  NOP ;  /* 0x0000000000007918 */ /* 0x000fde0000000000 */
[----:B------:R-:W-:-:S15]  /*3930*/  NOP ;  /* 0x0000000000007918 */ /* 0x000fde0000000000 */
[----:B------:R-:W-:-:S12]  /*3940*/  NOP ;  /* 0x0000000000007918 */ /* 0x000fd80000000000 */
[----:B------:R0:W0:Y:S01]  /*3950*/  @P6 DSETP.LT.AND P3, PT, R74, R34, PT ;  /* 0x000000224a00622a */ /* 0x0000220003f61000 */
[----:B------:R-:W-:Y:S02]  /*3960*/  @!P6 PLOP3.LUT P3, PT, P0, PT, PT, 0x8, 0x80 ;  /* 0x000000000080e81c */ /* 0x000fe4000076e170 */
[----:B------:R-:W-:-:S13]  /*3970*/  ISETP.NE.AND P0, PT, R104, RZ, PT ;  /* 0x000000ff6800720c */ /* 0x000fda0003f05270 */
.L_x_1600:
[----:B------:R-:W-:Y:S05]  /*3980*/  BSYNC.RECONVERGENT B1 ;  /* 0x0000000000017941 */ /* 0x000fea0003800200 */
.L_x_1599:
[----:B------:R-:W5:Y:S01]  /*3990*/  DSETP.NAN.AND P6, PT, R76, R76, PT ;  /* 0x0000004c4c00722a */ /* 0x000f620003fc8000 */
[----:B--2---:R-:W-:Y:S01]  /*39a0*/  FSEL R65, R65, R25, P4 ;  /* 0x0000001941417208 */ /* 0x004fe20002000000 */
[----:B------:R-:W-:Y:S01]  /*39b0*/  BSSY.RECONVERGENT B1, `(.L_x_1601) ;  /* 0x0000017000017945 */ /* 0x000fe20003800200 */
[----:B------:R-:W-:Y:S02]  /*39c0*/  FSEL R64, R64, R24, P4 ;  /* 0x0000001840407208 */ /* 0x000fe40002000000 */
[----:B------:R-:W-:Y:S02]  /*39d0*/  SEL R20, R20, R102, P4 ;  /* 0x0000006614147207 */ /* 0x000fe40002000000 */
[----:B------:R-:W-:Y:S02]  /*39e0*/  SEL R2, R2, RZ, P4 ;  /* 0x000000ff02027207 */ /* 0x000fe40002000000 */
[----:B-----5:R-:W-:-:S04]  /*39f0*/  @P6 ISETP.GE.U32.AND P4, PT, R58, R103, PT ;  /* 0x000000673a00620c */ /* 0x020fc80003f86070 */
[----:B------:R-:W-:-:S15]  /*3a00*/  @P6 ISETP.GE.AND.EX P4, PT, R8, RZ, PT, P4 ;  /* 0x000000ff0800620c */ /* 0x000fde0003f86340 */
[----:B------:R-:W-:-:S15]  /*3a10*/  NOP ;  /* 0x0000000000007918 */ /* 0x000fde0000000000 */
[----:B------:R-:W-:-:S15]  /*3a20*/  NOP ;  /* 0x0000000000007918 */ /* 0x000fde0000000000 */
[----:B------:R-:W-:-:S06]  /*3a30*/  NOP ;  /* 0x0000000000007918 */ /* 0x000fcc0000000000 */
[----:B------:R-:W2:Y:S02]  /*3a40*/  @P6 DSETP.NUM.OR P4, PT, R36, R36, !P4 ;  /* 0x000000242400622a */ /* 0x000ea40006787400 */
[----:B--2---:R-:W-:Y:S01]  /*3a50*/  P2R R105, PR, RZ, 0x10 ;  /* 0x00000010ff697803 */ /* 0x004fe20000000000 */
[----:B------:R-:W-:Y:S06]  /*3a60*/  @P6 BRA `(.L_x_1602) ;  /* 0x00000000002c6947 */ /* 0x000fec0003800000 */
[----:B------:R-:W2:Y:S01]  /*3a70*/  DSETP.NEU.AND P4, PT, R76, R36, PT ;  /* 0x000000244c00722a */ /* 0x000ea20003f8d000 */
[----:B0-----:R-:W-:Y:S02]  /*3a80*/  P2R R104, PR, RZ, 0x1 ;  /* 0x00000001ff687803 */ /* 0x001fe40000000000 */
[----:B--2---:R-:W-:-:S04]  /*3a90*/  @!P4 ISETP.GE.U32.AND P6, PT, R58, R103, PT ;  /* 0x000000673a00c20c */ /* 0x004fc80003fc6070 */
[----:B------:R-:W-:-:S15]  /*3aa0*/  @!P4 ISETP.GE.AND.EX P6, PT, R8, RZ, PT, P6 ;  /* 0x000000ff0800c20c */ /* 0x000fde0003fc6360 */
[----:B------:R-:W-:-:S15]  /*3ab0*/  NOP ;  /* 0x0000000000007918 */ /* 0x000fde0000000000 */
[----:B------:R-:W-:-:S15]  /*3ac0*/  NOP ;  /* 0x0000000000007918 */ /* 0x000fde0000000000 */
[----:B------:R-:W-:-:S12]  /*3ad0*/  NOP ;  /* 0x0000000000007918 */ /* 0x000fd80000000000 */
[----:B------:R-:W0:Y:S01]  /*3ae0*/  @P4 DSETP.LT.AND P0, PT, R76, R36, PT ;  /* 0x000000244c00422a */ /* 0x000e220003f01000 */
[----:B------:R-:W-:-:S04]  /*3af0*/  @!P4 PLOP3.LUT P0, PT, P6, PT, PT, 0x8, 0x80 ;  /* 0x000000000080c81c */ /* 0x000fc8000370e170 */
[----:B0-----:R-:W-:Y:S02]  /*3b00*/  P2R R105, PR, RZ, 0x1 ;  /* 0x00000001ff697803 */ /* 0x001fe40000000000 */
[----:B------:R-:W-:-:S13]  /*3b10*/  ISETP.NE.AND P0, PT, R104, RZ, PT ;  /* 0x000000ff6800720c */ /* 0x000fda0003f05270 */
.L_x_1602:
[----:B------:R-:W-:Y:S05]  /*3b20*/  BSYNC.RECONVERGENT B1 ;  /* 0x0000000000017941 */ /* 0x000fea0003800200 */
.L_x_1601:
[----:B------:R-:W2:Y:S01]  /*3b30*/  DSETP.NAN.AND P4, PT, R78, R78, PT ;  /* 0x0000004e4e00722a */ /* 0x000ea20003f88000 */
[----:B---3--:R-:W-:Y:S01]  /*3b40*/  FSEL R67, R67, R27, P5 ;  /* 0x0000001b43437208 */ /* 0x008fe20002800000 */
[----:B------:R-:W-:Y:S01]  /*3b50*/  BSSY.RECONVERGENT B1, `(.L_x_1603) ;  /* 0x0000013000017945 */ /* 0x000fe20003800200 */
[----:B------:R-:W-:Y:S02]  /*3b60*/  FSEL R66, R66, R26, P5 ;  /* 0x0000001a42427208 */ /* 0x000fe40002800000 */
[----:B------:R-:W-:Y:S02]  /*3b70*/  SEL R21, R21, R102, P5 ;  /* 0x0000006615157207 */ /* 0x000fe40002800000 */
[----:B------:R-:W-:Y:S02]  /*3b80*/  SEL R3, R3, RZ, P5 ;  /* 0x000000ff03037207 */ /* 0x000fe40002800000 */
[----:B--2---:R-:W-:-:S04]  /*3b90*/  @P4 ISETP.GE.U32.AND P5, PT, R59, R103, PT ;  /* 0x000000673b00420c */ /* 0x004fc80003fa6070 */
[----:B------:R-:W-:-:S15]  /*3ba0*/  @P4 ISETP.GE.AND.EX P5, PT, R9, RZ, PT, P5 ;  /* 0x000000ff0900420c */ /* 0x000fde0003fa6350 */
[----:B------:R-:W-:-:S15]  /*3bb0*/  NOP ;  /* 0x0000000000007918 */ /* 0x000fde0000000000 */
[----:B------:R-:W-:-:S15]  /*3bc0*/  NOP ;  /* 0x0000000000007918 */ /* 0x000fde0000000000 */
[----:B------:R-:W-:-:S06]  /*3bd0*/  NOP ;  /* 0x0000000000007918 */ /* 0x000fcc0000000000 */
        /* <DEDUP_REMOVED lines=8> */
[----:B------:R3:W0:Y:S02]  /*3c60*/  @P4 DSETP.LT.AND P5, PT, R78, R38, PT ;  /* 0x000000264e00422a */ /* 0x0006240003fa1000 */
[----:B0-----:R-:W-:-:S13]  /*3c70*/  @!P4 PLOP3.LUT P5, PT, P6, PT, PT, 0x8, 0x80 ;  /* 0x000000000080c81c */ /* 0x001fda00037ae170 */
.L_x_1604:
[----:B------:R-:W-:Y:S05]  /*3c80*/  BSYNC.RECONVERGENT B1 ;  /* 0x0000000000017941 */ /* 0x000fea0003800200 */
.L_x_1603:
[----:B------:R-:W5:Y:S01]  /*3c90*/  DSETP.NAN.AND P4, PT, R80, R80, PT ;  /* 0x000000505000722a */ /* 0x000f620003f88000 */
[----:B01----:R-:W-:Y:S01]  /*3ca0*/  FSEL R69, R69, R29, P0 ;  /* 0x0000001d45457208 */ /* 0x003fe20000000000 */
        /* <DEDUP_REMOVED lines=19> */
.L_x_1606:
[----:B------:R-:W-:Y:S05]  /*3de0*/  BSYNC.RECONVERGENT B1 ;  /* 0x0000000000017941 */ /* 0x000fea0003800200 */
.L_x_1605:
[----:B------:R-:W5:Y:S01]  /*3df0*/  DSETP.NAN.AND P4, PT, R82, R82, PT ;  /* 0x000000525200722a */ /* 0x000f620003f88000 */
[----:B------:R-:W-:Y:S01]  /*3e00*/  SEL R23, R23, R102, P1 ;  /* 0x0000006617177207 */ /* 0x000fe20000800000 */
[----:B------:R-:W-:Y:S01]  /*3e10*/  BSSY.RECONVERGENT B1, `(.L_x_1607) ;  /* 0x0000013000017945 */ /* 0x000fe20003800200 */
[----:B------:R-:W-:Y:S02]  /*3e20*/  FSEL R71, R71, R31, P1 ;  /* 0x0000001f47477208 */ /* 0x000fe40000800000 */
[----:B------:R-:W-:Y:S02]  /*3e30*/  FSEL R70, R70, R30, P1 ;  /* 0x0000001e46467208 */ /* 0x000fe40000800000 */
[----:B------:R-:W-:Y:S02]  /*3e40*/  SEL R5, R5, RZ, P1 ;  /* 0x000000ff05057207 */ /* 0x000fe40000800000 */
[----:B-----5:R-:W-:-:S04]  /*3e50*/  @P4 ISETP.GE.U32.AND P1, PT, R61, R101, PT ;  /* 0x000000653d00420c */ /* 0x020fc80003f26070 */
[----:B------:R-:W-:-:S15]  /*3e60*/  @P4 ISETP.GE.AND.EX P1, PT, R11, RZ, PT, P1 ;  /* 0x000000ff0b00420c */ /* 0x000fde0003f26310 */
[----:B------:R-:W-:-:S15]  /*3e70*/  NOP ;  /* 0x0000000000007918 */ /* 0x000fde0000000000 */
[----:B------:R-:W-:-:S15]  /*3e80*/  NOP ;  /* 0x0000000000007918 */ /* 0x000fde0000000000 */
[----:B------:R-:W-:-:S06]  /*3e90*/  NOP ;  /* 0x0000000000007918 */ /* 0x000fcc0000000000 */
        /* <DEDUP_REMOVED lines=10> */
.L_x_1608:
[----:B------:R-:W-:Y:S05]  /*3f40*/  BSYNC.RECONVERGENT B1 ;  /* 0x0000000000017941 */ /* 0x000fea0003800200 */
.L_x_1607:
[----:B------:R-:W5:Y:S01]  /*3f50*/  DSETP.NAN.AND P4, PT, R84, R84, PT ;  /* 0x000000545400722a */ /* 0x000f620003f88000 */
[----:B------:R-:W-:Y:S01]  /*3f60*/  FSEL R73, R73, R33, P2 ;  /* 0x0000002149497208 */ /* 0x000fe20001000000 */
        /* <DEDUP_REMOVED lines=19> */
.L_x_1610:
[----:B------:R-:W-:Y:S05]  /*40a0*/  BSYNC.RECONVERGENT B1 ;  /* 0x0000000000017941 */ /* 0x000fea0003800200 */
.L_x_1609:
        /* <DEDUP_REMOVED lines=21> */
.L_x_1612:
[----:B------:R-:W-:Y:S05]  /*4200*/  BSYNC.RECONVERGENT B1 ;  /* 0x0000000000017941 */ /* 0x000fea0003800200 */
.L_x_1611:
[----:B------:R-:W-:Y:S01]  /*4210*/  ISETP.NE.AND P4, PT, R105, RZ, PT ;  /* 0x000000ff6900720c */ /* 0x000fe20003f85270 */
[----:B------:R-:W5:Y:S01]  /*4220*/  DSETP.NAN.AND P6, PT, R88, R88, PT ;  /* 0x000000585800722a */ /* 0x000f620003fc8000 */
[----:B------:R-:W-:Y:S02]  /*4230*/  BSSY.RECONVERGENT B1, `(.L_x_1613) ;  /* 0x0000016000017945 */ /* 0x000fe40003800200 */
[----:B------:R-:W-:Y:S02]  /*4240*/  FSEL R77, R77, R37, P4 ;  /* 0x000000254d4d7208 */ /* 0x000fe40002000000 */
[----:B------:R-:W-:Y:S02]  /*4250*/  FSEL R76, R76, R36, P4 ;  /* 0x000000244c4c7208 */ /* 0x000fe40002000000 */
[----:B------:R-:W-:Y:S02]  /*4260*/  SEL R58, R58, R103, P4 ;  /* 0x000000673a3a7207 */ /* 0x000fe40002000000 */
[----:B------:R-:W-:-:S02]  /*4270*/  SEL R8, R8, RZ, P4 ;  /* 0x000000ff08087207 */ /* 0x000fc40002000000 */
[----:B-----5:R-:W-:-:S04]  /*4280*/  @P6 ISETP.GE.U32.AND P4, PT, R96, R0, PT ;  /* 0x000000006000620c */ /* 0x020fc80003f86070 */
[----:B------:R-:W-:-:S15]  /*4290*/  @P6 ISETP.GE.AND.EX P4, PT, R14, RZ, PT, P4 ;  /* 0x000000ff0e00620c */ /* 0x000fde0003f86340 */
[----:B------:R-:W-:-:S15]  /*42a0*/  NOP ;  /* 0x0000000000007918 */ /* 0x000fde0000000000 */
[----:B------:R-:W-:-:S15]  /*42b0*/  NOP ;  /* 0x0000000000007918 */ /* 0x000fde0000000000 */
[----:B------:R-:W-:-:S04]  /*42c0*/  NOP ;  /* 0x0000000000007918 */ /* 0x000fc80000000000 */
[----:B------:R0:W0:Y:S01]  /*42d0*/  @P6 DSETP.NUM.OR P4, PT, R48, R48, !P4 ;  /* 0x000000303000622a */ /* 0x0000220006787400 */
[----:B------:R-:W-:Y:S05]  /*42e0*/  @P6 BRA `(.L_x_1614) ;  /* 0x0000000000286947 */ /* 0x000fea0003800000 */
[----:B------:R-:W0:Y:S01]  /*42f0*/  DSETP.NEU.AND P6, PT, R88, R48, PT ;  /* 0x000000305800722a */ /* 0x000e220003fcd000 */
[----:B------:R-:W-:Y:S02]  /*4300*/  P2R R102, PR, RZ, 0x1 ;  /* 0x00000001ff667803 */ /* 0x000fe40000000000 */
[----:B0-----:R-:W-:-:S04]  /*4310*/  @!P6 ISETP.GE.U32.AND P4, PT, R96, R0, PT ;  /* 0x000000006000e20c */ /* 0x001fc80003f86070 */
[----:B------:R-:W-:-:S15]  /*4320*/  @!P6 ISETP.GE.AND.EX P0, PT, R14, RZ, PT, P4 ;  /* 0x000000ff0e00e20c */ /* 0x000fde0003f06340 */
[----:B------:R-:W-:-:S15]  /*4330*/  NOP ;  /* 0x0000000000007918 */ /* 0x000fde0000000000 */
[----:B------:R-:W-:-:S15]  /*4340*/  NOP ;  /* 0x0000000000007918 */ /* 0x000fde0000000000 */
[----:B------:R-:W-:-:S12]  /*4350*/  NOP ;  /* 0x0000000000007918 */ /* 0x000fd80000000000 */
[----:B------:R0:W0:Y:S01]  /*4360*/  @P6 DSETP.LT.AND P4, PT, R88, R48, PT ;  /* 0x000000305800622a */ /* 0x0000220003f81000 */
[----:B------:R-:W-:Y:S02]  /*4370*/  @!P6 PLOP3.LUT P4, PT, P0, PT, PT, 0x8, 0x80 ;  /* 0x000000000080e81c */ /* 0x000fe4000078e170 */
[----:B------:R-:W-:-:S13]  /*4380*/  ISETP.NE.AND P0, PT, R102, RZ, PT ;  /* 0x000000ff6600720c */ /* 0x000fda0003f05270 */
.L_x_1614:
[----:B------:R-:W-:Y:S05]  /*4390*/  BSYNC.RECONVERGENT B1 ;  /* 0x0000000000017941 */ /* 0x000fea0003800200 */
.L_x_1613:
[----:B------:R-:W5:Y:S01]  /*43a0*/  DSETP.NAN.AND P6, PT, R90, R90, PT ;  /* 0x0000005a5a00722a */ /* 0x000f620003fc8000 */
[----:B------:R-:W-:Y:S01]  /*43b0*/  SEL R59, R59, R103, P5 ;  /* 0x000000673b3b7207 */ /* 0x000fe20002800000 */
[----:B------:R-:W-:Y:S01]  /*43c0*/  BSSY.RECONVERGENT B1, `(.L_x_1615) ;  /* 0x0000015000017945 */ /* 0x000fe20003800200 */
[----:B---3--:R-:W-:Y:S02]  /*43d0*/  FSEL R79, R79, R39, P5 ;  /* 0x000000274f4f7208 */ /* 0x008fe40002800000 */
[----:B------:R-:W-:Y:S02]  /*43e0*/  FSEL R78, R78, R38, P5 ;  /* 0x000000264e4e7208 */ /* 0x000fe40002800000 */
[----:B------:R-:W-:Y:S02]  /*43f0*/  SEL R9, R9, RZ, P5 ;  /* 0x000000ff09097207 */ /* 0x000fe40002800000 */
[----:B-----5:R-:W-:-:S04]  /*4400*/  @P6 ISETP.GE.U32.AND P5, PT, R97, R0, PT ;  /* 0x000000006100620c */ /* 0x020fc80003fa6070 */
[----:B------:R-:W-:-:S15]  /*4410*/  @P6 ISETP.GE.AND.EX P5, PT, R15, RZ, PT, P5 ;  /* 0x000000ff0f00620c */ /* 0x000fde0003fa6350 */
[----:B------:R-:W-:-:S15]  /*4420*/  NOP ;  /* 0x0000000000007918 */ /* 0x000fde0000000000 */
[----:B------:R-:W-:-:S15]  /*4430*/  NOP ;  /* 0x0000000000007918 */ /* 0x000fde0000000000 */
[----:B------:R-:W-:-:S06]  /*4440*/  NOP ;  /* 0x0000000000007918 */ /* 0x000fcc0000000000 */
[----:B------:R3:W0:Y:S02]  /*4450*/  @P6 DSETP.NUM.OR P5, PT, R50, R50, !P5 ;  /* 0x000000323200622a */ /* 0x0006240006fa7400 */
[----:B0-----:R-:W-:Y:S05]  /*4460*/  @P6 BRA `(.L_x_1616) ;  /* 0x0000000000286947 */ /* 0x001fea0003800000 */
        /* <DEDUP_REMOVED lines=10> */
.L_x_1616:
[----:B------:R-:W-:Y:S05]  /*4510*/  BSYNC.RECONVERGENT B1 ;  /* 0x0000000000017941 */ /* 0x000fea0003800200 */
.L_x_1615:
[----:B------:R-:W5:Y:S01]  /*4520*/  DSETP.NAN.AND P6, PT, R92, R92, PT ;  /* 0x0000005c5c00722a */ /* 0x000f620003fc8000 */
[----:B-1----:R-:W-:Y:S01]  /*4530*/  FSEL R81, R81, R41, P0 ;  /* 0x0000002951517208 */ /* 0x002fe20000000000 */
        /* <DEDUP_REMOVED lines=21> */
.L_x_1618:
[----:B------:R-:W-:Y:S05]  /*4690*/  BSYNC.RECONVERGENT B1 ;  /* 0x0000000000017941 */ /* 0x000fea0003800200 */
.L_x_1617:
[----:B------:R-:W5:Y:S01]  /*46a0*/  DSETP.NAN.AND P6, PT, R94, R94, PT ;  /* 0x0000005e5e00722a */ /* 0x000f620003fc8000 */
[----:B------:R-:W-:Y:S01]  /*46b0*/  FSEL R83, R83, R43, P1 ;  /* 0x0000002b53537208 */ /* 0x000fe20000800000 */
[----:B------:R-:W-:Y:S01]  /*46c0*/  BSSY.RECONVERGENT B1, `(.L_x_1619) ;  /* 0x0000024000017945 */ /* 0x000fe20003800200 */
[----:B------:R-:W-:Y:S02]  /*46d0*/  FSEL R82, R82, R42, P1 ;  /* 0x0000002a52527208 */ /* 0x000fe40000800000 */
[----:B------:R-:W-:Y:S02]  /*46e0*/  SEL R61, R61, R101, P1 ;  /* 0x000000653d3d7207 */ /* 0x000fe40000800000 */
[----:B------:R-:W-:Y:S02]  /*46f0*/  SEL R11, R11, RZ, P1 ;  /* 0x000000ff0b0b7207 */ /* 0x000fe40000800000 */
[----:B-----5:R-:W-:Y:S02]  /*4700*/  @P6 ISETP.GE.U32.AND P1, PT, R99, R0, PT ;  /* 0x000000006300620c */ /* 0x020fe40003f26070 */
[----:B------:R-:W-:-:S02]  /*4710*/  FSEL R85, R85, R45, P2 ;  /* 0x0000002d55557208 */ /* 0x000fc40001000000 */
[----:B------:R-:W-:Y:S02]  /*4720*/  @P6 ISETP.GE.AND.EX P1, PT, R19, RZ, PT, P1 ;  /* 0x000000ff1300620c */ /* 0x000fe40003f26310 */
[----:B------:R-:W-:Y:S02]  /*4730*/  FSEL R84, R84, R44, P2 ;  /* 0x0000002c54547208 */ /* 0x000fe40001000000 */
[-C--:B------:R-:W-:Y:S02]  /*4740*/  SEL R62, R62, R101.reuse, P2 ;  /* 0x000000653e3e7207 */ /* 0x080fe40001000000 */
[----:B------:R-:W-:Y:S02]  /*4750*/  SEL R63, R63, R101, P3 ;  /* 0x000000653f3f7207 */ /* 0x000fe40001800000 */
[----:B------:R-:W-:Y:S02]  /*4760*/  FSEL R87, R87, R47, P3 ;  /* 0x0000002f57577208 */ /* 0x000fe40001800000 */
[----:B------:R-:W-:-:S02]  /*4770*/  FSEL R86, R86, R46, P3 ;  /* 0x0000002e56567208 */ /* 0x000fc40001800000 */
[----:B------:R-:W-:Y:S02]  /*4780*/  FSEL R89, R89, R49, P4 ;  /* 0x0000003159597208 */ /* 0x000fe40002000000 */
[----:B------:R-:W-:Y:S02]  /*4790*/  FSEL R88, R88, R48, P4 ;  /* 0x0000003058587208 */ /* 0x000fe40002000000 */
[----:B------:R-:W-:Y:S02]  /*47a0*/  FSEL R91, R91, R51, P5 ;  /* 0x000000335b5b7208 */ /* 0x000fe40002800000 */
[----:B------:R-:W-:Y:S02]  /*47b0*/  FSEL R90, R90, R50, P5 ;  /* 0x000000325a5a7208 */ /* 0x000fe40002800000 */
[----:B0-----:R-:W-:Y:S02]  /*47c0*/  FSEL R93, R93, R53, P0 ;  /* 0x000000355d5d7208 */ /* 0x001fe40000000000 */
[----:B------:R-:W-:-:S02]  /*47d0*/  FSEL R92, R92, R52, P0 ;  /* 0x000000345c5c7208 */ /* 0x000fc40000000000 */
[----:B------:R-:W-:Y:S02]  /*47e0*/  SEL R12, R12, RZ, P2 ;  /* 0x000000ff0c0c7207 */ /* 0x000fe40001000000 */
[----:B------:R-:W-:Y:S02]  /*47f0*/  SEL R13, R13, RZ, P3 ;  /* 0x000000ff0d0d7207 */ /* 0x000fe40001800000 */
[-C--:B------:R-:W-:Y:S02]  /*4800*/  SEL R96, R96, R0.reuse, P4 ;  /* 0x0000000060607207 */ /* 0x080fe40002000000 */
[----:B------:R-:W-:Y:S02]  /*4810*/  SEL R14, R14, RZ, P4 ;  /* 0x000000ff0e0e7207 */ /* 0x000fe40002000000 */
[----:B------:R-:W-:Y:S02]  /*4820*/  SEL R97, R97, R0, P5 ;  /* 0x0000000061617207 */ /* 0x000fe40002800000 */
[----:B------:R-:W-:-:S02]  /*4830*/  SEL R15, R15, RZ, P5 ;  /* 0x000000ff0f0f7207 */ /* 0x000fc40002800000 */
[----:B------:R-:W-:Y:S02]  /*4840*/  SEL R98, R98, R0, P0 ;  /* 0x0000000062627207 */ /* 0x000fe40000000000 */
[----:B------:R-:W-:-:S13]  /*4850*/  SEL R18, R18, RZ, P0 ;  /* 0x000000ff12127207 */ /* 0x000fda0000000000 */
        /* <DEDUP_REMOVED lines=10> */
.L_x_1620:
[----:B------:R-:W-:Y:S05]  /*4900*/  BSYNC.RECONVERGENT B1 ;  /* 0x0000000000017941 */ /* 0x000fea0003800200 */
.L_x_1619:
[----:B------:R-:W-:Y:S01]  /*4910*/  IMAD.IADD R102, R0, 0x1, R100 ;  /* 0x0000000100667824 */ /* 0x000fe200078e0264 */
[----:B0-----:R-:W-:Y:S01]  /*4920*/  FSEL R95, R95, R55, P1 ;  /* 0x000000375f5f7208 */ /* 0x001fe20000800000 */
[----:B------:R-:W-:Y:S01]  /*4930*/  IMAD.U32 R109, RZ, RZ, UR38 ;  /* 0x00000026ff6d7e24 */ /* 0x000fe2000f8e00ff */
[----:B------:R-:W-:Y:S01]  /*4940*/  FSEL R94, R94, R54, P1 ;  /* 0x000000365e5e7208 */ /* 0x000fe20000800000 */
[----:B------:R-:W-:Y:S01]  /*4950*/  IMAD R104, R100, 0x3, R102 ;  /* 0x0000000364687824 */ /* 0x000fe200078e0266 */
[----:B------:R-:W-:Y:S02]  /*4960*/  SEL R99, R99, R0, P1 ;  /* 0x0000000063637207 */ /* 0x000fe40000800000 */
[----:B------:R-:W-:Y:S02]  /*4970*/  SEL R19, R19, RZ, P1 ;  /* 0x000000ff13137207 */ /* 0x000fe40000800000 */
[----:B------:R-:W-:-:S13]  /*4980*/  ISETP.GE.U32.AND P0, PT, R104, R109, PT ;  /* 0x0000006d6800720c */ /* 0x000fda0003f06070 */
[----:B------:R-:W-:Y:S05]  /*4990*/  @!P0 BRA `(.L_x_1621) ;  /* 0xffffffe400ec8947 */ /* 0x000fea000383ffff */
.L_x_1588:
[----:B------:R-:W-:Y:S05]  /*49a0*/  BSYNC.RECONVERGENT B0 ;  /* 0x0000000000007941 */ /* 0x000fea0003800200 */
.L_x_1587:
[----:B------:R-:W-:Y:S01]  /*49b0*/  ISETP.GE.U32.AND P1, PT, R102, R109, PT ;  /* 0x0000006d6600720c */ /* 0x000fe20003f26070 */
[----:B------:R-:W-:-:S12]  /*49c0*/  BSSY.RECONVERGENT B0, `(.L_x_1622) ;  /* 0x0000016000007945 */ /* 0x000fd80003800200 */
[----:B------:R-:W-:Y:S05]  /*49d0*/  @P1 BRA `(.L_x_1623) ;  /* 0x0000000000501947 */ /* 0x000fea0003800000 */
[----:B------:R-:W-:-:S05]  /*49e0*/  SHF.R.U32.HI R25, RZ, 0x2, R102 ;  /* 0x00000002ff197819 */ /* 0x000fca0000011666 */
[----:B------:R-:W-:-:S06]  /*49f0*/  IMAD.WIDE.U32 R24, R25, 0x20, R16 ;  /* 0x0000002019187825 */ /* 0x000fcc00078e0010 */
[----:B----4-:R-:W5:Y:S01]  /*4a00*/  LDG.E.ENL2.256 R28, R24, desc[UR36][R24.64] ;  /* 0xfe0000241818797e */ /* 0x010f62000812191c */
[----:B------:R-:W-:-:S05]  /*4a10*/  IMAD.IADD R0, R102, 0x1, R100 ;  /* 0x0000000166007824 */ /* 0x000fca00078e0264 */
[----:B------:R-:W-:-:S13]  /*4a20*/  ISETP.GE.U32.AND P0, PT, R0, R109, PT ;  /* 0x0000006d0000720c */ /* 0x000fda0003f06070 */
[----:B------:R-:W-:Y:S05]  /*4a30*/  @P0 BRA `(.L_x_1623) ;  /* 0x0000000000380947 */ /* 0x000fea0003800000 */
[----:B------:R-:W-:-:S05]  /*4a40*/  SHF.R.U32.HI R33, RZ, 0x2, R0 ;  /* 0x00000002ff217819 */ /* 0x000fca0000011600 */
[----:B------:R-:W-:-:S06]  /*4a50*/  IMAD.WIDE.U32 R32, R33, 0x20, R16 ;  /* 0x0000002021207825 */ /* 0x000fcc00078e0010 */
[----:B--2---:R-:W5:Y:S01]  /*4a60*/  LDG.E.ENL2.256 R36, R32, desc[UR36][R32.64] ;  /* 0xfe0000242020797e */ /* 0x004f620008121924 */
[----:B------:R-:W-:-:S05]  /*4a70*/  IMAD.IADD R0, R0, 0x1, R100 ;  /* 0x0000000100007824 */ /* 0x000fca00078e0264 */
[----:B------:R-:W-:-:S13]  /*4a80*/  ISETP.GE.U32.AND P0, PT, R0, R109, PT ;  /* 0x0000006d0000720c */ /* 0x000fda0003f06070 */
[----:B------:R-:W-:Y:S05]  /*4a90*/  @P0 BRA `(.L_x_1623) ;  /* 0x0000000000200947 */ /* 0x000fea0003800000 */
[----:B------:R-:W-:Y:S01]  /*4aa0*/  IMAD.IADD R40, R0, 0x1, R100 ;  /* 0x0000000100287824 */ /* 0x000fe200078e0264 */
[----:B------:R-:W-:-:S04]  /*4ab0*/  SHF.R.U32.HI R41, RZ, 0x2, R0 ;  /* 0x00000002ff297819 */ /* 0x000fc80000011600 */
[----:B------:R-:W-:-:S13]  /*4ac0*/  ISETP.GE.U32.AND P0, PT, R40, R109, PT ;  /* 0x0000006d2800720c */ /* 0x000fda0003f06070 */
[----:B------:R-:W-:Y:S01]  /*4ad0*/  @!P0 SHF.R.U32.HI R43, RZ, 0x2, R40 ;  /* 0x00000002ff2b8819 */ /* 0x000fe20000011628 */
[----:B------:R-:W-:-:S04]  /*4ae0*/  IMAD.WIDE.U32 R40, R41, 0x20, R16 ;  /* 0x0000002029287825 */ /* 0x000fc800078e0010 */
[----:B------:R-:W-:Y:S02]  /*4af0*/  @!P0 IMAD.WIDE.U32 R16, R43, 0x20, R16 ;  /* 0x000000202b108825 */ /* 0x000fe400078e0010 */
[----:B------:R-:W5:Y:S04]  /*4b00*/  LDG.E.ENL2.256 R44, R40, desc[UR36][R40.64] ;  /* 0xfe0000242828797e */ /* 0x000f68000812192c */
[----:B-1-3--:R1:W5:Y:S02]  /*4b10*/  @!P0 LDG.E.ENL2.256 R52, R48, desc[UR36][R16.64] ;  /* 0xfe0000241030897e */ /* 0x00a3640008121934 */
.L_x_1623:
[----:B------:R-:W-:Y:S05]  /*4b20*/  BSYNC.RECONVERGENT B0 ;  /* 0x0000000000007941 */ /* 0x000fea0003800200 */
.L_x_1622:
[----:B------:R-:W-:Y:S04]  /*4b30*/  BSSY.RECONVERGENT B0, `(.L_x_1624) ;  /* 0x0000186000007945 */ /* 0x000fe80003800200 */
[----:B------:R-:W-:Y:S05]  /*4b40*/  @P1 BRA `(.L_x_1625) ;  /* 0x0000001800101947 */ /* 0x000fea0003800000 */
        /* <DEDUP_REMOVED lines=19> */
[----:B------:R0:W0:-:S15]  /*4c80*/  DSETP.NAN.AND P4, PT, R70, R70, PT ;  /* 0x000000464600722a */ /* 0x00001e0003f88000 */
[----:B------:R-:W-:-:S15]  /*4c90*/  NOP ;  /* 0x0000000000007918 */ /* 0x000fde0000000000 */
[----:B------:R-:W-:-:S15]  /*4ca0*/  NOP ;  /* 0x0000000000007918 */ /* 0x000fde0000000000 */
[----:B------:R-:W-:-:S15]  /*4cb0*/  NOP ;  /* 0x0000000000007918 */ /* 0x000fde0000000000 */
[----:B------:R-:W-:-:S04]  /*4cc0*/  NOP ;  /* 0x0000000000007918 */ /* 0x000fc80000000000 */
[----:B-----5:R0:W0:-:S15]  /*4cd0*/  @P6 DSETP.NUM.OR P0, PT, R24, R24, !P0 ;  /* 0x000000181800622a */ /* 0x02001e0004707400 */
[----:B------:R-:W-:-:S15]  /*4ce0*/  NOP ;  /* 0x0000000000007918 */ /* 0x000fde0000000000 */
[----:B------:R-:W-:-:S15]  /*4cf0*/  NOP ;  /* 0x0000000000007918 */ /* 0x000fde0000000000 */
[----:B------:R-:W-:-:S15]  /*4d00*/  NOP ;  /* 0x0000000000007918 */ /* 0x000fde0000000000 */
[----:B------:R-:W-:-:S04]  /*4d10*/  NOP ;  /* 0x0000000000007918 */ /* 0x000fc80000000000 */
        /* <DEDUP_REMOVED lines=9> */
[----:B------:R-:W-:-:S04]  /*4db0*/  @!P6 ISETP.GE.AND.EX P0, PT, R2, RZ, PT, P0 ;  /* 0x000000ff0200e20c */ /* 0x000fc80003f06300 */
[----:B------:R-:W-:-:S15]  /*4dc0*/  @!P6 PLOP3.LUT P0, PT, P0, PT, PT, 0x8, 0x80 ;  /* 0x000000000080e81c */ /* 0x000fde000070e170 */
[----:B------:R-:W-:-:S15]  /*4dd0*/  NOP ;  /* 0x0000000000007918 */ /* 0x000fde0000000000 */
[----:B------:R-:W-:-:S15]  /*4de0*/  NOP ;  /* 0x0000000000007918 */ /* 0x000fde0000000000 */
[----:B------:R-:W-:-:S09]  /*4df0*/  NOP ;  /* 0x0000000000007918 */ /* 0x000fd20000000000 */
[----:B------:R0:W0:Y:S02]  /*4e00*/  @P6 DSETP.LT.AND P0, PT, R64, R24, PT ;  /* 0x000000184000622a */ /* 0x0000240003f01000 */
.L_x_1627:
[----:B------:R-:W-:Y:S05]  /*4e10*/  BSYNC.RECONVERGENT B1 ;  /* 0x0000000000017941 */ /* 0x000fea0003800200 */
.L_x_1626:
[----:B------:R-:W-:Y:S04]  /*4e20*/  BSSY.RECONVERGENT B1, `(.L_x_1628) ;  /* 0x000000a000017945 */ /* 0x000fe80003800200 */
        /* <DEDUP_REMOVED lines=9> */
.L_x_1629:
[----:B------:R-:W-:Y:S05]  /*4ec0*/  BSYNC.RECONVERGENT B1 ;  /* 0x0000000000017941 */ /* 0x000fea0003800200 */
.L_x_1628:
[----:B0-----:R-:W-:Y:S01]  /*4ed0*/  @P4 ISETP.GE.U32.AND P3, PT, R23, R102, PT ;  /* 0x000000661700420c */ /* 0x001fe20003f66070 */
[----:B------:R-:W-:Y:S01]  /*4ee0*/  BSSY.RECONVERGENT B1, `(.L_x_1630) ;  /* 0x000000f000017945 */ /* 0x000fe20003800200 */
[----:B------:R-:W-:Y:S02]  /*4ef0*/  FSEL R64, R64, R24, P0 ;  /* 0x0000001840407208 */ /* 0x000fe40000000000 */
[----:B------:R-:W-:Y:S02]  /*4f00*/  @P4 ISETP.GE.AND.EX P3, PT, R5, RZ, PT, P3 ;  /* 0x000000ff0500420c */ /* 0x000fe40003f66330 */
[----:B------:R-:W-:Y:S02]  /*4f10*/  FSEL R65, R65, R25, P0 ;  /* 0x0000001941417208 */ /* 0x000fe40000000000 */
[----:B------:R-:W-:Y:S02]  /*4f20*/  FSEL R66, R66, R26, P1 ;  /* 0x0000001a42427208 */ /* 0x000fe40000800000 */
        /* <DEDUP_REMOVED lines=10> */
.L_x_1631:
[----:B------:R-:W-:Y:S05]  /*4fd0*/  BSYNC.RECONVERGENT B1 ;  /* 0x0000000000017941 */ /* 0x000fea0003800200 */
.L_x_1630:
[----:B------:R-:W-:Y:S01]  /*4fe0*/  BSSY.RECONVERGENT B1, `(.L_x_1632) ;  /* 0x000000d000017945 */ /* 0x000fe20003800200 */
[----:B------:R1:W0:Y:S02]  /*4ff0*/  @P4 DSETP.NUM.OR P3, PT, R30, R30, !P3 ;  /* 0x0000001e1e00422a */ /* 0x0002240005f67400 */
[----:B0-----:R-:W-:Y:S02]  /*5000*/  FSEL R68, R68, R28, P2 ;  /* 0x0000001c44447208 */ /* 0x001fe40001000000 */
        /* <DEDUP_REMOVED lines=10> */
.L_x_1633:
[----:B------:R-:W-:Y:S05]  /*50b0*/  BSYNC.RECONVERGENT B1 ;  /* 0x0000000000017941 */ /* 0x000fea0003800200 */
.L_x_1632:
[----:B-1----:R-:W-:Y:S01]  /*50c0*/  IMAD.IADD R16, R102, 0x1, R100 ;  /* 0x0000000166107824 */ /* 0x002fe200078e0264 */
[----:B0-----:R-:W-:Y:S02]  /*50d0*/  FSEL R70, R70, R30, P3 ;  /* 0x0000001e46467208 */ /* 0x001fe40001800000 */
[----:B------:R-:W-:Y:S02]  /*50e0*/  FSEL R71, R71, R31, P3 ;  /* 0x0000001f47477208 */ /* 0x000fe40001800000 */
[----:B------:R-:W-:Y:S02]  /*50f0*/  ISETP.GE.U32.AND P4, PT, R16, R109, PT ;  /* 0x0000006d1000720c */ /* 0x000fe40003f86070 */
[-C--:B------:R-:W-:Y:S02]  /*5100*/  SEL R20, R20, R102.reuse, P0 ;  /* 0x0000006614147207 */ /* 0x080fe40000000000 */
[-C--:B------:R-:W-:Y:S02]  /*5110*/  SEL R21, R21, R102.reuse, P1 ;  /* 0x0000006615157207 */ /* 0x080fe40000800000 */
[----:B------:R-:W-:-:S02]  /*5120*/  SEL R22, R22, R102, P2 ;  /* 0x0000006616167207 */ /* 0x000fc40001000000 */
[----:B------:R-:W-:Y:S02]  /*5130*/  SEL R23, R23, R102, P3 ;  /* 0x0000006617177207 */ /* 0x000fe40001800000 */
[----:B------:R-:W-:Y:S02]  /*5140*/  SEL R2, R2, RZ, P0 ;  /* 0x000000ff02027207 */ /* 0x000fe40000000000 */
[----:B------:R-:W-:Y:S02]  /*5150*/  SEL R3, R3, RZ, P1 ;  /* 0x000000ff03037207 */ /* 0x000fe40000800000 */
        /* <DEDUP_REMOVED lines=32> */
[----:B-1----:R-:W-:Y:S05]  /*5360*/  @P2 BRA `(.L_x_1635) ;  /* 0x0000000000202947 */ /* 0x002fea0003800000 */
        /* <DEDUP_REMOVED lines=8> */
.L_x_1635:
[----:B------:R-:W-:Y:S05]  /*53f0*/  BSYNC.RECONVERGENT B1 ;  /* 0x0000000000017941 */ /* 0x000fea0003800200 */
.L_x_1634:
        /* <DEDUP_REMOVED lines=13> */
.L_x_1637:
[----:B------:R-:W-:Y:S05]  /*54d0*/  BSYNC.RECONVERGENT B1 ;  /* 0x0000000000017941 */ /* 0x000fea0003800200 */
.L_x_1636:
[----:B0-----:R-:W-:Y:S01]  /*54e0*/  @P4 ISETP.GE.U32.AND P3, PT, R59, R16, PT ;  /* 0x000000103b00420c */ /* 0x001fe20003f66070 */
[----:B------:R-:W-:Y:S01]  /*54f0*/  BSSY.RECONVERGENT B1, `(.L_x_1638) ;  /* 0x000000f000017945 */ /* 0x000fe20003800200 */
[----:B-1----:R-:W-:Y:S02]  /*5500*/  FSEL R72, R72, R32, P0 ;  /* 0x0000002048487208 */ /* 0x002fe40000000000 */
        /* <DEDUP_REMOVED lines=13> */
.L_x_1639:
[----:B------:R-:W-:Y:S05]  /*55e0*/  BSYNC.RECONVERGENT B1 ;  /* 0x0000000000017941 */ /* 0x000fea0003800200 */
.L_x_1638:
        /* <DEDUP_REMOVED lines=13> */
.L_x_1641:
[----:B------:R-:W-:Y:S05]  /*56c0*/  BSYNC.RECONVERGENT B1 ;  /* 0x0000000000017941 */ /* 0x000fea0003800200 */
.L_x_1640:
[----:B------:R-:W-:Y:S01]  /*56d0*/  IMAD.IADD R0, R16, 0x1, R100 ;  /* 0x0000000110007824 */ /* 0x000fe200078e0264 */
        /* <DEDUP_REMOVED lines=50> */
.L_x_1643:
[----:B------:R-:W-:Y:S05]  /*5a00*/  BSYNC.RECONVERGENT B1 ;  /* 0x0000000000017941 */ /* 0x000fea0003800200 */
.L_x_1642:
[----:B0-----:R-:W-:Y:S01]  /*5a10*/  @P5 ISETP.GE.U32.AND P2, PT, R62, R0, PT ;  /* 0x000000003e00520c */ /* 0x001fe20003f46070 */
[----:B------:R-:W-:Y:S03]  /*5a20*/  BSSY.RECONVERGENT B1, `(.L_x_1644) ;  /* 0x000000c000017945 */ /* 0x000fe60003800200 */
[----:B------:R-:W-:-:S13]  /*5a30*/  @P5 ISETP.GE.AND.EX P2, PT, R12, RZ, PT, P2 ;  /* 0x000000ff0c00520c */ /* 0x000fda0003f46320 */
        /* <DEDUP_REMOVED lines=8> */
[----:B------:R0:W0:Y:S01]  /*5ac0*/  @P3 DSETP.LT.AND P1, PT, R82, R42, PT ;  /* 0x0000002a5200322a */ /* 0x0000220003f21000 */
[----:B------:R-:W-:-:S13]  /*5ad0*/  @!P3 PLOP3.LUT P1, PT, P6, PT, PT, 0x8, 0x80 ;  /* 0x000000000080b81c */ /* 0x000fda000372e170 */
.L_x_1645:
[----:B------:R-:W-:Y:S05]  /*5ae0*/  BSYNC.RECONVERGENT B1 ;  /* 0x0000000000017941 */ /* 0x000fea0003800200 */
.L_x_1644:
[----:B------:R-:W-:Y:S01]  /*5af0*/  @P4 ISETP.GE.U32.AND P3, PT, R63, R0, PT ;  /* 0x000000003f00420c */ /* 0x000fe20003f66070 */
[----:B------:R-:W-:Y:S01]  /*5b00*/  BSSY.RECONVERGENT B1, `(.L_x_1646) ;  /* 0x000000c000017945 */ /* 0x000fe20003800200 */
[----:B------:R-:W-:Y:S02]  /*5b10*/  IADD3 R100, PT, PT, R0, R100, RZ ;  /* 0x0000006400647210 */ /* 0x000fe40007ffe0ff */
[----:B------:R-:W-:Y:S01]  /*5b20*/  @P4 ISETP.GE.AND.EX P3, PT, R13, RZ, PT, P3 ;  /* 0x000000ff0d00420c */ /* 0x000fe20003f66330 */
[----:B------:R-:W-:-:S12]  /*5b30*/  @P5 BRA `(.L_x_1647) ;  /* 0x0000000000205947 */ /* 0x000fd80003800000 */
        /* <DEDUP_REMOVED lines=8> */
.L_x_1647:
[----:B------:R-:W-:Y:S05]  /*5bc0*/  BSYNC.RECONVERGENT B1 ;  /* 0x0000000000017941 */ /* 0x000fea0003800200 */
.L_x_1646:
[----:B------:R-:W-:Y:S01]  /*5bd0*/  BSSY.RECONVERGENT B1, `(.L_x_1648) ;  /* 0x0000012000017945 */ /* 0x000fe20003800200 */
[----:B------:R1:W0:Y:S01]  /*5be0*/  @P4 DSETP.NUM.OR P3, PT, R46, R46, !P3 ;  /* 0x0000002e2e00422a */ /* 0x0002220005f67400 */
[----:B------:R-:W-:Y:S02]  /*5bf0*/  ISETP.GE.U32.AND P5, PT, R100, R109, PT ;  /* 0x0000006d6400720c */ /* 0x000fe40003fa6070 */
[----:B------:R-:W-:Y:S02]  /*5c00*/  FSEL R80, R80, R40, P0 ;  /* 0x0000002850507208 */ /* 0x000fe40000000000 */
[----:B------:R-:W-:Y:S02]  /*5c10*/  FSEL R81, R81, R41, P0 ;  /* 0x0000002951517208 */ /* 0x000fe40000000000 */
[----:B0-----:R-:W-:Y:S02]  /*5c20*/  FSEL R82, R82, R42, P1 ;  /* 0x0000002a52527208 */ /* 0x001fe40000800000 */
[----:B------:R-:W-:-:S02]  /*5c30*/  FSEL R83, R83, R43, P1 ;  /* 0x0000002b53537208 */ /* 0x000fc40000800000 */
[----:B------:R-:W-:Y:S02]  /*5c40*/  FSEL R84, R84, R44, P2 ;  /* 0x0000002c54547208 */ /* 0x000fe40001000000 */
[----:B------:R-:W-:Y:S01]  /*5c50*/  FSEL R85, R85, R45, P2 ;  /* 0x0000002d55557208 */ /* 0x000fe20001000000 */
[----:B-1----:R-:W-:Y:S06]  /*5c60*/  @P4 BRA `(.L_x_1649) ;  /* 0x0000000000204947 */ /* 0x002fec0003800000 */
        /* <DEDUP_REMOVED lines=8> */
.L_x_1649:
[----:B------:R-:W-:Y:S05]  /*5cf0*/  BSYNC.RECONVERGENT B1 ;  /* 0x0000000000017941 */ /* 0x000fea0003800200 */
.L_x_1648:
[----:B0-----:R-:W-:Y:S02]  /*5d00*/  FSEL R86, R86, R46, P3 ;  /* 0x0000002e56567208 */ /* 0x001fe40001800000 */
        /* <DEDUP_REMOVED lines=48> */
.L_x_1651:
[----:B------:R-:W-:Y:S05]  /*6010*/  BSYNC.RECONVERGENT B1 ;  /* 0x0000000000017941 */ /* 0x000fea0003800200 */
.L_x_1650:
        /* <DEDUP_REMOVED lines=13> */
.L_x_1653:
[----:B------:R-:W-:Y:S05]  /*60f0*/  BSYNC.RECONVERGENT B1 ;  /* 0x0000000000017941 */ /* 0x000fea0003800200 */
.L_x_1652:
        /* <DEDUP_REMOVED lines=16> */
.L_x_1655:
[----:B------:R-:W-:Y:S05]  /*6200*/  BSYNC.RECONVERGENT B1 ;  /* 0x0000000000017941 */ /* 0x000fea0003800200 */
.L_x_1654:
        /* <DEDUP_REMOVED lines=13> */
.L_x_1657:
[----:B------:R-:W-:Y:S05]  /*62e0*/  BSYNC.RECONVERGENT B1 ;  /* 0x0000000000017941 */ /* 0x000fea0003800200 */
.L_x_1656:
        /* <DEDUP_REMOVED lines=9> */
[----:B------:R-:W-:-:S07]  /*6380*/  SEL R19, R19, RZ, P3 ;  /* 0x000000ff13137207 */ /* 0x000fce0001800000 */
.L_x_1625:
[----:B------:R-:W-:Y:S05]  /*6390*/  BSYNC.RECONVERGENT B0 ;  /* 0x0000000000007941 */ /* 0x000fea0003800200 */
.L_x_1624:
        /* <DEDUP_REMOVED lines=44> */
.L_x_1659:
[----:B------:R-:W-:Y:S05]  /*6660*/  BSYNC.RECONVERGENT B0 ;  /* 0x0000000000007941 */ /* 0x000fea0003800200 */
.L_x_1658:
[----:B------:R-:W-:Y:S04]  /*6670*/  BSSY.RECONVERGENT B0, `(.L_x_1660) ;  /* 0x000000a000007945 */ /* 0x000fe80003800200 */
        /* <DEDUP_REMOVED lines=9> */
.L_x_1661:
[----:B------:R-:W-:Y:S05]  /*6710*/  BSYNC.RECONVERGENT B0 ;  /* 0x0000000000007941 */ /* 0x000fea0003800200 */
.L_x_1660:
[----:B0-----:R-:W-:Y:S01]  /*6720*/  @P6 ISETP.GE.U32.AND P3, PT, R23, R59, PT ;  /* 0x0000003b1700620c */ /* 0x001fe20003f66070 */
[----:B------:R-:W-:Y:S01]  /*6730*/  BSSY.RECONVERGENT B0, `(.L_x_1662) ;  /* 0x000000e000007945 */ /* 0x000fe20003800200 */
[----:B-1----:R-:W-:Y:S02]  /*6740*/  FSEL R16, R64, R72, P2 ;  /* 0x0000004840107208 */ /* 0x002fe40001000000 */
[----:B------:R-:W-:Y:S02]  /*6750*/  @P6 ISETP.GE.AND.EX P3, PT, R5, R9, PT, P3 ;  /* 0x000000090500620c */ /* 0x000fe40003f66330 */
[----:B------:R-:W-:-:S11]  /*6760*/  FSEL R17, R65, R73, P2 ;  /* 0x0000004941117208 */ /* 0x000fd60001000000 */
        /* <DEDUP_REMOVED lines=10> */
.L_x_1663:
[----:B------:R-:W-:Y:S05]  /*6810*/  BSYNC.RECONVERGENT B0 ;  /* 0x0000000000007941 */ /* 0x000fea0003800200 */
.L_x_1662:
[----:B-----5:R-:W-:Y:S01]  /*6820*/  FSEL R24, R66, R74, P1 ;  /* 0x0000004a42187208 */ /* 0x020fe20000800000 */
[----:B------:R-:W-:Y:S01]  /*6830*/  BSSY.RECONVERGENT B0, `(.L_x_1664) ;  /* 0x0000013000007945 */ /* 0x000fe20003800200 */
[----:B------:R-:W-:Y:S01]  /*6840*/  FSEL R25, R67, R75, P1 ;  /* 0x0000004b43197208 */ /* 0x000fe20000800000 */
[----:B------:R0:W0:Y:S01]  /*6850*/  DSETP.NAN.AND P5, PT, R16, R16, PT ;  /* 0x000000101000722a */ /* 0x0000220003fa8000 */
[----:B----4-:R-:W-:Y:S02]  /*6860*/  SEL R29, R20, R56, P2 ;  /* 0x00000038141d7207 */ /* 0x010fe40001000000 */
[----:B------:R-:W-:-:S15]  /*6870*/  SEL R31, R2, R6, P2 ;  /* 0x00000006021f7207 */ /* 0x000fde0001000000 */
[----:B------:R-:W-:-:S15]  /*6880*/  NOP ;  /* 0x0000000000007918 */ /* 0x000fde0000000000 */
[----:B------:R-:W-:-:S15]  /*6890*/  NOP ;  /* 0x0000000000007918 */ /* 0x000fde0000000000 */
[----:B------:R-:W-:-:S15]  /*68a0*/  NOP ;  /* 0x0000000000007918 */ /* 0x000fde0000000000 */
[----:B------:R-:W-:-:S01]  /*68b0*/  NOP ;  /* 0x0000000000007918 */ /* 0x000fc20000000000 */
        /* <DEDUP_REMOVED lines=10> */
.L_x_1665:
[----:B------:R-:W-:Y:S05]  /*6960*/  BSYNC.RECONVERGENT B0 ;  /* 0x0000000000007941 */ /* 0x000fea0003800200 */
.L_x_1664:
[----:B------:R-:W-:Y:S01]  /*6970*/  @P5 ISETP.GE.U32.AND P2, PT, R29, R60, PT ;  /* 0x0000003c1d00520c */ /* 0x000fe20003f46070 */
[----:B------:R-:W-:Y:S01]  /*6980*/  BSSY.RECONVERGENT B0, `(.L_x_1666) ;  /* 0x0000015000007945 */ /* 0x000fe20003800200 */
[----:B------:R-:W-:Y:S02]  /*6990*/  FSEL R26, R68, R76, P0 ;  /* 0x0000004c441a7208 */ /* 0x000fe40000000000 */
[----:B------:R-:W-:Y:S02]  /*69a0*/  @P5 ISETP.GE.AND.EX P2, PT, R31, R10, PT, P2 ;  /* 0x0000000a1f00520c */ /* 0x000fe40003f46320 */
[----:B------:R-:W-:Y:S02]  /*69b0*/  FSEL R27, R69, R77, P0 ;  /* 0x0000004d451b7208 */ /* 0x000fe40000000000 */
[----:B------:R-:W-:Y:S02]  /*69c0*/  SEL R0, R21, R57, P1 ;  /* 0x0000003915007207 */ /* 0x000fe40000800000 */
[----:B------:R-:W-:-:S02]  /*69d0*/  SEL R20, R3, R7, P1 ;  /* 0x0000000703147207 */ /* 0x000fc40000800000 */
[----:B------:R0:W0:-:S15]  /*69e0*/  DSETP.NAN.AND P6, PT, R26, R26, PT ;  /* 0x0000001a1a00722a */ /* 0x00001e0003fc8000 */
[----:B------:R-:W-:-:S15]  /*69f0*/  NOP ;  /* 0x0000000000007918 */ /* 0x000fde0000000000 */
[----:B------:R-:W-:-:S15]  /*6a00*/  NOP ;  /* 0x0000000000007918 */ /* 0x000fde0000000000 */
[----:B------:R-:W-:-:S15]  /*6a10*/  NOP ;  /* 0x0000000000007918 */ /* 0x000fde0000000000 */
[----:B------:R-:W-:-:S04]  /*6a20*/  NOP ;  /* 0x0000000000007918 */ /* 0x000fc80000000000 */
[----:B------:R0:W0:Y:S01]  /*6a30*/  @P5 DSETP.NUM.OR P2, PT, R80, R80, !P2 ;  /* 0x000000505000522a */ /* 0x0000220005747400 */
[----:B------:R-:W-:Y:S05]  /*6a40*/  @P5 BRA `(.L_x_1667) ;  /* 0x0000000000205947 */ /* 0x000fea0003800000 */
[----:B------:R-:W5:Y:S02]  /*6a50*/  DSETP.NEU.AND P5, PT, R16, R80, PT ;  /* 0x000000501000722a */ /* 0x000f640003fad000 */
[----:B-----5:R-:W-:-:S04]  /*6a60*/  @!P5 ISETP.GE.U32.AND P1, PT, R29, R60, PT ;  /* 0x0000003c1d00d20c */ /* 0x020fc80003f26070 */
[----:B------:R-:W-:-:S15]  /*6a70*/  @!P5 ISETP.GE.AND.EX P1, PT, R31, R10, PT, P1 ;  /* 0x0000000a1f00d20c */ /* 0x000fde0003f26310 */
[----:B------:R-:W-:-:S15]  /*6a80*/  NOP ;  /* 0x0000000000007918 */ /* 0x000fde0000000000 */
[----:B------:R-:W-:-:S15]  /*6a90*/  NOP ;  /* 0x0000000000007918 */ /* 0x000fde0000000000 */
[----:B------:R-:W-:-:S13]  /*6aa0*/  NOP ;  /* 0x0000000000007918 */ /* 0x000fda0000000000 */
[----:B0-----:R0:W0:Y:S01]  /*6ab0*/  @P5 DSETP.LT.AND P2, PT, R16, R80, PT ;  /* 0x000000501000522a */ /* 0x0010220003f41000 */
[----:B------:R-:W-:-:S13]  /*6ac0*/  @!P5 PLOP3.LUT P2, PT, P1, PT, PT, 0x8, 0x80 ;  /* 0x000000000080d81c */ /* 0x000fda0000f4e170 */
.L_x_1667:
[----:B------:R-:W-:Y:S05]  /*6ad0*/  BSYNC.RECONVERGENT B0 ;  /* 0x0000000000007941 */ /* 0x000fea0003800200 */
.L_x_1666:
[----:B------:R-:W-:Y:S01]  /*6ae0*/  @P4 ISETP.GE.U32.AND P1, PT, R0, R61, PT ;  /* 0x0000003d0000420c */ /* 0x000fe20003f26070 */
[----:B------:R-:W-:Y:S01]  /*6af0*/  BSSY.RECONVERGENT B0, `(.L_x_1668) ;  /* 0x0000015000007945 */ /* 0x000fe20003800200 */
[----:B0-----:R-:W-:Y:S02]  /*6b00*/  FSEL R2, R70, R78, P3 ;  /* 0x0000004e46027208 */ /* 0x001fe40001800000 */
        /* <DEDUP_REMOVED lines=19> */
.L_x_1669:
[----:B------:R-:W-:Y:S05]  /*6c40*/  BSYNC.RECONVERGENT B0 ;  /* 0x0000000000007941 */ /* 0x000fea0003800200 */
.L_x_1668:
        /* <DEDUP_REMOVED lines=22> */
.L_x_1671:
[----:B------:R-:W-:Y:S05]  /*6db0*/  BSYNC.RECONVERGENT B0 ;  /* 0x0000000000007941 */ /* 0x000fea0003800200 */
.L_x_1670:
[----:B0-----:R-:W-:Y:S01]  /*6dc0*/  @P5 ISETP.GE.U32.AND P3, PT, R16, R63, PT ;  /* 0x0000003f1000520c */ /* 0x001fe20003f66070 */
        /* <DEDUP_REMOVED lines=21> */
.L_x_1673:
[----:B------:R-:W-:Y:S05]  /*6f20*/  BSYNC.RECONVERGENT B0 ;  /* 0x0000000000007941 */ /* 0x000fea0003800200 */
.L_x_1672:
[----:B------:R-:W-:Y:S01]  /*6f30*/  @P4 ISETP.GE.U32.AND P2, PT, R29, R96, PT ;  /* 0x000000601d00420c */ /* 0x000fe20003f46070 */
[----:B------:R-:W-:Y:S01]  /*6f40*/  BSSY.RECONVERGENT B0, `(.L_x_1674) ;  /* 0x0000015000007945 */ /* 0x000fe20003800200 */
[----:B------:R-:W-:Y:S02]  /*6f50*/  FSEL R8, R26, R84, P0 ;  /* 0x000000541a087208 */ /* 0x000fe40000000000 */
[----:B------:R-:W-:Y:S02]  /*6f60*/  @P4 ISETP.GE.AND.EX P2, PT, R31, R14, PT, P2 ;  /* 0x0000000e1f00420c */ /* 0x000fe40003f46320 */
[----:B------:R-:W-:Y:S02]  /*6f70*/  FSEL R9, R27, R85, P0 ;  /* 0x000000551b097208 */ /* 0x000fe40000000000 */
[----:B------:R-:W-:Y:S02]  /*6f80*/  SEL R10, R0, R61, P1 ;  /* 0x0000003d000a7207 */ /* 0x000fe40000800000 */
[----:B----4-:R-:W-:-:S02]  /*6f90*/  SEL R24, R20, R11, P1 ;  /* 0x0000000b14187207 */ /* 0x010fc40000800000 */
[----:B------:R4:W0:-:S15]  /*6fa0*/  DSETP.NAN.AND P5, PT, R8, R8, PT ;  /* 0x000000080800722a */ /* 0x00081e0003fa8000 */
        /* <DEDUP_REMOVED lines=14> */
.L_x_1675:
[----:B------:R-:W-:Y:S05]  /*7090*/  BSYNC.RECONVERGENT B0 ;  /* 0x0000000000007941 */ /* 0x000fea0003800200 */
.L_x_1674:
[----:B------:R-:W-:Y:S01]  /*70a0*/  SEL R17, R21, R62, P0 ;  /* 0x0000003e15117207 */ /* 0x000fe20000000000 */
[----:B------:R-:W-:Y:S01]  /*70b0*/  BSSY.RECONVERGENT B0, `(.L_x_1676) ;  /* 0x0000023000007945 */ /* 0x000fe20003800200 */
[----:B------:R-:W-:Y:S02]  /*70c0*/  SEL R33, R33, R12, P0 ;  /* 0x0000000c21217207 */ /* 0x000fe40000000000 */
[----:B------:R-:W-:Y:S02]  /*70d0*/  @P6 ISETP.GE.U32.AND P1, PT, R10, R97, PT ;  /* 0x000000610a00620c */ /* 0x000fe40003f26070 */
[----:B------:R-:W-:Y:S02]  /*70e0*/  @P5 ISETP.GE.U32.AND P0, PT, R17, R98, PT ;  /* 0x000000621100520c */ /* 0x000fe40003f06070 */
[----:B------:R-:W-:Y:S02]  /*70f0*/  @P6 ISETP.GE.AND.EX P1, PT, R24, R15, PT, P1 ;  /* 0x0000000f1800620c */ /* 0x000fe40003f26310 */
[----:B------:R-:W-:-:S02]  /*7100*/  @P5 ISETP.GE.AND.EX P0, PT, R33, R18, PT, P0 ;  /* 0x000000122100520c */ /* 0x000fc40003f06300 */
[----:B------:R-:W-:Y:S02]  /*7110*/  FSEL R2, R2, R86, P3 ;  /* 0x0000005602027208 */ /* 0x000fe40001800000 */
[----:B------:R-:W-:Y:S02]  /*7120*/  FSEL R3, R3, R87, P3 ;  /* 0x0000005703037208 */ /* 0x000fe40001800000 */
[----:B------:R-:W-:Y:S02]  /*7130*/  SEL R26, R16, R63, P3 ;  /* 0x0000003f101a7207 */ /* 0x000fe40001800000 */
[----:B------:R-:W-:Y:S02]  /*7140*/  SEL R28, R22, R13, P3 ;  /* 0x0000000d161c7207 */ /* 0x000fe40001800000 */
[----:B------:R-:W5:Y:S01]  /*7150*/  DSETP.NAN.AND P4, PT, R2, R2, PT ;  /* 0x000000020200722a */ /* 0x000f620003f88000 */
[----:B0-----:R-:W-:Y:S02]  /*7160*/  FSEL R20, R6, R88, P2 ;  /* 0x0000005806147208 */ /* 0x001fe40001000000 */
[----:B-----5:R-:W-:-:S02]  /*7170*/  @P4 ISETP.GE.U32.AND P3, PT, R26, R99, PT ;  /* 0x000000631a00420c */ /* 0x020fc40003f66070 */
[----:B------:R-:W-:Y:S02]  /*7180*/  FSEL R21, R7, R89, P2 ;  /* 0x0000005907157208 */ /* 0x000fe40001000000 */
[----:B------:R-:W-:Y:S02]  /*7190*/  @P4 ISETP.GE.AND.EX P3, PT, R28, R19, PT, P3 ;  /* 0x000000131c00420c */ /* 0x000fe40003f66330 */
[----:B------:R-:W-:Y:S02]  /*71a0*/  SEL R6, R29, R96, P2 ;  /* 0x000000601d067207 */ /* 0x000fe40001000000 */
[----:B------:R-:W-:-:S15]  /*71b0*/  SEL R7, R31, R14, P2 ;  /* 0x0000000e1f077207 */ /* 0x000fde0001000000 */
        /* <DEDUP_REMOVED lines=18> */
.L_x_1677:
[----:B------:R-:W-:Y:S05]  /*72e0*/  BSYNC.RECONVERGENT B0 ;  /* 0x0000000000007941 */ /* 0x000fea0003800200 */
.L_x_1676:
[----:B------:R-:W-:Y:S01]  /*72f0*/  BSSY.RECONVERGENT B0, `(.L_x_1678) ;  /* 0x000000e000007945 */ /* 0x000fe20003800200 */
[----:B0-----:R-:W-:Y:S02]  /*7300*/  FSEL R0, R4, R90, P1 ;  /* 0x0000005a04007208 */ /* 0x001fe40000800000 */
        /* <DEDUP_REMOVED lines=12> */
.L_x_1679:
[----:B------:R-:W-:Y:S05]  /*73d0*/  BSYNC.RECONVERGENT B0 ;  /* 0x0000000000007941 */ /* 0x000fea0003800200 */
.L_x_1678:
[----:B------:R-:W-:Y:S01]  /*73e0*/  BSSY.RECONVERGENT B0, `(.L_x_1680) ;  /* 0x000000f000007945 */ /* 0x000fe20003800200 */
[----:B------:R1:W0:Y:S02]  /*73f0*/  @P4 DSETP.NUM.OR P3, PT, R94, R94, !P3 ;  /* 0x0000005e5e00422a */ /* 0x0002240005f67400 */
[----:B0-----:R-:W-:Y:S02]  /*7400*/  SEL R16, R17, R98, P0 ;  /* 0x0000006211107207 */ /* 0x001fe40000000000 */
[----:B------:R-:W-:Y:S02]  /*7410*/  FSEL R12, R8, R92, P0 ;  /* 0x0000005c080c7208 */ /* 0x000fe40000000000 */
        /* <DEDUP_REMOVED lines=11> */
.L_x_1681:
[----:B------:R-:W-:Y:S05]  /*74d0*/  BSYNC.RECONVERGENT B0 ;  /* 0x0000000000007941 */ /* 0x000fea0003800200 */
.L_x_1680:
[----:B0-----:R-:W-:Y:S01]  /*74e0*/  FSEL R24, R2, R94, P3 ;  /* 0x0000005e02187208 */ /* 0x001fe20001800000 */
[----:B------:R-:W-:Y:S01]  /*74f0*/  IMAD.MOV.U32 R4, RZ, RZ, R20 ;  /* 0x000000ffff047224 */ /* 0x000fe200078e0014 */
[----:B------:R-:W-:Y:S01]  /*7500*/  FSEL R25, R3, R95, P3 ;  /* 0x0000005f03197208 */ /* 0x000fe20001800000 */
[----:B------:R-:W-:Y:S01]  /*7510*/  IMAD.MOV.U32 R5, RZ, RZ, R21 ;  /* 0x000000ffff057224 */ /* 0x000fe200078e0015 */
[----:B------:R-:W-:Y:S01]  /*7520*/  SEL R22, R26, R99, P3 ;  /* 0x000000631a167207 */ /* 0x000fe20001800000 */
[----:B----4-:R-:W-:Y:S01]  /*7530*/  IMAD.MOV.U32 R8, RZ, RZ, R0 ;  /* 0x000000ffff087224 */ /* 0x010fe200078e0000 */
[----:B------:R-:W-:Y:S01]  /*7540*/  SEL R23, R28, R19, P3 ;  /* 0x000000131c177207 */ /* 0x000fe20001800000 */
[----:B------:R-:W-:Y:S01]  /*7550*/  IMAD.MOV.U32 R9, RZ, RZ, R91 ;  /* 0x000000ffff097224 */ /* 0x000fe200078e005b */
[----:B------:R-:W-:Y:S06]  /*7560*/  BRA `(.L_x_1557) ;  /* 0x00000120000c7947 */ /* 0x000fec0003800000 */
.L_x_1586:
[----:B------:R-:W-:-:S13]  /*7570*/  ISETP.NE.AND P0, PT, R116, 0x1, PT ;  /* 0x000000017400780c */ /* 0x000fda0003f05270 */
[----:B------:R-:W-:Y:S05]  /*7580*/  @P0 BRA `(.L_x_1682) ;  /* 0x0000004c00240947 */ /* 0x000fea0003800000 */
[----:B------:R-:W1:Y:S01]  /*7590*/  LDCU UR4, c[0x0][0x3a4] ;  /* 0x00007480ff0477ac */ /* 0x000e620008000800 */
[----:B------:R-:W2:Y:S01]  /*75a0*/  LDC.64 R64, c[0x0][0x388] ;  /* 0x0000e200ff407b82 */ /* 0x000ea20000000a00 */
[----:B------:R-:W-:Y:S07]  /*75b0*/  BSSY.RECONVERGENT B0, `(.L_x_1683) ;  /* 0x0000206000007945 */ /* 0x000fee0003800200 */
[----:B------:R-:W3:Y:S08]  /*75c0*/  LDC R20, c[0x0][0x390] ;  /* 0x0000e400ff147b82 */ /* 0x000ef00000000800 */
[----:B------:R-:W4:Y:S01]  /*75d0*/  LDC R2, c[0x0][0x394] ;  /* 0x0000e500ff027b82 */ /* 0x000f220000000800 */
[----:B-1----:R-:W-:-:S04]  /*75e0*/  IMAD.U32 R100, RZ, RZ, UR4 ;  /* 0x00000004ff647e24 */ /* 0x002fc8000f8e00ff */
        /* <DEDUP_REMOVED lines=8> */
[-C--:B------:R-:W-:Y:S01]  /*7670*/  MOV R76, R64.reuse ;  /* 0x00000040004c7202 */ /* 0x080fe20000000f00 */
[--C-:B------:R-:W-:Y:S01]  /*7680*/  IMAD.MOV.U32 R91, RZ, RZ, R65.reuse ;  /* 0x000000ffff5b7224 */ /* 0x100fe200078e0041 */
[----:B------:R-:W-:Y:S01]  /*7690*/  MOV R68, R64 ;  /* 0x0000004000447202 */ /* 0x000fe20000000f00 */
[--C-:B------:R-:W-:Y:S01]  /*76a0*/  IMAD.MOV.U32 R88, RZ, RZ, R64.reuse ;  /* 0x000000ffff587224 */ /* 0x100fe200078e0040 */
[-C--:B---3--:R-:W-:Y:S01]  /*76b0*/  MOV R63, R20.reuse ;  /* 0x00000014003f7202 */ /* 0x088fe20000000f00 */
[----:B------:R-:W-:Y:S01]  /*76c0*/  IMAD.MOV.U32 R89, RZ, RZ, R65 ;  /* 0x000000ffff597224 */ /* 0x000fe200078e0041 */
[----:B------:R-:W-:Y:S01]  /*76d0*/  MOV R23, R20 ;  /* 0x0000001400177202 */ /* 0x000fe20000000f00 */
[----:B------:R-:W-:-:S02]  /*76e0*/  IMAD.MOV.U32 R86, RZ, RZ, R64 ;  /* 0x000000ffff567224 */ /* 0x000fc400078e0040 */
[--C-:B------:R-:W-:Y:S01]  /*76f0*/  IMAD.MOV.U32 R87, RZ, RZ, R65.reuse ;  /* 0x000000ffff577224 */ /* 0x100fe200078e0041 */
[-C--:B----4-:R-:W-:Y:S01]  /*7700*/  MOV R12, R2.reuse ;  /* 0x00000002000c7202 */ /* 0x090fe20000000f00 */
        /* <DEDUP_REMOVED lines=30> */
[----:B------:R-:W-:Y:S02]  /*78f0*/  IMAD.MOV.U32 R21, RZ, RZ, R20 ;  /* 0x000000ffff157224 */ /* 0x000fe400078e0014 */
        /* <DEDUP_REMOVED lines=70> */
[----:B-1----:R-:W-:-:S07]  /*7d60*/  IMAD.MOV.U32 R67, RZ, RZ, R65 ;  /* 0x000000ffff437224 */ /* 0x002fce00078e0041 */
.L_x_1717:
[--C-:B------:R-:W-:Y:S02]  /*7d70*/  IMAD.IADD R104, R103, 0x1, R100.reuse ;  /* 0x0000000167687824 */ /* 0x100fe400078e0264 */
[----:B------:R-:W-:Y:S02]  /*7d80*/  IMAD R0, R102, R103, RZ ;  /* 0x0000006766007224 */ /* 0x000fe400078e02ff */
[----:B------:R-:W-:-:S03]  /*7d90*/  IMAD.IADD R101, R104, 0x1, R100 ;  /* 0x0000000168657824 */ /* 0x000fc600078e0264 */
[----:B------:R-:W-:Y:S01]  /*7da0*/  SHF.R.U32.HI R25, RZ, 0x2, R0 ;  /* 0x00000002ff197819 */ /* 0x000fe20000011600 */
[----:B------:R-:W-:Y:S02]  /*7db0*/  IMAD.IADD R0, R101, 0x1, R100 ;  /* 0x0000000165007824 */ /* 0x000fe400078e0264 */
[C---:B------:R-:W-:Y:S02]  /*7dc0*/  IMAD R32, R102.reuse, R104, RZ ;  /* 0x0000006866207224 */ /* 0x040fe400078e02ff */
[C---:B------:R-:W-:Y:S02]  /*7dd0*/  IMAD R34, R102.reuse, R101, RZ ;  /* 0x0000006566227224 */ /* 0x040fe400078e02ff */
[----:B------:R-:W-:Y:S01]  /*7de0*/  IMAD R35, R102, R0, RZ ;  /* 0x0000000066237224 */ /* 0x000fe200078e02ff */
[----:B------:R-:W-:Y:S01]  /*7df0*/  SHF.R.U32.HI R33, RZ, 0x2, R32 ;  /* 0x00000002ff217819 */ /* 0x000fe20000011620 */
[----:B------:R-:W-:Y:S01]  /*7e00*/  IMAD.WIDE.U32 R24, R25, 0x20, R16 ;  /* 0x0000002019187825 */ /* 0x000fe200078e0010 */
[----:B------:R-:W-:-:S02]  /*7e10*/  SHF.R.U32.HI R41, RZ, 0x2, R34 ;  /* 0x00000002ff297819 */ /* 0x000fc40000011622 */
[----:B------:R-:W-:Y:S01]  /*7e20*/  SHF.R.U32.HI R35, RZ, 0x2, R35 ;  /* 0x00000002ff237819 */ /* 0x000fe20000011623 */
[--C-:B------:R-:W-:Y:S02]  /*7e30*/  IMAD.WIDE.U32 R32, R33, 0x20, R16.reuse ;  /* 0x0000002021207825 */ /* 0x100fe400078e0010 */
[----:B--2-4-:R-:W2:Y:S02]  /*7e40*/  LDG.E.ENL2.256 R28, R24, desc[UR36][R24.64] ;  /* 0xfe0000241818797e */ /* 0x014ea4000812191c */
[----:B------:R-:W-:-:S04]  /*7e50*/  IMAD.WIDE.U32 R40, R41, 0x20, R16 ;  /* 0x0000002029287825 */ /* 0x000fc800078e0010 */
[----:B------:R-:W-:Y:S02]  /*7e60*/  IMAD.WIDE.U32 R48, R35, 0x20, R16 ;  /* 0x0000002023307825 */ /* 0x000fe400078e0010 */
[----:B------:R-:W5:Y:S04]  /*7e70*/  LDG.E.ENL2.256 R36, R32, desc[UR36][R32.64] ;  /* 0xfe0000242020797e */ /* 0x000f680008121924 */
[----:B------:R-:W5:Y:S04]  /*7e80*/  LDG.E.ENL2.256 R44, R40, desc[UR36][R40.64] ;  /* 0xfe0000242828797e */ /* 0x000f68000812192c */
[----:B-1-3--:R-:W5:Y:S01]  /*7e90*/  LDG.E.ENL2.256 R52, R48, desc[UR36][R48.64] ;  /* 0xfe0000243030797e */ /* 0x00af620008121934 */
[----:B------:R-:W1:Y:S01]  /*7ea0*/  DSETP.NAN.AND P6, PT, R64, R64, PT ;  /* 0x000000404000722a */ /* 0x000e620003fc8000 */
[----:B------:R-:W-:Y:S01]  /*7eb0*/  BSSY.RECONVERGENT B1, `(.L_x_1685) ;  /* 0x000002a000017945 */ /* 0x000fe20003800200 */
[----:B-1----:R-:W-:-:S04]  /*7ec0*/  @P6 ISETP.GE.U32.AND P4, PT, R20, R103, PT ;  /* 0x000000671400620c */ /* 0x002fc80003f86070 */
[----:B------:R-:W-:-:S15]  /*7ed0*/  @P6 ISETP.GE.AND.EX P4, PT, R2, RZ, PT, P4 ;  /* 0x000000ff0200620c */ /* 0x000fde0003f86340 */
[----:B------:R-:W-:-:S15]  /*7ee0*/  NOP ;  /* 0x0000000000007918 */ /* 0x000fde0000000000 */
[----:B------:R-:W-:-:S15]  /*7ef0*/  NOP ;  /* 0x0000000000007918 */ /* 0x000fde0000000000 */
[----:B------:R-:W-:-:S13]  /*7f00*/  NOP ;  /* 0x0000000000007918 */ /* 0x000fda0000000000 */
        /* <DEDUP_REMOVED lines=36> */
.L_x_1686:
[----:B------:R-:W-:Y:S05]  /*8150*/  BSYNC.RECONVERGENT B1 ;  /* 0x0000000000017941 */ /* 0x000fea0003800200 */
.L_x_1685:
        /* <DEDUP_REMOVED lines=10> */
.L_x_1688:
[----:B------:R-:W-:Y:S05]  /*8200*/  BSYNC.RECONVERGENT B1 ;  /* 0x0000000000017941 */ /* 0x000fea0003800200 */
.L_x_1687:
        /* <DEDUP_REMOVED lines=13> */
.L_x_1690:
[----:B------:R-:W-:Y:S05]  /*82e0*/  BSYNC.RECONVERGENT B1 ;  /* 0x0000000000017941 */ /* 0x000fea0003800200 */
.L_x_1689:
        /* <DEDUP_REMOVED lines=13> */
.L_x_1692:
[----:B------:R-:W-:Y:S05]  /*83c0*/  BSYNC.RECONVERGENT B1 ;  /* 0x0000000000017941 */ /* 0x000fea0003800200 */
.L_x_1691:
        /* <DEDUP_REMOVED lines=13> */
.L_x_1694:
[----:B------:R-:W-:Y:S05]  /*84a0*/  BSYNC.RECONVERGENT B1 ;  /* 0x0000000000017941 */ /* 0x000fea0003800200 */
.L_x_1693:
        /* <DEDUP_REMOVED lines=19> */
.L_x_1696:
[----:B------:R-:W-:Y:S05]  /*85e0*/  BSYNC.RECONVERGENT B1 ;  /* 0x0000000000017941 */ /* 0x000fea0003800200 */
.L_x_1695:
        /* <DEDUP_REMOVED lines=25> */
.L_x_1698:
[----:B------:R-:W-:Y:S05]  /*8780*/  BSYNC.RECONVERGENT B1 ;  /* 0x0000000000017941 */ /* 0x000fea0003800200 */
.L_x_1697:
        /* <DEDUP_REMOVED lines=21> */
.L_x_1700:
[----:B------:R-:W-:Y:S05]  /*88e0*/  BSYNC.RECONVERGENT B1 ;  /* 0x0000000000017941 */ /* 0x000fea0003800200 */
.L_x_1699:
        /* <DEDUP_REMOVED lines=21> */
.L_x_1702:
[----:B------:R-:W-:Y:S05]  /*8a40*/  BSYNC.RECONVERGENT B1 ;  /* 0x0000000000017941 */ /* 0x000fea0003800200 */
.L_x_1701:
        /* <DEDUP_REMOVED lines=21> */
.L_x_1704:
[----:B------:R-:W-:Y:S05]  /*8ba0*/  BSYNC.RECONVERGENT B1 ;  /* 0x0000000000017941 */ /* 0x000fea0003800200 */
.L_x_1703:
        /* <DEDUP_REMOVED lines=21> */
.L_x_1706:
[----:B------:R-:W-:Y:S05]  /*8d00*/  BSYNC.RECONVERGENT B1 ;  /* 0x0000000000017941 */ /* 0x000fea0003800200 */
.L_x_1705:
        /* <DEDUP_REMOVED lines=21> */
.L_x_1708:
[----:B------:R-:W-:Y:S05]  /*8e60*/  BSYNC.RECONVERGENT B1 ;  /* 0x0000000000017941 */ /* 0x000fea0003800200 */
.L_x_1707:
        /* <DEDUP_REMOVED lines=24> */
.L_x_1710:
[----:B------:R-:W-:Y:S05]  /*8ff0*/  BSYNC.RECONVERGENT B1 ;  /* 0x0000000000017941 */ /* 0x000fea0003800200 */
.L_x_1709:
        /* <DEDUP_REMOVED lines=23> */
.L_x_1712:
[----:B------:R-:W-:Y:S05]  /*9170*/  BSYNC.RECONVERGENT B1 ;  /* 0x0000000000017941 */ /* 0x000fea0003800200 */
.L_x_1711:
        /* <DEDUP_REMOVED lines=23> */
.L_x_1714:
[----:B------:R-:W-:Y:S05]  /*92f0*/  BSYNC.RECONVERGENT B1 ;  /* 0x0000000000017941 */ /* 0x000fea0003800200 */
.L_x_1713:
        /* <DEDUP_REMOVED lines=38> */
.L_x_1716:
[----:B------:R-:W-:Y:S05]  /*9560*/  BSYNC.RECONVERGENT B1 ;  /* 0x0000000000017941 */ /* 0x000fea0003800200 */
.L_x_1715:
[----:B------:R-:W5:Y:S01]  /*9570*/  LDCU UR4, c[0x0][0x39c] ;  /* 0x00007380ff0477ac */ /* 0x000f620008000800 */
[----:B------:R-:W-:Y:S01]  /*9580*/  IMAD.IADD R103, R0, 0x1, R100 ;  /* 0x0000000100677824 */ /* 0x000fe200078e0264 */
[----:B0-----:R-:W-:Y:S02]  /*9590*/  FSEL R95, R95, R55, P1 ;  /* 0x000000375f5f7208 */ /* 0x001fe40000800000 */
[----:B------:R-:W-:Y:S01]  /*95a0*/  FSEL R94, R94, R54, P1 ;  /* 0x000000365e5e7208 */ /* 0x000fe20000800000 */
[----:B------:R-:W-:Y:S01]  /*95b0*/  IMAD R104, R100, 0x3, R103 ;  /* 0x0000000364687824 */ /* 0x000fe200078e0267 */
[----:B------:R-:W-:Y:S02]  /*95c0*/  SEL R99, R99, R0, P1 ;  /* 0x0000000063637207 */ /* 0x000fe40000800000 */
[----:B------:R-:W-:Y:S01]  /*95d0*/  SEL R19, R19, RZ, P1 ;  /* 0x000000ff13137207 */ /* 0x000fe20000800000 */
[----:B-----5:R-:W-:-:S05]  /*95e0*/  IMAD.U32 R109, RZ, RZ, UR4 ;  /* 0x00000004ff6d7e24 */ /* 0x020fca000f8e00ff */
[----:B------:R-:W-:-:S13]  /*95f0*/  ISETP.GE.U32.AND P0, PT, R104, R109, PT ;  /* 0x0000006d6800720c */ /* 0x000fda0003f06070 */
[----:B------:R-:W-:Y:S05]  /*9600*/  @!P0 BRA `(.L_x_1717) ;  /* 0xffffffe400d88947 */ /* 0x000fea000383ffff */
.L_x_1684:
[----:B------:R-:W-:Y:S05]  /*9610*/  BSYNC.RECONVERGENT B0 ;  /* 0x0000000000007941 */ /* 0x000fea0003800200 */
.L_x_1683:
[----:B------:R-:W-:Y:S01]  /*9620*/  ISETP.GE.U32.AND P1, PT, R103, R109, PT ;  /* 0x0000006d6700720c */ /* 0x000fe20003f26070 */
[----:B------:R-:W-:-:S12]  /*9630*/  BSSY.RECONVERGENT B0, `(.L_x_1718) ;  /* 0x000001a000007945 */ /* 0x000fd80003800200 */
[----:B------:R-:W-:Y:S05]  /*9640*/  @P1 BRA `(.L_x_1719) ;  /* 0x0000000000601947 */ /* 0x000fea0003800000 */
[----:B------:R-:W-:-:S05]  /*9650*/  IMAD R0, R102, R103, RZ ;  /* 0x0000006766007224 */ /* 0x000fca00078e02ff */
[----:B------:R-:W-:-:S05]  /*9660*/  SHF.R.U32.HI R25, RZ, 0x2, R0 ;  /* 0x00000002ff197819 */ /* 0x000fca0000011600 */
[----:B------:R-:W-:-:S06]  /*9670*/  IMAD.WIDE.U32 R24, R25, 0x20, R16 ;  /* 0x0000002019187825 */ /* 0x000fcc00078e0010 */
[----:B----4-:R-:W5:Y:S01]  /*9680*/  LDG.E.ENL2.256 R28, R24, desc[UR36][R24.64] ;  /* 0xfe0000241818797e */ /* 0x010f62000812191c */
[----:B------:R-:W-:-:S05]  /*9690*/  IMAD.IADD R101, R103, 0x1, R100 ;  /* 0x0000000167657824 */ /* 0x000fca00078e0264 */
[----:B------:R-:W-:-:S13]  /*96a0*/  ISETP.GE.U32.AND P0, PT, R101, R109, PT ;  /* 0x0000006d6500720c */ /* 0x000fda0003f06070 */
[----:B------:R-:W-:Y:S05]  /*96b0*/  @P0 BRA `(.L_x_1719) ;  /* 0x0000000000440947 */ /* 0x000fea0003800000 */
[----:B------:R-:W-:-:S05]  /*96c0*/  IMAD R0, R102, R101, RZ ;  /* 0x0000006566007224 */ /* 0x000fca00078e02ff */
[----:B------:R-:W-:-:S05]  /*96d0*/  SHF.R.U32.HI R33, RZ, 0x2, R0 ;  /* 0x00000002ff217819 */ /* 0x000fca0000011600 */
[----:B------:R-:W-:-:S06]  /*96e0*/  IMAD.WIDE.U32 R32, R33, 0x20, R16 ;  /* 0x0000002021207825 */ /* 0x000fcc00078e0010 */
[----:B--2---:R-:W5:Y:S01]  /*96f0*/  LDG.E.ENL2.256 R36, R32, desc[UR36][R32.64] ;  /* 0xfe0000242020797e */ /* 0x004f620008121924 */
[----:B------:R-:W-:-:S04]  /*9700*/  IADD3 R101, PT, PT, R101, R100, RZ ;  /* 0x0000006465657210 */ /* 0x000fc80007ffe0ff */
[----:B------:R-:W-:-:S13]  /*9710*/  ISETP.GE.U32.AND P0, PT, R101, R109, PT ;  /* 0x0000006d6500720c */ /* 0x000fda0003f06070 */
[----:B------:R-:W-:Y:S05]  /*9720*/  @P0 BRA `(.L_x_1719) ;  /* 0x0000000000280947 */ /* 0x000fea0003800000 */
[----:B------:R-:W-:Y:S02]  /*9730*/  IMAD.IADD R40, R101, 0x1, R100 ;  /* 0x0000000165287824 */ /* 0x000fe400078e0264 */
[----:B------:R-:W-:-:S03]  /*9740*/  IMAD R0, R102, R101, RZ ;  /* 0x0000006566007224 */ /* 0x000fc600078e02ff */
[----:B------:R-:W-:Y:S02]  /*9750*/  ISETP.GE.U32.AND P0, PT, R40, R109, PT ;  /* 0x0000006d2800720c */ /* 0x000fe40003f06070 */
[----:B------:R-:W-:-:S11]  /*9760*/  SHF.R.U32.HI R41, RZ, 0x2, R0 ;  /* 0x00000002ff297819 */ /* 0x000fd60000011600 */
[----:B------:R-:W-:Y:S02]  /*9770*/  @!P0 IMAD R102, R102, R40, RZ ;  /* 0x0000002866668224 */ /* 0x000fe400078e02ff */
[----:B------:R-:W-:-:S03]  /*9780*/  IMAD.WIDE.U32 R40, R41, 0x20, R16 ;  /* 0x0000002029287825 */ /* 0x000fc600078e0010 */
[----:B------:R-:W-:-:S05]  /*9790*/  @!P0 SHF.R.U32.HI R43, RZ, 0x2, R102 ;  /* 0x00000002ff2b8819 */ /* 0x000fca0000011666 */
[----:B------:R-:W-:Y:S02]  /*97a0*/  @!P0 IMAD.WIDE.U32 R16, R43, 0x20, R16 ;  /* 0x000000202b108825 */ /* 0x000fe400078e0010 */
[----:B------:R-:W5:Y:S04]  /*97b0*/  LDG.E.ENL2.256 R44, R40, desc[UR36][R40.64] ;  /* 0xfe0000242828797e */ /* 0x000f68000812192c */
[----:B-1-3--:R1:W5:Y:S02]  /*97c0*/  @!P0 LDG.E.ENL2.256 R52, R48, desc[UR36][R16.64] ;  /* 0xfe0000241030897e */ /* 0x00a3640008121934 */
.L_x_1719:
[----:B------:R-:W-:Y:S05]  /*97d0*/  BSYNC.RECONVERGENT B0 ;  /* 0x0000000000007941 */ /* 0x000fea0003800200 */
.L_x_1718:
        /* <DEDUP_REMOVED lines=46> */
.L_x_1723:
[----:B------:R-:W-:Y:S05]  /*9ac0*/  BSYNC.RECONVERGENT B1 ;  /* 0x0000000000017941 */ /* 0x000fea0003800200 */
.L_x_1722:
        /* <DEDUP_REMOVED lines=10> */
.L_x_1725:
[----:B------:R-:W-:Y:S05]  /*9b70*/  BSYNC.RECONVERGENT B1 ;  /* 0x0000000000017941 */ /* 0x000fea0003800200 */
.L_x_1724:
        /* <DEDUP_REMOVED lines=16> */
.L_x_1727:
[----:B------:R-:W-:Y:S05]  /*9c80*/  BSYNC.RECONVERGENT B1 ;  /* 0x0000000000017941 */ /* 0x000fea0003800200 */
.L_x_1726:
        /* <DEDUP_REMOVED lines=13> */
.L_x_1729:
[----:B------:R-:W-:Y:S05]  /*9d60*/  BSYNC.RECONVERGENT B1 ;  /* 0x0000000000017941 */ /* 0x000fea0003800200 */
.L_x_1728:
        /* <DEDUP_REMOVED lines=51> */
.L_x_1731:
[----:B------:R-:W-:Y:S05]  /*a0a0*/  BSYNC.RECONVERGENT B1 ;  /* 0x0000000000017941 */ /* 0x000fea0003800200 */
.L_x_1730:
        /* <DEDUP_REMOVED lines=13> */
.L_x_1733:
[----:B------:R-:W-:Y:S05]  /*a180*/  BSYNC.RECONVERGENT B1 ;  /* 0x0000000000017941 */ /* 0x000fea0003800200 */
.L_x_1732:
        /* <DEDUP_REMOVED lines=16> */
.L_x_1735:
[----:B------:R-:W-:Y:S05]  /*a290*/  BSYNC.RECONVERGENT B1 ;  /* 0x0000000000017941 */ /* 0x000fea0003800200 */
.L_x_1734:
        /* <DEDUP_REMOVED lines=13> */
.L_x_1737:
[----:B------:R-:W-:Y:S05]  /*a370*/  BSYNC.RECONVERGENT B1 ;  /* 0x0000000000017941 */ /* 0x000fea0003800200 */
.L_x_1736:
        /* <DEDUP_REMOVED lines=51> */
.L_x_1739:
[----:B------:R-:W-:Y:S05]  /*a6b0*/  BSYNC.RECONVERGENT B1 ;  /* 0x0000000000017941 */ /* 0x000fea0003800200 */
.L_x_1738:
        /* <DEDUP_REMOVED lines=13> */
.L_x_1741:
[----:B------:R-:W-:Y:S05]  /*a790*/  BSYNC.RECONVERGENT B1 ;  /* 0x0000000000017941 */ /* 0x000fea0003800200 */
.L_x_1740:
[----:B------:R-:W-:Y:S01]  /*a7a0*/  @P4 ISETP.GE.U32.AND P3, PT, R63, R0, PT ;  /* 0x000000003f00420c */ /* 0x000fe20003f66070 */
[----:B------:R-:W-:Y:S01]  /*a7b0*/  BSSY.RECONVERGENT B1, `(.L_x_1742) ;  /* 0x000000c000017945 */ /* 0x000fe20003800200 */
[----:B------:R-:W-:Y:S02]  /*a7c0*/  IMAD.IADD R100, R0, 0x1, R100 ;  /* 0x0000000100647824 */ /* 0x000fe400078e0264 */
        /* <DEDUP_REMOVED lines=10> */
.L_x_1743:
[----:B------:R-:W-:Y:S05]  /*a870*/  BSYNC.RECONVERGENT B1 ;  /* 0x0000000000017941 */ /* 0x000fea0003800200 */
.L_x_1742:
        /* <DEDUP_REMOVED lines=18> */
.L_x_1745:
[----:B------:R-:W-:Y:S05]  /*a9a0*/  BSYNC.RECONVERGENT B1 ;  /* 0x0000000000017941 */ /* 0x000fea0003800200 */
.L_x_1744:
        /* <DEDUP_REMOVED lines=49> */
.L_x_1747:
[----:B------:R-:W-:Y:S05]  /*acc0*/  BSYNC.RECONVERGENT B1 ;  /* 0x0000000000017941 */ /* 0x000fea0003800200 */
.L_x_1746:
        /* <DEDUP_REMOVED lines=13> */
.L_x_1749:
[----:B------:R-:W-:Y:S05]  /*ada0*/  BSYNC.RECONVERGENT B1 ;  /* 0x0000000000017941 */ /* 0x000fea0003800200 */
.L_x_1748:
        /* <DEDUP_REMOVED lines=16> */
.L_x_1751:
[----:B------:R-:W-:Y:S05]  /*aeb0*/  BSYNC.RECONVERGENT B1 ;  /* 0x0000000000017941 */ /* 0x000fea0003800200 */
.L_x_1750:
        /* <DEDUP_REMOVED lines=13> */
.L_x_1753:
[----:B------:R-:W-:Y:S05]  /*af90*/  BSYNC.RECONVERGENT B1 ;  /* 0x0000000000017941 */ /* 0x000fea0003800200 */
.L_x_1752:
        /* <DEDUP_REMOVED lines=10> */
.L_x_1721:
[----:B------:R-:W-:Y:S05]  /*b040*/  BSYNC.RECONVERGENT B0 ;  /* 0x0000000000007941 */ /* 0x000fea0003800200 */
.L_x_1720:
        /* <DEDUP_REMOVED lines=44> */
.L_x_1755:
[----:B------:R-:W-:Y:S05]  /*b310*/  BSYNC.RECONVERGENT B0 ;  /* 0x0000000000007941 */ /* 0x000fea0003800200 */
.L_x_1754:
        /* <DEDUP_REMOVED lines=10> */
.L_x_1757:
[----:B------:R-:W-:Y:S05]  /*b3c0*/  BSYNC.RECONVERGENT B0 ;  /* 0x0000000000007941 */ /* 0x000fea0003800200 */
.L_x_1756:
        /* <DEDUP_REMOVED lines=15> */
.L_x_1759:
[----:B------:R-:W-:Y:S05]  /*b4c0*/  BSYNC.RECONVERGENT B0 ;  /* 0x0000000000007941 */ /* 0x000fea0003800200 */
.L_x_1758:
        /* <DEDUP_REMOVED lines=20> */
.L_x_1761:
[----:B------:R-:W-:Y:S05]  /*b610*/  BSYNC.RECONVERGENT B0 ;  /* 0x0000000000007941 */ /* 0x000fea0003800200 */
.L_x_1760:
        /* <DEDUP_REMOVED lines=22> */
.L_x_1763:
[----:B------:R-:W-:Y:S05]  /*b780*/  BSYNC.RECONVERGENT B0 ;  /* 0x0000000000007941 */ /* 0x000fea0003800200 */
.L_x_1762:
        /* <DEDUP_REMOVED lines=22> */
.L_x_1765:
[----:B------:R-:W-:Y:S05]  /*b8f0*/  BSYNC.RECONVERGENT B0 ;  /* 0x0000000000007941 */ /* 0x000fea0003800200 */
.L_x_1764:
        /* <DEDUP_REMOVED lines=22> */
.L_x_1767:
[----:B------:R-:W-:Y:S05]  /*ba60*/  BSYNC.RECONVERGENT B0 ;  /* 0x0000000000007941 */ /* 0x000fea0003800200 */
.L_x_1766:
        /* <DEDUP_REMOVED lines=22> */
.L_x_1769:
[----:B------:R-:W-:Y:S05]  /*bbd0*/  BSYNC.RECONVERGENT B0 ;  /* 0x0000000000007941 */ /* 0x000fea0003800200 */
.L_x_1768:
        /* <DEDUP_REMOVED lines=22> */
.L_x_1771:
[----:B------:R-:W-:Y:S05]  /*bd40*/  BSYNC.RECONVERGENT B0 ;  /* 0x0000000000007941 */ /* 0x000fea0003800200 */
.L_x_1770:
        /* <DEDUP_REMOVED lines=36> */
.L_x_1773:
[----:B------:R-:W-:Y:S05]  /*bf90*/  BSYNC.RECONVERGENT B0 ;  /* 0x0000000000007941 */ /* 0x000fea0003800200 */
.L_x_1772:
        /* <DEDUP_REMOVED lines=14> */
.L_x_1775:
[----:B------:R-:W-:Y:S05]  /*c080*/  BSYNC.RECONVERGENT B0 ;  /* 0x0000000000007941 */ /* 0x000fea0003800200 */
.L_x_1774:
        /* <DEDUP_REMOVED lines=15> */
.L_x_1777:
[----:B------:R-:W-:Y:S05]  /*c180*/  BSYNC.RECONVERGENT B0 ;  /* 0x0000000000007941 */ /* 0x000fea0003800200 */
.L_x_1776:
[----:B0-----:R-:W-:Y:S01]  /*c190*/  FSEL R24, R2, R94, P3 ;  /* 0x0000005e02187208 */ /* 0x001fe20001800000 */
[----:B------:R-:W-:Y:S01]  /*c1a0*/  IMAD.MOV.U32 R4, RZ, RZ, R20 ;  /* 0x000000ffff047224 */ /* 0x000fe200078e0014 */
[----:B------:R-:W-:Y:S01]  /*c1b0*/  FSEL R25, R3, R95, P3 ;  /* 0x0000005f03197208 */ /* 0x000fe20001800000 */
[----:B------:R-:W-:Y:S01]  /*c1c0*/  IMAD.MOV.U32 R5, RZ, RZ, R21 ;  /* 0x000000ffff057224 */ /* 0x000fe200078e0015 */
[----:B------:R-:W-:Y:S01]  /*c1d0*/  SEL R22, R26, R99, P3 ;  /* 0x000000631a167207 */ /* 0x000fe20001800000 */
[----:B----4-:R-:W-:Y:S01]  /*c1e0*/  IMAD.MOV.U32 R8, RZ, RZ, R0 ;  /* 0x000000ffff087224 */ /* 0x010fe200078e0000 */
[----:B------:R-:W-:Y:S02]  /*c1f0*/  SEL R23, R28, R19, P3 ;  /* 0x000000131c177207 */ /* 0x000fe40001800000 */
[----:B------:R-:W-:Y:S01]  /*c200*/  MOV R9, R91 ;  /* 0x0000005b00097202 */ /* 0x000fe20000000f00 */
[----:B------:R-:W-:Y:S06]  /*c210*/  BRA `(.L_x_1557) ;  /* 0x000000d000e07947 */ /* 0x000fec0003800000 */
.L_x_1682:
        /* <DEDUP_REMOVED lines=8> */
[----:B------:R-:W-:Y:S01]  /*c2a0*/  MOV R95, R69 ;  /* 0x00000045005f7202 */ /* 0x000fe20000000f00 */
[----:B------:R-:W-:Y:S01]  /*c2b0*/  IMAD.MOV.U32 R99, RZ, RZ, R69 ;  /* 0x000000ffff637224 */ /* 0x000fe200078e0045 */
[----:B------:R-:W-:Y:S01]  /*c2c0*/  ISETP.GE.U32.AND P0, PT, R0, R109, PT ;  /* 0x0000006d0000720c */ /* 0x000fe20003f06070 */
[----:B------:R-:W-:Y:S01]  /*c2d0*/  IMAD.MOV.U32 R0, RZ, RZ, R103 ;  /* 0x000000ffff007224 */ /* 0x000fe200078e0067 */
[-C--:B------:R-:W-:Y:S01]  /*c2e0*/  MOV R87, R69.reuse ;  /* 0x0000004500577202 */ /* 0x080fe20000000f00 */
[--C-:B------:R-:W-:Y:S01]  /*c2f0*/  IMAD.MOV.U32 R96, RZ, RZ, R68.reuse ;  /* 0x000000ffff607224 */ /* 0x100fe200078e0044 */
[-C--:B------:R-:W-:Y:S01]  /*c300*/  MOV R79, R69.reuse ;  /* 0x00000045004f7202 */ /* 0x080fe20000000f00 */
[----:B------:R-:W-:Y:S01]  /*c310*/  IMAD.MOV.U32 R97, RZ, RZ, R69 ;  /* 0x000000ffff617224 */ /* 0x000fe200078e0045 */
[----:B------:R-:W-:Y:S01]  /*c320*/  MOV R71, R69 ;  /* 0x0000004500477202 */ /* 0x000fe20000000f00 */
[--C-:B------:R-:W-:Y:S01]  /*c330*/  IMAD.MOV.U32 R94, RZ, RZ, R68.reuse ;  /* 0x000000ffff5e7224 */ /* 0x100fe200078e0044 */
[----:B---3--:R-:W-:Y:S01]  /*c340*/  MOV R10, R2 ;  /* 0x00000002000a7202 */ /* 0x008fe20000000f00 */
        /* <DEDUP_REMOVED lines=56> */
[----:B------:R1:W5:Y:S01]  /*c6d0*/  @!P0 LDG.E.ENL2.256 R28, R24, desc[UR36][R66.64] ;  /* 0xfe0000244218897e */ /* 0x000362000812191c */
[----:B------:R-:W-:Y:S01]  /*c6e0*/  VIMNMX.U32 R32, PT, PT, R32, 0x18, PT ;  /* 0x0000001820207848 */ /* 0x000fe20003fe0000 */
        /* <DEDUP_REMOVED lines=58> */
[----:B-1----:R-:W-:-:S07]  /*ca90*/  VIADD R101, R32, 0x1 ;  /* 0x0000000120657836 */ /* 0x002fce0000000000 */
.L_x_1817:
[----:B------:R-:W-:-:S13]  /*caa0*/  ISETP.NE.AND P0, PT, R116, RZ, PT ;  /* 0x000000ff7400720c */ /* 0x000fda0003f05270 */
[----:B-----5:R-:W-:Y:S01]  /*cab0*/  @!P0 IMAD.MOV.U32 R32, RZ, RZ, R24 ;  /* 0x000000ffff208224 */ /* 0x020fe200078e0018 */
[----:B------:R-:W-:Y:S01]  /*cac0*/  @!P0 MOV R35, R27 ;  /* 0x0000001b00238202 */ /* 0x000fe20000000f00 */
[----:B------:R-:W-:Y:S01]  /*cad0*/  @!P0 IMAD.MOV.U32 R33, RZ, RZ, R25 ;  /* 0x000000ffff218224 */ /* 0x000fe200078e0019 */
[-C--:B------:R-:W-:Y:S01]  /*cae0*/  @!P0 MOV R41, R29.reuse ;  /* 0x0000001d00298202 */ /* 0x080fe20000000f00 */
[----:B------:R-:W-:Y:S01]  /*caf0*/  @!P0 IMAD.MOV.U32 R34, RZ, RZ, R26 ;  /* 0x000000ffff228224 */ /* 0x000fe200078e001a */
[-C--:B---3--:R-:W-:Y:S01]  /*cb00*/  @!P0 MOV R49, R29.reuse ;  /* 0x0000001d00318202 */ /* 0x088fe20000000f00 */
[----:B------:R-:W-:Y:S01]  /*cb10*/  @!P0 IMAD.MOV.U32 R36, RZ, RZ, R28 ;  /* 0x000000ffff248224 */ /* 0x000fe200078e001c */
[----:B----4-:R-:W-:Y:S01]  /*cb20*/  @!P0 MOV R57, R29 ;  /* 0x0000001d00398202 */ /* 0x010fe20000000f00 */
[----:B------:R-:W-:Y:S02]  /*cb30*/  @!P0 IMAD.MOV.U32 R37, RZ, RZ, R29 ;  /* 0x000000ffff258224 */ /* 0x000fe400078e001d */
[----:B------:R-:W-:-:S02]  /*cb40*/  @!P0 IMAD.MOV.U32 R38, RZ, RZ, R30 ;  /* 0x000000ffff268224 */ /* 0x000fc400078e001e */
[--C-:B------:R-:W-:Y:S02]  /*cb50*/  @!P0 IMAD.MOV.U32 R39, RZ, RZ, R31.reuse ;  /* 0x000000ffff278224 */ /* 0x100fe400078e001f */
[----:B------:R-:W-:Y:S02]  /*cb60*/  @!P0 IMAD.MOV.U32 R42, RZ, RZ, R30 ;  /* 0x000000ffff2a8224 */ /* 0x000fe400078e001e */
[----:B------:R-:W-:Y:S02]  /*cb70*/  @!P0 IMAD.MOV.U32 R43, RZ, RZ, R31 ;  /* 0x000000ffff2b8224 */ /* 0x000fe400078e001f */
[----:B------:R-:W-:Y:S02]  /*cb80*/  @!P0 IMAD.MOV.U32 R40, RZ, RZ, R28 ;  /* 0x000000ffff288224 */ /* 0x000fe400078e001c */
[----:B------:R-:W-:Y:S02]  /*cb90*/  @!P0 IMAD.MOV.U32 R46, RZ, RZ, R26 ;  /* 0x000000ffff2e8224 */ /* 0x000fe400078e001a */
[----:B------:R-:W-:-:S02]  /*cba0*/  @!P0 IMAD.MOV.U32 R47, RZ, RZ, R27 ;  /* 0x000000ffff2f8224 */ /* 0x000fc400078e001b */
[----:B------:R-:W-:Y:S02]  /*cbb0*/  @!P0 IMAD.MOV.U32 R44, RZ, RZ, R24 ;  /* 0x000000ffff2c8224 */ /* 0x000fe400078e0018 */
[----:B------:R-:W-:Y:S02]  /*cbc0*/  @!P0 IMAD.MOV.U32 R45, RZ, RZ, R25 ;  /* 0x000000ffff2d8224 */ /* 0x000fe400078e0019 */
[----:B-1----:R-:W-:Y:S02]  /*cbd0*/  @!P0 IMAD.MOV.U32 R50, RZ, RZ, R30 ;  /* 0x000000ffff328224 */ /* 0x002fe400078e001e */
[----:B------:R-:W-:Y:S02]  /*cbe0*/  @!P0 IMAD.MOV.U32 R51, RZ, RZ, R31 ;  /* 0x000000ffff338224 */ /* 0x000fe400078e001f */
[----:B------:R-:W-:Y:S02]  /*cbf0*/  @!P0 IMAD.MOV.U32 R48, RZ, RZ, R28 ;  /* 0x000000ffff308224 */ /* 0x000fe400078e001c */
[----:B--2---:R-:W-:-:S02]  /*cc00*/  @!P0 IMAD.MOV.U32 R54, RZ, RZ, R26 ;  /* 0x000000ffff368224 */ /* 0x004fc400078e001a */
        /* <DEDUP_REMOVED lines=12> */
[----:B------:R-:W-:Y:S02]  /*ccd0*/  IMAD.MOV.U32 R32, RZ, RZ, RZ ;  /* 0x000000ffff207224 */ /* 0x000fe400078e00ff */
[----:B------:R-:W-:Y:S01]  /*cce0*/  IMAD.MOV.U32 R33, RZ, RZ, R0 ;  /* 0x000000ffff217224 */ /* 0x000fe200078e0000 */
        /* <DEDUP_REMOVED lines=293> */
.L_x_1781:
[----:B------:R-:W-:Y:S01]  /*df40*/  LOP3.LUT R57, R36, 0xffffffe0, RZ, 0xc0, !PT ;  /* 0xffffffe024397812 */ /* 0x000fe200078ec0ff */
[----:B------:R-:W1:Y:S03]  /*df50*/  LDCU UR28, c[0x0][0x3a4] ;  /* 0x00007480ff1c77ac */ /* 0x000e660008000800 */
[----:B------:R-:W-:-:S05]  /*df60*/  IADD3 R56, P0, PT, R57, R66, RZ ;  /* 0x0000004239387210 */ /* 0x000fca0007f1e0ff */
[----:B------:R-:W-:-:S06]  /*df70*/  IMAD.X R57, RZ, RZ, R67, P0 ;  /* 0x000000ffff397224 */ /* 0x000fcc00000e0643 */
[----:B------:R-:W5:Y:S01]  /*df80*/  LDG.E.ENL2.256 R56, R60, desc[UR36][R56.64] ;  /* 0xfe000024383c797e */ /* 0x000f620008121938 */
        /* <DEDUP_REMOVED lines=237> */
.L_x_1782:
[----:B------:R-:W-:-:S04]  /*ee60*/  LOP3.LUT R49, R38, 0xffffffe0, RZ, 0xc0, !PT ;  /* 0xffffffe026317812 */ /* 0x000fc800078ec0ff */
[----:B------:R-:W-:-:S05]  /*ee70*/  IADD3 R48, P0, PT, R49, R66, RZ ;  /* 0x0000004231307210 */ /* 0x000fca0007f1e0ff */
[----:B------:R-:W-:-:S06]  /*ee80*/  IMAD.X R49, RZ, RZ, R67, P0 ;  /* 0x000000ffff317224 */ /* 0x000fcc00000e0643 */
[----:B------:R-:W5:Y:S01]  /*ee90*/  LDG.E.ENL2.256 R48, R52, desc[UR36][R48.64] ;  /* 0xfe0000243034797e */ /* 0x000f620008121930 */
        /* <DEDUP_REMOVED lines=237> */
.L_x_1783:
[----:B------:R-:W-:-:S04]  /*fd70*/  LOP3.LUT R41, R38, 0xffffffe0, RZ, 0xc0, !PT ;  /* 0xffffffe026297812 */ /* 0x000fc800078ec0ff */
[----:B------:R-:W-:-:S04]  /*fd80*/  IADD3 R40, P0, PT, R41, R66, RZ ;  /* 0x0000004229287210 */ /* 0x000fc80007f1e0ff */
[----:B------:R-:W-:-:S06]  /*fd90*/  IADD3.X R41, PT, PT, RZ, R67, RZ, P0, !PT ;  /* 0x00000043ff297210 */ /* 0x000fcc00007fe4ff */
        /* <DEDUP_REMOVED lines=222> */
[----:B------:R-:W-:Y:S02]  /*10b80*/  HFMA2 R34, -RZ, RZ, 0, 0 ;  /* 0x00000000ff227431 */ /* 0x000fe400000001ff */
        /* <DEDUP_REMOVED lines=15> */
.L_x_1784:
[----:B------:R-:W-:-:S04]  /*10c80*/  LOP3.LUT R33, R36, 0xffffffe0, RZ, 0xc0, !PT ;  /* 0xffffffe024217812 */ /* 0x000fc800078ec0ff */
[----:B------:R-:W-:-:S05]  /*10c90*/  IADD3 R32, P0, PT, R33, R66, RZ ;  /* 0x0000004221207210 */ /* 0x000fca0007f1e0ff */
[----:B------:R-:W-:-:S06]  /*10ca0*/  IMAD.X R33, RZ, RZ, R67, P0 ;  /* 0x000000ffff217224 */ /* 0x000fcc00000e0643 */
[----:B------:R-:W5:Y:S02]  /*10cb0*/  LDG.E.ENL2.256 R36, R32, desc[UR36][R32.64] ;  /* 0xfe0000242020797e */ /* 0x000f640008121924 */
.L_x_1780:
        /* <DEDUP_REMOVED lines=18> */
[----:B------:R1:W3:-:S15]  /*10de0*/  DSETP.NAN.AND P0, PT, R74, R74, PT ;  /* 0x0000004a4a00722a */ /* 0x0002de0003f08000 */
[----:B------:R-:W-:-:S15]  /*10df0*/  NOP ;  /* 0x0000000000007918 */ /* 0x000fde0000000000 */
[----:B------:R-:W-:-:S15]  /*10e00*/  NOP ;  /* 0x0000000000007918 */ /* 0x000fde0000000000 */
[----:B------:R-:W-:-:S15]  /*10e10*/  NOP ;  /* 0x0000000000007918 */ /* 0x000fde0000000000 */
[----:B------:R-:W-:-:S04]  /*10e20*/  NOP ;  /* 0x0000000000007918 */ /* 0x000fc80000000000 */
[----:B-----5:R1:W4:-:S15]  /*10e30*/  @P4 DSETP.NUM.OR P3, PT, R60, R60, !P3 ;  /* 0x0000003c3c00422a */ /* 0x02031e0005f67400 */
        /* <DEDUP_REMOVED lines=14> */
.L_x_1786:
[----:B------:R-:W-:Y:S05]  /*10f20*/  BSYNC.RECONVERGENT B1 ;  /* 0x0000000000017941 */ /* 0x000fea0003800200 */
.L_x_1785:
        /* <DEDUP_REMOVED lines=10> */
.L_x_1788:
[----:B------:R-:W-:Y:S05]  /*10fd0*/  BSYNC.RECONVERGENT B1 ;  /* 0x0000000000017941 */ /* 0x000fea0003800200 */
.L_x_1787:
        /* <DEDUP_REMOVED lines=13> */
.L_x_1790:
[----:B------:R-:W-:Y:S05]  /*110b0*/  BSYNC.RECONVERGENT B1 ;  /* 0x0000000000017941 */ /* 0x000fea0003800200 */
.L_x_1789:
[----:B------:R-:W-:Y:S01]  /*110c0*/  @P0 ISETP.GE.U32.AND P1, PT, R14, R0, PT ;  /* 0x000000000e00020c */ /* 0x000fe20003f26070 */
        /* <DEDUP_REMOVED lines=12> */
.L_x_1792:
[----:B------:R-:W-:Y:S05]  /*11190*/  BSYNC.RECONVERGENT B1 ;  /* 0x0000000000017941 */ /* 0x000fea0003800200 */
.L_x_1791:
[----:B------:R-:W5:Y:S01]  /*111a0*/  LDCU UR4, c[0x0][0x3a4] ;  /* 0x00007480ff0477ac */ /* 0x000f620008000800 */
[----:B------:R-:W0:Y:S01]  /*111b0*/  DSETP.NAN.AND P0, PT, R76, R76, PT ;  /* 0x0000004c4c00722a */ /* 0x000e220003f08000 */
[----:B------:R-:W-:Y:S01]  /*111c0*/  BSSY.RECONVERGENT B1, `(.L_x_1793) ;  /* 0x0000012000017945 */ /* 0x000fe20003800200 */
[----:B-----5:R-:W-:-:S05]  /*111d0*/  IMAD.U32 R110, RZ, RZ, UR4 ;  /* 0x00000004ff6e7e24 */ /* 0x020fca000f8e00ff */
[----:B------:R-:W-:-:S04]  /*111e0*/  IADD3 R109, PT, PT, R0, R110, RZ ;  /* 0x0000006e006d7210 */ /* 0x000fc80007ffe0ff */
[----:B0-----:R-:W-:-:S04]  /*111f0*/  @P0 ISETP.GE.U32.AND P2, PT, R13, R109, PT ;  /* 0x0000006d0d00020c */ /* 0x001fc80003f46070 */
[----:B------:R-:W-:-:S15]  /*11200*/  @P0 ISETP.GE.AND.EX P2, PT, R104, RZ, PT, P2 ;  /* 0x000000ff6800020c */ /* 0x000fde0003f46320 */
[----:B------:R-:W-:-:S15]  /*11210*/  NOP ;  /* 0x0000000000007918 */ /* 0x000fde0000000000 */
[----:B------:R-:W-:-:S15]  /*11220*/  NOP ;  /* 0x0000000000007918 */ /* 0x000fde0000000000 */
[----:B------:R-:W-:-:S04]  /*11230*/  NOP ;  /* 0x0000000000007918 */ /* 0x000fc80000000000 */
        /* <DEDUP_REMOVED lines=10> */
.L_x_1794:
[----:B------:R-:W-:Y:S05]  /*112e0*/  BSYNC.RECONVERGENT B1 ;  /* 0x0000000000017941 */ /* 0x000fea0003800200 */
.L_x_1793:
        /* <DEDUP_REMOVED lines=21> */
.L_x_1796:
[----:B------:R-:W-:Y:S05]  /*11440*/  BSYNC.RECONVERGENT B1 ;  /* 0x0000000000017941 */ /* 0x000fea0003800200 */
.L_x_1795:
[----:B------:R-:W5:Y:S01]  /*11450*/  DSETP.NAN.AND P0, PT, R80, R80, PT ;  /* 0x000000505000722a */ /* 0x000f620003f08000 */
[----:B---3--:R-:W-:Y:S01]  /*11460*/  FSEL R71, R71, R63, P5 ;  /* 0x0000003f47477208 */ /* 0x008fe20002800000 */
        /* <DEDUP_REMOVED lines=19> */
.L_x_1798:
[----:B------:R-:W-:Y:S05]  /*115a0*/  BSYNC.RECONVERGENT B1 ;  /* 0x0000000000017941 */ /* 0x000fea0003800200 */
.L_x_1797:
        /* <DEDUP_REMOVED lines=21> */
.L_x_1800:
[----:B------:R-:W-:Y:S05]  /*11700*/  BSYNC.RECONVERGENT B1 ;  /* 0x0000000000017941 */ /* 0x000fea0003800200 */
.L_x_1799:
[----:B------:R-:W-:Y:S01]  /*11710*/  SEL R14, R14, R0, P1 ;  /* 0x000000000e0e7207 */ /* 0x000fe20000800000 */
[----:B------:R-:W-:Y:S01]  /*11720*/  IMAD.IADD R0, R109, 0x1, R110 ;  /* 0x000000016d007824 */ /* 0x000fe200078e026e */
[----:B------:R-:W5:Y:S01]  /*11730*/  DSETP.NAN.AND P0, PT, R84, R84, PT ;  /* 0x000000545400722a */ /* 0x000f620003f08000 */
[----:B------:R-:W-:Y:S01]  /*11740*/  FSEL R75, R75, R59, P1 ;  /* 0x0000003b4b4b7208 */ /* 0x000fe20000800000 */
[----:B------:R-:W-:Y:S01]  /*11750*/  BSSY.RECONVERGENT B1, `(.L_x_1801) ;  /* 0x0000012000017945 */ /* 0x000fe20003800200 */
[----:B------:R-:W-:Y:S02]  /*11760*/  FSEL R74, R74, R58, P1 ;  /* 0x0000003a4a4a7208 */ /* 0x000fe40000800000 */
[----:B------:R-:W-:Y:S02]  /*11770*/  SEL R105, R105, RZ, P1 ;  /* 0x000000ff69697207 */ /* 0x000fe40000800000 */
[----:B-----5:R-:W-:-:S04]  /*11780*/  @P0 ISETP.GE.U32.AND P1, PT, R9, R0, PT ;  /* 0x000000000900020c */ /* 0x020fc80003f26070 */
[----:B------:R-:W-:-:S15]  /*11790*/  @P0 ISETP.GE.AND.EX P1, PT, R65, RZ, PT, P1 ;  /* 0x000000ff4100020c */ /* 0x000fde0003f26310 */
[----:B------:R-:W-:-:S15]  /*117a0*/  NOP ;  /* 0x0000000000007918 */ /* 0x000fde0000000000 */
[----:B------:R-:W-:-:S15]  /*117b0*/  NOP ;  /* 0x0000000000007918 */ /* 0x000fde0000000000 */
[----:B------:R-:W-:-:S08]  /*117c0*/  NOP ;  /* 0x0000000000007918 */ /* 0x000fd00000000000 */
        /* <DEDUP_REMOVED lines=10> */
.L_x_1802:
[----:B------:R-:W-:Y:S05]  /*11870*/  BSYNC.RECONVERGENT B1 ;  /* 0x0000000000017941 */ /* 0x000fea0003800200 */
.L_x_1801:
        /* <DEDUP_REMOVED lines=21> */
.L_x_1804:
[----:B------:R-:W-:Y:S05]  /*119d0*/  BSYNC.RECONVERGENT B1 ;  /* 0x0000000000017941 */ /* 0x000fea0003800200 */
.L_x_1803:
        /* <DEDUP_REMOVED lines=21> */
.L_x_1806:
[----:B------:R-:W-:Y:S05]  /*11b30*/  BSYNC.RECONVERGENT B1 ;  /* 0x0000000000017941 */ /* 0x000fea0003800200 */
.L_x_1805:
        /* <DEDUP_REMOVED lines=21> */
.L_x_1808:
[----:B------:R-:W-:Y:S05]  /*11c90*/  BSYNC.RECONVERGENT B1 ;  /* 0x0000000000017941 */ /* 0x000fea0003800200 */
.L_x_1807:
[----:B------:R-:W-:Y:S01]  /*11ca0*/  IMAD.IADD R111, R0, 0x1, R110 ;  /* 0x00000001006f7824 */ /* 0x000fe200078e026e */
[----:B------:R-:W5:Y:S01]  /*11cb0*/  DSETP.NAN.AND P0, PT, R92, R92, PT ;  /* 0x0000005c5c00722a */ /* 0x000f620003f08000 */
[----:B0-----:R-:W-:Y:S01]  /*11cc0*/  SEL R10, R10, R109, P4 ;  /* 0x0000006d0a0a7207 */ /* 0x001fe20002000000 */
        /* <DEDUP_REMOVED lines=19> */
.L_x_1810:
[----:B------:R-:W-:Y:S05]  /*11e00*/  BSYNC.RECONVERGENT B1 ;  /* 0x0000000000017941 */ /* 0x000fea0003800200 */
.L_x_1809:
        /* <DEDUP_REMOVED lines=21> */
.L_x_1812:
[----:B------:R-:W-:Y:S05]  /*11f60*/  BSYNC.RECONVERGENT B1 ;  /* 0x0000000000017941 */ /* 0x000fea0003800200 */
.L_x_1811:
        /* <DEDUP_REMOVED lines=21> */
.L_x_1814:
[----:B------:R-:W-:Y:S05]  /*120c0*/  BSYNC.RECONVERGENT B1 ;  /* 0x0000000000017941 */ /* 0x000fea0003800200 */
.L_x_1813:
[----:B------:R-:W5:Y:S01]  /*120d0*/  DSETP.NAN.AND P0, PT, R98, R98, PT ;  /* 0x000000626200722a */ /* 0x000f620003f08000 */
[----:B------:R-:W-:Y:S01]  /*120e0*/  FSEL R89, R89, R41, P3 ;  /* 0x0000002959597208 */ /* 0x000fe20001800000 */
[----:B------:R-:W-:Y:S01]  /*120f0*/  BSSY.RECONVERGENT B1, `(.L_x_1815) ;  /* 0x0000021000017945 */ /* 0x000fe20003800200 */
[----:B------:R-:W-:Y:S02]  /*12100*/  FSEL R88, R88, R40, P3 ;  /* 0x0000002858587208 */ /* 0x000fe40001800000 */
[-C--:B------:R-:W-:Y:S02]  /*12110*/  SEL R7, R7, R0.reuse, P3 ;  /* 0x0000000007077207 */ /* 0x080fe40001800000 */
[----:B------:R-:W-:Y:S02]  /*12120*/  SEL R23, R23, RZ, P3 ;  /* 0x000000ff17177207 */ /* 0x000fe40001800000 */
[----:B-----5:R-:W-:Y:S02]  /*12130*/  @P0 ISETP.GE.U32.AND P3, PT, R2, R111, PT ;  /* 0x0000006f0200020c */ /* 0x020fe40003f66070 */
[----:B------:R-:W-:-:S02]  /*12140*/  SEL R6, R6, R0, P5 ;  /* 0x0000000006067207 */ /* 0x000fc40002800000 */
[----:B------:R-:W-:Y:S02]  /*12150*/  @P0 ISETP.GE.AND.EX P3, PT, R18, RZ, PT, P3 ;  /* 0x000000ff1200020c */ /* 0x000fe40003f66330 */
[----:B------:R-:W-:Y:S02]  /*12160*/  FSEL R91, R91, R43, P5 ;  /* 0x0000002b5b5b7208 */ /* 0x000fe40002800000 */
[----:B------:R-:W-:Y:S02]  /*12170*/  FSEL R90, R90, R42, P5 ;  /* 0x0000002a5a5a7208 */ /* 0x000fe40002800000 */
[----:B0-----:R-:W-:Y:S02]  /*12180*/  FSEL R93, R93, R33, P4 ;  /* 0x000000215d5d7208 */ /* 0x001fe40002000000 */
[----:B------:R-:W-:Y:S02]  /*12190*/  FSEL R92, R92, R32, P4 ;  /* 0x000000205c5c7208 */ /* 0x000fe40002000000 */
[----:B------:R-:W-:-:S02]  /*121a0*/  FSEL R95, R95, R35, P1 ;  /* 0x000000235f5f7208 */ /* 0x000fc40000800000 */
[----:B------:R-:W-:Y:S02]  /*121b0*/  FSEL R94, R94, R34, P1 ;  /* 0x000000225e5e7208 */ /* 0x000fe40000800000 */
[----:B------:R-:W-:Y:S02]  /*121c0*/  FSEL R97, R97, R37, P2 ;  /* 0x0000002561617208 */ /* 0x000fe40001000000 */
[----:B------:R-:W-:Y:S02]  /*121d0*/  FSEL R96, R96, R36, P2 ;  /* 0x0000002460607208 */ /* 0x000fe40001000000 */
[----:B------:R-:W-:Y:S02]  /*121e0*/  SEL R22, R22, RZ, P5 ;  /* 0x000000ff16167207 */ /* 0x000fe40002800000 */
[----:B------:R-:W-:Y:S02]  /*121f0*/  SEL R5, R5, R111, P4 ;  /* 0x0000006f05057207 */ /* 0x000fe40002000000 */
[----:B------:R-:W-:-:S02]  /*12200*/  SEL R21, R21, RZ, P4 ;  /* 0x000000ff15157207 */ /* 0x000fc40002000000 */
[-C--:B------:R-:W-:Y:S02]  /*12210*/  SEL R4, R4, R111.reuse, P1 ;  /* 0x0000006f04047207 */ /* 0x080fe40000800000 */
[----:B------:R-:W-:Y:S02]  /*12220*/  SEL R20, R20, RZ, P1 ;  /* 0x000000ff14147207 */ /* 0x000fe40000800000 */
[----:B------:R-:W-:Y:S02]  /*12230*/  SEL R3, R3, R111, P2 ;  /* 0x0000006f03037207 */ /* 0x000fe40001000000 */
[----:B------:R-:W-:-:S15]  /*12240*/  SEL R19, R19, RZ, P2 ;  /* 0x000000ff13137207 */ /* 0x000fde0001000000 */
        /* <DEDUP_REMOVED lines=11> */
.L_x_1816:
[----:B------:R-:W-:Y:S05]  /*12300*/  BSYNC.RECONVERGENT B1 ;  /* 0x0000000000017941 */ /* 0x000fea0003800200 */
.L_x_1815:
        /* <DEDUP_REMOVED lines=10> */
.L_x_1779:
[----:B------:R-:W-:Y:S05]  /*123b0*/  BSYNC.RECONVERGENT B0 ;  /* 0x0000000000007941 */ /* 0x000fea0003800200 */
.L_x_1778:
[----:B------:R-:W-:Y:S01]  /*123c0*/  ISETP.GE.U32.AND P0, PT, R0, R109, PT ;  /* 0x0000006d0000720c */ /* 0x000fe20003f06070 */
[----:B------:R-:W-:Y:S01]  /*123d0*/  BSSY.RECONVERGENT B0, `(.L_x_1818) ;  /* 0x0000478000007945 */ /* 0x000fe20003800200 */
[----:B------:R-:W-:Y:S01]  /*123e0*/  IMAD.MOV.U32 R116, RZ, RZ, R32 ;  /* 0x000000ffff747224 */ /* 0x000fe200078e0020 */
[----:B------:R-:W-:Y:S01]  /*123f0*/  MOV R118, R34 ;  /* 0x0000002200767202 */ /* 0x000fe20000000f00 */
[----:B------:R-:W-:Y:S02]  /*12400*/  IMAD.MOV.U32 R117, RZ, RZ, R33 ;  /* 0x000000ffff757224 */ /* 0x000fe400078e0021 */
[----:B------:R-:W-:-:S07]  /*12410*/  IMAD.MOV.U32 R119, RZ, RZ, R35 ;  /* 0x000000ffff777224 */ /* 0x000fce00078e0023 */
[----:B------:R-:W-:Y:S05]  /*12420*/  @P0 BRA `(.L_x_1819) ;  /* 0x0000004400c80947 */ /* 0x000fea0003800000 */
[----:B------:R-:W5:Y:S02]  /*12430*/  LDC R24, c[0x0][0x3d8] ;  /* 0x0000f600ff187b82 */ /* 0x000f640000000800 */
[C---:B-----5:R-:W-:Y:S01]  /*12440*/  ISETP.NE.AND P0, PT, R24.reuse, RZ, PT ;  /* 0x000000ff1800720c */ /* 0x060fe20003f05270 */
[----:B------:R-:W-:Y:S01]  /*12450*/  VIADD R35, R24, 0xffffffff ;  /* 0xffffffff18237836 */ /* 0x000fe20000000000 */
[----:B------:R-:W-:-:S04]  /*12460*/  CS2R R24, SRZ ;  /* 0x0000000000187805 */ /* 0x000fc8000001ff00 */
[----:B------:R-:W-:-:S05]  /*12470*/  VIMNMX.U32 R26, PT, PT, R35, 0x18, PT ;  /* 0x00000018231a7848 */ /* 0x000fca0003fe0000 */
[----:B------:R-:W-:Y:S02]  /*12480*/  VIADD R26, R26, 0x1 ;  /* 0x000000011a1a7836 */ /* 0x000fe40000000000 */
[----:B------:R-:W-:Y:S05]  /*12490*/  @!P0 BRA `(.L_x_1820) ;  /* 0x0000001000508947 */ /* 0x000fea0003800000 */
[----:B------:R-:W5:Y:S01]  /*124a0*/  LDCU.64 UR4, c[0x0][0x3e0] ;  /* 0x00007c00ff0477ac */ /* 0x000f620008000a00 */
[----:B------:R-:W-:Y:S01]  /*124b0*/  IMAD.MOV.U32 R24, RZ, RZ, RZ ;  /* 0x000000ffff187224 */ /* 0x000fe200078e00ff */
[----:B------:R-:W-:Y:S01]  /*124c0*/  ISETP.NE.AND P1, PT, R35, RZ, PT ;  /* 0x000000ff2300720c */ /* 0x000fe20003f25270 */
[----:B------:R-:W-:Y:S01]  /*124d0*/  IMAD.MOV.U32 R25, RZ, RZ, R0 ;  /* 0x000000ffff197224 */ /* 0x000fe200078e0000 */
[----:B------:R-:W0:Y:S01]  /*124e0*/  LDCU UR6, c[0x0][0x3dc] ;  /* 0x00007b80ff0677ac */ /* 0x000e220008000800 */
[----:B------:R-:W1:Y:S01]  /*124f0*/  LDCU UR7, c[0x0][0x508] ;  /* 0x0000a100ff0777ac */ /* 0x000e620008000800 */
[----:B-----5:R-:W-:-:S05]  /*12500*/  IMAD.HI.U32 R30, R0, UR4, R24 ;  /* 0x00000004001e7c27 */ /* 0x020fca000f8e0018 */
[----:B------:R-:W-:-:S05]  /*12510*/  SHF.R.U32.HI R31, RZ, UR5, R30 ;  /* 0x00000005ff1f7c19 */ /* 0x000fca000801161e */
[----:B------:R-:W-:-:S04]  /*12520*/  IMAD.MOV R25, RZ, RZ, -R31 ;  /* 0x000000ffff197224 */ /* 0x000fc800078e0a1f */
[----:B0-----:R-:W-:-:S04]  /*12530*/  IMAD R24, R25, UR6, R0 ;  /* 0x0000000619187c24 */ /* 0x001fc8000f8e0200 */
[----:B-1----:R-:W-:Y:S01]  /*12540*/  IMAD R24, R24, UR7, RZ ;  /* 0x0000000718187c24 */ /* 0x002fe2000f8e02ff */
[----:B------:R-:W-:Y:S06]  /*12550*/  @!P1 BRA `(.L_x_1821) ;  /* 0x0000001000189947 */ /* 0x000fec0003800000 */
[----:B------:R-:W0:Y:S01]  /*12560*/  LDCU.64 UR6, c[0x0][0x3e8] ;  /* 0x00007d00ff0677ac */ /* 0x000e220008000a00 */
[----:B------:R-:W-:Y:S01]  /*12570*/  HFMA2 R30, -RZ, RZ, 0, 0 ;  /* 0x00000000ff1e7431 */ /* 0x000fe200000001ff */
[----:B------:R-:W-:Y:S01]  /*12580*/  ISETP.NE.AND P1, PT, R26, 0x2, PT ;  /* 0x000000021a00780c */ /* 0x000fe20003f25270 */
[----:B------:R-:W1:Y:S01]  /*12590*/  LDCU UR4, c[0x0][0x3f0] ;  /* 0x00007e00ff0477ac */ /* 0x000e620008000800 */
[----:B------:R-:W5:Y:S02]  /*125a0*/  LDCU UR5, c[0x0][0x50c] ;  /* 0x0000a180ff0577ac */ /* 0x000f640008000800 */
[----:B0-----:R-:W-:-:S05]  /*125b0*/  IMAD.HI.U32 R28, R31, UR7, R30 ;  /* 0x000000071f1c7c27 */ /* 0x001fca000f8e001e */
[----:B-1----:R-:W-:-:S05]  /*125c0*/  SHF.R.U32.HI R29, RZ, UR4, R28 ;  /* 0x00000004ff1d7c19 */ /* 0x002fca000801161c */
[----:B------:R-:W-:-:S04]  /*125d0*/  IMAD.MOV R25, RZ, RZ, -R29 ;  /* 0x000000ffff197224 */ /* 0x000fc800078e0a1d */
[----:B------:R-:W-:-:S04]  /*125e0*/  IMAD R31, R25, UR6, R31 ;  /* 0x00000006191f7c24 */ /* 0x000fc8000f8e021f */
[----:B-----5:R-:W-:Y:S01]  /*125f0*/  IMAD R24, R31, UR5, R24 ;  /* 0x000000051f187c24 */ /* 0x020fe2000f8e0218 */
[----:B------:R-:W-:Y:S06]  /*12600*/  @!P1 BRA `(.L_x_1821) ;  /* 0x0000000c00ec9947 */ /* 0x000fec0003800000 */
[----:B------:R-:W0:Y:S01]  /*12610*/  LDCU.64 UR4, c[0x0][0x3f8] ;  /* 0x00007f00ff0477ac */ /* 0x000e220008000a00 */
[----:B------:R-:W-:Y:S01]  /*12620*/  IMAD.MOV.U32 R28, RZ, RZ, RZ ;  /* 0x000000ffff1c7224 */ /* 0x000fe200078e00ff */
[----:B------:R-:W-:Y:S01]  /*12630*/  ISETP.NE.AND P1, PT, R26, 0x3, PT ;  /* 0x000000031a00780c */ /* 0x000fe20003f25270 */
[----:B------:R-:W1:Y:S01]  /*12640*/  LDCU UR6, c[0x0][0x3f4] ;  /* 0x00007e80ff0677ac */ /* 0x000e620008000800 */
[----:B------:R-:W5:Y:S01]  /*12650*/  LDCU UR7, c[0x0][0x510] ;  /* 0x0000a200ff0777ac */ /* 0x000f620008000800 */
[----:B0-----:R-:W-:-:S05]  /*12660*/  IMAD.HI.U32 R30, R29, UR4, R28 ;  /* 0x000000041d1e7c27 */ /* 0x001fca000f8e001c */
[----:B------:R-:W-:-:S05]  /*12670*/  SHF.R.U32.HI R31, RZ, UR5, R30 ;  /* 0x00000005ff1f7c19 */ /* 0x000fca000801161e */
        /* <DEDUP_REMOVED lines=21> */
[----:B------:R-:W-:-:S04]  /*127d0*/  SHF.R.U32.HI R31, RZ, UR5, R30 ;  /* 0x00000005ff1f7c19 */ /* 0x000fc8000801161e */
[----:B------:R-:W-:-:S05]  /*127e0*/  IADD3 R25, PT, PT, -R31, RZ, RZ ;  /* 0x000000ff1f197210 */ /* 0x000fca0007ffe1ff */
        /* <DEDUP_REMOVED lines=37> */
[----:B------:R-:W-:Y:S02]  /*12a40*/  MOV R28, RZ ;  /* 0x000000ff001c7202 */ /* 0x000fe40000000f00 */
        /* <DEDUP_REMOVED lines=37> */
[----:B-1----:R-:W-:-:S04]  /*12ca0*/  SHF.R.U32.HI R29, RZ, UR4, R28 ;  /* 0x00000004ff1d7c19 */ /* 0x002fc8000801161c */
[----:B------:R-:W-:-:S05]  /*12cb0*/  IADD3 R25, PT, PT, -R29, RZ, RZ ;  /* 0x000000ff1d197210 */ /* 0x000fca0007ffe1ff */
        /* <DEDUP_REMOVED lines=137> */
[----:B------:R-:W1:Y:S01]  /*13550*/  LDCU UR6, c[0x0][0x4fc] ;  /* 0x00009f80ff0677ac */ /* 0x000e620008000800 */
[----:B------:R-:W5:Y:S02]  /*13560*/  LDCU UR7, c[0x0][0x568] ;  /* 0x0000ad00ff0777ac */ /* 0x000f640008000800 */
[----:B0-----:R-:W-:-:S05]  /*13570*/  IMAD.HI.U32 R25, R29, UR4, R28 ;  /* 0x000000041d197c27 */ /* 0x001fca000f8e001c */
[----:B------:R-:W-:-:S05]  /*13580*/  SHF.R.U32.HI R25, RZ, UR5, R25 ;  /* 0x00000005ff197c19 */ /* 0x000fca0008011619 */
[----:B------:R-:W-:-:S04]  /*13590*/  IMAD.MOV R25, RZ, RZ, -R25 ;  /* 0x000000ffff197224 */ /* 0x000fc800078e0a19 */
[----:B-1----:R-:W-:-:S04]  /*135a0*/  IMAD R29, R25, UR6, R29 ;  /* 0x00000006191d7c24 */ /* 0x002fc8000f8e021d */
[----:B-----5:R-:W-:-:S07]  /*135b0*/  IMAD R24, R29, UR7, R24 ;  /* 0x000000071d187c24 */ /* 0x020fce000f8e0218 */
.L_x_1821:
[----:B------:R-:W-:Y:S01]  /*135c0*/  SHF.R.U32.HI R24, RZ, 0x5, R24 ;  /* 0x00000005ff187819 */ /* 0x000fe20000011618 */
[----:B------:R-:W-:-:S07]  /*135d0*/  IMAD.MOV.U32 R25, RZ, RZ, RZ ;  /* 0x000000ffff197224 */ /* 0x000fce00078e00ff */
.L_x_1820:
[----:B------:R-:W0:Y:S02]  /*135e0*/  LDCU.64 UR4, c[0x0][0x768] ;  /* 0x0000ed00ff0477ac */ /* 0x000e240008000a00 */
[----:B0-----:R-:W-:-:S04]  /*135f0*/  IADD3 R112, P1, PT, R112, UR4, RZ ;  /* 0x0000000470707c10 */ /* 0x001fc8000ff3e0ff */
[----:B------:R-:W-:Y:S02]  /*13600*/  IADD3.X R34, PT, PT, RZ, UR5, RZ, P1, !PT ;  /* 0x00000005ff227c10 */ /* 0x000fe40008ffe4ff */
[----:B----4-:R-:W-:-:S04]  /*13610*/  LEA R56, P1, R24, R112, 0x5 ;  /* 0x0000007018387211 */ /* 0x010fc800078228ff */
[----:B------:R-:W-:-:S06]  /*13620*/  LEA.HI.X R57, R24, R34, R25, 0x5, P1 ;  /* 0x0000002218397211 */ /* 0x000fcc00008f2c19 */
[----:B------:R-:W5:Y:S01]  /*13630*/  LDG.E.ENL2.256 R56, R60, desc[UR36][R56.64] ;  /* 0xfe000024383c797e */ /* 0x000f620008121938 */
[----:B------:R-:W-:-:S05]  /*13640*/  IMAD.IADD R25, R0, 0x1, R110 ;  /* 0x0000000100197824 */ /* 0x000fca00078e026e */
[----:B------:R-:W-:-:S13]  /*13650*/  ISETP.GE.U32.AND P1, PT, R25, R109, PT ;  /* 0x0000006d1900720c */ /* 0x000fda0003f26070 */
[----:B------:R-:W-:Y:S05]  /*13660*/  @P1 BRA `(.L_x_1819) ;  /* 0x0000003400381947 */ /* 0x000fea0003800000 */
[----:B------:R-:W-:Y:S01]  /*13670*/  CS2R R28, SRZ ;  /* 0x00000000001c7805 */ /* 0x000fe2000001ff00 */
[----:B------:R-:W-:Y:S06]  /*13680*/  @!P0 BRA `(.L_x_1822) ;  /* 0x00000010004c8947 */ /* 0x000fec0003800000 */
[----:B------:R-:W0:Y:S01]  /*13690*/  LDCU.64 UR4, c[0x0][0x3e0] ;  /* 0x00007c00ff0477ac */ /* 0x000e220008000a00 */
[----:B------:R-:W-:Y:S01]  /*136a0*/  IMAD.MOV.U32 R24, RZ, RZ, RZ ;  /* 0x000000ffff187224 */ /* 0x000fe200078e00ff */
[----:B------:R-:W-:Y:S01]  /*136b0*/  ISETP.NE.AND P1, PT, R35, RZ, PT ;  /* 0x000000ff2300720c */ /* 0x000fe20003f25270 */
[----:B------:R-:W4:Y:S01]  /*136c0*/  LDCU UR6, c[0x0][0x3dc] ;  /* 0x00007b80ff0677ac */ /* 0x000f220008000800 */
[----:B------:R-:W1:Y:S01]  /*136d0*/  LDCU UR7, c[0x0][0x508] ;  /* 0x0000a100ff0777ac */ /* 0x000e620008000800 */
[----:B0-----:R-:W-:-:S05]  /*136e0*/  IMAD.HI.U32 R30, R25, UR4, R24 ;  /* 0x00000004191e7c27 */ /* 0x001fca000f8e0018 */
[----:B------:R-:W-:-:S05]  /*136f0*/  SHF.R.U32.HI R31, RZ, UR5, R30 ;  /* 0x00000005ff1f7c19 */ /* 0x000fca000801161e */
[----:B------:R-:W-:-:S04]  /*13700*/  IMAD.MOV R27, RZ, RZ, -R31 ;  /* 0x000000ffff1b7224 */ /* 0x000fc800078e0a1f */
[----:B----4-:R-:W-:-:S04]  /*13710*/  IMAD R27, R27, UR6, R25 ;  /* 0x000000061b1b7c24 */ /* 0x010fc8000f8e0219 */
        /* <DEDUP_REMOVED lines=16> */
[----:B------:R-:W1:Y:S01]  /*13820*/  LDCU UR6, c[0x0][0x3f4] ;  /* 0x00007e80ff0677ac */ /* 0x000e620008000800 */
[----:B------:R-:W4:Y:S01]  /*13830*/  LDCU UR7, c[0x0][0x510] ;  /* 0x0000a200ff0777ac */ /* 0x000f220008000800 */
[----:B0-----:R-:W-:-:S05]  /*13840*/  IMAD.HI.U32 R30, R29, UR4, R28 ;  /* 0x000000041d1e7c27 */ /* 0x001fca000f8e001c */
[----:B------:R-:W-:-:S04]  /*13850*/  SHF.R.U32.HI R31, RZ, UR5, R30 ;  /* 0x00000005ff1f7c19 */ /* 0x000fc8000801161e */
[----:B------:R-:W-:-:S05]  /*13860*/  IADD3 R28, PT, PT, -R31, RZ, RZ ;  /* 0x000000ff1f1c7210 */ /* 0x000fca0007ffe1ff */
[----:B-1----:R-:W-:-:S04]  /*13870*/  IMAD R28, R28, UR6, R29 ;  /* 0x000000061c1c7c24 */ /* 0x002fc8000f8e021d */
        /* <DEDUP_REMOVED lines=19> */
[----:B------:R-:W-:-:S05]  /*139b0*/  SHF.R.U32.HI R31, RZ, UR5, R30 ;  /* 0x00000005ff1f7c19 */ /* 0x000fca000801161e */
[----:B------:R-:W-:-:S04]  /*139c0*/  IMAD.MOV R28, RZ, RZ, -R31 ;  /* 0x000000ffff1c7224 */ /* 0x000fc800078e0a1f */
        /* <DEDUP_REMOVED lines=15> */
[----:B------:R-:W-:Y:S01]  /*13ac0*/  HFMA2 R28, -RZ, RZ, 0, 0 ;  /* 0x00000000ff1c7431 */ /* 0x000fe200000001ff */
[----:B------:R-:W-:Y:S01]  /*13ad0*/  ISETP.NE.AND P1, PT, R26, 0x7, PT ;  /* 0x000000071a00780c */ /* 0x000fe20003f25270 */
[----:B------:R-:W1:Y:S01]  /*13ae0*/  LDCU UR6, c[0x0][0x424] ;  /* 0x00008480ff0677ac */ /* 0x000e620008000800 */
[----:B------:R-:W4:Y:S02]  /*13af0*/  LDCU UR7, c[0x0][0x520] ;  /* 0x0000a400ff0777ac */ /* 0x000f240008000800 */
        /* <DEDUP_REMOVED lines=34> */
[----:B-1----:R-:W-:-:S04]  /*13d20*/  SHF.R.U32.HI R29, RZ, UR4, R28 ;  /* 0x00000004ff1d7c19 */ /* 0x002fc8000801161c */
[----:B------:R-:W-:-:S05]  /*13d30*/  IADD3 R30, PT, PT, -R29, RZ, RZ ;  /* 0x000000ff1d1e7210 */ /* 0x000fca0007ffe1ff */
        /* <DEDUP_REMOVED lines=159> */
[----:B------:R-:W1:Y:S01]  /*14730*/  LDCU UR6, c[0x0][0x4fc] ;  /* 0x00009f80ff0677ac */ /* 0x000e620008000800 */
[----:B------:R-:W4:Y:S02]  /*14740*/  LDCU UR7, c[0x0][0x568] ;  /* 0x0000ad00ff0777ac */ /* 0x000f240008000800 */
[----:B0-----:R-:W-:-:S05]  /*14750*/  IMAD.HI.U32 R28, R29, UR4, R28 ;  /* 0x000000041d1c7c27 */ /* 0x001fca000f8e001c */
[----:B------:R-:W-:-:S05]  /*14760*/  SHF.R.U32.HI R28, RZ, UR5, R28 ;  /* 0x00000005ff1c7c19 */ /* 0x000fca000801161c */
[----:B------:R-:W-:-:S04]  /*14770*/  IMAD.MOV R28, RZ, RZ, -R28 ;  /* 0x000000ffff1c7224 */ /* 0x000fc800078e0a1c */
[----:B-1----:R-:W-:-:S04]  /*14780*/  IMAD R28, R28, UR6, R29 ;  /* 0x000000061c1c7c24 */ /* 0x002fc8000f8e021d */
[----:B----4-:R-:W-:-:S07]  /*14790*/  IMAD R27, R28, UR7, R27 ;  /* 0x000000071c1b7c24 */ /* 0x010fce000f8e021b */
.L_x_1823:
[----:B------:R-:W-:Y:S01]  /*147a0*/  SHF.R.U32.HI R28, RZ, 0x5, R27 ;  /* 0x00000005ff1c7819 */ /* 0x000fe2000001161b */
[----:B------:R-:W-:-:S07]  /*147b0*/  IMAD.MOV.U32 R29, RZ, RZ, RZ ;  /* 0x000000ffff1d7224 */ /* 0x000fce00078e00ff */
.L_x_1822:
[----:B---3--:R-:W-:-:S04]  /*147c0*/  LEA R48, P1, R28, R112, 0x5 ;  /* 0x000000701c307211 */ /* 0x008fc800078228ff */
[----:B------:R-:W-:-:S06]  /*147d0*/  LEA.HI.X R49, R28, R34, R29, 0x5, P1 ;  /* 0x000000221c317211 */ /* 0x000fcc00008f2c1d */
[----:B-12---:R-:W5:Y:S01]  /*147e0*/  LDG.E.ENL2.256 R48, R52, desc[UR36][R48.64] ;  /* 0xfe0000243034797e */ /* 0x006f620008121930 */
        /* <DEDUP_REMOVED lines=274> */
[----:B------:R-:W-:-:S05]  /*15910*/  SHF.R.U32.HI R24, RZ, UR5, R24 ;  /* 0x00000005ff187c19 */ /* 0x000fca0008011618 */
[----:B------:R-:W-:-:S04]  /*15920*/  IMAD.MOV R24, RZ, RZ, -R24 ;  /* 0x000000ffff187224 */ /* 0x000fc800078e0a18 */
[----:B-1----:R-:W-:-:S04]  /*15930*/  IMAD R24, R24, UR6, R25 ;  /* 0x0000000618187c24 */ /* 0x002fc8000f8e0219 */
[----:B--2---:R-:W-:-:S07]  /*15940*/  IMAD R27, R24, UR7, R27 ;  /* 0x00000007181b7c24 */ /* 0x004fce000f8e021b */
.L_x_1825:
[----:B------:R-:W-:Y:S01]  /*15950*/  SHF.R.U32.HI R24, RZ, 0x5, R27 ;  /* 0x00000005ff187819 */ /* 0x000fe2000001161b */
[----:B------:R-:W-:-:S07]  /*15960*/  IMAD.MOV.U32 R25, RZ, RZ, RZ ;  /* 0x000000ffff197224 */ /* 0x000fce00078e00ff */
.L_x_1824:
[----:B------:R-:W-:-:S04]  /*15970*/  LEA R40, P1, R24, R112, 0x5 ;  /* 0x0000007018287211 */ /* 0x000fc800078228ff */
[----:B------:R-:W-:-:S06]  /*15980*/  LEA.HI.X R41, R24, R34, R25, 0x5, P1 ;  /* 0x0000002218297211 */ /* 0x000fcc00008f2c19 */
[----:B------:R-:W5:Y:S01]  /*15990*/  LDG.E.ENL2.256 R40, R44, desc[UR36][R40.64] ;  /* 0xfe000024282c797e */ /* 0x000f620008121928 */
[----:B------:R-:W-:-:S04]  /*159a0*/  IADD3 R25, PT, PT, R33, R110, RZ ;  /* 0x0000006e21197210 */ /* 0x000fc80007ffe0ff */
        /* <DEDUP_REMOVED lines=270> */
[----:B------:R-:W1:Y:S01]  /*16a90*/  LDCU UR6, c[0x0][0x4fc] ;  /* 0x00009f80ff0677ac */ /* 0x000e620008000800 */
[----:B------:R-:W2:Y:S03]  /*16aa0*/  LDCU UR7, c[0x0][0x568] ;  /* 0x0000ad00ff0777ac */ /* 0x000ea60008000800 */
[----:B0-----:R-:W-:-:S05]  /*16ab0*/  IMAD.HI.U32 R24, R25, UR4, R24 ;  /* 0x0000000419187c27 */ /* 0x001fca000f8e0018 */
[----:B------:R-:W-:-:S05]  /*16ac0*/  SHF.R.U32.HI R24, RZ, UR5, R24 ;  /* 0x00000005ff187c19 */ /* 0x000fca0008011618 */
[----:B------:R-:W-:-:S04]  /*16ad0*/  IMAD.MOV R24, RZ, RZ, -R24 ;  /* 0x000000ffff187224 */ /* 0x000fc800078e0a18 */
[----:B-1----:R-:W-:-:S04]  /*16ae0*/  IMAD R24, R24, UR6, R25 ;  /* 0x0000000618187c24 */ /* 0x002fc8000f8e0219 */
[----:B--2---:R-:W-:-:S07]  /*16af0*/  IMAD R27, R24, UR7, R27 ;  /* 0x00000007181b7c24 */ /* 0x004fce000f8e021b */
.L_x_1827:
[----:B------:R-:W-:Y:S01]  /*16b00*/  SHF.R.U32.HI R28, RZ, 0x5, R27 ;  /* 0x00000005ff1c7819 */ /* 0x000fe2000001161b */
[----:B------:R-:W-:-:S07]  /*16b10*/  IMAD.MOV.U32 R29, RZ, RZ, RZ ;  /* 0x000000ffff1d7224 */ /* 0x000fce00078e00ff */
.L_x_1826:
[----:B------:R-:W-:-:S04]  /*16b20*/  LEA R36, P0, R28, R112, 0x5 ;  /* 0x000000701c247211 */ /* 0x000fc800078028ff */
[----:B------:R-:W-:-:S06]  /*16b30*/  LEA.HI.X R37, R28, R34, R29, 0x5, P0 ;  /* 0x000000221c257211 */ /* 0x000fcc00000f2c1d */
[----:B------:R-:W5:Y:S03]  /*16b40*/  LDG.E.ENL2.256 R36, R116, desc[UR36][R36.64] ;  /* 0xfe0000242474797e */ /* 0x000f660008121924 */
.L_x_1819:
[----:B------:R-:W-:Y:S05]  /*16b50*/  BSYNC.RECONVERGENT B0 ;  /* 0x0000000000007941 */ /* 0x000fea0003800200 */
.L_x_1818:
[----:B------:R-:W-:Y:S01]  /*16b60*/  ISETP.GE.U32.AND P0, PT, R0, R109, PT ;  /* 0x0000006d0000720c */ /* 0x000fe20003f06070 */
[----:B------:R-:W-:-:S12]  /*16b70*/  BSSY.RECONVERGENT B0, `(.L_x_1828) ;  /* 0x0000186000007945 */ /* 0x000fd80003800200 */
        /* <DEDUP_REMOVED lines=45> */
.L_x_1831:
[----:B------:R-:W-:Y:S05]  /*16e50*/  BSYNC.RECONVERGENT B1 ;  /* 0x0000000000017941 */ /* 0x000fea0003800200 */
.L_x_1830:
        /* <DEDUP_REMOVED lines=10> */
.L_x_1833:
[----:B------:R-:W-:Y:S05]  /*16f00*/  BSYNC.RECONVERGENT B1 ;  /* 0x0000000000017941 */ /* 0x000fea0003800200 */
.L_x_1832:
        /* <DEDUP_REMOVED lines=16> */
.L_x_1835:
[----:B------:R-:W-:Y:S05]  /*17010*/  BSYNC.RECONVERGENT B1 ;  /* 0x0000000000017941 */ /* 0x000fea0003800200 */
.L_x_1834:
        /* <DEDUP_REMOVED lines=13> */
.L_x_1837:
[----:B------:R-:W-:Y:S05]  /*170f0*/  BSYNC.RECONVERGENT B1 ;  /* 0x0000000000017941 */ /* 0x000fea0003800200 */
.L_x_1836:
        /* <DEDUP_REMOVED lines=51> */
.L_x_1839:
[----:B------:R-:W-:Y:S05]  /*17430*/  BSYNC.RECONVERGENT B1 ;  /* 0x0000000000017941 */ /* 0x000fea0003800200 */
.L_x_1838:
        /* <DEDUP_REMOVED lines=13> */
.L_x_1841:
[----:B------:R-:W-:Y:S05]  /*17510*/  BSYNC.RECONVERGENT B1 ;  /* 0x0000000000017941 */ /* 0x000fea0003800200 */
.L_x_1840:
[----:B------:R-:W-:Y:S01]  /*17520*/  @P4 ISETP.GE.U32.AND P3, PT, R10, R24, PT ;  /* 0x000000180a00420c */ /* 0x000fe20003f66070 */
[----:B------:R-:W-:Y:S01]  /*17530*/  BSSY.RECONVERGENT B1, `(.L_x_1842) ;  /* 0x000000f000017945 */ /* 0x000fe20003800200 */
[----:B------:R-:W-:Y:S02]  /*17540*/  FSEL R76, R76, R52, P0 ;  /* 0x000000344c4c7208 */ /* 0x000fe40000000000 */
[----:B------:R-:W-:Y:S02]  /*17550*/  @P4 ISETP.GE.AND.EX P3, PT, R100, RZ, PT, P3 ;  /* 0x000000ff6400420c */ /* 0x000fe40003f66330 */
[----:B------:R-:W-:Y:S02]  /*17560*/  FSEL R77, R77, R53, P0 ;  /* 0x000000354d4d7208 */ /* 0x000fe40000000000 */
        /* <DEDUP_REMOVED lines=11> */
.L_x_1843:
[----:B------:R-:W-:Y:S05]  /*17620*/  BSYNC.RECONVERGENT B1 ;  /* 0x0000000000017941 */ /* 0x000fea0003800200 */
.L_x_1842:
        /* <DEDUP_REMOVED lines=13> */
.L_x_1845:
[----:B------:R-:W-:Y:S05]  /*17700*/  BSYNC.RECONVERGENT B1 ;  /* 0x0000000000017941 */ /* 0x000fea0003800200 */
.L_x_1844:
        /* <DEDUP_REMOVED lines=51> */
.L_x_1847:
[----:B------:R-:W-:Y:S05]  /*17a40*/  BSYNC.RECONVERGENT B1 ;  /* 0x0000000000017941 */ /* 0x000fea0003800200 */
.L_x_1846:
        /* <DEDUP_REMOVED lines=13> */
.L_x_1849:
[----:B------:R-:W-:Y:S05]  /*17b20*/  BSYNC.RECONVERGENT B1 ;  /* 0x0000000000017941 */ /* 0x000fea0003800200 */
.L_x_1848:
        /* <DEDUP_REMOVED lines=13> */
.L_x_1851:
[----:B------:R-:W-:Y:S05]  /*17c00*/  BSYNC.RECONVERGENT B1 ;  /* 0x0000000000017941 */ /* 0x000fea0003800200 */
.L_x_1850:
        /* <DEDUP_REMOVED lines=18> */
.L_x_1853:
[----:B------:R-:W-:Y:S05]  /*17d30*/  BSYNC.RECONVERGENT B1 ;  /* 0x0000000000017941 */ /* 0x000fea0003800200 */
.L_x_1852:
        /* <DEDUP_REMOVED lines=49> */
.L_x_1855:
[----:B------:R-:W-:Y:S05]  /*18050*/  BSYNC.RECONVERGENT B1 ;  /* 0x0000000000017941 */ /* 0x000fea0003800200 */
.L_x_1854:
        /* <DEDUP_REMOVED lines=13> */
.L_x_1857:
[----:B------:R-:W-:Y:S05]  /*18130*/  BSYNC.RECONVERGENT B1 ;  /* 0x0000000000017941 */ /* 0x000fea0003800200 */
.L_x_1856:
        /* <DEDUP_REMOVED lines=16> */
.L_x_1859:
[----:B------:R-:W-:Y:S05]  /*18240*/  BSYNC.RECONVERGENT B1 ;  /* 0x0000000000017941 */ /* 0x000fea0003800200 */
.L_x_1858:
        /* <DEDUP_REMOVED lines=13> */
.L_x_1861:
[----:B------:R-:W-:Y:S05]  /*18320*/  BSYNC.RECONVERGENT B1 ;  /* 0x0000000000017941 */ /* 0x000fea0003800200 */
.L_x_1860:
        /* <DEDUP_REMOVED lines=10> */
.L_x_1829:
[----:B------:R-:W-:Y:S05]  /*183d0*/  BSYNC.RECONVERGENT B0 ;  /* 0x0000000000007941 */ /* 0x000fea0003800200 */
.L_x_1828:
        /* <DEDUP_REMOVED lines=44> */
.L_x_1863:
[----:B------:R-:W-:Y:S05]  /*186a0*/  BSYNC.RECONVERGENT B0 ;  /* 0x0000000000007941 */ /* 0x000fea0003800200 */
.L_x_1862:
        /* <DEDUP_REMOVED lines=10> */
.L_x_1865:
[----:B------:R-:W-:Y:S05]  /*18750*/  BSYNC.RECONVERGENT B0 ;  /* 0x0000000000007941 */ /* 0x000fea0003800200 */
.L_x_1864:
[----:B0-----:R-:W-:Y:S01]  /*18760*/  @P6 ISETP.GE.U32.AND P3, PT, R14, R10, PT ;  /* 0x0000000a0e00620c */ /* 0x001fe20003f66070 */
[----:B------:R-:W-:Y:S01]  /*18770*/  BSSY.RECONVERGENT B0, `(.L_x_1866) ;  /* 0x000000e000007945 */ /* 0x000fe20003800200 */
[----:B------:R-:W-:Y:S02]  /*18780*/  FSEL R24, R68, R76, P2 ;  /* 0x0000004c44187208 */ /* 0x000fe40001000000 */
[----:B------:R-:W-:Y:S02]  /*18790*/  @P6 ISETP.GE.AND.EX P3, PT, R105, R100, PT, P3 ;  /* 0x000000646900620c */ /* 0x000fe40003f66330 */
[----:B------:R-:W-:-:S11]  /*187a0*/  FSEL R25, R69, R77, P2 ;  /* 0x0000004d45197208 */ /* 0x000fd60001000000 */
[----:B------:R0:W0:Y:S01]  /*187b0*/  @P6 DSETP.NUM.OR P3, PT, R82, R82, !P3 ;  /* 0x000000525200622a */ /* 0x0000220005f67400 */
        /* <DEDUP_REMOVED lines=9> */
.L_x_1867:
[----:B------:R-:W-:Y:S05]  /*18850*/  BSYNC.RECONVERGENT B0 ;  /* 0x0000000000007941 */ /* 0x000fea0003800200 */
.L_x_1866:
[----:B------:R-:W-:Y:S01]  /*18860*/  FSEL R26, R70, R78, P1 ;  /* 0x0000004e461a7208 */ /* 0x000fe20000800000 */
[----:B------:R-:W-:Y:S01]  /*18870*/  BSSY.RECONVERGENT B0, `(.L_x_1868) ;  /* 0x0000013000007945 */ /* 0x000fe20003800200 */
[----:B------:R-:W-:Y:S01]  /*18880*/  FSEL R27, R71, R79, P1 ;  /* 0x0000004f471b7208 */ /* 0x000fe20000800000 */
[----:B------:R0:W0:Y:S01]  /*18890*/  DSETP.NAN.AND P5, PT, R24, R24, PT ;  /* 0x000000181800722a */ /* 0x0000220003fa8000 */
[----:B------:R-:W-:Y:S02]  /*188a0*/  SEL R0, R17, R13, P2 ;  /* 0x0000000d11007207 */ /* 0x000fe40001000000 */
[----:B------:R-:W-:-:S15]  /*188b0*/  SEL R104, R108, R104, P2 ;  /* 0x000000686c687207 */ /* 0x000fde0001000000 */
[----:B------:R-:W-:-:S15]  /*188c0*/  NOP ;  /* 0x0000000000007918 */ /* 0x000fde0000000000 */
[----:B------:R-:W-:-:S15]  /*188d0*/  NOP ;  /* 0x0000000000007918 */ /* 0x000fde0000000000 */
[----:B------:R-:W-:-:S15]  /*188e0*/  NOP ;  /* 0x0000000000007918 */ /* 0x000fde0000000000 */
[----:B------:R-:W-:-:S01]  /*188f0*/  NOP ;  /* 0x0000000000007918 */ /* 0x000fc20000000000 */
        /* <DEDUP_REMOVED lines=8> */
[----:B0-----:R0:W1:Y:S02]  /*18980*/  @P6 DSETP.LT.AND P3, PT, R74, R82, PT ;  /* 0x000000524a00622a */ /* 0x0010640003f61000 */
[----:B-1----:R-:W-:-:S13]  /*18990*/  @!P6 PLOP3.LUT P3, PT, P2, PT, PT, 0x8, 0x80 ;  /* 0x000000000080e81c */ /* 0x002fda000176e170 */
.L_x_1869:
[----:B------:R-:W-:Y:S05]  /*189a0*/  BSYNC.RECONVERGENT B0 ;  /* 0x0000000000007941 */ /* 0x000fea0003800200 */
.L_x_1868:
        /* <DEDUP_REMOVED lines=22> */
.L_x_1871:
[----:B------:R-:W-:Y:S05]  /*18b10*/  BSYNC.RECONVERGENT B0 ;  /* 0x0000000000007941 */ /* 0x000fea0003800200 */
.L_x_1870:
        /* <DEDUP_REMOVED lines=22> */
.L_x_1873:
[----:B------:R-:W-:Y:S05]  /*18c80*/  BSYNC.RECONVERGENT B0 ;  /* 0x0000000000007941 */ /* 0x000fea0003800200 */
.L_x_1872:
        /* <DEDUP_REMOVED lines=22> */
.L_x_1875:
[----:B------:R-:W-:Y:S05]  /*18df0*/  BSYNC.RECONVERGENT B0 ;  /* 0x0000000000007941 */ /* 0x000fea0003800200 */
.L_x_1874:
        /* <DEDUP_REMOVED lines=22> */
.L_x_1877:
[----:B------:R-:W-:Y:S05]  /*18f60*/  BSYNC.RECONVERGENT B0 ;  /* 0x0000000000007941 */ /* 0x000fea0003800200 */
.L_x_1876:
        /* <DEDUP_REMOVED lines=22> */
.L_x_1879:
[----:B------:R-:W-:Y:S05]  /*190d0*/  BSYNC.RECONVERGENT B0 ;  /* 0x0000000000007941 */ /* 0x000fea0003800200 */
.L_x_1878:
[----:B------:R-:W-:Y:S01]  /*190e0*/  SEL R30, R30, R7, P0 ;  /* 0x000000071e1e7207 */ /* 0x000fe20000000000 */
[----:B------:R-:W-:Y:S01]  /*190f0*/  BSSY.RECONVERGENT B0, `(.L_x_1880) ;  /* 0x0000023000007945 */ /* 0x000fe20003800200 */
[----:B------:R-:W-:Y:S02]  /*19100*/  SEL R102, R102, R23, P0 ;  /* 0x0000001766667207 */ /* 0x000fe40000000000 */
[----:B------:R-:W-:Y:S02]  /*19110*/  @P6 ISETP.GE.U32.AND P1, PT, R31, R4, PT ;  /* 0x000000041f00620c */ /* 0x000fe40003f26070 */
[----:B0-----:R-:W-:Y:S02]  /*19120*/  @P5 ISETP.GE.U32.AND P0, PT, R30, R3, PT ;  /* 0x000000031e00520c */ /* 0x001fe40003f06070 */
[----:B------:R-:W-:Y:S02]  /*19130*/  @P6 ISETP.GE.AND.EX P1, PT, R103, R20, PT, P1 ;  /* 0x000000146700620c */ /* 0x000fe40003f26310 */
[----:B------:R-:W-:-:S02]  /*19140*/  @P5 ISETP.GE.AND.EX P0, PT, R102, R19, PT, P0 ;  /* 0x000000136600520c */ /* 0x000fc40003f06300 */
[----:B------:R-:W-:Y:S02]  /*19150*/  FSEL R8, R12, R90, P3 ;  /* 0x0000005a0c087208 */ /* 0x000fe40001800000 */
[----:B------:R-:W-:Y:S02]  /*19160*/  FSEL R9, R13, R91, P3 ;  /* 0x0000005b0d097208 */ /* 0x000fe40001800000 */
[----:B------:R-:W-:Y:S02]  /*19170*/  SEL R23, R25, R6, P3 ;  /* 0x0000000619177207 */ /* 0x000fe40001800000 */
[----:B------:R-:W-:Y:S02]  /*19180*/  SEL R105, R105, R22, P3 ;  /* 0x0000001669697207 */ /* 0x000fe40001800000 */
[----:B------:R-:W0:Y:S01]  /*19190*/  DSETP.NAN.AND P4, PT, R8, R8, PT ;  /* 0x000000080800722a */ /* 0x000e220003f88000 */
[----:B------:R-:W-:Y:S02]  /*191a0*/  FSEL R26, R16, R92, P2 ;  /* 0x0000005c101a7208 */ /* 0x000fe40001000000 */
[----:B0-----:R-:W-:-:S02]  /*191b0*/  @P4 ISETP.GE.U32.AND P3, PT, R23, R2, PT ;  /* 0x000000021700420c */ /* 0x001fc40003f66070 */
        /* <DEDUP_REMOVED lines=22> */
.L_x_1881:
[----:B------:R-:W-:Y:S05]  /*19320*/  BSYNC.RECONVERGENT B0 ;  /* 0x0000000000007941 */ /* 0x000fea0003800200 */
.L_x_1880:
        /* <DEDUP_REMOVED lines=14> */
.L_x_1883:
[----:B------:R-:W-:Y:S05]  /*19410*/  BSYNC.RECONVERGENT B0 ;  /* 0x0000000000007941 */ /* 0x000fea0003800200 */
.L_x_1882:
[----:B------:R-:W-:Y:S01]  /*19420*/  BSSY.RECONVERGENT B0, `(.L_x_1884) ;  /* 0x000000f000007945 */ /* 0x000fe20003800200 */
[----:B------:R1:W0:Y:S02]  /*19430*/  @P4 DSETP.NUM.OR P3, PT, R98, R98, !P3 ;  /* 0x000000626200422a */ /* 0x0002240005f67400 */
        /* <DEDUP_REMOVED lines=13> */
.L_x_1885:
[----:B------:R-:W-:Y:S05]  /*19510*/  BSYNC.RECONVERGENT B0 ;  /* 0x0000000000007941 */ /* 0x000fea0003800200 */
.L_x_1884:
[----:B0-----:R-:W-:Y:S01]  /*19520*/  FSEL R24, R8, R98, P3 ;  /* 0x0000006208187208 */ /* 0x001fe20001800000 */
[----:B------:R-:W-:Y:S01]  /*19530*/  IMAD.MOV.U32 R4, RZ, RZ, R26 ;  /* 0x000000ffff047224 */ /* 0x000fe200078e001a */
[----:B------:R-:W-:Y:S01]  /*19540*/  FSEL R25, R9, R99, P3 ;  /* 0x0000006309197208 */ /* 0x000fe20001800000 */
[----:B------:R-:W-:Y:S01]  /*19550*/  IMAD.MOV.U32 R8, RZ, RZ, R0 ;  /* 0x000000ffff087224 */ /* 0x000fe200078e0000 */
[----:B------:R-:W-:Y:S01]  /*19560*/  SEL R22, R23, R2, P3 ;  /* 0x0000000217167207 */ /* 0x000fe20001800000 */
[----:B------:R-:W-:Y:S01]  /*19570*/  IMAD.MOV.U32 R9, RZ, RZ, R95 ;  /* 0x000000ffff097224 */ /* 0x000fe200078e005f */
[----:B------:R-:W-:Y:S02]  /*19580*/  SEL R23, R105, R18, P3 ;  /* 0x0000001269177207 */ /* 0x000fe40001800000 */
[----:B------:R-:W-:-:S07]  /*19590*/  MOV R5, R27 ;  /* 0x0000001b00057202 */ /* 0x000fce0000000f00 */
.L_x_1557:
[----:B------:R-:W-:Y:S05]  /*195a0*/  BSYNC.RECONVERGENT B6 ;  /* 0x0000000000067941 */ /* 0x000fea0003800200 */
.L_x_1556:
[----:B------:R-:W0:Y:S02]  /*195b0*/  LDCU UR4, c[0x0][0x3b4] ;  /* 0x00007680ff0477ac */ /* 0x000e240008000800 */
[----:B0-----:R-:W-:-:S09]  /*195c0*/  UISETP.NE.AND UP0, UPT, UR4, URZ, UPT ;  /* 0x000000ff0400728c */ /* 0x001fd2000bf05270 */
[----:B------:R-:W-:Y:S05]  /*195d0*/  BRA.U !UP0, `(.L_x_1886) ;  /* 0x0000000908347547 */ /* 0x000fea000b800000 */
[----:B----4-:R-:W0:Y:S01]  /*195e0*/  S2R R3, SR_CgaCtaId ;  /* 0x0000000000037919 */ /* 0x010e220000008800 */
[----:B-1----:R-:W1:Y:S01]  /*195f0*/  LDC R18, c[0x0][0x360] ;  /* 0x0000d800ff127b82 */ /* 0x002e620000000800 */
[----:B------:R-:W-:Y:S01]  /*19600*/  MOV R0, 0x400 ;  /* 0x0000040000007802 */ /* 0x000fe20000000f00 */
[----:B------:R-:W-:Y:S01]  /*19610*/  IMAD.MOV.U32 R20, RZ, RZ, R24 ;  /* 0x000000ffff147224 */ /* 0x000fe200078e0018 */
[----:B---3--:R-:W-:Y:S01]  /*19620*/  MOV R14, R16 ;  /* 0x00000010000e7202 */ /* 0x008fe20000000f00 */
[----:B------:R-:W-:Y:S02]  /*19630*/  IMAD.MOV.U32 R21, RZ, RZ, R25 ;  /* 0x000000ffff157224 */ /* 0x000fe400078e0019 */
[----:B------:R-:W-:Y:S02]  /*19640*/  VIADD R2, R0, 0x10 ;  /* 0x0000001000027836 */ /* 0x000fe40000000000 */
[----:B-----5:R-:W3:Y:S01]  /*19650*/  LDC R44, c[0x0][0x364] ;  /* 0x0000d900ff2c7b82 */ /* 0x020ee20000000800 */
[----:B------:R-:W-:-:S02]  /*19660*/  IMAD.MOV.U32 R15, RZ, RZ, R17 ;  /* 0x000000ffff0f7224 */ /* 0x000fc400078e0011 */
[----:B-1----:R-:W-:Y:S01]  /*19670*/  IMAD R0, R120, R18, R113 ;  /* 0x0000001278007224 */ /* 0x002fe200078e0271 */
[----:B0-----:R-:W-:Y:S02]  /*19680*/  LEA R3, R3, R2, 0x18 ;  /* 0x0000000203037211 */ /* 0x001fe400078ec0ff */
[----:B---3--:R-:W-:-:S03]  /*19690*/  ISETP.GE.U32.AND P0, PT, R44, 0x2, PT ;  /* 0x000000022c00780c */ /* 0x008fc60003f06070 */
[----:B------:R-:W-:-:S05]  /*196a0*/  IMAD R19, R0, 0x40, R3 ;  /* 0x0000004000137824 */ /* 0x000fca00078e0203 */
[----:B------:R0:W-:Y:S04]  /*196b0*/  STS.128 [R19], R4 ;  /* 0x0000000413007388 */ /* 0x0001e80000000c00 */
[----:B------:R0:W-:Y:S04]  /*196c0*/  STS.128 [R19+0x10], R8 ;  /* 0x0000100813007388 */ /* 0x0001e80000000c00 */
[----:B------:R0:W-:Y:S04]  /*196d0*/  STS.128 [R19+0x20], R12 ;  /* 0x0000200c13007388 */ /* 0x0001e80000000c00 */
[----:B------:R0:W-:Y:S01]  /*196e0*/  STS.128 [R19+0x30], R20 ;  /* 0x0000301413007388 */ /* 0x0001e20000000c00 */
[----:B------:R-:W-:Y:S05]  /*196f0*/  @!P0 BRA `(.L_x_1886) ;  /* 0x0000000400ec8947 */ /* 0x000fea0003800000 */
[----:B------:R-:W-:-:S07]  /*19700*/  IMAD.MOV.U32 R0, RZ, RZ, R44 ;  /* 0x000000ffff007224 */ /* 0x000fce00078e002c */
.L_x_1897:
[----:B0-----:R-:W-:Y:S01]  /*19710*/  SHF.R.U32.HI R21, RZ, 0x1, R0 ;  /* 0x00000001ff157819 */ /* 0x001fe20000011600 */
[----:B------:R-:W-:Y:S05]  /*19720*/  WARPSYNC.ALL ;  /* 0x0000000000007948 */ /* 0x000fea0003800000 */
[----:B-1----:R-:W-:Y:S01]  /*19730*/  IMAD.IADD R15, R21, 0x1, R120 ;  /* 0x00000001150f7824 */ /* 0x002fe200078e0278 */
[----:B------:R-:W-:Y:S04]  /*19740*/  BAR.SYNC.DEFER_BLOCKING 0x0 ;  /* 0x0000000000007b1d */ /* 0x000fe80000010000 */
[----:B------:R-:W-:-:S02]  /*19750*/  ISETP.GE.U32.AND P0, PT, R15, R44, PT ;  /* 0x0000002c0f00720c */ /* 0x000fc40003f06070 */
[----:B------:R-:W-:Y:S02]  /*19760*/  BSSY.RECONVERGENT B0, `(.L_x_1887) ;  /* 0x0000071000007945 */ /* 0x000fe40003800200 */
[----:B------:R-:W-:-:S13]  /*19770*/  ISETP.GE.U32.OR P0, PT, R120, R21, P0 ;  /* 0x000000157800720c */ /* 0x000fda0000706470 */
[----:B--2---:R-:W-:Y:S05]  /*19780*/  @P0 BRA `(.L_x_1888) ;  /* 0x0000000400b80947 */ /* 0x004fea0003800000 */
[----:B------:R-:W-:Y:S01]  /*19790*/  IMAD R2, R15, R18, R113 ;  /* 0x000000120f027224 */ /* 0x000fe200078e0271 */
[----:B------:R-:W0:Y:S01]  /*197a0*/  DSETP.NAN.AND P6, PT, R4, R4, PT ;  /* 0x000000040400722a */ /* 0x000e220003fc8000 */
[----:B------:R-:W-:Y:S02]  /*197b0*/  BSSY.RECONVERGENT B1, `(.L_x_1889) ;  /* 0x000002f000017945 */ /* 0x000fe40003800200 */
[----:B------:R-:W-:-:S05]  /*197c0*/  IMAD R2, R2, 0x40, R3 ;  /* 0x0000004002027824 */ /* 0x000fca00078e0203 */
[----:B------:R-:W0:Y:S04]  /*197d0*/  LDS.128 R40, [R2] ;  /* 0x0000000002287984 */ /* 0x000e280000000c00 */
[----:B--2---:R-:W1:Y:S04]  /*197e0*/  LDS.128 R36, [R2+0x10] ;  /* 0x0000100002247984 */ /* 0x004e680000000c00 */
[----:B------:R-:W2:Y:S04]  /*197f0*/  LDS.128 R28, [R2+0x20] ;  /* 0x00002000021c7984 */ /* 0x000ea80000000c00 */
[----:B------:R3:W4:Y:S01]  /*19800*/  LDS.128 R32, [R2+0x30] ;  /* 0x0000300002207984 */ /* 0x0007220000000c00 */
[----:B0-----:R-:W-:-:S04]  /*19810*/  @P6 ISETP.GE.U32.AND P0, PT, R6, R42, PT ;  /* 0x0000002a0600620c */ /* 0x001fc80003f06070 */
[----:B------:R-:W-:-:S15]  /*19820*/  @P6 ISETP.GE.AND.EX P0, PT, R7, R43, PT, P0 ;  /* 0x0000002b0700620c */ /* 0x000fde0003f06300 */
[----:B------:R-:W-:-:S15]  /*19830*/  NOP ;  /* 0x0000000000007918 */ /* 0x000fde0000000000 */
[----:B------:R-:W-:-:S09]  /*19840*/  NOP ;  /* 0x0000000000007918 */ /* 0x000fd20000000000 */
[----:B------:R-:W1:Y:S02]  /*19850*/  DSETP.NAN.AND P4, PT, R8, R8, PT ;  /* 0x000000080800722a */ /* 0x000e640003f88000 */
[----:B-1----:R-:W-:-:S04]  /*19860*/  @P4 ISETP.GE.U32.AND P1, PT, R10, R38, PT ;  /* 0x000000260a00420c */ /* 0x002fc80003f26070 */
[----:B------:R-:W-:-:S15]  /*19870*/  @P4 ISETP.GE.AND.EX P1, PT, R11, R39, PT, P1 ;  /* 0x000000270b00420c */ /* 0x000fde0003f26310 */
[----:B------:R-:W-:-:S15]  /*19880*/  NOP ;  /* 0x0000000000007918 */ /* 0x000fde0000000000 */
[----:B------:R-:W-:-:S15]  /*19890*/  NOP ;  /* 0x0000000000007918 */ /* 0x000fde0000000000 */
[----:B------:R-:W-:-:S13]  /*198a0*/  NOP ;  /* 0x0000000000007918 */ /* 0x000fda0000000000 */
[----:B------:R-:W2:Y:S02]  /*198b0*/  DSETP.NAN.AND P5, PT, R12, R12, PT ;  /* 0x0000000c0c00722a */ /* 0x000ea40003fa8000 */
[----:B--2---:R-:W-:-:S04]  /*198c0*/  @P5 ISETP.GE.U32.AND P2, PT, R16, R30, PT ;  /* 0x0000001e1000520c */ /* 0x004fc80003f46070 */
        /* <DEDUP_REMOVED lines=9> */
[----:B------:R3:W1:-:S15]  /*19960*/  @P6 DSETP.NUM.OR P0, PT, R40, R40, !P0 ;  /* 0x000000282800622a */ /* 0x00065e0004707400 */
[----:B------:R-:W-:-:S15]  /*19970*/  NOP ;  /* 0x0000000000007918 */ /* 0x000fde0000000000 */
[----:B------:R-:W-:-:S15]  /*19980*/  NOP ;  /* 0x0000000000007918 */ /* 0x000fde0000000000 */
[----:B------:R-:W-:-:S15]  /*19990*/  NOP ;  /* 0x0000000000007918 */ /* 0x000fde0000000000 */
[----:B------:R-:W-:-:S04]  /*199a0*/  NOP ;  /* 0x0000000000007918 */ /* 0x000fc80000000000 */
[----:B------:R3:W2:-:S15]  /*199b0*/  @P4 DSETP.NUM.OR P1, PT, R36, R36, !P1 ;  /* 0x000000242400422a */ /* 0x00069e0004f27400 */
        /* <DEDUP_REMOVED lines=8> */
[----:B------:R-:W-:-:S04]  /*19a40*/  @!P6 ISETP.GE.AND.EX P0, PT, R7, R43, PT, P0 ;  /* 0x0000002b0700e20c */ /* 0x000fc80003f06300 */
[----:B------:R-:W-:-:S15]  /*19a50*/  @!P6 PLOP3.LUT P0, PT, P0, PT, PT, 0x8, 0x80 ;  /* 0x000000000080e81c */ /* 0x000fde000070e170 */
[----:B------:R-:W-:-:S15]  /*19a60*/  NOP ;  /* 0x0000000000007918 */ /* 0x000fde0000000000 */
[----:B------:R-:W-:-:S15]  /*19a70*/  NOP ;  /* 0x0000000000007918 */ /* 0x000fde0000000000 */
[----:B------:R-:W-:-:S09]  /*19a80*/  NOP ;  /* 0x0000000000007918 */ /* 0x000fd20000000000 */
[----:B------:R0:W1:Y:S02]  /*19a90*/  @P6 DSETP.LT.AND P0, PT, R4, R40, PT ;  /* 0x000000280400622a */ /* 0x0000640003f01000 */
.L_x_1890:
[----:B------:R-:W-:Y:S05]  /*19aa0*/  BSYNC.RECONVERGENT B1 ;  /* 0x0000000000017941 */ /* 0x000fea0003800200 */
.L_x_1889:
[----:B------:R-:W-:Y:S01]  /*19ab0*/  BSSY.RECONVERGENT B1, `(.L_x_1891) ;  /* 0x000000e000017945 */ /* 0x000fe20003800200 */
[----:B01----:R-:W-:Y:S02]  /*19ac0*/  FSEL R4, R4, R40, P0 ;  /* 0x0000002804047208 */ /* 0x003fe40000000000 */
        /* <DEDUP_REMOVED lines=10> */
[----:B------:R0:W1:Y:S02]  /*19b70*/  @P4 DSETP.LT.AND P1, PT, R8, R36, PT ;  /* 0x000000240800422a */ /* 0x0000640003f21000 */
[----:B-1----:R-:W-:-:S13]  /*19b80*/  @!P4 PLOP3.LUT P1, PT, P0, PT, PT, 0x8, 0x80 ;  /* 0x000000000080c81c */ /* 0x002fda000072e170 */
.L_x_1892:
[----:B------:R-:W-:Y:S05]  /*19b90*/  BSYNC.RECONVERGENT B1 ;  /* 0x0000000000017941 */ /* 0x000fea0003800200 */
.L_x_1891:
[----:B0-----:R-:W-:Y:S01]  /*19ba0*/  FSEL R8, R8, R36, P1 ;  /* 0x0000002408087208 */ /* 0x001fe20000800000 */
[----:B------:R0:W-:Y:S01]  /*19bb0*/  STS.128 [R19], R4 ;  /* 0x0000000413007388 */ /* 0x0001e20000000c00 */
[----:B------:R-:W-:Y:S01]  /*19bc0*/  FSEL R9, R9, R37, P1 ;  /* 0x0000002509097208 */ /* 0x000fe20000800000 */
[----:B------:R-:W-:Y:S01]  /*19bd0*/  BSSY.RECONVERGENT B1, `(.L_x_1893) ;  /* 0x000000f000017945 */ /* 0x000fe20003800200 */
[----:B------:R-:W-:Y:S02]  /*19be0*/  SEL R10, R10, R38, P1 ;  /* 0x000000260a0a7207 */ /* 0x000fe40000800000 */
[----:B------:R-:W-:Y:S02]  /*19bf0*/  SEL R11, R11, R39, P1 ;  /* 0x000000270b0b7207 */ /* 0x000fe40000800000 */
[----:B------:R-:W-:-:S03]  /*19c00*/  @P3 ISETP.GE.U32.AND P0, PT, R22, R34, PT ;  /* 0x000000221600320c */ /* 0x000fc60003f06070 */
[----:B------:R0:W-:Y:S01]  /*19c10*/  STS.128 [R19+0x10], R8 ;  /* 0x0000100813007388 */ /* 0x0001e20000000c00 */
[----:B------:R-:W-:Y:S01]  /*19c20*/  @P3 ISETP.GE.AND.EX P0, PT, R23, R35, PT, P0 ;  /* 0x000000231700320c */ /* 0x000fe20003f06300 */
[----:B------:R-:W-:-:S12]  /*19c30*/  @P5 BRA `(.L_x_1894) ;  /* 0x0000000000205947 */ /* 0x000fd80003800000 */
        /* <DEDUP_REMOVED lines=8> */
.L_x_1894:
[----:B------:R-:W-:Y:S05]  /*19cc0*/  BSYNC.RECONVERGENT B1 ;  /* 0x0000000000017941 */ /* 0x000fea0003800200 */
.L_x_1893:
[----:B------:R-:W-:Y:S01]  /*19cd0*/  BSSY.RECONVERGENT B1, `(.L_x_1895) ;  /* 0x000000f000017945 */ /* 0x000fe20003800200 */
[----:B------:R2:W4:Y:S01]  /*19ce0*/  @P3 DSETP.NUM.OR P0, PT, R32, R32, !P0 ;  /* 0x000000202000322a */ /* 0x0005220004707400 */
[----:B-1----:R-:W-:Y:S02]  /*19cf0*/  FSEL R12, R12, R28, P2 ;  /* 0x0000001c0c0c7208 */ /* 0x002fe40001000000 */
        /* <DEDUP_REMOVED lines=12> */
.L_x_1896:
[----:B------:R-:W-:Y:S05]  /*19dc0*/  BSYNC.RECONVERGENT B1 ;  /* 0x0000000000017941 */ /* 0x000fea0003800200 */
.L_x_1895:
[----:B------:R-:W-:Y:S01]  /*19dd0*/  SEL R23, R23, R35, P0 ;  /* 0x0000002317177207 */ /* 0x000fe20000000000 */
[----:B------:R-:W-:Y:S01]  /*19de0*/  IMAD.MOV.U32 R14, RZ, RZ, R16 ;  /* 0x000000ffff0e7224 */ /* 0x000fe200078e0010 */
[----:B------:R-:W-:Y:S01]  /*19df0*/  SEL R22, R22, R34, P0 ;  /* 0x0000002216167207 */ /* 0x000fe20000000000 */
[----:B------:R-:W-:Y:S01]  /*19e00*/  IMAD.MOV.U32 R15, RZ, RZ, R17 ;  /* 0x000000ffff0f7224 */ /* 0x000fe200078e0011 */
[----:B-1-3--:R-:W-:Y:S01]  /*19e10*/  FSEL R24, R24, R32, P0 ;  /* 0x0000002018187208 */ /* 0x00afe20000000000 */
[----:B------:R-:W-:Y:S01]  /*19e20*/  IMAD.MOV.U32 R27, RZ, RZ, R23 ;  /* 0x000000ffff1b7224 */ /* 0x000fe200078e0017 */
[----:B------:R-:W-:Y:S02]  /*19e30*/  FSEL R25, R25, R33, P0 ;  /* 0x0000002119197208 */ /* 0x000fe40000000000 */
[----:B------:R-:W-:Y:S01]  /*19e40*/  MOV R26, R22 ;  /* 0x00000016001a7202 */ /* 0x000fe20000000f00 */
[----:B------:R1:W-:Y:S04]  /*19e50*/  STS.128 [R19+0x20], R12 ;  /* 0x0000200c13007388 */ /* 0x0003e80000000c00 */
[----:B------:R1:W-:Y:S02]  /*19e60*/  STS.128 [R19+0x30], R24 ;  /* 0x0000301813007388 */ /* 0x0003e40000000c00 */
.L_x_1888:
[----:B------:R-:W-:Y:S05]  /*19e70*/  BSYNC.RECONVERGENT B0 ;  /* 0x0000000000007941 */ /* 0x000fea0003800200 */
.L_x_1887:
[----:B------:R-:W-:Y:S01]  /*19e80*/  ISETP.GT.U32.AND P0, PT, R0, 0x3, PT ;  /* 0x000000030000780c */ /* 0x000fe20003f04070 */
[----:B------:R-:W-:-:S12]  /*19e90*/  IMAD.MOV.U32 R0, RZ, RZ, R21 ;  /* 0x000000ffff007224 */ /* 0x000fd800078e0015 */
[----:B------:R-:W-:Y:S05]  /*19ea0*/  @P0 BRA `(.L_x_1897) ;  /* 0xfffffff800180947 */ /* 0x000fea000383ffff */
.L_x_1886:
[----:B------:R-:W1:Y:S02]  /*19eb0*/  LDCU UR4, c[0x0][0x3b0] ;  /* 0x00007600ff0477ac */ /* 0x000e640008000800 */
[----:B-1----:R-:W-:-:S09]  /*19ec0*/  UISETP.NE.AND UP0, UPT, UR4, URZ, UPT ;  /* 0x000000ff0400728c */ /* 0x002fd2000bf05270 */
[----:B------:R-:W-:Y:S05]  /*19ed0*/  BRA.U !UP0, `(.L_x_1898) ;  /* 0x0000001108087547 */ /* 0x000fea000b800000 */
[----:B0-----:R-:W0:Y:S02]  /*19ee0*/  LDC R19, c[0x0][0x360] ;  /* 0x0000d800ff137b82 */ /* 0x001e240000000800 */
[----:B0-----:R-:W-:Y:S01]  /*19ef0*/  ISETP.GE.U32.AND P0, PT, R19, 0x21, PT ;  /* 0x000000211300780c */ /* 0x001fe20003f06070 */
[----:B------:R-:W-:-:S12]  /*19f00*/  IMAD.MOV.U32 R0, RZ, RZ, R19 ;  /* 0x000000ffff007224 */ /* 0x000fd800078e0013 */
[----:B------:R-:W-:Y:S05]  /*19f10*/  @!P0 BRA `(.L_x_1899) ;  /* 0x00000008002c8947 */ /* 0x000fea0003800000 */
[----:B------:R-:W0:Y:S01]  /*19f20*/  S2UR UR5, SR_CgaCtaId ;  /* 0x00000000000579c3 */ /* 0x000e220000008800 */
[----:B------:R-:W-:Y:S01]  /*19f30*/  UMOV UR4, 0x400 ;  /* 0x0000040000047882 */ /* 0x000fe20000000000 */
[----:B------:R-:W-:Y:S01]  /*19f40*/  IMAD R0, R120, R19, R113 ;  /* 0x0000001378007224 */ /* 0x000fe200078e0271 */
[----:B------:R-:W-:Y:S01]  /*19f50*/  UIADD3 UR4, UPT, UPT, UR4, 0x10, URZ ;  /* 0x0000001004047890 */ /* 0x000fe2000fffe0ff */
[----:B------:R-:W-:Y:S01]  /*19f60*/  IMAD.MOV.U32 R20, RZ, RZ, R24 ;  /* 0x000000ffff147224 */ /* 0x000fe200078e0018 */
[----:B---3--:R-:W-:Y:S01]  /*19f70*/  MOV R15, R17 ;  /* 0x00000011000f7202 */ /* 0x008fe20000000f00 */
[----:B------:R-:W-:Y:S01]  /*19f80*/  IMAD.MOV.U32 R21, RZ, RZ, R25 ;  /* 0x000000ffff157224 */ /* 0x000fe200078e0019 */
[----:B------:R-:W-:Y:S01]  /*19f90*/  ISETP.GE.U32.AND P0, PT, R19, 0x40, PT ;  /* 0x000000401300780c */ /* 0x000fe20003f06070 */
[----:B------:R-:W-:Y:S01]  /*19fa0*/  IMAD.MOV.U32 R14, RZ, RZ, R16 ;  /* 0x000000ffff0e7224 */ /* 0x000fe200078e0010 */
[----:B0-----:R-:W-:-:S06]  /*19fb0*/  ULEA UR4, UR5, UR4, 0x18 ;  /* 0x0000000405047291 */ /* 0x001fcc000f8ec0ff */
[----:B----4-:R-:W-:Y:S01]  /*19fc0*/  LEA R3, R0, UR4, 0x6 ;  /* 0x0000000400037c11 */ /* 0x010fe2000f8e30ff */
[----:B------:R-:W-:-:S04]  /*19fd0*/  IMAD.MOV.U32 R0, RZ, RZ, 0x20 ;  /* 0x00000020ff007424 */ /* 0x000fc800078e00ff */
[----:B------:R0:W-:Y:S04]  /*19fe0*/  STS.128 [R3], R4 ;  /* 0x0000000403007388 */ /* 0x0001e80000000c00 */
[----:B------:R0:W-:Y:S04]  /*19ff0*/  STS.128 [R3+0x10], R8 ;  /* 0x0000100803007388 */ /* 0x0001e80000000c00 */
[----:B------:R0:W-:Y:S04]  /*1a000*/  STS.128 [R3+0x20], R12 ;  /* 0x0000200c03007388 */ /* 0x0001e80000000c00 */
[----:B------:R0:W-:Y:S01]  /*1a010*/  STS.128 [R3+0x30], R20 ;  /* 0x0000301403007388 */ /* 0x0001e20000000c00 */
[----:B------:R-:W-:Y:S05]  /*1a020*/  @!P0 BRA `(.L_x_1899) ;  /* 0x0000000400e88947 */ /* 0x000fea0003800000 */
[----:B------:R-:W-:-:S07]  /*1a030*/  IMAD.MOV.U32 R2, RZ, RZ, R19 ;  /* 0x000000ffff027224 */ /* 0x000fce00078e0013 */
.L_x_1910:
[----:B------:R-:W-:Y:S01]  /*1a040*/  SHF.R.U32.HI R18, RZ, 0x1, R2 ;  /* 0x00000001ff127819 */ /* 0x000fe20000011602 */
[----:B------:R-:W-:Y:S05]  /*1a050*/  WARPSYNC.ALL ;  /* 0x0000000000007948 */ /* 0x000fea0003800000 */
[----:B01----:R-:W-:Y:S01]  /*1a060*/  IMAD.IADD R14, R18, 0x1, R113 ;  /* 0x00000001120e7824 */ /* 0x003fe200078e0271 */
[----:B------:R-:W-:Y:S04]  /*1a070*/  BAR.SYNC.DEFER_BLOCKING 0x0 ;  /* 0x0000000000007b1d */ /* 0x000fe80000010000 */
[----:B------:R-:W-:-:S02]  /*1a080*/  ISETP.GE.U32.AND P0, PT, R14, R19, PT ;  /* 0x000000130e00720c */ /* 0x000fc40003f06070 */
[----:B------:R-:W-:Y:S02]  /*1a090*/  BSSY.RECONVERGENT B0, `(.L_x_1900) ;  /* 0x0000070000007945 */ /* 0x000fe40003800200 */
[----:B------:R-:W-:-:S13]  /*1a0a0*/  ISETP.GE.U32.OR P0, PT, R113, R18, P0 ;  /* 0x000000127100720c */ /* 0x000fda0000706470 */
[----:B------:R-:W-:Y:S05]  /*1a0b0*/  @P0 BRA `(.L_x_1901) ;  /* 0x0000000400b40947 */ /* 0x000fea0003800000 */
[----:B------:R-:W-:Y:S01]  /*1a0c0*/  IMAD R14, R18, 0x40, R3 ;  /* 0x00000040120e7824 */ /* 0x000fe200078e0203 */
[----:B------:R-:W0:Y:S01]  /*1a0d0*/  DSETP.NAN.AND P6, PT, R4, R4, PT ;  /* 0x000000040400722a */ /* 0x000e220003fc8000 */
[----:B------:R-:W-:Y:S03]  /*1a0e0*/  BSSY.RECONVERGENT B1, `(.L_x_1902) ;  /* 0x000002e000017945 */ /* 0x000fe60003800200 */
[----:B-----5:R-:W0:Y:S04]  /*1a0f0*/  LDS.128 R40, [R14] ;  /* 0x000000000e287984 */ /* 0x020e280000000c00 */
[----:B--2---:R-:W1:Y:S04]  /*1a100*/  LDS.128 R36, [R14+0x10] ;  /* 0x000010000e247984 */ /* 0x004e680000000c00 */
[----:B------:R-:W2:Y:S04]  /*1a110*/  LDS.128 R28, [R14+0x20] ;  /* 0x000020000e1c7984 */ /* 0x000ea80000000c00 */
[----:B------:R3:W4:Y:S01]  /*1a120*/  LDS.128 R32, [R14+0x30] ;  /* 0x000030000e207984 */ /* 0x0007220000000c00 */
[----:B0-----:R-:W-:-:S04]  /*1a130*/  @P6 ISETP.GE.U32.AND P2, PT, R6, R42, PT ;  /* 0x0000002a0600620c */ /* 0x001fc80003f46070 */
[----:B------:R-:W-:-:S15]  /*1a140*/  @P6 ISETP.GE.AND.EX P2, PT, R7, R43, PT, P2 ;  /* 0x0000002b0700620c */ /* 0x000fde0003f46320 */
[----:B------:R-:W-:-:S15]  /*1a150*/  NOP ;  /* 0x0000000000007918 */ /* 0x000fde0000000000 */
[----:B------:R-:W-:-:S13]  /*1a160*/  NOP ;  /* 0x0000000000007918 */ /* 0x000fda0000000000 */
        /* <DEDUP_REMOVED lines=37> */
.L_x_1903:
[----:B------:R-:W-:Y:S05]  /*1a3c0*/  BSYNC.RECONVERGENT B1 ;  /* 0x0000000000017941 */ /* 0x000fea0003800200 */
.L_x_1902:
[----:B01----:R-:W-:Y:S01]  /*1a3d0*/  FSEL R4, R4, R40, P2 ;  /* 0x0000002804047208 */ /* 0x003fe20001000000 */
[----:B------:R-:W-:Y:S01]  /*1a3e0*/  BSSY.RECONVERGENT B1, `(.L_x_1904) ;  /* 0x0000010000017945 */ /* 0x000fe20003800200 */
[----:B------:R-:W-:Y:S02]  /*1a3f0*/  FSEL R5, R5, R41, P2 ;  /* 0x0000002905057208 */ /* 0x000fe40001000000 */
[----:B------:R-:W-:Y:S02]  /*1a400*/  SEL R6, R6, R42, P2 ;  /* 0x0000002a06067207 */ /* 0x000fe40001000000 */
[----:B------:R-:W-:Y:S02]  /*1a410*/  SEL R7, R7, R43, P2 ;  /* 0x0000002b07077207 */ /* 0x000fe40001000000 */
[----:B------:R-:W-:-:S03]  /*1a420*/  @P3 ISETP.GE.U32.AND P2, PT, R22, R34, PT ;  /* 0x000000221600320c */ /* 0x000fc60003f46070 */
[----:B------:R0:W-:Y:S01]  /*1a430*/  STS.128 [R3], R4 ;  /* 0x0000000403007388 */ /* 0x0001e20000000c00 */
        /* <DEDUP_REMOVED lines=10> */
.L_x_1905:
[----:B------:R-:W-:Y:S05]  /*1a4e0*/  BSYNC.RECONVERGENT B1 ;  /* 0x0000000000017941 */ /* 0x000fea0003800200 */
.L_x_1904:
[----:B------:R-:W-:Y:S01]  /*1a4f0*/  BSSY.RECONVERGENT B1, `(.L_x_1906) ;  /* 0x000000e000017945 */ /* 0x000fe20003800200 */
[----:B-1----:R-:W-:Y:S02]  /*1a500*/  FSEL R8, R8, R36, P1 ;  /* 0x0000002408087208 */ /* 0x002fe40000800000 */
[----:B------:R-:W-:Y:S02]  /*1a510*/  FSEL R9, R9, R37, P1 ;  /* 0x0000002509097208 */ /* 0x000fe40000800000 */
[----:B------:R-:W-:Y:S02]  /*1a520*/  SEL R10, R10, R38, P1 ;  /* 0x000000260a0a7207 */ /* 0x000fe40000800000 */
[----:B------:R-:W-:Y:S01]  /*1a530*/  SEL R11, R11, R39, P1 ;  /* 0x000000270b0b7207 */ /* 0x000fe20000800000 */
[----:B------:R-:W-:Y:S06]  /*1a540*/  @P4 BRA `(.L_x_1907) ;  /* 0x0000000000204947 */ /* 0x000fec0003800000 */
        /* <DEDUP_REMOVED lines=8> */
.L_x_1907:
[----:B------:R-:W-:Y:S05]  /*1a5d0*/  BSYNC.RECONVERGENT B1 ;  /* 0x0000000000017941 */ /* 0x000fea0003800200 */
.L_x_1906:
        /* <DEDUP_REMOVED lines=15> */
.L_x_1909:
[----:B------:R-:W-:Y:S05]  /*1a6d0*/  BSYNC.RECONVERGENT B1 ;  /* 0x0000000000017941 */ /* 0x000fea0003800200 */
.L_x_1908:
[----:B-1-3--:R-:W-:Y:S01]  /*1a6e0*/  FSEL R24, R24, R32, P2 ;  /* 0x0000002018187208 */ /* 0x00afe20001000000 */
[----:B------:R-:W-:Y:S01]  /*1a6f0*/  IMAD.MOV.U32 R15, RZ, RZ, R17 ;  /* 0x000000ffff0f7224 */ /* 0x000fe200078e0011 */
[----:B------:R-:W-:Y:S01]  /*1a700*/  FSEL R25, R25, R33, P2 ;  /* 0x0000002119197208 */ /* 0x000fe20001000000 */
[----:B------:R1:W-:Y:S01]  /*1a710*/  STS.128 [R3+0x10], R8 ;  /* 0x0000100803007388 */ /* 0x0003e20000000c00 */
[----:B------:R-:W-:Y:S01]  /*1a720*/  SEL R22, R22, R34, P2 ;  /* 0x0000002216167207 */ /* 0x000fe20001000000 */
[----:B------:R-:W-:Y:S01]  /*1a730*/  IMAD.MOV.U32 R20, RZ, RZ, R24 ;  /* 0x000000ffff147224 */ /* 0x000fe200078e0018 */
[----:B------:R-:W-:Y:S01]  /*1a740*/  SEL R23, R23, R35, P2 ;  /* 0x0000002317177207 */ /* 0x000fe20001000000 */
[----:B------:R-:W-:Y:S01]  /*1a750*/  IMAD.MOV.U32 R21, RZ, RZ, R25 ;  /* 0x000000ffff157224 */ /* 0x000fe200078e0019 */
[----:B------:R-:W-:-:S04]  /*1a760*/  MOV R14, R16 ;  /* 0x00000010000e7202 */ /* 0x000fc80000000f00 */
[----:B------:R1:W-:Y:S04]  /*1a770*/  STS.128 [R3+0x30], R20 ;  /* 0x0000301403007388 */ /* 0x0003e80000000c00 */
[----:B------:R1:W-:Y:S02]  /*1a780*/  STS.128 [R3+0x20], R12 ;  /* 0x0000200c03007388 */ /* 0x0003e40000000c00 */
.L_x_1901:
[----:B------:R-:W-:Y:S05]  /*1a790*/  BSYNC.RECONVERGENT B0 ;  /* 0x0000000000007941 */ /* 0x000fea0003800200 */
.L_x_1900:
[----:B------:R-:W-:Y:S01]  /*1a7a0*/  ISETP.GT.U32.AND P0, PT, R2, 0x7f, PT ;  /* 0x0000007f0200780c */ /* 0x000fe20003f04070 */
[----:B------:R-:W-:-:S12]  /*1a7b0*/  IMAD.MOV.U32 R2, RZ, RZ, R18 ;  /* 0x000000ffff027224 */ /* 0x000fd800078e0012 */
[----:B------:R-:W-:Y:S05]  /*1a7c0*/  @P0 BRA `(.L_x_1910) ;  /* 0xfffffff8001c0947 */ /* 0x000fea000383ffff */
.L_x_1899:
[----:B------:R-:W-:Y:S01]  /*1a7d0*/  ISETP.GE.U32.AND P0, PT, R0, 0x2, PT ;  /* 0x000000020000780c */ /* 0x000fe20003f06070 */
[----:B------:R-:W-:Y:S05]  /*1a7e0*/  WARPSYNC.ALL ;  /* 0x0000000000007948 */ /* 0x000fea0003800000 */
[----:B------:R-:W-:Y:S07]  /*1a7f0*/  BAR.SYNC.DEFER_BLOCKING 0x0 ;  /* 0x0000000000007b1d */ /* 0x000fee0000010000 */
[----:B------:R-:W-:Y:S05]  /*1a800*/  @!P0 BRA `(.L_x_1898) ;  /* 0x0000000400bc8947 */ /* 0x000fea0003800000 */
[----:B------:R-:W-:-:S07]  /*1a810*/  IMAD.MOV.U32 R27, RZ, RZ, 0x1 ;  /* 0x00000001ff1b7424 */ /* 0x000fce00078e00ff */
.L_x_1919:
[----:B------:R-:W2:Y:S01]  /*1a820*/  SHFL.DOWN PT, R29, R6, R27, 0x1f ;  /* 0x08001f1b061d7589 */ /* 0x000ea200000e0000 */
[----:B------:R-:W2:Y:S01]  /*1a830*/  DSETP.NAN.AND P1, PT, R4, R4, PT ;  /* 0x000000040400722a */ /* 0x000ea20003f28000 */
[----:B------:R-:W-:Y:S02]  /*1a840*/  BSSY.RECONVERGENT B0, `(.L_x_1911) ;  /* 0x0000022000007945 */ /* 0x000fe40003800200 */
[----:B------:R-:W3:Y:S04]  /*1a850*/  SHFL.DOWN PT, R26, R7, R27, 0x1f ;  /* 0x08001f1b071a7589 */ /* 0x000ee800000e0000 */
[----:B01--4-:R-:W-:Y:S04]  /*1a860*/  SHFL.DOWN PT, R3, R5, R27, 0x1f ;  /* 0x08001f1b05037589 */ /* 0x013fe800000e0000 */
[----:B------:R-:W0:Y:S01]  /*1a870*/  SHFL.DOWN PT, R2, R4, R27, 0x1f ;  /* 0x08001f1b04027589 */ /* 0x000e2200000e0000 */
[----:B--2---:R-:W-:-:S04]  /*1a880*/  @P1 ISETP.GE.U32.AND P0, PT, R6, R29, PT ;  /* 0x0000001d0600120c */ /* 0x004fc80003f06070 */
[----:B---3--:R-:W-:-:S15]  /*1a890*/  @P1 ISETP.GE.AND.EX P0, PT, R7, R26, PT, P0 ;  /* 0x0000001a0700120c */ /* 0x008fde0003f06300 */
        /* <DEDUP_REMOVED lines=18> */
[----:B0-----:R1:W0:Y:S02]  /*1a9c0*/  @P1 DSETP.NUM.OR P0, PT, R2, R2, !P0 ;  /* 0x000000020200122a */ /* 0x0012240004707400 */
        /* <DEDUP_REMOVED lines=8> */
[----:B------:R0:W2:Y:S02]  /*1aa50*/  @P1 DSETP.LT.AND P0, PT, R4, R2, PT ;  /* 0x000000020400122a */ /* 0x0000a40003f01000 */
.L_x_1912:
[----:B------:R-:W-:Y:S05]  /*1aa60*/  BSYNC.RECONVERGENT B0 ;  /* 0x0000000000007941 */ /* 0x000fea0003800200 */
.L_x_1911:
[----:B------:R-:W3:Y:S01]  /*1aa70*/  SHFL.DOWN PT, R31, R10, R27, 0x1f ;  /* 0x08001f1b0a1f7589 */ /* 0x000ee200000e0000 */
[----:B------:R-:W-:Y:S03]  /*1aa80*/  BSSY.RECONVERGENT B0, `(.L_x_1913) ;  /* 0x0000010000007945 */ /* 0x000fe60003800200 */
[----:B------:R-:W4:Y:S04]  /*1aa90*/  SHFL.DOWN PT, R28, R11, R27, 0x1f ;  /* 0x08001f1b0b1c7589 */ /* 0x000f2800000e0000 */
[----:B------:R-:W-:Y:S04]  /*1aaa0*/  SHFL.DOWN PT, R15, R9, R27, 0x1f ;  /* 0x08001f1b090f7589 */ /* 0x000fe800000e0000 */
[----:B------:R-:W1:Y:S01]  /*1aab0*/  SHFL.DOWN PT, R14, R8, R27, 0x1f ;  /* 0x08001f1b080e7589 */ /* 0x000e6200000e0000 */
[----:B---3--:R-:W-:-:S04]  /*1aac0*/  @P2 ISETP.GE.U32.AND P1, PT, R10, R31, PT ;  /* 0x0000001f0a00220c */ /* 0x008fc80003f26070 */
[----:B----4-:R-:W-:-:S13]  /*1aad0*/  @P2 ISETP.GE.AND.EX P1, PT, R11, R28, PT, P1 ;  /* 0x0000001c0b00220c */ /* 0x010fda0003f26310 */
[----:B-1----:R1:W3:Y:S02]  /*1aae0*/  @P2 DSETP.NUM.OR P1, PT, R14, R14, !P1 ;  /* 0x0000000e0e00222a */ /* 0x0022e40004f27400 */
        /* <DEDUP_REMOVED lines=9> */
.L_x_1914:
[----:B------:R-:W-:Y:S05]  /*1ab80*/  BSYNC.RECONVERGENT B0 ;  /* 0x0000000000007941 */ /* 0x000fea0003800200 */
.L_x_1913:
[----:B------:R-:W4:Y:S01]  /*1ab90*/  SHFL.DOWN PT, R33, R16, R27, 0x1f ;  /* 0x08001f1b10217589 */ /* 0x000f2200000e0000 */
[----:B------:R-:W-:Y:S03]  /*1aba0*/  BSSY.RECONVERGENT B0, `(.L_x_1915) ;  /* 0x0000010000007945 */ /* 0x000fe60003800200 */
[----:B------:R-:W0:Y:S04]  /*1abb0*/  SHFL.DOWN PT, R30, R17, R27, 0x1f ;  /* 0x08001f1b111e7589 */ /* 0x000e2800000e0000 */
[----:B------:R-:W-:Y:S04]  /*1abc0*/  SHFL.DOWN PT, R19, R13, R27, 0x1f ;  /* 0x08001f1b0d137589 */ /* 0x000fe800000e0000 */
[----:B------:R-:W1:Y:S01]  /*1abd0*/  SHFL.DOWN PT, R18, R12, R27, 0x1f ;  /* 0x08001f1b0c127589 */ /* 0x000e6200000e0000 */
[----:B----4-:R-:W-:-:S04]  /*1abe0*/  @P4 ISETP.GE.U32.AND P2, PT, R16, R33, PT ;  /* 0x000000211000420c */ /* 0x010fc80003f46070 */
[----:B0-----:R-:W-:-:S13]  /*1abf0*/  @P4 ISETP.GE.AND.EX P2, PT, R17, R30, PT, P2 ;  /* 0x0000001e1100420c */ /* 0x001fda0003f46320 */
[----:B-1----:R0:W1:Y:S02]  /*1ac00*/  @P4 DSETP.NUM.OR P2, PT, R18, R18, !P2 ;  /* 0x000000121200422a */ /* 0x0020640005747400 */
[----:B-1----:R-:W-:Y:S05]  /*1ac10*/  @P4 BRA `(.L_x_1916) ;  /* 0x0000000000204947 */ /* 0x002fea0003800000 */
        /* <DEDUP_REMOVED lines=8> */
.L_x_1916:
[----:B------:R-:W-:Y:S05]  /*1aca0*/  BSYNC.RECONVERGENT B0 ;  /* 0x0000000000007941 */ /* 0x000fea0003800200 */
.L_x_1915:
[----:B------:R-:W4:Y:S01]  /*1acb0*/  SHFL.DOWN PT, R35, R22, R27, 0x1f ;  /* 0x08001f1b16237589 */ /* 0x000f2200000e0000 */
[----:B--2---:R-:W-:Y:S01]  /*1acc0*/  FSEL R4, R4, R2, P0 ;  /* 0x0000000204047208 */ /* 0x004fe20000000000 */
[----:B------:R-:W-:Y:S01]  /*1acd0*/  BSSY.RECONVERGENT B0, `(.L_x_1917) ;  /* 0x000001b000007945 */ /* 0x000fe20003800200 */
[----:B------:R-:W-:Y:S01]  /*1ace0*/  FSEL R5, R5, R3, P0 ;  /* 0x0000000305057208 */ /* 0x000fe20000000000 */
[----:B------:R-:W2:Y:S01]  /*1acf0*/  SHFL.DOWN PT, R32, R23, R27, 0x1f ;  /* 0x08001f1b17207589 */ /* 0x000ea200000e0000 */
[----:B------:R-:W-:Y:S02]  /*1ad00*/  SEL R6, R6, R29, P0 ;  /* 0x0000001d06067207 */ /* 0x000fe40000000000 */
[----:B------:R-:W-:Y:S01]  /*1ad10*/  SEL R7, R7, R26, P0 ;  /* 0x0000001a07077207 */ /* 0x000fe20000000000 */
[----:B------:R-:W-:Y:S01]  /*1ad20*/  SHFL.DOWN PT, R21, R25, R27, 0x1f ;  /* 0x08001f1b19157589 */ /* 0x000fe200000e0000 */
[----:B---3--:R-:W-:Y:S02]  /*1ad30*/  FSEL R8, R8, R14, P1 ;  /* 0x0000000e08087208 */ /* 0x008fe40000800000 */
[----:B------:R-:W-:Y:S01]  /*1ad40*/  FSEL R9, R9, R15, P1 ;  /* 0x0000000f09097208 */ /* 0x000fe20000800000 */
[----:B------:R-:W3:Y:S01]  /*1ad50*/  SHFL.DOWN PT, R20, R24, R27, 0x1f ;  /* 0x08001f1b18147589 */ /* 0x000ee200000e0000 */
[----:B------:R-:W-:-:S02]  /*1ad60*/  SEL R10, R10, R31, P1 ;  /* 0x0000001f0a0a7207 */ /* 0x000fc40000800000 */
[----:B------:R-:W-:Y:S02]  /*1ad70*/  SEL R11, R11, R28, P1 ;  /* 0x0000001c0b0b7207 */ /* 0x000fe40000800000 */
[----:B-1----:R-:W-:Y:S02]  /*1ad80*/  FSEL R12, R12, R18, P2 ;  /* 0x000000120c0c7208 */ /* 0x002fe40001000000 */
[----:B------:R-:W-:Y:S02]  /*1ad90*/  FSEL R13, R13, R19, P2 ;  /* 0x000000130d0d7208 */ /* 0x000fe40001000000 */
[----:B------:R-:W-:Y:S02]  /*1ada0*/  SEL R16, R16, R33, P2 ;  /* 0x0000002110107207 */ /* 0x000fe40001000000 */
[----:B------:R-:W-:Y:S02]  /*1adb0*/  SEL R17, R17, R30, P2 ;  /* 0x0000001e11117207 */ /* 0x000fe40001000000 */
[----:B----4-:R-:W-:-:S04]  /*1adc0*/  @P3 ISETP.GE.U32.AND P4, PT, R22, R35, PT ;  /* 0x000000231600320c */ /* 0x010fc80003f86070 */
[----:B--2---:R-:W-:-:S13]  /*1add0*/  @P3 ISETP.GE.AND.EX P0, PT, R23, R32, PT, P4 ;  /* 0x000000201700320c */ /* 0x004fda0003f06340 */
[----:B---3--:R1:W2:Y:S02]  /*1ade0*/  @P3 DSETP.NUM.OR P0, PT, R20, R20, !P0 ;  /* 0x000000141400322a */ /* 0x0082a40004707400 */
        /* <DEDUP_REMOVED lines=9> */
.L_x_1918:
[----:B------:R-:W-:Y:S05]  /*1ae80*/  BSYNC.RECONVERGENT B0 ;  /* 0x0000000000007941 */ /* 0x000fea0003800200 */
.L_x_1917:
[----:B------:R-:W-:Y:S01]  /*1ae90*/  IMAD.SHL.U32 R27, R27, 0x2, RZ ;  /* 0x000000021b1b7824 */ /* 0x000fe200078e00ff */
[----:B--2---:R-:W-:Y:S02]  /*1aea0*/  FSEL R24, R24, R20, P0 ;  /* 0x0000001418187208 */ /* 0x004fe40000000000 */
[----:B------:R-:W-:Y:S02]  /*1aeb0*/  FSEL R25, R25, R21, P0 ;  /* 0x0000001519197208 */ /* 0x000fe40000000000 */
[----:B------:R-:W-:Y:S02]  /*1aec0*/  ISETP.GE.AND P1, PT, R27, R0, PT ;  /* 0x000000001b00720c */ /* 0x000fe40003f26270 */
[----:B------:R-:W-:Y:S02]  /*1aed0*/  SEL R22, R22, R35, P0 ;  /* 0x0000002316167207 */ /* 0x000fe40000000000 */
[----:B------:R-:W-:-:S09]  /*1aee0*/  SEL R23, R23, R32, P0 ;  /* 0x0000002017177207 */ /* 0x000fd20000000000 */
[----:B------:R-:W-:Y:S05]  /*1aef0*/  @!P1 BRA `(.L_x_1919) ;  /* 0xfffffff800489947 */ /* 0x000fea000383ffff */
.L_x_1898:
[----:B------:R-:W0:Y:S01]  /*1af00*/  LDC R0, c[0x0][0x56c] ;  /* 0x00015b00ff007b82 */ /* 0x000e220000000800 */
[----:B------:R-:W-:Y:S01]  /*1af10*/  IMAD.MOV.U32 R29, RZ, RZ, RZ ;  /* 0x000000ffff1d7224 */ /* 0x000fe200078e00ff */
[C---:B0-----:R-:W-:Y:S01]  /*1af20*/  ISETP.NE.AND P0, PT, R0.reuse, RZ, PT ;  /* 0x000000ff0000720c */ /* 0x041fe20003f05270 */
[----:B------:R-:W-:-:S05]  /*1af30*/  VIADD R30, R0, 0xffffffff ;  /* 0xffffffff001e7836 */ /* 0x000fca0000000000 */
[----:B------:R-:W-:-:S04]  /*1af40*/  VIMNMX.U32 R0, PT, PT, R30, 0x18, PT ;  /* 0x000000181e007848 */ /* 0x000fc80003fe0000 */
[----:B------:R-:W-:-:S03]  /*1af50*/  IADD3 R0, PT, PT, R0, 0x1, RZ ;  /* 0x0000000100007810 */ /* 0x000fc60007ffe0ff */
[----:B------:R-:W-:Y:S05]  /*1af60*/  @!P0 BRA `(.L_x_1920) ;  /* 0x0000001000488947 */ /* 0x000fea0003800000 */
[----:B------:R-:W0:Y:S01]  /*1af70*/  LDCU.64 UR6, c[0x0][0x570] ;  /* 0x0000ae00ff0677ac */ /* 0x000e220008000a00 */
[----:B----4-:R-:W-:Y:S01]  /*1af80*/  IMAD.MOV.U32 R2, RZ, RZ, RZ ;  /* 0x000000ffff027224 */ /* 0x010fe200078e00ff */
[----:B------:R-:W-:Y:S01]  /*1af90*/  ISETP.NE.AND P1, PT, R30, RZ, PT ;  /* 0x000000ff1e00720c */ /* 0x000fe20003f25270 */
[----:B-1----:R-:W-:Y:S01]  /*1afa0*/  IMAD.MOV.U32 R3, RZ, RZ, R115 ;  /* 0x000000ffff037224 */ /* 0x002fe200078e0073 */
[----:B------:R-:W1:Y:S01]  /*1afb0*/  LDCU UR5, c[0x0][0x578] ;  /* 0x0000af00ff0577ac */ /* 0x000e620008000800 */
[----:B------:R-:W4:Y:S01]  /*1afc0*/  LDCU UR4, c[0x0][0x69c] ;  /* 0x0000d380ff0477ac */ /* 0x000f220008000800 */
[----:B0-----:R-:W-:-:S05]  /*1afd0*/  IMAD.HI.U32 R2, R115, UR7, R2 ;  /* 0x0000000773027c27 */ /* 0x001fca000f8e0002 */
[----:B-1----:R-:W-:-:S05]  /*1afe0*/  SHF.R.U32.HI R3, RZ, UR5, R2 ;  /* 0x00000005ff037c19 */ /* 0x002fca0008011602 */
[----:B---3--:R-:W-:-:S04]  /*1aff0*/  IMAD.MOV R15, RZ, RZ, -R3 ;  /* 0x000000ffff0f7224 */ /* 0x008fc800078e0a03 */
[----:B------:R-:W-:-:S04]  /*1b000*/  IMAD R15, R15, UR6, R115 ;  /* 0x000000060f0f7c24 */ /* 0x000fc8000f8e0273 */
[----:B----4-:R-:W-:Y:S01]  /*1b010*/  IMAD R29, R15, UR4, RZ ;  /* 0x000000040f1d7c24 */ /* 0x010fe2000f8e02ff */
[----:B------:R-:W-:Y:S06]  /*1b020*/  @!P1 BRA `(.L_x_1920) ;  /* 0x0000001000189947 */ /* 0x000fec0003800000 */
[----:B------:R-:W0:Y:S01]  /*1b030*/  LDCU.64 UR6, c[0x0][0x580] ;  /* 0x0000b000ff0677ac */ /* 0x000e220008000a00 */
[----:B------:R-:W-:Y:S01]  /*1b040*/  IMAD.MOV.U32 R2, RZ, RZ, RZ ;  /* 0x000000ffff027224 */ /* 0x000fe200078e00ff */
[----:B------:R-:W-:Y:S01]  /*1b050*/  ISETP.NE.AND P1, PT, R0, 0x2, PT ;  /* 0x000000020000780c */ /* 0x000fe20003f25270 */
[----:B------:R-:W1:Y:S01]  /*1b060*/  LDCU UR5, c[0x0][0x57c] ;  /* 0x0000af80ff0577ac */ /* 0x000e620008000800 */
[----:B------:R-:W3:Y:S01]  /*1b070*/  LDCU UR4, c[0x0][0x6a4] ;  /* 0x0000d480ff0477ac */ /* 0x000ee20008000800 */
[----:B0-----:R-:W-:-:S05]  /*1b080*/  IMAD.HI.U32 R14, R3, UR6, R2 ;  /* 0x00000006030e7c27 */ /* 0x001fca000f8e0002 */
[----:B------:R-:W-:-:S05]  /*1b090*/  SHF.R.U32.HI R15, RZ, UR7, R14 ;  /* 0x00000007ff0f7c19 */ /* 0x000fca000801160e */
[----:B------:R-:W-:-:S04]  /*1b0a0*/  IMAD.MOV R2, RZ, RZ, -R15 ;  /* 0x000000ffff027224 */ /* 0x000fc800078e0a0f */
[----:B-1----:R-:W-:-:S04]  /*1b0b0*/  IMAD R2, R2, UR5, R3 ;  /* 0x0000000502027c24 */ /* 0x002fc8000f8e0203 */
[----:B---3--:R-:W-:Y:S01]  /*1b0c0*/  IMAD R29, R2, UR4, R29 ;  /* 0x00000004021d7c24 */ /* 0x008fe2000f8e021d */
[----:B------:R-:W-:Y:S06]  /*1b0d0*/  @!P1 BRA `(.L_x_1920) ;  /* 0x0000000c00ec9947 */ /* 0x000fec0003800000 */
[----:B------:R-:W0:Y:S01]  /*1b0e0*/  LDCU.64 UR6, c[0x0][0x588] ;  /* 0x0000b100ff0677ac */ /* 0x000e220008000a00 */
[----:B------:R-:W-:Y:S01]  /*1b0f0*/  IMAD.MOV.U32 R14, RZ, RZ, RZ ;  /* 0x000000ffff0e7224 */ /* 0x000fe200078e00ff */
[----:B------:R-:W-:Y:S01]  /*1b100*/  ISETP.NE.AND P1, PT, R0, 0x3, PT ;  /* 0x000000030000780c */ /* 0x000fe20003f25270 */
[----:B------:R-:W1:Y:S01]  /*1b110*/  LDCU UR5, c[0x0][0x590] ;  /* 0x0000b200ff0577ac */ /* 0x000e620008000800 */
[----:B------:R-:W3:Y:S01]  /*1b120*/  LDCU UR4, c[0x0][0x6ac] ;  /* 0x0000d580ff0477ac */ /* 0x000ee20008000800 */
[----:B0-----:R-:W-:-:S05]  /*1b130*/  IMAD.HI.U32 R2, R15, UR7, R14 ;  /* 0x000000070f027c27 */ /* 0x001fca000f8e000e */
[----:B-1----:R-:W-:-:S04]  /*1b140*/  SHF.R.U32.HI R3, RZ, UR5, R2 ;  /* 0x00000005ff037c19 */ /* 0x002fc80008011602 */
[----:B------:R-:W-:-:S05]  /*1b150*/  IADD3 R14, PT, PT, -R3, RZ, RZ ;  /* 0x000000ff030e7210 */ /* 0x000fca0007ffe1ff */
[----:B------:R-:W-:-:S04]  /*1b160*/  IMAD R14, R14, UR6, R15 ;  /* 0x000000060e0e7c24 */ /* 0x000fc8000f8e020f */
        /* <DEDUP_REMOVED lines=19> */
[----:B-1----:R-:W-:-:S05]  /*1b2a0*/  SHF.R.U32.HI R3, RZ, UR5, R2 ;  /* 0x00000005ff037c19 */ /* 0x002fca0008011602 */
[----:B------:R-:W-:-:S04]  /*1b2b0*/  IMAD.MOV R14, RZ, RZ, -R3 ;  /* 0x000000ffff0e7224 */ /* 0x000fc800078e0a03 */
        /* <DEDUP_REMOVED lines=15> */
[----:B------:R-:W-:Y:S02]  /*1b3b0*/  MOV R14, RZ ;  /* 0x000000ff000e7202 */ /* 0x000fe40000000f00 */
        /* <DEDUP_REMOVED lines=37> */
[----:B------:R-:W-:-:S04]  /*1b610*/  SHF.R.U32.HI R15, RZ, UR7, R14 ;  /* 0x00000007ff0f7c19 */ /* 0x000fc8000801160e */
[----:B------:R-:W-:-:S05]  /*1b620*/  IADD3 R2, PT, PT, -R15, RZ, RZ ;  /* 0x000000ff0f027210 */ /* 0x000fca0007ffe1ff */
        /* <DEDUP_REMOVED lines=37> */
[----:B------:R-:W-:Y:S01]  /*1b880*/  HFMA2 R2, -RZ, RZ, 0, 0 ;  /* 0x00000000ff027431 */ /* 0x000fe200000001ff */
[----:B------:R-:W-:Y:S01]  /*1b890*/  ISETP.NE.AND P1, PT, R0, 0xe, PT ;  /* 0x0000000e0000780c */ /* 0x000fe20003f25270 */
[----:B------:R-:W1:Y:S01]  /*1b8a0*/  LDCU UR5, c[0x0][0x60c] ;  /* 0x0000c180ff0577ac */ /* 0x000e620008000800 */
[----:B------:R-:W3:Y:S02]  /*1b8b0*/  LDCU UR4, c[0x0][0x704] ;  /* 0x0000e080ff0477ac */ /* 0x000ee40008000800 */
        /* <DEDUP_REMOVED lines=118> */
[----:B------:R-:W1:Y:S01]  /*1c020*/  LDCU UR5, c[0x0][0x698] ;  /* 0x0000d300ff0577ac */ /* 0x000e620008000800 */
[----:B------:R-:W3:Y:S02]  /*1c030*/  LDCU UR4, c[0x0][0x75c] ;  /* 0x0000eb80ff0477ac */ /* 0x000ee40008000800 */
[----:B0-----:R-:W-:-:S05]  /*1c040*/  IMAD.HI.U32 R2, R15, UR7, R14 ;  /* 0x000000070f027c27 */ /* 0x001fca000f8e000e */
[----:B-1----:R-:W-:-:S05]  /*1c050*/  SHF.R.U32.HI R2, RZ, UR5, R2 ;  /* 0x00000005ff027c19 */ /* 0x002fca0008011602 */
[----:B------:R-:W-:-:S04]  /*1c060*/  IMAD.MOV R3, RZ, RZ, -R2 ;  /* 0x000000ffff037224 */ /* 0x000fc800078e0a02 */
[----:B------:R-:W-:-:S04]  /*1c070*/  IMAD R14, R3, UR6, R15 ;  /* 0x00000006030e7c24 */ /* 0x000fc8000f8e020f */
[----:B---3--:R-:W-:-:S07]  /*1c080*/  IMAD R29, R14, UR4, R29 ;  /* 0x000000040e1d7c24 */ /* 0x008fce000f8e021d */
.L_x_1920:
[----:B------:R-:W-:Y:S01]  /*1c090*/  IMAD.MOV.U32 R28, RZ, RZ, RZ ;  /* 0x000000ffff1c7224 */ /* 0x000fe200078e00ff */
[----:B------:R-:W-:Y:S06]  /*1c0a0*/  @!P0 BRA `(.L_x_1921) ;  /* 0x0000001000488947 */ /* 0x000fec0003800000 */
[----:B------:R-:W3:Y:S01]  /*1c0b0*/  LDCU.64 UR6, c[0x0][0x570] ;  /* 0x0000ae00ff0677ac */ /* 0x000ee20008000a00 */
[----:B-1--4-:R-:W-:Y:S01]  /*1c0c0*/  VIADD R3, R115, 0x1 ;  /* 0x0000000173037836 */ /* 0x012fe20000000000 */
[----:B------:R-:W-:Y:S01]  /*1c0d0*/  ISETP.NE.AND P1, PT, R30, RZ, PT ;  /* 0x000000ff1e00720c */ /* 0x000fe20003f25270 */
[----:B------:R-:W-:Y:S01]  /*1c0e0*/  IMAD.MOV.U32 R2, RZ, RZ, RZ ;  /* 0x000000ffff027224 */ /* 0x000fe200078e00ff */
[----:B------:R-:W0:Y:S01]  /*1c0f0*/  LDCU UR4, c[0x0][0x578] ;  /* 0x0000af00ff0477ac */ /* 0x000e220008000800 */
[----:B------:R-:W1:Y:S02]  /*1c100*/  LDCU UR5, c[0x0][0x69c] ;  /* 0x0000d380ff0577ac */ /* 0x000e640008000800 */
[----:B---3--:R-:W-:-:S05]  /*1c110*/  IMAD.HI.U32 R14, R3, UR7, R2 ;  /* 0x00000007030e7c27 */ /* 0x008fca000f8e0002 */
[----:B0-----:R-:W-:-:S05]  /*1c120*/  SHF.R.U32.HI R15, RZ, UR4, R14 ;  /* 0x00000004ff0f7c19 */ /* 0x001fca000801160e */
[----:B------:R-:W-:-:S04]  /*1c130*/  IMAD.MOV R2, RZ, RZ, -R15 ;  /* 0x000000ffff027224 */ /* 0x000fc800078e0a0f */
[----:B------:R-:W-:-:S04]  /*1c140*/  IMAD R2, R2, UR6, R3 ;  /* 0x0000000602027c24 */ /* 0x000fc8000f8e0203 */
[----:B-1----:R-:W-:Y:S01]  /*1c150*/  IMAD R28, R2, UR5, RZ ;  /* 0x00000005021c7c24 */ /* 0x002fe2000f8e02ff */
        /* <DEDUP_REMOVED lines=263> */
.L_x_1921:
[----:B------:R-:W-:Y:S01]  /*1d1d0*/  IMAD.MOV.U32 R27, RZ, RZ, RZ ;  /* 0x000000ffff1b7224 */ /* 0x000fe200078e00ff */
[----:B------:R-:W-:Y:S06]  /*1d1e0*/  @!P0 BRA `(.L_x_1922) ;  /* 0x0000001000488947 */ /* 0x000fec0003800000 */
[----:B------:R-:W3:Y:S01]  /*1d1f0*/  LDCU.64 UR6, c[0x0][0x570] ;  /* 0x0000ae00ff0677ac */ /* 0x000ee20008000a00 */
[----:B-1--4-:R-:W-:Y:S01]  /*1d200*/  IADD3 R3, PT, PT, R115, 0x2, RZ ;  /* 0x0000000273037810 */ /* 0x012fe20007ffe0ff */
[----:B------:R-:W-:Y:S01]  /*1d210*/  IMAD.MOV.U32 R2, RZ, RZ, RZ ;  /* 0x000000ffff027224 */ /* 0x000fe200078e00ff */
[----:B------:R-:W-:Y:S01]  /*1d220*/  ISETP.NE.AND P1, PT, R30, RZ, PT ;  /* 0x000000ff1e00720c */ /* 0x000fe20003f25270 */
[----:B------:R-:W0:Y:S01]  /*1d230*/  LDCU UR4, c[0x0][0x578] ;  /* 0x0000af00ff0477ac */ /* 0x000e220008000800 */
[----:B------:R-:W1:Y:S01]  /*1d240*/  LDCU UR5, c[0x0][0x69c] ;  /* 0x0000d380ff0577ac */ /* 0x000e620008000800 */
[----:B---3--:R-:W-:-:S05]  /*1d250*/  IMAD.HI.U32 R14, R3, UR7, R2 ;  /* 0x00000007030e7c27 */ /* 0x008fca000f8e0002 */
[----:B0-----:R-:W-:-:S05]  /*1d260*/  SHF.R.U32.HI R15, RZ, UR4, R14 ;  /* 0x00000004ff0f7c19 */ /* 0x001fca000801160e */
        /* <DEDUP_REMOVED lines=258> */
[----:B------:R-:W-:Y:S01]  /*1e290*/  MOV R2, RZ ;  /* 0x000000ff00027202 */ /* 0x000fe20000000f00 */
[----:B------:R-:W1:Y:S01]  /*1e2a0*/  LDCU UR4, c[0x0][0x698] ;  /* 0x0000d300ff0477ac */ /* 0x000e620008000800 */
[----:B------:R-:W3:Y:S03]  /*1e2b0*/  LDCU UR5, c[0x0][0x75c] ;  /* 0x0000eb80ff0577ac */ /* 0x000ee60008000800 */
[----:B0-----:R-:W-:-:S05]  /*1e2c0*/  IMAD.HI.U32 R2, R3, UR7, R2 ;  /* 0x0000000703027c27 */ /* 0x001fca000f8e0002 */
[----:B-1----:R-:W-:-:S05]  /*1e2d0*/  SHF.R.U32.HI R2, RZ, UR4, R2 ;  /* 0x00000004ff027c19 */ /* 0x002fca0008011602 */
[----:B------:R-:W-:-:S04]  /*1e2e0*/  IMAD.MOV R2, RZ, RZ, -R2 ;  /* 0x000000ffff027224 */ /* 0x000fc800078e0a02 */
[----:B------:R-:W-:-:S04]  /*1e2f0*/  IMAD R2, R2, UR6, R3 ;  /* 0x0000000602027c24 */ /* 0x000fc8000f8e0203 */
[----:B---3--:R-:W-:-:S07]  /*1e300*/  IMAD R27, R2, UR5, R27 ;  /* 0x00000005021b7c24 */ /* 0x008fce000f8e021b */
.L_x_1922:
        /* <DEDUP_REMOVED lines=276> */
.L_x_1923:
[----:B------:R-:W0:Y:S01]  /*1f450*/  LDCU.64 UR4, c[0x0][0x780] ;  /* 0x0000f000ff0477ac */ /* 0x000e220008000a00 */
[----:B------:R-:W-:Y:S02]  /*1f460*/  PLOP3.LUT P1, PT, PT, PT, PT, 0x80, 0x8 ;  /* 0x000000000008781c */ /* 0x000fe40003f2f070 */
[----:B-1--4-:R-:W-:Y:S01]  /*1f470*/  CS2R R2, SRZ ;  /* 0x0000000000027805 */ /* 0x012fe2000001ff00 */
[----:B0-----:R-:W-:-:S04]  /*1f480*/  UISETP.NE.U32.AND UP0, UPT, UR4, URZ, UPT ;  /* 0x000000ff0400728c */ /* 0x001fc8000bf05070 */
[----:B------:R-:W-:-:S09]  /*1f490*/  UISETP.NE.AND.EX UP0, UPT, UR5, URZ, UPT, UP0 ;  /* 0x000000ff0500728c */ /* 0x000fd2000bf05300 */
[----:B------:R-:W-:Y:S05]  /*1f4a0*/  BRA.U !UP0, `(.L_x_1924) ;  /* 0x0000000508447547 */ /* 0x000fea000b800000 */
[----:B------:R-:W-:Y:S01]  /*1f4b0*/  BSSY.RECONVERGENT B0, `(.L_x_1925) ;  /* 0x0000019000007945 */ /* 0x000fe20003800200 */
[----:B------:R-:W-:Y:S02]  /*1f4c0*/  IMAD.MOV.U32 R19, RZ, RZ, 0x8 ;  /* 0x00000008ff137424 */ /* 0x000fe400078e00ff */
[----:B---3--:R-:W-:-:S07]  /*1f4d0*/  IMAD.MOV.U32 R14, RZ, RZ, 0x10 ;  /* 0x00000010ff0e7424 */ /* 0x008fce00078e00ff */
.L_x_1926:
[----:B------:R-:W0:Y:S01]  /*1f4e0*/  I2F.U32.RP R15, R14 ;  /* 0x0000000e000f7306 */ /* 0x000e220000209000 */
[----:B------:R-:W-:-:S07]  /*1f4f0*/  IMAD.MOV.U32 R20, RZ, RZ, R14 ;  /* 0x000000ffff147224 */ /* 0x000fce00078e000e */
[----:B0-----:R-:W0:Y:S02]  /*1f500*/  MUFU.RCP R15, R15 ;  /* 0x0000000f000f7308 */ /* 0x001e240000001000 */
[----:B0-----:R-:W-:-:S06]  /*1f510*/  IADD3 R2, PT, PT, R15, 0xffffffe, RZ ;  /* 0x0ffffffe0f027810 */ /* 0x001fcc0007ffe0ff */
[----:B------:R0:W1:Y:S02]  /*1f520*/  F2I.FTZ.U32.TRUNC.NTZ R3, R2 ;  /* 0x0000000200037305 */ /* 0x000064000021f000 */
[----:B0-----:R-:W-:Y:S02]  /*1f530*/  IMAD.MOV.U32 R2, RZ, RZ, RZ ;  /* 0x000000ffff027224 */ /* 0x001fe400078e00ff */
[----:B-1----:R-:W-:-:S04]  /*1f540*/  IMAD.MOV R21, RZ, RZ, -R3 ;  /* 0x000000ffff157224 */ /* 0x002fc800078e0a03 */
[----:B------:R-:W-:-:S04]  /*1f550*/  IMAD R21, R21, R14, RZ ;  /* 0x0000000e15157224 */ /* 0x000fc800078e02ff */
        /* <DEDUP_REMOVED lines=10> */
[----:B------:R-:W-:Y:S02]  /*1f600*/  SEL R14, R18, R19, !P0 ;  /* 0x00000013120e7207 */ /* 0x000fe40004000000 */
[----:B------:R-:W-:Y:S02]  /*1f610*/  MOV R19, R20 ;  /* 0x0000001400137202 */ /* 0x000fe40000000f00 */
[----:B------:R-:W-:-:S13]  /*1f620*/  ISETP.NE.AND P1, PT, R14, RZ, PT ;  /* 0x000000ff0e00720c */ /* 0x000fda0003f25270 */
[----:B------:R-:W-:Y:S05]  /*1f630*/  @P1 BRA `(.L_x_1926) ;  /* 0xfffffffc00a81947 */ /* 0x000fea000383ffff */
[----:B------:R-:W-:Y:S05]  /*1f640*/  BSYNC.RECONVERGENT B0 ;  /* 0x0000000000007941 */ /* 0x000fea0003800200 */
.L_x_1925:
        /* <DEDUP_REMOVED lines=19> */
[----:B-----5:R-:W-:-:S04]  /*1f780*/  SEL R37, R18, R19, !P0 ;  /* 0x0000001312257207 */ /* 0x020fc80004000000 */
[----:B------:R-:W-:-:S13]  /*1f790*/  LOP3.LUT P2, RZ, R3, 0x1f, RZ, 0xc0, !PT ;  /* 0x0000001f03ff7812 */ /* 0x000fda000784c0ff */
[----:B------:R-:W-:Y:S05]  /*1f7a0*/  @P2 BRA `(.L_x_1928) ;  /* 0x0000000000542947 */ /* 0x000fea0003800000 */
[----:B------:R-:W0:Y:S01]  /*1f7b0*/  I2F.U32.RP R3, R37 ;  /* 0x0000002500037306 */ /* 0x000e220000209000 */
[----:B------:R-:W-:Y:S01]  /*1f7c0*/  IMAD.MOV R19, RZ, RZ, -R37 ;  /* 0x000000ffff137224 */ /* 0x000fe200078e0a25 */
[----:B------:R-:W-:-:S06]  /*1f7d0*/  ISETP.NE.U32.AND P2, PT, R37, RZ, PT ;  /* 0x000000ff2500720c */ /* 0x000fcc0003f45070 */
        /* <DEDUP_REMOVED lines=18> */
.L_x_1928:
[----:B------:R-:W-:-:S07]  /*1f900*/  MOV R31, 0x1f920 ;  /* 0x0001f920001f7802 */ /* 0x000fce0000000f00 */
[----:B--2---:R-:W-:Y:S05]  /*1f910*/  CALL.REL.NOINC `($__internal_5_$__cuda_sm20_div_u64) ;  /* 0x000000a800947944 */ /* 0x004fea0003c00000 */
[----:B------:R-:W-:Y:S02]  /*1f920*/  IMAD.MOV.U32 R2, RZ, RZ, R14 ;  /* 0x000000ffff027224 */ /* 0x000fe400078e000e */
[----:B------:R-:W-:-:S07]  /*1f930*/  IMAD.MOV.U32 R3, RZ, RZ, R15 ;  /* 0x000000ffff037224 */ /* 0x000fce00078e000f */
.L_x_1929:
[----:B------:R-:W-:Y:S05]  /*1f940*/  BSYNC.RECONVERGENT B0 ;  /* 0x0000000000007941 */ /* 0x000fea0003800200 */
.L_x_1927:
[----:B------:R-:W0:Y:S02]  /*1f950*/  LDCU.64 UR4, c[0x0][0x780] ;  /* 0x0000f000ff0477ac */ /* 0x000e240008000a00 */
[----:B0-----:R-:W-:Y:S02]  /*1f960*/  UISETP.NE.U32.AND UP0, UPT, UR4, URZ, UPT ;  /* 0x000000ff0400728c */ /* 0x001fe4000bf05070 */
[----:B------:R-:W-:Y:S02]  /*1f970*/  IADD3 R2, P0, PT, R2, UR4, RZ ;  /* 0x0000000402027c10 */ /* 0x000fe4000ff1e0ff */
[----:B------:R-:W-:Y:S02]  /*1f980*/  UISETP.NE.AND.EX UP0, UPT, UR5, URZ, UPT, UP0 ;  /* 0x000000ff0500728c */ /* 0x000fe4000bf05300 */
[----:B------:R-:W-:-:S04]  /*1f990*/  IADD3.X R3, PT, PT, R3, UR5, RZ, P0, !PT ;  /* 0x0000000503037c10 */ /* 0x000fc800087fe4ff */
[----:B------:R-:W-:-:S04]  /*1f9a0*/  PLOP3.LUT P1, PT, PT, PT, UP0, 0x80, 0x8 ;  /* 0x000000000008781c */ /* 0x000fc80003f2f008 */
[----:B------:R-:W-:-:S13]  /*1f9b0*/  PLOP3.LUT P1, PT, P1, PT, PT, 0x8, 0x80 ;  /* 0x000000000080781c */ /* 0x000fda0000f2e170 */
.L_x_1924:
[----:B------:R-:W0:Y:S02]  /*1f9c0*/  LDCU UR4, c[0x0][0x3b8] ;  /* 0x00007700ff0477ac */ /* 0x000e240008000800 */
[----:B0-----:R-:W-:-:S09]  /*1f9d0*/  UISETP.NE.AND UP0, UPT, UR4, URZ, UPT ;  /* 0x000000ff0400728c */ /* 0x001fd2000bf05270 */
[----:B------:R-:W-:Y:S05]  /*1f9e0*/  BRA.U !UP0, `(.L_x_1930) ;  /* 0x0000008d08b87547 */ /* 0x000fea000b800000 */
[----:B------:R-:W3:Y:S01]  /*1f9f0*/  LDCU UR4, c[0x0][0x3bc] ;  /* 0x00007780ff0477ac */ /* 0x000ee20008000800 */
[----:B------:R-:W-:Y:S01]  /*1fa00*/  IMAD.MOV.U32 R29, RZ, RZ, RZ ;  /* 0x000000ffff1d7224 */ /* 0x000fe200078e00ff */
[----:B------:R-:W0:Y:S01]  /*1fa10*/  LDCU UR7, c[0x0][0x56c] ;  /* 0x0000ad80ff0777ac */ /* 0x000e220008000800 */
[----:B------:R-:W1:Y:S01]  /*1fa20*/  LDCU UR5, c[0x0][0x3c0] ;  /* 0x00007800ff0577ac */ /* 0x000e620008000800 */
[----:B------:R-:W4:Y:S01]  /*1fa30*/  LDCU UR6, c[0x0][0x3a8] ;  /* 0x00007500ff0677ac */ /* 0x000f220008000800 */
[----:B---3--:R-:W-:Y:S01]  /*1fa40*/  IMAD R15, R113, UR4, RZ ;  /* 0x00000004710f7c24 */ /* 0x008fe2000f8e02ff */
[----:B0-----:R-:W-:-:S03]  /*1fa50*/  UISETP.NE.AND UP0, UPT, UR7, URZ, UPT ;  /* 0x000000ff0700728c */ /* 0x001fc6000bf05270 */
[----:B-1----:R-:W-:-:S04]  /*1fa60*/  IMAD R14, R120, UR5, R15 ;  /* 0x00000005780e7c24 */ /* 0x002fc8000f8e020f */
[----:B----4-:R-:W-:-:S05]  /*1fa70*/  IMAD R14, R121, UR6, R14 ;  /* 0x00000006790e7c24 */ /* 0x010fca000f8e020e */
[----:B------:R-:W-:Y:S01]  /*1fa80*/  SHF.L.U32 R15, R14, 0x2, RZ ;  /* 0x000000020e0f7819 */ /* 0x000fe200000006ff */
[----:B------:R-:W-:Y:S06]  /*1fa90*/  BRA.U !UP0, `(.L_x_1931) ;  /* 0x0000001108447547 */ /* 0x000fec000b800000 */
[----:B------:R-:W0:Y:S01]  /*1faa0*/  LDCU.64 UR6, c[0x0][0x570] ;  /* 0x0000ae00ff0677ac */ /* 0x000e220008000a00 */
[----:B------:R-:W-:Y:S01]  /*1fab0*/  IMAD.MOV.U32 R14, RZ, RZ, RZ ;  /* 0x000000ffff0e7224 */ /* 0x000fe200078e00ff */
[----:B------:R-:W-:Y:S01]  /*1fac0*/  ISETP.NE.AND P0, PT, R30, RZ, PT ;  /* 0x000000ff1e00720c */ /* 0x000fe20003f05270 */
[----:B------:R-:W1:Y:S01]  /*1fad0*/  LDCU UR4, c[0x0][0x578] ;  /* 0x0000af00ff0477ac */ /* 0x000e620008000800 */
[----:B------:R-:W3:Y:S01]  /*1fae0*/  LDCU UR5, c[0x0][0x69c] ;  /* 0x0000d380ff0577ac */ /* 0x000ee20008000800 */
[----:B0-----:R-:W-:-:S05]  /*1faf0*/  IMAD.HI.U32 R18, R15, UR7, R14 ;  /* 0x000000070f127c27 */ /* 0x001fca000f8e000e */
[----:B-1----:R-:W-:-:S05]  /*1fb00*/  SHF.R.U32.HI R19, RZ, UR4, R18 ;  /* 0x00000004ff137c19 */ /* 0x002fca0008011612 */
[----:B------:R-:W-:-:S04]  /*1fb10*/  IMAD.MOV R21, RZ, RZ, -R19 ;  /* 0x000000ffff157224 */ /* 0x000fc800078e0a13 */
[----:B------:R-:W-:-:S04]  /*1fb20*/  IMAD R21, R21, UR6, R15 ;  /* 0x0000000615157c24 */ /* 0x000fc8000f8e020f */
[----:B---3--:R-:W-:Y:S01]  /*1fb30*/  IMAD R29, R21, UR5, RZ ;  /* 0x00000005151d7c24 */ /* 0x008fe2000f8e02ff */
        /* <DEDUP_REMOVED lines=263> */
.L_x_1931:
[----:B------:R-:W-:Y:S01]  /*20bb0*/  IMAD.MOV.U32 R28, RZ, RZ, RZ ;  /* 0x000000ffff1c7224 */ /* 0x000fe200078e00ff */
[----:B------:R-:W-:Y:S06]  /*20bc0*/  BRA.U !UP0, `(.L_x_1932) ;  /* 0x0000001108487547 */ /* 0x000fec000b800000 */
[----:B------:R-:W0:Y:S01]  /*20bd0*/  LDCU.64 UR6, c[0x0][0x570] ;  /* 0x0000ae00ff0677ac */ /* 0x000e220008000a00 */
[----:B------:R-:W-:Y:S01]  /*20be0*/  VIADD R19, R15, 0x1 ;  /* 0x000000010f137836 */ /* 0x000fe20000000000 */
[----:B------:R-:W-:Y:S01]  /*20bf0*/  ISETP.NE.AND P0, PT, R30, RZ, PT ;  /* 0x000000ff1e00720c */ /* 0x000fe20003f05270 */
[----:B------:R-:W-:Y:S01]  /*20c00*/  IMAD.MOV.U32 R18, RZ, RZ, RZ ;  /* 0x000000ffff127224 */ /* 0x000fe200078e00ff */
[----:B------:R-:W1:Y:S01]  /*20c10*/  LDCU UR4, c[0x0][0x578] ;  /* 0x0000af00ff0477ac */ /* 0x000e620008000800 */
[----:B------:R-:W3:Y:S02]  /*20c20*/  LDCU UR5, c[0x0][0x69c] ;  /* 0x0000d380ff0577ac */ /* 0x000ee40008000800 */
        /* <DEDUP_REMOVED lines=268> */
.L_x_1932:
[----:B------:R-:W-:Y:S01]  /*21cf0*/  IMAD.MOV.U32 R27, RZ, RZ, RZ ;  /* 0x000000ffff1b7224 */ /* 0x000fe200078e00ff */
[----:B------:R-:W-:Y:S06]  /*21d00*/  BRA.U !UP0, `(.L_x_1933) ;  /* 0x0000001108487547 */ /* 0x000fec000b800000 */
[----:B------:R-:W0:Y:S01]  /*21d10*/  LDCU.64 UR6, c[0x0][0x570] ;  /* 0x0000ae00ff0677ac */ /* 0x000e220008000a00 */
[----:B------:R-:W-:Y:S01]  /*21d20*/  MOV R18, RZ ;  /* 0x000000ff00127202 */ /* 0x000fe20000000f00 */
[----:B------:R-:W-:Y:S01]  /*21d30*/  VIADD R19, R15, 0x2 ;  /* 0x000000020f137836 */ /* 0x000fe20000000000 */
        /* <DEDUP_REMOVED lines=267> */
[----:B-1----:R-:W-:-:S04]  /*22df0*/  SHF.R.U32.HI R18, RZ, UR4, R18 ;  /* 0x00000004ff127c19 */ /* 0x002fc80008011612 */
[----:B------:R-:W-:-:S05]  /*22e00*/  IADD3 R18, PT, PT, -R18, RZ, RZ ;  /* 0x000000ff12127210 */ /* 0x000fca0007ffe1ff */
[----:B------:R-:W-:-:S04]  /*22e10*/  IMAD R18, R18, UR6, R19 ;  /* 0x0000000612127c24 */ /* 0x000fc8000f8e0213 */
[----:B---3--:R-:W-:-:S07]  /*22e20*/  IMAD R27, R18, UR5, R27 ;  /* 0x00000005121b7c24 */ /* 0x008fce000f8e021b */
.L_x_1933:
        /* <DEDUP_REMOVED lines=276> */
.L_x_1934:
        /* <DEDUP_REMOVED lines=16> */
[----:B------:R-:W3:Y:S01]  /*24070*/  LDCU UR5, c[0x0][0x360] ;  /* 0x00006c00ff0577ac */ /* 0x000ee20008000800 */
[----:B0-----:R-:W-:-:S11]  /*24080*/  IMAD R122, R121, UR4, R122 ;  /* 0x00000004797a7c24 */ /* 0x001fd6000f8e027a */
[----:B---3--:R-:W-:Y:S01]  /*24090*/  @!P0 IMAD R122, R122, UR5, R113 ;  /* 0x000000057a7a8c24 */ /* 0x008fe2000f8e0271 */
[----:B------:R-:W-:-:S03]  /*240a0*/  PLOP3.LUT P0, PT, PT, PT, PT, 0x80, 0x8 ;  /* 0x000000000008781c */ /* 0x000fc60003f0f070 */
[----:B-1----:R-:W-:-:S05]  /*240b0*/  IMAD.WIDE.U32 R14, R122, 0x40, R14 ;  /* 0x000000407a0e7825 */ /* 0x002fca00078e000e */
[----:B------:R0:W-:Y:S04]  /*240c0*/  STG.E.64 desc[UR36][R14.64], R4 ;  /* 0x000000040e007986 */ /* 0x0001e8000c101b24 */
[----:B------:R0:W-:Y:S04]  /*240d0*/  STG.E.64 desc[UR36][R14.64+0x8], R6 ;  /* 0x000008060e007986 */ /* 0x0001e8000c101b24 */
[----:B------:R0:W-:Y:S04]  /*240e0*/  STG.E.64 desc[UR36][R14.64+0x10], R8 ;  /* 0x000010080e007986 */ /* 0x0001e8000c101b24 */
[----:B------:R0:W-:Y:S04]  /*240f0*/  STG.E.64 desc[UR36][R14.64+0x18], R10 ;  /* 0x0000180a0e007986 */ /* 0x0001e8000c101b24 */
[----:B------:R0:W-:Y:S04]  /*24100*/  STG.E.64 desc[UR36][R14.64+0x20], R12 ;  /* 0x0000200c0e007986 */ /* 0x0001e8000c101b24 */
[----:B------:R0:W-:Y:S04]  /*24110*/  STG.E.64 desc[UR36][R14.64+0x28], R16 ;  /* 0x000028100e007986 */ /* 0x0001e8000c101b24 */
[----:B------:R0:W-:Y:S04]  /*24120*/  STG.E.64 desc[UR36][R14.64+0x30], R24 ;  /* 0x000030180e007986 */ /* 0x0001e8000c101b24 */
[----:B------:R0:W-:Y:S02]  /*24130*/  STG.E.64 desc[UR36][R14.64+0x38], R22 ;  /* 0x000038160e007986 */ /* 0x0001e4000c101b24 */
.L_x_1936:
[----:B------:R-:W-:Y:S05]  /*24140*/  BSYNC.RECONVERGENT B0 ;  /* 0x0000000000007941 */ /* 0x000fea0003800200 */
.L_x_1935:
        /* <DEDUP_REMOVED lines=18> */
[----:B------:R-:W3:Y:S01]  /*24270*/  POPC R7, UR5 ;  /* 0x0000000500077d09 */ /* 0x000ee20008000000 */
[----:B-1----:R-:W-:Y:S01]  /*24280*/  IMAD.WIDE.U32 R4, R121, 0x4, R4 ;  /* 0x0000000479047825 */ /* 0x002fe200078e0004 */
[----:B0-----:R-:W-:-:S13]  /*24290*/  ISETP.EQ.U32.AND P2, PT, R6, R9, PT ;  /* 0x000000090600720c */ /* 0x001fda0003f42070 */
[----:B---3--:R-:W3:Y:S01]  /*242a0*/  @P2 ATOMG.E.ADD.STRONG.GPU PT, R5, desc[UR36][R4.64], R7 ;  /* 0x80000007040529a8 */ /* 0x008ee200081ef124 */
[----:B------:R-:W0:Y:S01]  /*242b0*/  S2UR UR6, SR_CgaCtaId ;  /* 0x00000000000679c3 */ /* 0x000e220000008800 */
[----:B------:R-:W1:Y:S01]  /*242c0*/  LDCU UR4, c[0x0][0x374] ;  /* 0x00006e80ff0477ac */ /* 0x000e620008000800 */
[----:B------:R-:W4:Y:S01]  /*242d0*/  S2R R8, SR_LTMASK ;  /* 0x0000000000087919 */ /* 0x000f220000003900 */
[----:B-1----:R-:W-:Y:S01]  /*242e0*/  UIADD3 UR4, UPT, UPT, UR4, -0x1, URZ ;  /* 0xffffffff04047890 */ /* 0x002fe2000fffe0ff */
[----:B----4-:R-:W-:Y:S01]  /*242f0*/  LOP3.LUT R8, R8, UR5, RZ, 0xc0, !PT ;  /* 0x0000000508087c12 */ /* 0x010fe2000f8ec0ff */
[----:B------:R-:W-:Y:S02]  /*24300*/  UMOV UR5, 0x400 ;  /* 0x0000040000057882 */ /* 0x000fe40000000000 */
[----:B0-----:R-:W-:Y:S01]  /*24310*/  ULEA UR5, UR6, UR5, 0x18 ;  /* 0x0000000506057291 */ /* 0x001fe2000f8ec0ff */
[----:B------:R-:W0:Y:S01]  /*24320*/  POPC R9, R8 ;  /* 0x0000000800097309 */ /* 0x000e220000000000 */
[----:B---3--:R-:W0:Y:S02]  /*24330*/  SHFL.IDX PT, R0, R5, R6, 0x1f ;  /* 0x00001f0605007589 */ /* 0x008e2400000e0000 */
[----:B0-----:R-:W-:-:S05]  /*24340*/  IMAD.IADD R0, R0, 0x1, R9 ;  /* 0x0000000100007824 */ /* 0x001fca00078e0209 */
[----:B------:R-:W-:-:S04]  /*24350*/  ISETP.NE.AND P2, PT, R0, UR4, PT ;  /* 0x0000000400007c0c */ /* 0x000fc8000bf45270 */
[----:B------:R-:W-:-:S05]  /*24360*/  SEL R0, RZ, 0x1, P2 ;  /* 0x00000001ff007807 */ /* 0x000fca0001000000 */
[----:B------:R1:W-:Y:S04]  /*24370*/  STS.U8 [UR5], R0 ;  /* 0x00000000ff007988 */ /* 0x0003e80008000005 */
.L_x_1938:
[----:B------:R-:W-:Y:S05]  /*24380*/  BSYNC.RECONVERGENT B0 ;  /* 0x0000000000007941 */ /* 0x000fea0003800200 */
.L_x_1937:
[----:B------:R-:W3:Y:S08]  /*24390*/  S2UR UR5, SR_CgaCtaId ;  /* 0x00000000000579c3 */ /* 0x000ef00000008800 */
[----:B------:R-:W-:Y:S06]  /*243a0*/  BAR.SYNC.DEFER_BLOCKING 0x0 ;  /* 0x0000000000007b1d */ /* 0x000fec0000010000 */
[----:B------:R-:W-:-:S02]  /*243b0*/  UMOV UR4, 0x400 ;  /* 0x0000040000047882 */ /* 0x000fc40000000000 */
[----:B---3--:R-:W-:-:S09]  /*243c0*/  ULEA UR4, UR5, UR4, 0x18 ;  /* 0x0000000405047291 */ /* 0x008fd2000f8ec0ff */
        /* <DEDUP_REMOVED lines=14> */
[----:B------:R-:W0:Y:S01]  /*244b0*/  LDCU.64 UR6, c[0x0][0x390] ;  /* 0x00007200ff0677ac */ /* 0x000e220008000a00 */
[----:B------:R-:W3:Y:S01]  /*244c0*/  LDCU.64 UR8, c[0x0][0x388] ;  /* 0x00007100ff0877ac */ /* 0x000ee20008000a00 */
[----:B-1----:R-:W-:Y:S01]  /*244d0*/  UISETP.NE.AND UP0, UPT, UR4, URZ, UPT ;  /* 0x000000ff0400728c */ /* 0x002fe2000bf05270 */
[----:B0-----:R-:W-:-:S02]  /*244e0*/  IMAD.U32 R16, RZ, RZ, UR6 ;  /* 0x00000006ff107e24 */ /* 0x001fc4000f8e00ff */
[----:B------:R-:W-:Y:S01]  /*244f0*/  IMAD.U32 R17, RZ, RZ, UR7 ;  /* 0x00000007ff117e24 */ /* 0x000fe2000f8e00ff */
[----:B---3--:R-:W-:Y:S01]  /*24500*/  MOV R20, UR8 ;  /* 0x0000000800147c02 */ /* 0x008fe20008000f00 */
[----:B------:R-:W-:-:S04]  /*24510*/  IMAD.U32 R21, RZ, RZ, UR9 ;  /* 0x00000009ff157e24 */ /* 0x000fc8000f8e00ff */
[----:B------:R-:W-:Y:S05]  /*24520*/  BRA.U !UP0, `(.L_x_1940) ;  /* 0x0000000908407547 */ /* 0x000fea000b800000 */
[----:B------:R-:W0:Y:S01]  /*24530*/  LDCU UR4, c[0x0][0x360] ;  /* 0x00006c00ff0477ac */ /* 0x000e220008000800 */
[----:B------:R-:W-:Y:S01]  /*24540*/  IMAD.U32 R12, RZ, RZ, UR8 ;  /* 0x00000008ff0c7e24 */ /* 0x000fe2000f8e00ff */
[----:B------:R-:W-:Y:S01]  /*24550*/  MOV R7, UR7 ;  /* 0x0000000700077c02 */ /* 0x000fe20008000f00 */
[----:B------:R-:W-:Y:S01]  /*24560*/  IMAD.U32 R13, RZ, RZ, UR9 ;  /* 0x00000009ff0d7e24 */ /* 0x000fe2000f8e00ff */
[----:B------:R-:W1:Y:S01]  /*24570*/  LDCU UR5, c[0x0][0x3ac] ;  /* 0x00007580ff0577ac */ /* 0x000e620008000800 */
        /* <DEDUP_REMOVED lines=8> */
[----:B0-----:R-:W-:Y:S02]  /*24600*/  IMAD R0, R120, UR4, R113 ;  /* 0x0000000478007c24 */ /* 0x001fe4000f8e0271 */
[----:B------:R-:W-:Y:S02]  /*24610*/  IMAD.U32 R19, RZ, RZ, UR7 ;  /* 0x00000007ff137e24 */ /* 0x000fe4000f8e00ff */
[----:B------:R-:W-:Y:S01]  /*24620*/  IMAD.U32 R6, RZ, RZ, UR6 ;  /* 0x00000006ff067e24 */ /* 0x000fe2000f8e00ff */
[----:B-1----:R-:W-:-:S13]  /*24630*/  ISETP.GE.U32.AND P2, PT, R0, UR5, PT ;  /* 0x0000000500007c0c */ /* 0x002fda000bf46070 */
[----:B---3--:R-:W-:Y:S05]  /*24640*/  @P2 BRA `(.L_x_1941) ;  /* 0x00000010002c2947 */ /* 0x008fea0003800000 */
[----:B------:R-:W0:Y:S01]  /*24650*/  LDCU UR5, c[0x0][0x374] ;  /* 0x00006e80ff0577ac */ /* 0x000e220008000800 */
[----:B-----5:R-:W1:Y:S01]  /*24660*/  LDC R45, c[0x0][0x364] ;  /* 0x0000d900ff2d7b82 */ /* 0x020e620000000800 */
[----:B------:R-:W-:Y:S01]  /*24670*/  BSSY.RECONVERGENT B0, `(.L_x_1942) ;  /* 0x000007a000007945 */ /* 0x000fe20003800200 */
[----:B------:R-:W-:Y:S01]  /*24680*/  MOV R14, UR6 ;  /* 0x00000006000e7c02 */ /* 0x000fe20008000f00 */
[----:B------:R-:W-:Y:S01]  /*24690*/  IMAD.U32 R15, RZ, RZ, UR7 ;  /* 0x00000007ff0f7e24 */ /* 0x000fe2000f8e00ff */
[----:B------:R-:W-:Y:S01]  /*246a0*/  MOV R13, UR9 ;  /* 0x00000009000d7c02 */ /* 0x000fe20008000f00 */
[----:B------:R-:W-:Y:S02]  /*246b0*/  IMAD.U32 R18, RZ, RZ, UR6 ;  /* 0x00000006ff127e24 */ /* 0x000fe4000f8e00ff */
[----:B------:R-:W-:Y:S01]  /*246c0*/  IMAD.U32 R19, RZ, RZ, UR7 ;  /* 0x00000007ff137e24 */ /* 0x000fe2000f8e00ff */
[----:B------:R-:W3:Y:S01]  /*246d0*/  LDC.64 R42, c[0x0][0x788] ;  /* 0x0001e200ff2a7b82 */ /* 0x000ee20000000a00 */
[----:B------:R-:W-:-:S02]  /*246e0*/  IMAD.U32 R6, RZ, RZ, UR6 ;  /* 0x00000006ff067e24 */ /* 0x000fc4000f8e00ff */
[----:B------:R-:W-:Y:S02]  /*246f0*/  IMAD.U32 R7, RZ, RZ, UR7 ;  /* 0x00000007ff077e24 */ /* 0x000fe4000f8e00ff */
[----:B------:R-:W-:Y:S02]  /*24700*/  IMAD.U32 R12, RZ, RZ, UR8 ;  /* 0x00000008ff0c7e24 */ /* 0x000fe4000f8e00ff */
[----:B------:R-:W-:Y:S02]  /*24710*/  IMAD.U32 R8, RZ, RZ, UR8 ;  /* 0x00000008ff087e24 */ /* 0x000fe4000f8e00ff */
[----:B------:R-:W-:Y:S02]  /*24720*/  IMAD.U32 R9, RZ, RZ, UR9 ;  /* 0x00000009ff097e24 */ /* 0x000fe4000f8e00ff */
[----:B------:R-:W-:Y:S02]  /*24730*/  IMAD.U32 R4, RZ, RZ, UR8 ;  /* 0x00000008ff047e24 */ /* 0x000fe4000f8e00ff */
[----:B------:R-:W-:-:S02]  /*24740*/  IMAD.U32 R5, RZ, RZ, UR9 ;  /* 0x00000009ff057e24 */ /* 0x000fc4000f8e00ff */
[----:B0-----:R-:W-:Y:S02]  /*24750*/  IMAD R121, R121, UR5, RZ ;  /* 0x0000000579797c24 */ /* 0x001fe4000f8e02ff */
[----:B-1----:R-:W-:-:S07]  /*24760*/  IMAD R45, R45, UR4, RZ ;  /* 0x000000042d2d7c24 */ /* 0x002fce000f8e02ff */
.L_x_1951:
[----:B------:R-:W-:-:S04]  /*24770*/  IMAD.IADD R11, R121, 0x1, R0 ;  /* 0x00000001790b7824 */ /* 0x000fc800078e0200 */
[----:B---3--:R-:W-:-:S05]  /*24780*/  IMAD.WIDE.U32 R10, R11, 0x40, R42 ;  /* 0x000000400b0a7825 */ /* 0x008fca00078e002a */
[----:B------:R-:W3:Y:S04]  /*24790*/  LDG.E.64 R24, desc[UR36][R10.64+0x8] ;  /* 0x000008240a187981 */ /* 0x000ee8000c1e1b00 */
[----:B--2---:R-:W2:Y:S04]  /*247a0*/  LDG.E.64 R32, desc[UR36][R10.64+0x18] ;  /* 0x000018240a207981 */ /* 0x004ea8000c1e1b00 */
[----:B------:R-:W4:Y:S04]  /*247b0*/  LDG.E.64 R22, desc[UR36][R10.64] ;  /* 0x000000240a167981 */ /* 0x000f28000c1e1b00 */
[----:B------:R-:W4:Y:S04]  /*247c0*/  LDG.E.64 R30, desc[UR36][R10.64+0x10] ;  /* 0x000010240a1e7981 */ /* 0x000f28000c1e1b00 */
[----:B-1----:R0:W5:Y:S04]  /*247d0*/  LDG.E.64 R34, desc[UR36][R10.64+0x20] ;  /* 0x000020240a227981 */ /* 0x002168000c1e1b00 */
[----:B------:R0:W5:Y:S04]  /*247e0*/  LDG.E.64 R36, desc[UR36][R10.64+0x28] ;  /* 0x000028240a247981 */ /* 0x000168000c1e1b00 */
[----:B------:R0:W5:Y:S04]  /*247f0*/  LDG.E.64 R38, desc[UR36][R10.64+0x30] ;  /* 0x000030240a267981 */ /* 0x000168000c1e1b00 */
[----:B------:R0:W5:Y:S01]  /*24800*/  LDG.E.64 R40, desc[UR36][R10.64+0x38] ;  /* 0x000038240a287981 */ /* 0x000162000c1e1b00 */
[----:B------:R-:W3:Y:S01]  /*24810*/  DSETP.NAN.AND P5, PT, R20, R20, PT ;  /* 0x000000141400722a */ /* 0x000ee20003fa8000 */
[----:B------:R-:W-:-:S15]  /*24820*/  BSSY.RECONVERGENT B2, `(.L_x_1943) ;  /* 0x0000021000027945 */ /* 0x000fde0003800200 */
[----:B------:R-:W-:-:S15]  /*24830*/  NOP ;  /* 0x0000000000007918 */ /* 0x000fde0000000000 */
[----:B------:R-:W-:-:S15]  /*24840*/  NOP ;  /* 0x0000000000007918 */ /* 0x000fde0000000000 */
[----:B------:R-:W-:-:S15]  /*24850*/  NOP ;  /* 0x0000000000007918 */ /* 0x000fde0000000000 */
[----:B------:R-:W-:-:S03]  /*24860*/  NOP ;  /* 0x0000000000007918 */ /* 0x000fc60000000000 */
[----:B------:R-:W2:-:S15]  /*24870*/  DSETP.NAN.AND P2, PT, R12, R12, PT ;  /* 0x0000000c0c00722a */ /* 0x000e9e0003f48000 */
[----:B------:R-:W-:-:S15]  /*24880*/  NOP ;  /* 0x0000000000007918 */ /* 0x000fde0000000000 */
[----:B------:R-:W-:-:S15]  /*24890*/  NOP ;  /* 0x0000000000007918 */ /* 0x000fde0000000000 */
[----:B------:R-:W-:-:S15]  /*248a0*/  NOP ;  /* 0x0000000000007918 */ /* 0x000fde0000000000 */
[----:B------:R-:W-:-:S04]  /*248b0*/  NOP ;  /* 0x0000000000007918 */ /* 0x000fc80000000000 */
[----:B------:R0:W1:Y:S01]  /*248c0*/  DSETP.NAN.AND P6, PT, R8, R8, PT ;  /* 0x000000080800722a */ /* 0x0000620003fc8000 */
[----:B---3--:R-:W-:Y:S02]  /*248d0*/  @P5 ISETP.GE.U32.AND P4, PT, R16, R24, PT ;  /* 0x000000181000520c */ /* 0x008fe40003f86070 */
[----:B--2---:R-:W-:Y:S02]  /*248e0*/  @P2 ISETP.GE.U32.AND P3, PT, R14, R32, PT ;  /* 0x000000200e00220c */ /* 0x004fe40003f66070 */
[----:B------:R-:W-:Y:S02]  /*248f0*/  @P5 ISETP.GE.AND.EX P4, PT, R17, R25, PT, P4 ;  /* 0x000000191100520c */ /* 0x000fe40003f86340 */
[----:B------:R-:W-:-:S15]  /*24900*/  @P2 ISETP.GE.AND.EX P3, PT, R15, R33, PT, P3 ;  /* 0x000000210f00220c */ /* 0x000fde0003f66330 */
[----:B------:R-:W-:-:S15]  /*24910*/  NOP ;  /* 0x0000000000007918 */ /* 0x000fde0000000000 */
[----:B------:R-:W-:-:S15]  /*24920*/  NOP ;  /* 0x0000000000007918 */ /* 0x000fde0000000000 */
[----:B------:R-:W-:-:S12]  /*24930*/  NOP ;  /* 0x0000000000007918 */ /* 0x000fd80000000000 */
[----:B----4-:R0:W2:-:S15]  /*24940*/  @P5 DSETP.NUM.OR P4, PT, R22, R22, !P4 ;  /* 0x000000161600522a */ /* 0x01009e0006787400 */
[----:B------:R-:W-:-:S15]  /*24950*/  NOP ;  /* 0x0000000000007918 */ /* 0x000fde0000000000 */
[----:B------:R-:W-:-:S15]  /*24960*/  NOP ;  /* 0x0000000000007918 */ /* 0x000fde0000000000 */
[----:B------:R-:W-:-:S15]  /*24970*/  NOP ;  /* 0x0000000000007918 */ /* 0x000fde0000000000 */
[----:B------:R-:W-:-:S04]  /*24980*/  NOP ;  /* 0x0000000000007918 */ /* 0x000fc80000000000 */
[----:B------:R0:W3:Y:S02]  /*24990*/  @P2 DSETP.NUM.OR P3, PT, R30, R30, !P3 ;  /* 0x0000001e1e00222a */ /* 0x0000e40005f67400 */
[----:B-123--:R-:W-:Y:S05]  /*249a0*/  @P5 BRA `(.L_x_1944) ;  /* 0x0000000000205947 */ /* 0x00efea0003800000 */
        /* <DEDUP_REMOVED lines=8> */
.L_x_1944:
[----:B------:R-:W-:Y:S05]  /*24a30*/  BSYNC.RECONVERGENT B2 ;  /* 0x0000000000027941 */ /* 0x000fea0003800200 */
.L_x_1943:
[----:B------:R-:W-:Y:S04]  /*24a40*/  BSSY.RECONVERGENT B2, `(.L_x_1945) ;  /* 0x000000a000027945 */ /* 0x000fe80003800200 */
[----:B------:R-:W-:Y:S05]  /*24a50*/  @P2 BRA `(.L_x_1946) ;  /* 0x0000000000202947 */ /* 0x000fea0003800000 */
        /* <DEDUP_REMOVED lines=8> */
.L_x_1946:
[----:B------:R-:W-:Y:S05]  /*24ae0*/  BSYNC.RECONVERGENT B2 ;  /* 0x0000000000027941 */ /* 0x000fea0003800200 */
.L_x_1945:
[----:B-----5:R-:W-:Y:S01]  /*24af0*/  @P6 ISETP.GE.U32.AND P2, PT, R18, R36, PT ;  /* 0x000000241200620c */ /* 0x020fe20003f46070 */
[----:B------:R-:W4:Y:S01]  /*24b00*/  DSETP.NAN.AND P5, PT, R4, R4, PT ;  /* 0x000000040400722a */ /* 0x000f220003fa8000 */
[----:B-12---:R-:W-:Y:S01]  /*24b10*/  FSEL R20, R20, R22, P4 ;  /* 0x0000001614147208 */ /* 0x006fe20002000000 */
[----:B------:R-:W-:Y:S01]  /*24b20*/  BSSY.RECONVERGENT B2, `(.L_x_1947) ;  /* 0x0000018000027945 */ /* 0x000fe20003800200 */
[----:B------:R-:W-:Y:S01]  /*24b30*/  @P6 ISETP.GE.AND.EX P2, PT, R19, R37, PT, P2 ;  /* 0x000000251300620c */ /* 0x000fe20003f46320 */
[----:B------:R-:W-:Y:S01]  /*24b40*/  IMAD.IADD R0, R45, 0x1, R0 ;  /* 0x000000012d007824 */ /* 0x000fe200078e0200 */
[----:B------:R-:W-:Y:S02]  /*24b50*/  FSEL R21, R21, R23, P4 ;  /* 0x0000001715157208 */ /* 0x000fe40002000000 */
[----:B------:R-:W-:Y:S02]  /*24b60*/  SEL R16, R16, R24, P4 ;  /* 0x0000001810107207 */ /* 0x000fe40002000000 */
[----:B------:R-:W-:-:S02]  /*24b70*/  SEL R17, R17, R25, P4 ;  /* 0x0000001911117207 */ /* 0x000fc40002000000 */
[----:B----4-:R-:W-:Y:S02]  /*24b80*/  @P5 ISETP.GE.U32.AND P4, PT, R6, R40, PT ;  /* 0x000000280600520c */ /* 0x010fe40003f86070 */
[----:B---3--:R-:W-:Y:S02]  /*24b90*/  FSEL R12, R12, R30, P3 ;  /* 0x0000001e0c0c7208 */ /* 0x008fe40001800000 */
[----:B------:R-:W-:Y:S02]  /*24ba0*/  @P5 ISETP.GE.AND.EX P4, PT, R7, R41, PT, P4 ;  /* 0x000000290700520c */ /* 0x000fe40003f86340 */
[----:B------:R-:W-:Y:S02]  /*24bb0*/  FSEL R13, R13, R31, P3 ;  /* 0x0000001f0d0d7208 */ /* 0x000fe40001800000 */
[----:B------:R-:W-:Y:S02]  /*24bc0*/  SEL R14, R14, R32, P3 ;  /* 0x000000200e0e7207 */ /* 0x000fe40001800000 */
[----:B------:R-:W-:-:S15]  /*24bd0*/  SEL R15, R15, R33, P3 ;  /* 0x000000210f0f7207 */ /* 0x000fde0001800000 */
        /* <DEDUP_REMOVED lines=12> */
.L_x_1948:
[----:B------:R-:W-:Y:S05]  /*24ca0*/  BSYNC.RECONVERGENT B2 ;  /* 0x0000000000027941 */ /* 0x000fea0003800200 */
.L_x_1947:
[----:B------:R-:W-:Y:S01]  /*24cb0*/  BSSY.RECONVERGENT B2, `(.L_x_1949) ;  /* 0x0000010000027945 */ /* 0x000fe20003800200 */
[----:B------:R3:W4:Y:S01]  /*24cc0*/  @P5 DSETP.NUM.OR P4, PT, R38, R38, !P4 ;  /* 0x000000262600522a */ /* 0x0007220006787400 */
[----:B------:R-:W-:Y:S02]  /*24cd0*/  ISETP.GE.U32.AND P3, PT, R0, UR10, PT ;  /* 0x0000000a00007c0c */ /* 0x000fe4000bf66070 */
[----:B0-2---:R-:W-:Y:S02]  /*24ce0*/  FSEL R8, R8, R34, P2 ;  /* 0x0000002208087208 */ /* 0x005fe40001000000 */
[----:B------:R-:W-:Y:S02]  /*24cf0*/  FSEL R9, R9, R35, P2 ;  /* 0x0000002309097208 */ /* 0x000fe40001000000 */
[----:B------:R-:W-:Y:S02]  /*24d00*/  SEL R18, R18, R36, P2 ;  /* 0x0000002412127207 */ /* 0x000fe40001000000 */
[----:B------:R-:W-:Y:S01]  /*24d10*/  SEL R19, R19, R37, P2 ;  /* 0x0000002513137207 */ /* 0x000fe20001000000 */
[----:B---34-:R-:W-:Y:S06]  /*24d20*/  @P5 BRA `(.L_x_1950) ;  /* 0x0000000000205947 */ /* 0x018fec0003800000 */
[----:B------:R-:W0:Y:S02]  /*24d30*/  DSETP.NEU.AND P5, PT, R4, R38, PT ;  /* 0x000000260400722a */ /* 0x000e240003fad000 */
[----:B0-----:R-:W-:-:S04]  /*24d40*/  @!P5 ISETP.GE.U32.AND P2, PT, R6, R40, PT ;  /* 0x000000280600d20c */ /* 0x001fc80003f46070 */
[----:B------:R-:W-:-:S15]  /*24d50*/  @!P5 ISETP.GE.AND.EX P2, PT, R7, R41, PT, P2 ;  /* 0x000000290700d20c */ /* 0x000fde0003f46320 */
[----:B------:R-:W-:-:S15]  /*24d60*/  NOP ;  /* 0x0000000000007918 */ /* 0x000fde0000000000 */
[----:B------:R-:W-:-:S15]  /*24d70*/  NOP ;  /* 0x0000000000007918 */ /* 0x000fde0000000000 */
[----:B------:R-:W-:-:S13]  /*24d80*/  NOP ;  /* 0x0000000000007918 */ /* 0x000fda0000000000 */
[----:B------:R0:W2:Y:S02]  /*24d90*/  @P5 DSETP.LT.AND P4, PT, R4, R38, PT ;  /* 0x000000260400522a */ /* 0x0000a40003f81000 */
[----:B--2---:R-:W-:-:S13]  /*24da0*/  @!P5 PLOP3.LUT P4, PT, P2, PT, PT, 0x8, 0x80 ;  /* 0x000000000080d81c */ /* 0x004fda000178e170 */
.L_x_1950:
[----:B------:R-:W-:Y:S05]  /*24db0*/  BSYNC.RECONVERGENT B2 ;  /* 0x0000000000027941 */ /* 0x000fea0003800200 */
.L_x_1949:
[----:B0-----:R-:W-:Y:S02]  /*24dc0*/  FSEL R4, R4, R38, P4 ;  /* 0x0000002604047208 */ /* 0x001fe40002000000 */
[----:B------:R-:W-:Y:S02]  /*24dd0*/  FSEL R5, R5, R39, P4 ;  /* 0x0000002705057208 */ /* 0x000fe40002000000 */
[----:B------:R-:W-:Y:S02]  /*24de0*/  SEL R6, R6, R40, P4 ;  /* 0x0000002806067207 */ /* 0x000fe40002000000 */
[----:B------:R-:W-:Y:S01]  /*24df0*/  SEL R7, R7, R41, P4 ;  /* 0x0000002907077207 */ /* 0x000fe20002000000 */
[----:B------:R-:W-:Y:S06]  /*24e00*/  @!P3 BRA `(.L_x_1951) ;  /* 0xfffffff80058b947 */ /* 0x000fec000383ffff */
[----:B------:R-:W-:Y:S05]  /*24e10*/  BSYNC.RECONVERGENT B0 ;  /* 0x0000000000007941 */ /* 0x000fea0003800200 */
.L_x_1942:
[----:B------:R-:W-:Y:S05]  /*24e20*/  BRA `(.L_x_1941) ;  /* 0x0000000800347947 */ /* 0x000fea0003800000 */
.L_x_1940:
[----:B------:R-:W0:Y:S01]  /*24e30*/  LDCU UR4, c[0x0][0x3ac] ;  /* 0x00007580ff0477ac */ /* 0x000e220008000800 */
[----:B------:R-:W-:Y:S01]  /*24e40*/  IMAD.U32 R12, RZ, RZ, UR8 ;  /* 0x00000008ff0c7e24 */ /* 0x000fe2000f8e00ff */
[----:B------:R-:W-:Y:S01]  /*24e50*/  MOV R13, UR9 ;  /* 0x00000009000d7c02 */ /* 0x000fe20008000f00 */
[----:B------:R-:W-:Y:S01]  /*24e60*/  IMAD.U32 R8, RZ, RZ, UR8 ;  /* 0x00000008ff087e24 */ /* 0x000fe2000f8e00ff */
[----:B------:R-:W1:Y:S01]  /*24e70*/  LDCU UR5, c[0x0][0x3ac] ;  /* 0x00007580ff0577ac */ /* 0x000e620008000800 */
[----:B------:R-:W-:Y:S01]  /*24e80*/  IMAD.U32 R9, RZ, RZ, UR9 ;  /* 0x00000009ff097e24 */ /* 0x000fe2000f8e00ff */
[----:B------:R-:W-:Y:S01]  /*24e90*/  MOV R14, UR6 ;  /* 0x00000006000e7c02 */ /* 0x000fe20008000f00 */
[----:B------:R-:W-:Y:S02]  /*24ea0*/  IMAD.U32 R4, RZ, RZ, UR8 ;  /* 0x00000008ff047e24 */ /* 0x000fe4000f8e00ff */
[----:B------:R-:W-:Y:S02]  /*24eb0*/  IMAD.U32 R5, RZ, RZ, UR9 ;  /* 0x00000009ff057e24 */ /* 0x000fe4000f8e00ff */
[----:B------:R-:W-:-:S02]  /*24ec0*/  IMAD.U32 R15, RZ, RZ, UR7 ;  /* 0x00000007ff0f7e24 */ /* 0x000fc4000f8e00ff */
[----:B------:R-:W-:Y:S02]  /*24ed0*/  IMAD.U32 R18, RZ, RZ, UR6 ;  /* 0x00000006ff127e24 */ /* 0x000fe4000f8e00ff */
[----:B------:R-:W-:Y:S02]  /*24ee0*/  IMAD.U32 R19, RZ, RZ, UR7 ;  /* 0x00000007ff137e24 */ /* 0x000fe4000f8e00ff */
[----:B------:R-:W-:Y:S01]  /*24ef0*/  IMAD.U32 R6, RZ, RZ, UR6 ;  /* 0x00000006ff067e24 */ /* 0x000fe2000f8e00ff */
[----:B0-----:R-:W-:Y:S01]  /*24f00*/  ISETP.GE.U32.AND P2, PT, R120, UR4, PT ;  /* 0x0000000478007c0c */ /* 0x001fe2000bf46070 */
[----:B------:R-:W-:-:S12]  /*24f10*/  IMAD.U32 R7, RZ, RZ, UR7 ;  /* 0x00000007ff077e24 */ /* 0x000fd8000f8e00ff */
[----:B-1----:R-:W-:Y:S05]  /*24f20*/  @P2 BRA `(.L_x_1941) ;  /* 0x0000000400f42947 */ /* 0x002fea0003800000 */
[----:B------:R-:W0:Y:S01]  /*24f30*/  LDCU UR4, c[0x0][0x374] ;  /* 0x00006e80ff0477ac */ /* 0x000e220008000800 */
[----:B-----5:R-:W1:Y:S01]  /*24f40*/  LDC R44, c[0x0][0x360] ;  /* 0x0000d800ff2c7b82 */ /* 0x020e620000000800 */
[----:B------:R-:W-:Y:S01]  /*24f50*/  IMAD.U32 R14, RZ, RZ, UR6 ;  /* 0x00000006ff0e7e24 */ /* 0x000fe2000f8e00ff */
[----:B------:R-:W-:Y:S01]  /*24f60*/  MOV R18, UR6 ;  /* 0x0000000600127c02 */ /* 0x000fe20008000f00 */
[----:B------:R-:W-:Y:S01]  /*24f70*/  IMAD.U32 R15, RZ, RZ, UR7 ;  /* 0x00000007ff0f7e24 */ /* 0x000fe2000f8e00ff */
[----:B------:R-:W-:Y:S01]  /*24f80*/  MOV R8, UR8 ;  /* 0x0000000800087c02 */ /* 0x000fe20008000f00 */
[----:B------:R-:W-:Y:S02]  /*24f90*/  IMAD.U32 R19, RZ, RZ, UR7 ;  /* 0x00000007ff137e24 */ /* 0x000fe4000f8e00ff */
[----:B------:R-:W-:Y:S01]  /*24fa0*/  IMAD.U32 R6, RZ, RZ, UR6 ;  /* 0x00000006ff067e24 */ /* 0x000fe2000f8e00ff */
[----:B------:R-:W3:Y:S01]  /*24fb0*/  LDC.64 R42, c[0x0][0x788] ;  /* 0x0001e200ff2a7b82 */ /* 0x000ee20000000a00 */
[----:B------:R-:W-:-:S02]  /*24fc0*/  IMAD.U32 R7, RZ, RZ, UR7 ;  /* 0x00000007ff077e24 */ /* 0x000fc4000f8e00ff */
[----:B------:R-:W-:Y:S02]  /*24fd0*/  IMAD.MOV.U32 R0, RZ, RZ, R120 ;  /* 0x000000ffff007224 */ /* 0x000fe400078e0078 */
[----:B------:R-:W-:Y:S02]  /*24fe0*/  IMAD.U32 R12, RZ, RZ, UR8 ;  /* 0x00000008ff0c7e24 */ /* 0x000fe4000f8e00ff */
[----:B------:R-:W-:Y:S01]  /*24ff0*/  IMAD.U32 R13, RZ, RZ, UR9 ;  /* 0x00000009ff0d7e24 */ /* 0x000fe2000f8e00ff */
[----:B------:R-:W4:Y:S01]  /*25000*/  LDC R45, c[0x0][0x364] ;  /* 0x0000d900ff2d7b82 */ /* 0x000f220000000800 */
[----:B------:R-:W-:Y:S02]  /*25010*/  IMAD.U32 R9, RZ, RZ, UR9 ;  /* 0x00000009ff097e24 */ /* 0x000fe4000f8e00ff */
[----:B------:R-:W-:Y:S02]  /*25020*/  IMAD.U32 R4, RZ, RZ, UR8 ;  /* 0x00000008ff047e24 */ /* 0x000fe4000f8e00ff */
[----:B------:R-:W-:-:S02]  /*25030*/  IMAD.U32 R5, RZ, RZ, UR9 ;  /* 0x00000009ff057e24 */ /* 0x000fc4000f8e00ff */
[----:B0-----:R-:W-:-:S07]  /*25040*/  IMAD R121, R121, UR4, RZ ;  /* 0x0000000479797c24 */ /* 0x001fce000f8e02ff */
.L_x_1960:
[----:B------:R-:W-:-:S04]  /*25050*/  IMAD.IADD R10, R121, 0x1, R0 ;  /* 0x00000001790a7824 */ /* 0x000fc800078e0200 */
[----:B-1----:R-:W-:-:S04]  /*25060*/  IMAD R11, R10, R44, R113 ;  /* 0x0000002c0a0b7224 */ /* 0x002fc800078e0271 */
[----:B---3--:R-:W-:-:S05]  /*25070*/  IMAD.WIDE.U32 R10, R11, 0x40, R42 ;  /* 0x000000400b0a7825 */ /* 0x008fca00078e002a */
[----:B------:R-:W3:Y:S04]  /*25080*/  LDG.E.64 R24, desc[UR36][R10.64+0x8] ;  /* 0x000008240a187981 */ /* 0x000ee8000c1e1b00 */
[----:B--2---:R-:W2:Y:S04]  /*25090*/  LDG.E.64 R32, desc[UR36][R10.64+0x18] ;  /* 0x000018240a207981 */ /* 0x004ea8000c1e1b00 */
[----:B------:R-:W4:Y:S04]  /*250a0*/  LDG.E.64 R22, desc[UR36][R10.64] ;  /* 0x000000240a167981 */ /* 0x000f28000c1e1b00 */
[----:B------:R-:W4:Y:S04]  /*250b0*/  LDG.E.64 R30, desc[UR36][R10.64+0x10] ;  /* 0x000010240a1e7981 */ /* 0x000f28000c1e1b00 */
[----:B------:R0:W5:Y:S04]  /*250c0*/  LDG.E.64 R34, desc[UR36][R10.64+0x20] ;  /* 0x000020240a227981 */ /* 0x000168000c1e1b00 */
        /* <DEDUP_REMOVED lines=37> */
.L_x_1953:
[----:B------:R-:W-:Y:S05]  /*25320*/  BSYNC.RECONVERGENT B0 ;  /* 0x0000000000007941 */ /* 0x000fea0003800200 */
.L_x_1952:
        /* <DEDUP_REMOVED lines=10> */
.L_x_1955:
[----:B------:R-:W-:Y:S05]  /*253d0*/  BSYNC.RECONVERGENT B0 ;  /* 0x0000000000007941 */ /* 0x000fea0003800200 */
.L_x_1954:
        /* <DEDUP_REMOVED lines=27> */
.L_x_1957:
[----:B------:R-:W-:Y:S05]  /*25590*/  BSYNC.RECONVERGENT B0 ;  /* 0x0000000000007941 */ /* 0x000fea0003800200 */
.L_x_1956:
        /* <DEDUP_REMOVED lines=16> */
.L_x_1959:
[----:B------:R-:W-:Y:S05]  /*256a0*/  BSYNC.RECONVERGENT B0 ;  /* 0x0000000000007941 */ /* 0x000fea0003800200 */
.L_x_1958:
[----:B0-----:R-:W-:Y:S02]  /*256b0*/  FSEL R4, R4, R38, P4 ;  /* 0x0000002604047208 */ /* 0x001fe40002000000 */
[----:B------:R-:W-:Y:S02]  /*256c0*/  FSEL R5, R5, R39, P4 ;  /* 0x0000002705057208 */ /* 0x000fe40002000000 */
[----:B------:R-:W-:Y:S02]  /*256d0*/  SEL R6, R6, R40, P4 ;  /* 0x0000002806067207 */ /* 0x000fe40002000000 */
[----:B------:R-:W-:Y:S01]  /*256e0*/  SEL R7, R7, R41, P4 ;  /* 0x0000002907077207 */ /* 0x000fe20002000000 */
[----:B------:R-:W-:Y:S06]  /*256f0*/  @!P3 BRA `(.L_x_1960) ;  /* 0xfffffff80054b947 */ /* 0x000fec000383ffff */
.L_x_1941:
[----:B------:R-:W-:Y:S05]  /*25700*/  BSYNC.RECONVERGENT B1 ;  /* 0x0000000000017941 */ /* 0x000fea0003800200 */
.L_x_1939:
[----:B------:R-:W0:Y:S01]  /*25710*/  S2UR UR6, SR_CgaCtaId ;  /* 0x00000000000679c3 */ /* 0x000e220000008800 */
[----:B------:R-:W3:Y:S01]  /*25720*/  LDCU UR5, c[0x0][0x360] ;  /* 0x00006c00ff0577ac */ /* 0x000ee20008000800 */
[----:B------:R-:W-:Y:S01]  /*25730*/  IMAD.MOV.U32 R22, RZ, RZ, R16 ;  /* 0x000000ffff167224 */ /* 0x000fe200078e0010 */
[----:B------:R-:W-:Y:S01]  /*25740*/  MOV R23, R17 ;  /* 0x0000001100177202 */ /* 0x000fe20000000f00 */
[----:B------:R-:W-:Y:S01]  /*25750*/  IMAD.MOV.U32 R10, RZ, RZ, R18 ;  /* 0x000000ffff0a7224 */ /* 0x000fe200078e0012 */
[----:B------:R-:W-:Y:S01]  /*25760*/  UMOV UR4, 0x400 ;  /* 0x0000040000047882 */ /* 0x000fe20000000000 */
[----:B------:R-:W-:Y:S01]  /*25770*/  IMAD.MOV.U32 R11, RZ, RZ, R19 ;  /* 0x000000ffff0b7224 */ /* 0x000fe200078e0013 */
[----:B------:R-:W-:Y:S01]  /*25780*/  UIADD3 UR4, UPT, UPT, UR4, 0x10, URZ ;  /* 0x0000001004047890 */ /* 0x000fe2000fffe0ff */
[----:B---3--:R-:W-:-:S03]  /*25790*/  IMAD R25, R120, UR5, R113 ;  /* 0x0000000578197c24 */ /* 0x008fc6000f8e0271 */
[----:B0-----:R-:W-:Y:S01]  /*257a0*/  ULEA UR8, UR6, UR4, 0x18 ;  /* 0x0000000406087291 */ /* 0x001fe2000f8ec0ff */
[----:B------:R-:W0:Y:S05]  /*257b0*/  LDCU UR6, c[0x0][0x364] ;  /* 0x00006c80ff0677ac */ /* 0x000e2a0008000800 */
[----:B------:R-:W-:-:S05]  /*257c0*/  LEA R25, R25, UR8, 0x6 ;  /* 0x0000000819197c11 */ /* 0x000fca000f8e30ff */
[----:B------:R3:W-:Y:S04]  /*257d0*/  STS.128 [R25], R20 ;  /* 0x0000001419007388 */ /* 0x0007e80000000c00 */
[----:B------:R3:W-:Y:S04]  /*257e0*/  STS.128 [R25+0x10], R12 ;  /* 0x0000100c19007388 */ /* 0x0007e80000000c00 */
[----:B------:R3:W-:Y:S01]  /*257f0*/  STS.128 [R25+0x20], R8 ;  /* 0x0000200819007388 */ /* 0x0007e20000000c00 */
[----:B0-----:R-:W-:-:S03]  /*25800*/  UISETP.GE.U32.AND UP0, UPT, UR6, 0x2, UPT ;  /* 0x000000020600788c */ /* 0x001fc6000bf06070 */
[----:B------:R3:W-:Y:S06]  /*25810*/  STS.128 [R25+0x30], R4 ;  /* 0x0000300419007388 */ /* 0x0007ec0000000c00 */
[----:B------:R-:W-:Y:S05]  /*25820*/  BRA.U !UP0, `(.L_x_1961) ;  /* 0x0000000508d87547 */ /* 0x000fea000b800000 */
[----:B------:R-:W-:-:S05]  /*25830*/  UMOV UR4, UR6 ;  /* 0x0000000600047c82 */ /* 0x000fca0008000000 */
.L_x_1972:
[----:B------:R-:W-:Y:S01]  /*25840*/  USHF.R.U32.HI UR7, URZ, 0x1, UR4 ;  /* 0x00000001ff077899 */ /* 0x000fe20008011604 */
[----:B------:R-:W-:Y:S05]  /*25850*/  BAR.SYNC.DEFER_BLOCKING 0x0 ;  /* 0x0000000000007b1d */ /* 0x000fea0000010000 */
[----:B------:R-:W-:Y:S01]  /*25860*/  VIADD R0, R120, UR7 ;  /* 0x0000000778007c36 */ /* 0x000fe20008000000 */
[----:B------:R-:W-:Y:S04]  /*25870*/  BSSY.RECONVERGENT B0, `(.L_x_1962) ;  /* 0x000006e000007945 */ /* 0x000fe80003800200 */
[----:B------:R-:W-:-:S04]  /*25880*/  ISETP.GE.U32.AND P2, PT, R0, UR6, PT ;  /* 0x0000000600007c0c */ /* 0x000fc8000bf46070 */
[----:B------:R-:W-:-:S13]  /*25890*/  ISETP.GE.U32.OR P2, PT, R120, UR7, P2 ;  /* 0x0000000778007c0c */ /* 0x000fda0009746470 */
[----:B012---:R-:W-:Y:S05]  /*258a0*/  @P2 BRA `(.L_x_1963) ;  /* 0x0000000400a82947 */ /* 0x007fea0003800000 */
[----:B------:R-:W-:Y:S01]  /*258b0*/  IMAD R0, R0, UR5, R113 ;  /* 0x0000000500007c24 */ /* 0x000fe2000f8e0271 */
[----:B------:R-:W0:Y:S01]  /*258c0*/  DSETP.NAN.AND P5, PT, R20, R20, PT ;  /* 0x000000141400722a */ /* 0x000e220003fa8000 */
[----:B------:R-:W-:Y:S03]  /*258d0*/  BSSY.RECONVERGENT B1, `(.L_x_1964) ;  /* 0x0000023000017945 */ /* 0x000fe60003800200 */
[----:B------:R-:W-:-:S05]  /*258e0*/  LEA R0, R0, UR8, 0x6 ;  /* 0x0000000800007c11 */ /* 0x000fca000f8e30ff */
[----:B-----5:R-:W0:Y:S04]  /*258f0*/  LDS.128 R40, [R0] ;  /* 0x0000000000287984 */ /* 0x020e280000000c00 */
[----:B------:R-:W4:Y:S01]  /*25900*/  LDS.128 R44, [R0+0x10] ;  /* 0x00001000002c7984 */ /* 0x000f220000000c00 */
[----:B0-----:R-:W-:-:S04]  /*25910*/  @P5 ISETP.GE.U32.AND P3, PT, R16, R42, PT ;  /* 0x0000002a1000520c */ /* 0x001fc80003f66070 */
[----:B------:R-:W-:-:S15]  /*25920*/  @P5 ISETP.GE.AND.EX P3, PT, R17, R43, PT, P3 ;  /* 0x0000002b1100520c */ /* 0x000fde0003f66330 */
[----:B------:R-:W-:-:S15]  /*25930*/  NOP ;  /* 0x0000000000007918 */ /* 0x000fde0000000000 */
[----:B------:R-:W-:-:S15]  /*25940*/  NOP ;  /* 0x0000000000007918 */ /* 0x000fde0000000000 */
[----:B------:R-:W-:-:S01]  /*25950*/  NOP ;  /* 0x0000000000007918 */ /* 0x000fc20000000000 */
[----:B------:R-:W4:Y:S02]  /*25960*/  DSETP.NAN.AND P2, PT, R12, R12, PT ;  /* 0x0000000c0c00722a */ /* 0x000f240003f48000 */
[----:B----4-:R-:W-:-:S04]  /*25970*/  @P2 ISETP.GE.U32.AND P4, PT, R14, R46, PT ;  /* 0x0000002e0e00220c */ /* 0x010fc80003f86070 */
[----:B------:R-:W-:-:S15]  /*25980*/  @P2 ISETP.GE.AND.EX P4, PT, R15, R47, PT, P4 ;  /* 0x0000002f0f00220c */ /* 0x000fde0003f86340 */
[----:B------:R-:W-:-:S15]  /*25990*/  NOP ;  /* 0x0000000000007918 */ /* 0x000fde0000000000 */
[----:B------:R-:W-:-:S15]  /*259a0*/  NOP ;  /* 0x0000000000007918 */ /* 0x000fde0000000000 */
[----:B------:R-:W-:-:S13]  /*259b0*/  NOP ;  /* 0x0000000000007918 */ /* 0x000fda0000000000 */
[----:B------:R0:W4:-:S15]  /*259c0*/  DSETP.NAN.AND P6, PT, R8, R8, PT ;  /* 0x000000080800722a */ /* 0x00011e0003fc8000 */
        /* <DEDUP_REMOVED lines=10> */
[----:B----4-:R-:W-:Y:S05]  /*25a70*/  @P5 BRA `(.L_x_1965) ;  /* 0x0000000000205947 */ /* 0x010fea0003800000 */
        /* <DEDUP_REMOVED lines=8> */
.L_x_1965:
[----:B------:R-:W-:Y:S05]  /*25b00*/  BSYNC.RECONVERGENT B1 ;  /* 0x0000000000017941 */ /* 0x000fea0003800200 */
.L_x_1964:
[----:B------:R-:W-:Y:S04]  /*25b10*/  BSSY.RECONVERGENT B1, `(.L_x_1966) ;  /* 0x000000a000017945 */ /* 0x000fe80003800200 */
        /* <DEDUP_REMOVED lines=9> */
.L_x_1967:
[----:B------:R-:W-:Y:S05]  /*25bb0*/  BSYNC.RECONVERGENT B1 ;  /* 0x0000000000017941 */ /* 0x000fea0003800200 */
.L_x_1966:
[----:B-12---:R-:W1:Y:S01]  /*25bc0*/  LDS.128 R32, [R0+0x20] ;  /* 0x0000200000207984 */ /* 0x006e620000000c00 */
[----:B0-----:R-:W-:Y:S01]  /*25bd0*/  SEL R16, R16, R42, P3 ;  /* 0x0000002a10107207 */ /* 0x001fe20001800000 */
[----:B------:R-:W0:Y:S01]  /*25be0*/  DSETP.NAN.AND P5, PT, R4, R4, PT ;  /* 0x000000040400722a */ /* 0x000e220003fa8000 */
[----:B------:R-:W-:Y:S01]  /*25bf0*/  SEL R17, R17, R43, P3 ;  /* 0x0000002b11117207 */ /* 0x000fe20001800000 */
[----:B------:R-:W0:Y:S01]  /*25c00*/  LDS.128 R36, [R0+0x30] ;  /* 0x0000300000247984 */ /* 0x000e220000000c00 */
[----:B---34-:R-:W-:Y:S01]  /*25c10*/  FSEL R20, R20, R40, P3 ;  /* 0x0000002814147208 */ /* 0x018fe20001800000 */
[----:B------:R-:W-:Y:S01]  /*25c20*/  IMAD.MOV.U32 R22, RZ, RZ, R16 ;  /* 0x000000ffff167224 */ /* 0x000fe200078e0010 */
[----:B------:R-:W-:Y:S01]  /*25c30*/  FSEL R21, R21, R41, P3 ;  /* 0x0000002915157208 */ /* 0x000fe20001800000 */
[----:B------:R-:W-:Y:S01]  /*25c40*/  IMAD.MOV.U32 R23, RZ, RZ, R17 ;  /* 0x000000ffff177224 */ /* 0x000fe200078e0011 */
[----:B------:R-:W-:Y:S01]  /*25c50*/  FSEL R12, R12, R44, P4 ;  /* 0x0000002c0c0c7208 */ /* 0x000fe20002000000 */
[----:B------:R-:W-:Y:S01]  /*25c60*/  BSSY.RECONVERGENT B1, `(.L_x_1968) ;  /* 0x0000016000017945 */ /* 0x000fe20003800200 */
[----:B------:R-:W-:-:S02]  /*25c70*/  FSEL R13, R13, R45, P4 ;  /* 0x0000002d0d0d7208 */ /* 0x000fc40002000000 */
[----:B------:R-:W-:Y:S01]  /*25c80*/  SEL R14, R14, R46, P4 ;  /* 0x0000002e0e0e7207 */ /* 0x000fe20002000000 */
[----:B------:R2:W-:Y:S01]  /*25c90*/  STS.128 [R25], R20 ;  /* 0x0000001419007388 */ /* 0x0005e20000000c00 */
[----:B------:R-:W-:-:S05]  /*25ca0*/  SEL R15, R15, R47, P4 ;  /* 0x0000002f0f0f7207 */ /* 0x000fca0002000000 */
[----:B------:R2:W-:Y:S01]  /*25cb0*/  STS.128 [R25+0x10], R12 ;  /* 0x0000100c19007388 */ /* 0x0005e20000000c00 */
[----:B-1----:R-:W-:-:S04]  /*25cc0*/  @P6 ISETP.GE.U32.AND P2, PT, R18, R34, PT ;  /* 0x000000221200620c */ /* 0x002fc80003f46070 */
[----:B------:R-:W-:Y:S02]  /*25cd0*/  @P6 ISETP.GE.AND.EX P2, PT, R19, R35, PT, P2 ;  /* 0x000000231300620c */ /* 0x000fe40003f46320 */
[----:B0-----:R-:W-:-:S04]  /*25ce0*/  @P5 ISETP.GE.U32.AND P3, PT, R6, R38, PT ;  /* 0x000000260600520c */ /* 0x001fc80003f66070 */
[----:B------:R-:W-:-:S15]  /*25cf0*/  @P5 ISETP.GE.AND.EX P3, PT, R7, R39, PT, P3 ;  /* 0x000000270700520c */ /* 0x000fde0003f66330 */
[----:B------:R-:W-:-:S15]  /*25d00*/  NOP ;  /* 0x0000000000007918 */ /* 0x000fde0000000000 */
[----:B------:R-:W-:-:S05]  /*25d10*/  NOP ;  /* 0x0000000000007918 */ /* 0x000fca0000000000 */
        /* <DEDUP_REMOVED lines=10> */
.L_x_1969:
[----:B------:R-:W-:Y:S05]  /*25dc0*/  BSYNC.RECONVERGENT B1 ;  /* 0x0000000000017941 */ /* 0x000fea0003800200 */
.L_x_1968:
[----:B------:R-:W-:Y:S01]  /*25dd0*/  BSSY.RECONVERGENT B1, `(.L_x_1970) ;  /* 0x000000f000017945 */ /* 0x000fe20003800200 */
[----:B------:R1:W3:Y:S01]  /*25de0*/  @P5 DSETP.NUM.OR P3, PT, R36, R36, !P3 ;  /* 0x000000242400522a */ /* 0x0002e20005f67400 */
[----:B0-----:R-:W-:Y:S02]  /*25df0*/  FSEL R8, R8, R32, P2 ;  /* 0x0000002008087208 */ /* 0x001fe40001000000 */
[----:B------:R-:W-:Y:S02]  /*25e00*/  FSEL R9, R9, R33, P2 ;  /* 0x0000002109097208 */ /* 0x000fe40001000000 */
[----:B------:R-:W-:Y:S02]  /*25e10*/  SEL R18, R18, R34, P2 ;  /* 0x0000002212127207 */ /* 0x000fe40001000000 */
[----:B------:R-:W-:Y:S01]  /*25e20*/  SEL R19, R19, R35, P2 ;  /* 0x0000002313137207 */ /* 0x000fe20001000000 */
[----:B---3--:R-:W-:Y:S06]  /*25e30*/  @P5 BRA `(.L_x_1971) ;  /* 0x0000000000205947 */ /* 0x008fec0003800000 */
[----:B------:R-:W0:Y:S02]  /*25e40*/  DSETP.NEU.AND P4, PT, R4, R36, PT ;  /* 0x000000240400722a */ /* 0x000e240003f8d000 */
[----:B0-----:R-:W-:-:S04]  /*25e50*/  @!P4 ISETP.GE.U32.AND P2, PT, R6, R38, PT ;  /* 0x000000260600c20c */ /* 0x001fc80003f46070 */
[----:B------:R-:W-:-:S15]  /*25e60*/  @!P4 ISETP.GE.AND.EX P2, PT, R7, R39, PT, P2 ;  /* 0x000000270700c20c */ /* 0x000fde0003f46320 */
[----:B------:R-:W-:-:S15]  /*25e70*/  NOP ;  /* 0x0000000000007918 */ /* 0x000fde0000000000 */
[----:B------:R-:W-:-:S15]  /*25e80*/  NOP ;  /* 0x0000000000007918 */ /* 0x000fde0000000000 */
[----:B------:R-:W-:-:S13]  /*25e90*/  NOP ;  /* 0x0000000000007918 */ /* 0x000fda0000000000 */
[----:B------:R0:W3:Y:S02]  /*25ea0*/  @P4 DSETP.LT.AND P3, PT, R4, R36, PT ;  /* 0x000000240400422a */ /* 0x0000e40003f61000 */
[----:B---3--:R-:W-:-:S13]  /*25eb0*/  @!P4 PLOP3.LUT P3, PT, P2, PT, PT, 0x8, 0x80 ;  /* 0x000000000080c81c */ /* 0x008fda000176e170 */
.L_x_1971:
[----:B------:R-:W-:Y:S05]  /*25ec0*/  BSYNC.RECONVERGENT B1 ;  /* 0x0000000000017941 */ /* 0x000fea0003800200 */
.L_x_1970:
[----:B0-----:R-:W-:Y:S01]  /*25ed0*/  FSEL R4, R4, R36, P3 ;  /* 0x0000002404047208 */ /* 0x001fe20001800000 */
[----:B------:R-:W-:Y:S01]  /*25ee0*/  IMAD.MOV.U32 R10, RZ, RZ, R18 ;  /* 0x000000ffff0a7224 */ /* 0x000fe200078e0012 */
[----:B------:R-:W-:Y:S02]  /*25ef0*/  FSEL R5, R5, R37, P3 ;  /* 0x0000002505057208 */ /* 0x000fe40001800000 */
[----:B------:R-:W-:Y:S02]  /*25f00*/  SEL R6, R6, R38, P3 ;  /* 0x0000002606067207 */ /* 0x000fe40001800000 */
[----:B------:R-:W-:Y:S02]  /*25f10*/  SEL R7, R7, R39, P3 ;  /* 0x0000002707077207 */ /* 0x000fe40001800000 */
[----:B------:R-:W-:-:S03]  /*25f20*/  MOV R11, R19 ;  /* 0x00000013000b7202 */ /* 0x000fc60000000f00 */
[----:B------:R0:W-:Y:S04]  /*25f30*/  STS.128 [R25+0x30], R4 ;  /* 0x0000300419007388 */ /* 0x0001e80000000c00 */
[----:B------:R0:W-:Y:S02]  /*25f40*/  STS.128 [R25+0x20], R8 ;  /* 0x0000200819007388 */ /* 0x0001e40000000c00 */
.L_x_1963:
[----:B------:R-:W-:Y:S05]  /*25f50*/  BSYNC.RECONVERGENT B0 ;  /* 0x0000000000007941 */ /* 0x000fea0003800200 */
.L_x_1962:
[----:B------:R-:W-:-:S03]  /*25f60*/  UISETP.GT.U32.AND UP0, UPT, UR4, 0x3, UPT ;  /* 0x000000030400788c */ /* 0x000fc6000bf04070 */
[----:B------:R-:W-:-:S06]  /*25f70*/  UMOV UR4, UR7 ;  /* 0x0000000700047c82 */ /* 0x000fcc0008000000 */
[----:B------:R-:W-:Y:S05]  /*25f80*/  BRA.U UP0, `(.L_x_1972) ;  /* 0xfffffff9002c7547 */ /* 0x000fea000b83ffff */
.L_x_1961:
[----:B------:R-:W4:Y:S02]  /*25f90*/  LDCU UR4, c[0x0][0x3b0] ;  /* 0x00007600ff0477ac */ /* 0x000f240008000800 */
[----:B----4-:R-:W-:-:S09]  /*25fa0*/  UISETP.NE.AND UP0, UPT, UR4, URZ, UPT ;  /* 0x000000ff0400728c */ /* 0x010fd2000bf05270 */
[----:B------:R-:W-:Y:S05]  /*25fb0*/  BRA.U !UP0, `(.L_x_1973) ;  /* 0x0000000d08cc7547 */ /* 0x000fea000b800000 */
[----:B------:R-:W-:Y:S02]  /*25fc0*/  UISETP.GE.U32.AND UP0, UPT, UR5, 0x21, UPT ;  /* 0x000000210500788c */ /* 0x000fe4000bf06070 */
[----:B------:R-:W-:-:S07]  /*25fd0*/  UMOV UR4, UR5 ;  /* 0x0000000500047c82 */ /* 0x000fce0008000000 */
[----:B------:R-:W-:Y:S05]  /*25fe0*/  BRA.U !UP0, `(.L_x_1974) ;  /* 0x0000000908007547 */ /* 0x000fea000b800000 */
[----:B--23--:R-:W-:Y:S01]  /*25ff0*/  IMAD.MOV.U32 R22, RZ, RZ, R16 ;  /* 0x000000ffff167224 */ /* 0x00cfe200078e0010 */
[----:B------:R4:W-:Y:S01]  /*26000*/  STS.128 [R25+0x10], R12 ;  /* 0x0000100c19007388 */ /* 0x0009e20000000c00 */
[----:B------:R-:W-:Y:S01]  /*26010*/  IMAD.MOV.U32 R23, RZ, RZ, R17 ;  /* 0x000000ffff177224 */ /* 0x000fe200078e0011 */
[----:B------:R-:W-:Y:S01]  /*26020*/  UISETP.GE.U32.AND UP0, UPT, UR5, 0x40, UPT ;  /* 0x000000400500788c */ /* 0x000fe2000bf06070 */
[----:B0-----:R-:W-:Y:S01]  /*26030*/  IMAD.MOV.U32 R10, RZ, RZ, R18 ;  /* 0x000000ffff0a7224 */ /* 0x001fe200078e0012 */
[----:B------:R4:W-:Y:S01]  /*26040*/  STS.128 [R25+0x30], R4 ;  /* 0x0000300419007388 */ /* 0x0009e20000000c00 */
[----:B------:R-:W-:Y:S01]  /*26050*/  IMAD.MOV.U32 R11, RZ, RZ, R19 ;  /* 0x000000ffff0b7224 */ /* 0x000fe200078e0013 */
[----:B------:R-:W-:Y:S02]  /*26060*/  UMOV UR4, 0x20 ;  /* 0x0000002000047882 */ /* 0x000fe40000000000 */
[----:B------:R4:W-:Y:S04]  /*26070*/  STS.128 [R25], R20 ;  /* 0x0000001419007388 */ /* 0x0009e80000000c00 */
[----:B------:R4:W-:Y:S01]  /*26080*/  STS.128 [R25+0x20], R8 ;  /* 0x0000200819007388 */ /* 0x0009e20000000c00 */
[----:B------:R-:W-:Y:S05]  /*26090*/  BRA.U !UP0, `(.L_x_1974) ;  /* 0x0000000508d47547 */ /* 0x000fea000b800000 */
[----:B------:R-:W-:-:S07]  /*260a0*/  IMAD.U32 R0, RZ, RZ, UR5 ;  /* 0x00000005ff007e24 */ /* 0x000fce000f8e00ff */
.L_x_1985:
[----:B------:R-:W-:Y:S01]  /*260b0*/  SHF.R.U32.HI R24, RZ, 0x1, R0 ;  /* 0x00000001ff187819 */ /* 0x000fe20000011600 */
[----:B------:R-:W-:Y:S04]  /*260c0*/  BAR.SYNC.DEFER_BLOCKING 0x0 ;  /* 0x0000000000007b1d */ /* 0x000fe80000010000 */
[----:B0---4-:R-:W-:Y:S02]  /*260d0*/  IMAD.IADD R10, R24, 0x1, R113 ;  /* 0x00000001180a7824 */ /* 0x011fe400078e0271 */
[----:B------:R-:W-:Y:S03]  /*260e0*/  BSSY.RECONVERGENT B0, `(.L_x_1975) ;  /* 0x000006d000007945 */ /* 0x000fe60003800200 */
[----:B------:R-:W-:-:S04]  /*260f0*/  ISETP.GE.U32.AND P2, PT, R10, UR5, PT ;  /* 0x000000050a007c0c */ /* 0x000fc8000bf46070 */
[----:B------:R-:W-:-:S13]  /*26100*/  ISETP.GE.U32.OR P2, PT, R113, R24, P2 ;  /* 0x000000187100720c */ /* 0x000fda0001746470 */
[----:B--23--:R-:W-:Y:S05]  /*26110*/  @P2 BRA `(.L_x_1976) ;  /* 0x0000000400a42947 */ /* 0x00cfea0003800000 */
[----:B------:R-:W-:Y:S01]  /*26120*/  LEA R10, R24, R25, 0x6 ;  /* 0x00000019180a7211 */ /* 0x000fe200078e30ff */
[----:B------:R-:W0:Y:S01]  /*26130*/  DSETP.NAN.AND P5, PT, R20, R20, PT ;  /* 0x000000141400722a */ /* 0x000e220003fa8000 */
[----:B------:R-:W-:Y:S03]  /*26140*/  BSSY.RECONVERGENT B1, `(.L_x_1977) ;  /* 0x0000022000017945 */ /* 0x000fe60003800200 */
[----:B-----5:R-:W0:Y:S04]  /*26150*/  LDS.128 R44, [R10] ;  /* 0x000000000a2c7984 */ /* 0x020e280000000c00 */
[----:B------:R-:W2:Y:S01]  /*26160*/  LDS.128 R40, [R10+0x10] ;  /* 0x000010000a287984 */ /* 0x000ea20000000c00 */
[----:B0-----:R-:W-:-:S04]  /*26170*/  @P5 ISETP.GE.U32.AND P4, PT, R16, R46, PT ;  /* 0x0000002e1000520c */ /* 0x001fc80003f86070 */
[----:B------:R-:W-:-:S15]  /*26180*/  @P5 ISETP.GE.AND.EX P4, PT, R17, R47, PT, P4 ;  /* 0x0000002f1100520c */ /* 0x000fde0003f86340 */
[----:B------:R-:W-:-:S15]  /*26190*/  NOP ;  /* 0x0000000000007918 */ /* 0x000fde0000000000 */
[----:B------:R-:W-:-:S15]  /*261a0*/  NOP ;  /* 0x0000000000007918 */ /* 0x000fde0000000000 */
[----:B------:R-:W-:-:S06]  /*261b0*/  NOP ;  /* 0x0000000000007918 */ /* 0x000fcc0000000000 */
[----:B------:R-:W2:Y:S02]  /*261c0*/  DSETP.NAN.AND P2, PT, R12, R12, PT ;  /* 0x0000000c0c00722a */ /* 0x000ea40003f48000 */
[----:B--2---:R-:W-:-:S04]  /*261d0*/  @P2 ISETP.GE.U32.AND P3, PT, R14, R42, PT ;  /* 0x0000002a0e00220c */ /* 0x004fc80003f66070 */
[----:B------:R-:W-:-:S15]  /*261e0*/  @P2 ISETP.GE.AND.EX P3, PT, R15, R43, PT, P3 ;  /* 0x0000002b0f00220c */ /* 0x000fde0003f66330 */
        /* <DEDUP_REMOVED lines=14> */
[----:B--234-:R-:W-:Y:S05]  /*262d0*/  @P5 BRA `(.L_x_1978) ;  /* 0x0000000000205947 */ /* 0x01cfea0003800000 */
        /* <DEDUP_REMOVED lines=8> */
.L_x_1978:
[----:B------:R-:W-:Y:S05]  /*26360*/  BSYNC.RECONVERGENT B1 ;  /* 0x0000000000017941 */ /* 0x000fea0003800200 */
.L_x_1977:
[----:B------:R-:W-:Y:S04]  /*26370*/  BSSY.RECONVERGENT B1, `(.L_x_1979) ;  /* 0x000000a000017945 */ /* 0x000fe80003800200 */
[----:B------:R-:W-:Y:S05]  /*26380*/  @P2 BRA `(.L_x_1980) ;  /* 0x0000000000202947 */ /* 0x000fea0003800000 */
        /* <DEDUP_REMOVED lines=8> */
.L_x_1980:
[----:B------:R-:W-:Y:S05]  /*26410*/  BSYNC.RECONVERGENT B1 ;  /* 0x0000000000017941 */ /* 0x000fea0003800200 */
.L_x_1979:
[----:B-1----:R-:W1:Y:S01]  /*26420*/  LDS.128 R32, [R10+0x20] ;  /* 0x000020000a207984 */ /* 0x002e620000000c00 */
[----:B---3--:R-:W-:Y:S01]  /*26430*/  SEL R16, R16, R46, P4 ;  /* 0x0000002e10107207 */ /* 0x008fe20002000000 */
[----:B------:R-:W3:Y:S01]  /*26440*/  DSETP.NAN.AND P5, PT, R4, R4, PT ;  /* 0x000000040400722a */ /* 0x000ee20003fa8000 */
[----:B------:R-:W-:Y:S01]  /*26450*/  SEL R17, R17, R47, P4 ;  /* 0x0000002f11117207 */ /* 0x000fe20002000000 */
[----:B------:R-:W3:Y:S01]  /*26460*/  LDS.128 R36, [R10+0x30] ;  /* 0x000030000a247984 */ /* 0x000ee20000000c00 */
[----:B--2---:R-:W-:Y:S01]  /*26470*/  FSEL R20, R20, R44, P4 ;  /* 0x0000002c14147208 */ /* 0x004fe20002000000 */
[----:B------:R-:W-:Y:S01]  /*26480*/  IMAD.MOV.U32 R22, RZ, RZ, R16 ;  /* 0x000000ffff167224 */ /* 0x000fe200078e0010 */
[----:B------:R-:W-:Y:S01]  /*26490*/  FSEL R21, R21, R45, P4 ;  /* 0x0000002d15157208 */ /* 0x000fe20002000000 */
[----:B------:R-:W-:Y:S01]  /*264a0*/  IMAD.MOV.U32 R23, RZ, RZ, R17 ;  /* 0x000000ffff177224 */ /* 0x000fe200078e0011 */
[----:B------:R-:W-:Y:S01]  /*264b0*/  BSSY.RECONVERGENT B1, `(.L_x_1981) ;  /* 0x0000016000017945 */ /* 0x000fe20003800200 */
[----:B----4-:R-:W-:-:S02]  /*264c0*/  FSEL R12, R12, R40, P3 ;  /* 0x000000280c0c7208 */ /* 0x010fc40001800000 */
[----:B------:R-:W-:Y:S01]  /*264d0*/  FSEL R13, R13, R41, P3 ;  /* 0x000000290d0d7208 */ /* 0x000fe20001800000 */
[----:B------:R2:W-:Y:S01]  /*264e0*/  STS.128 [R25], R20 ;  /* 0x0000001419007388 */ /* 0x0005e20000000c00 */
[----:B------:R-:W-:Y:S02]  /*264f0*/  SEL R14, R14, R42, P3 ;  /* 0x0000002a0e0e7207 */ /* 0x000fe40001800000 */
[----:B------:R-:W-:Y:S02]  /*26500*/  SEL R15, R15, R43, P3 ;  /* 0x0000002b0f0f7207 */ /* 0x000fe40001800000 */
[----:B-1----:R-:W-:-:S04]  /*26510*/  @P6 ISETP.GE.U32.AND P2, PT, R18, R34, PT ;  /* 0x000000221200620c */ /* 0x002fc80003f46070 */
[----:B------:R-:W-:Y:S02]  /*26520*/  @P6 ISETP.GE.AND.EX P2, PT, R19, R35, PT, P2 ;  /* 0x000000231300620c */ /* 0x000fe40003f46320 */
[----:B---3--:R-:W-:-:S04]  /*26530*/  @P5 ISETP.GE.U32.AND P4, PT, R6, R38, PT ;  /* 0x000000260600520c */ /* 0x008fc80003f86070 */
[----:B------:R-:W-:-:S15]  /*26540*/  @P5 ISETP.GE.AND.EX P4, PT, R7, R39, PT, P4 ;  /* 0x000000270700520c */ /* 0x000fde0003f86340 */
[----:B------:R-:W-:-:S15]  /*26550*/  NOP ;  /* 0x0000000000007918 */ /* 0x000fde0000000000 */
[----:B------:R-:W-:-:S08]  /*26560*/  NOP ;  /* 0x0000000000007918 */ /* 0x000fd00000000000 */
        /* <DEDUP_REMOVED lines=8> */
[----:B------:R1:W3:Y:S02]  /*265f0*/  @P3 DSETP.LT.AND P2, PT, R8, R32, PT ;  /* 0x000000200800322a */ /* 0x0002e40003f41000 */
[----:B---3--:R-:W-:-:S13]  /*26600*/  @!P3 PLOP3.LUT P2, PT, P6, PT, PT, 0x8, 0x80 ;  /* 0x000000000080b81c */ /* 0x008fda000374e170 */
.L_x_1982:
[----:B------:R-:W-:Y:S05]  /*26610*/  BSYNC.RECONVERGENT B1 ;  /* 0x0000000000017941 */ /* 0x000fea0003800200 */
.L_x_1981:
[----:B------:R-:W-:Y:S01]  /*26620*/  BSSY.RECONVERGENT B1, `(.L_x_1983) ;  /* 0x000000f000017945 */ /* 0x000fe20003800200 */
[----:B------:R3:W4:Y:S01]  /*26630*/  @P5 DSETP.NUM.OR P4, PT, R36, R36, !P4 ;  /* 0x000000242400522a */ /* 0x0007220006787400 */
[----:B01----:R-:W-:Y:S02]  /*26640*/  FSEL R8, R8, R32, P2 ;  /* 0x0000002008087208 */ /* 0x003fe40001000000 */
[----:B------:R-:W-:Y:S02]  /*26650*/  FSEL R9, R9, R33, P2 ;  /* 0x0000002109097208 */ /* 0x000fe40001000000 */
[----:B------:R-:W-:Y:S02]  /*26660*/  SEL R18, R18, R34, P2 ;  /* 0x0000002212127207 */ /* 0x000fe40001000000 */
[----:B------:R-:W-:Y:S01]  /*26670*/  SEL R19, R19, R35, P2 ;  /* 0x0000002313137207 */ /* 0x000fe20001000000 */
[----:B----4-:R-:W-:Y:S06]  /*26680*/  @P5 BRA `(.L_x_1984) ;  /* 0x0000000000205947 */ /* 0x010fec0003800000 */
        /* <DEDUP_REMOVED lines=8> */
.L_x_1984:
[----:B------:R-:W-:Y:S05]  /*26710*/  BSYNC.RECONVERGENT B1 ;  /* 0x0000000000017941 */ /* 0x000fea0003800200 */
.L_x_1983:
[----:B0-----:R-:W-:Y:S01]  /*26720*/  FSEL R4, R4, R36, P4 ;  /* 0x0000002404047208 */ /* 0x001fe20002000000 */
[----:B------:R-:W-:Y:S01]  /*26730*/  IMAD.MOV.U32 R10, RZ, RZ, R18 ;  /* 0x000000ffff0a7224 */ /* 0x000fe200078e0012 */
[----:B------:R-:W-:Y:S01]  /*26740*/  FSEL R5, R5, R37, P4 ;  /* 0x0000002505057208 */ /* 0x000fe20002000000 */
[----:B------:R-:W-:Y:S01]  /*26750*/  IMAD.MOV.U32 R11, RZ, RZ, R19 ;  /* 0x000000ffff0b7224 */ /* 0x000fe200078e0013 */
[----:B------:R-:W-:Y:S01]  /*26760*/  SEL R6, R6, R38, P4 ;  /* 0x0000002606067207 */ /* 0x000fe20002000000 */
[----:B------:R0:W-:Y:S01]  /*26770*/  STS.128 [R25+0x10], R12 ;  /* 0x0000100c19007388 */ /* 0x0001e20000000c00 */
[----:B------:R-:W-:-:S03]  /*26780*/  SEL R7, R7, R39, P4 ;  /* 0x0000002707077207 */ /* 0x000fc60002000000 */
[----:B------:R0:W-:Y:S04]  /*26790*/  STS.128 [R25+0x20], R8 ;  /* 0x0000200819007388 */ /* 0x0001e80000000c00 */
[----:B------:R0:W-:Y:S02]  /*267a0*/  STS.128 [R25+0x30], R4 ;  /* 0x0000300419007388 */ /* 0x0001e40000000c00 */
.L_x_1976:
[----:B------:R-:W-:Y:S05]  /*267b0*/  BSYNC.RECONVERGENT B0 ;  /* 0x0000000000007941 */ /* 0x000fea0003800200 */
.L_x_1975:
[----:B------:R-:W-:Y:S01]  /*267c0*/  ISETP.GT.U32.AND P2, PT, R0, 0x7f, PT ;  /* 0x0000007f0000780c */ /* 0x000fe20003f44070 */
[----:B------:R-:W-:-:S12]  /*267d0*/  IMAD.MOV.U32 R0, RZ, RZ, R24 ;  /* 0x000000ffff007224 */ /* 0x000fd800078e0018 */
[----:B------:R-:W-:Y:S05]  /*267e0*/  @P2 BRA `(.L_x_1985) ;  /* 0xfffffff800302947 */ /* 0x000fea000383ffff */
.L_x_1974:
[----:B------:R-:W-:Y:S01]  /*267f0*/  BAR.SYNC.DEFER_BLOCKING 0x0 ;  /* 0x0000000000007b1d */ /* 0x000fe20000010000 */
[----:B------:R-:W-:-:S09]  /*26800*/  UISETP.GE.U32.AND UP0, UPT, UR4, 0x2, UPT ;  /* 0x000000020400788c */ /* 0x000fd2000bf06070 */
[----:B------:R-:W-:Y:S05]  /*26810*/  BRA.U !UP0, `(.L_x_1973) ;  /* 0x0000000508b47547 */ /* 0x000fea000b800000 */
[----:B--2---:R-:W-:-:S07]  /*26820*/  IMAD.MOV.U32 R33, RZ, RZ, 0x1 ;  /* 0x00000001ff217424 */ /* 0x004fce00078e00ff */
.L_x_1994:
[----:B-1----:R-:W1:Y:S01]  /*26830*/  SHFL.DOWN PT, R35, R16, R33, 0x1f ;  /* 0x08001f2110237589 */ /* 0x002e6200000e0000 */
[----:B------:R-:W1:Y:S01]  /*26840*/  DSETP.NAN.AND P3, PT, R20, R20, PT ;  /* 0x000000141400722a */ /* 0x000e620003f68000 */
[----:B------:R-:W-:Y:S02]  /*26850*/  BSSY.RECONVERGENT B0, `(.L_x_1986) ;  /* 0x000001d000007945 */ /* 0x000fe40003800200 */
[----:B--2---:R-:W2:Y:S04]  /*26860*/  SHFL.DOWN PT, R0, R17, R33, 0x1f ;  /* 0x08001f2111007589 */ /* 0x004ea800000e0000 */
[----:B0--34-:R-:W-:Y:S04]  /*26870*/  SHFL.DOWN PT, R11, R21, R33, 0x1f ;  /* 0x08001f21150b7589 */ /* 0x019fe800000e0000 */
[----:B------:R-:W0:Y:S01]  /*26880*/  SHFL.DOWN PT, R10, R20, R33, 0x1f ;  /* 0x08001f21140a7589 */ /* 0x000e2200000e0000 */
        /* <DEDUP_REMOVED lines=15> */
[----:B0-----:R1:W0:Y:S02]  /*26980*/  @P3 DSETP.NUM.OR P2, PT, R10, R10, !P2 ;  /* 0x0000000a0a00322a */ /* 0x0012240005747400 */
[----:B0-23--:R-:W-:Y:S05]  /*26990*/  @P3 BRA `(.L_x_1987) ;  /* 0x0000000000203947 */ /* 0x00dfea0003800000 */
        /* <DEDUP_REMOVED lines=8> */
.L_x_1987:
[----:B------:R-:W-:Y:S05]  /*26a20*/  BSYNC.RECONVERGENT B0 ;  /* 0x0000000000007941 */ /* 0x000fea0003800200 */
.L_x_1986:
[----:B-----5:R-:W3:Y:S01]  /*26a30*/  SHFL.DOWN PT, R37, R14, R33, 0x1f ;  /* 0x08001f210e257589 */ /* 0x020ee200000e0000 */
        /* <DEDUP_REMOVED lines=16> */
.L_x_1989:
[----:B------:R-:W-:Y:S05]  /*26b40*/  BSYNC.RECONVERGENT B0 ;  /* 0x0000000000007941 */ /* 0x000fea0003800200 */
.L_x_1988:
[----:B------:R-:W4:Y:S01]  /*26b50*/  SHFL.DOWN PT, R39, R18, R33, 0x1f ;  /* 0x08001f2112277589 */ /* 0x000f2200000e0000 */
[----:B------:R-:W-:Y:S03]  /*26b60*/  BSSY.RECONVERGENT B0, `(.L_x_1990) ;  /* 0x0000010000007945 */ /* 0x000fe60003800200 */
[----:B------:R-:W5:Y:S04]  /*26b70*/  SHFL.DOWN PT, R34, R19, R33, 0x1f ;  /* 0x08001f2113227589 */ /* 0x000f6800000e0000 */
[----:B------:R-:W-:Y:S04]  /*26b80*/  SHFL.DOWN PT, R25, R9, R33, 0x1f ;  /* 0x08001f2109197589 */ /* 0x000fe800000e0000 */
[----:B------:R-:W0:Y:S01]  /*26b90*/  SHFL.DOWN PT, R24, R8, R33, 0x1f ;  /* 0x08001f2108187589 */ /* 0x000e2200000e0000 */
[----:B----4-:R-:W-:-:S04]  /*26ba0*/  @P5 ISETP.GE.U32.AND P4, PT, R18, R39, PT ;  /* 0x000000271200520c */ /* 0x010fc80003f86070 */
[----:B-----5:R-:W-:-:S13]  /*26bb0*/  @P5 ISETP.GE.AND.EX P4, PT, R19, R34, PT, P4 ;  /* 0x000000221300520c */ /* 0x020fda0003f86340 */
[----:B0-----:R0:W4:Y:S02]  /*26bc0*/  @P5 DSETP.NUM.OR P4, PT, R24, R24, !P4 ;  /* 0x000000181800522a */ /* 0x0011240006787400 */
        /* <DEDUP_REMOVED lines=9> */
.L_x_1991:
[----:B------:R-:W-:Y:S05]  /*26c60*/  BSYNC.RECONVERGENT B0 ;  /* 0x0000000000007941 */ /* 0x000fea0003800200 */
.L_x_1990:
[----:B------:R-:W5:Y:S01]  /*26c70*/  SHFL.DOWN PT, R41, R6, R33, 0x1f ;  /* 0x08001f2106297589 */ /* 0x000f6200000e0000 */
[----:B------:R-:W5:Y:S01]  /*26c80*/  DSETP.NAN.AND P5, PT, R4, R4, PT ;  /* 0x000000040400722a */ /* 0x000f620003fa8000 */
[----:B--2---:R-:W-:Y:S01]  /*26c90*/  FSEL R20, R20, R10, P2 ;  /* 0x0000000a14147208 */ /* 0x004fe20001000000 */
[----:B------:R-:W-:Y:S01]  /*26ca0*/  BSSY.RECONVERGENT B0, `(.L_x_1992) ;  /* 0x000001d000007945 */ /* 0x000fe20003800200 */
[----:B------:R-:W2:Y:S01]  /*26cb0*/  SHFL.DOWN PT, R36, R7, R33, 0x1f ;  /* 0x08001f2107247589 */ /* 0x000ea200000e0000 */
[----:B------:R-:W-:Y:S02]  /*26cc0*/  FSEL R21, R21, R11, P2 ;  /* 0x0000000b15157208 */ /* 0x000fe40001000000 */
[----:B------:R-:W-:Y:S01]  /*26cd0*/  SEL R16, R16, R35, P2 ;  /* 0x0000002310107207 */ /* 0x000fe20001000000 */
[----:B------:R-:W-:Y:S01]  /*26ce0*/  SHFL.DOWN PT, R31, R5, R33, 0x1f ;  /* 0x08001f21051f7589 */ /* 0x000fe200000e0000 */
[----:B------:R-:W-:Y:S02]  /*26cf0*/  SEL R17, R17, R0, P2 ;  /* 0x0000000011117207 */ /* 0x000fe40001000000 */
[----:B---3--:R-:W-:Y:S01]  /*26d00*/  FSEL R12, R12, R22, P3 ;  /* 0x000000160c0c7208 */ /* 0x008fe20001800000 */
[----:B------:R-:W3:Y:S01]  /*26d10*/  SHFL.DOWN PT, R30, R4, R33, 0x1f ;  /* 0x08001f21041e7589 */ /* 0x000ee200000e0000 */
[----:B------:R-:W-:-:S02]  /*26d20*/  FSEL R13, R13, R23, P3 ;  /* 0x000000170d0d7208 */ /* 0x000fc40001800000 */
[----:B------:R-:W-:Y:S02]  /*26d30*/  SEL R14, R14, R37, P3 ;  /* 0x000000250e0e7207 */ /* 0x000fe40001800000 */
[----:B------:R-:W-:Y:S02]  /*26d40*/  SEL R15, R15, R32, P3 ;  /* 0x000000200f0f7207 */ /* 0x000fe40001800000 */
[----:B----4-:R-:W-:Y:S02]  /*26d50*/  FSEL R8, R8, R24, P4 ;  /* 0x0000001808087208 */ /* 0x010fe40002000000 */
[----:B------:R-:W-:Y:S02]  /*26d60*/  FSEL R9, R9, R25, P4 ;  /* 0x0000001909097208 */ /* 0x000fe40002000000 */
[----:B------:R-:W-:Y:S02]  /*26d70*/  SEL R18, R18, R39, P4 ;  /* 0x0000002712127207 */ /* 0x000fe40002000000 */
[----:B-----5:R-:W-:-:S02]  /*26d80*/  @P5 ISETP.GE.U32.AND P6, PT, R6, R41, PT ;  /* 0x000000290600520c */ /* 0x020fc40003fc6070 */
[----:B------:R-:W-:Y:S02]  /*26d90*/  SEL R19, R19, R34, P4 ;  /* 0x0000002213137207 */ /* 0x000fe40002000000 */
[----:B--2---:R-:W-:-:S15]  /*26da0*/  @P5 ISETP.GE.AND.EX P2, PT, R7, R36, PT, P6 ;  /* 0x000000240700520c */ /* 0x004fde0003f46360 */
[----:B------:R-:W-:-:S15]  /*26db0*/  NOP ;  /* 0x0000000000007918 */ /* 0x000fde0000000000 */
[----:B------:R-:W-:-:S06]  /*26dc0*/  NOP ;  /* 0x0000000000007918 */ /* 0x000fcc0000000000 */
        /* <DEDUP_REMOVED lines=10> */
.L_x_1993:
[----:B------:R-:W-:Y:S05]  /*26e70*/  BSYNC.RECONVERGENT B0 ;  /* 0x0000000000007941 */ /* 0x000fea0003800200 */
.L_x_1992:
[----:B------:R-:W-:Y:S02]  /*26e80*/  SHF.L.U32 R33, R33, 0x1, RZ ;  /* 0x0000000121217819 */ /* 0x000fe400000006ff */
[----:B---3--:R-:W-:Y:S02]  /*26e90*/  FSEL R4, R4, R30, P2 ;  /* 0x0000001e04047208 */ /* 0x008fe40001000000 */
[----:B------:R-:W-:Y:S02]  /*26ea0*/  ISETP.GE.AND P3, PT, R33, UR4, PT ;  /* 0x0000000421007c0c */ /* 0x000fe4000bf66270 */
[----:B------:R-:W-:Y:S02]  /*26eb0*/  FSEL R5, R5, R31, P2 ;  /* 0x0000001f05057208 */ /* 0x000fe40001000000 */
[----:B------:R-:W-:Y:S02]  /*26ec0*/  SEL R6, R6, R41, P2 ;  /* 0x0000002906067207 */ /* 0x000fe40001000000 */
[----:B------:R-:W-:-:S07]  /*26ed0*/  SEL R7, R7, R36, P2 ;  /* 0x0000002407077207 */ /* 0x000fce0001000000 */
[----:B------:R-:W-:Y:S05]  /*26ee0*/  @!P3 BRA `(.L_x_1994) ;  /* 0xfffffff80050b947 */ /* 0x000fea000383ffff */
.L_x_1973:
[----:B------:R-:W-:Y:S05]  /*26ef0*/  @!P0 EXIT ;  /* 0x000000000000894d */ /* 0x000fea0003800000 */
[----:B------:R-:W0:Y:S02]  /*26f00*/  LDCU.U8 UR4, c[0x0][0x7a0] ;  /* 0x0000f400ff0477ac */ /* 0x000e240008000000 */
[----:B0-----:R-:W-:-:S09]  /*26f10*/  UISETP.NE.AND UP0, UPT, UR4, URZ, UPT ;  /* 0x000000ff0400728c */ /* 0x001fd2000bf05270 */
[----:B------:R-:W-:Y:S05]  /*26f20*/  BRA.U !UP0, `(.L_x_1995) ;  /* 0x0000000108247547 */ /* 0x000fea000b800000 */
[----:B------:R-:W0:Y:S02]  /*26f30*/  LDCU.64 UR4, c[0x0][0x798] ;  /* 0x0000f300ff0477ac */ /* 0x000e240008000a00 */
[----:B0-----:R-:W-:Y:S02]  /*26f40*/  IADD3 R16, P0, PT, R16, UR4, RZ ;  /* 0x0000000410107c10 */ /* 0x001fe4000ff1e0ff */
[----:B--234-:R-:W-:Y:S02]  /*26f50*/  IADD3 R14, P2, PT, R14, UR4, RZ ;  /* 0x000000040e0e7c10 */ /* 0x01cfe4000ff5e0ff */
[----:B------:R-:W-:Y:S02]  /*26f60*/  IADD3 R18, P3, PT, R18, UR4, RZ ;  /* 0x0000000412127c10 */ /* 0x000fe4000ff7e0ff */
[----:B------:R-:W-:Y:S02]  /*26f70*/  IADD3 R6, P4, PT, R6, UR4, RZ ;  /* 0x0000000406067c10 */ /* 0x000fe4000ff9e0ff */
[----:B------:R-:W-:-:S02]  /*26f80*/  IADD3.X R17, PT, PT, R17, UR5, RZ, P0, !PT ;  /* 0x0000000511117c10 */ /* 0x000fc400087fe4ff */
[----:B------:R-:W-:Y:S02]  /*26f90*/  IADD3.X R15, PT, PT, R15, UR5, RZ, P2, !PT ;  /* 0x000000050f0f7c10 */ /* 0x000fe400097fe4ff */
[----:B------:R-:W-:Y:S02]  /*26fa0*/  IADD3.X R19, PT, PT, R19, UR5, RZ, P3, !PT ;  /* 0x0000000513137c10 */ /* 0x000fe40009ffe4ff */
[----:B------:R-:W-:-:S07]  /*26fb0*/  IADD3.X R7, PT, PT, R7, UR5, RZ, P4, !PT ;  /* 0x0000000507077c10 */ /* 0x000fce000a7fe4ff */
.L_x_1995:
[----:B------:R-:W-:Y:S05]  /*26fc0*/  @!P1 BRA `(.L_x_1996) ;  /* 0x0000000800e09947 */ /* 0x000fea0003800000 */
[----:B------:R-:W-:Y:S05]  /*26fd0*/  BRA.U !UP0, `(.L_x_1997) ;  /* 0x0000000108507547 */ /* 0x000fea000b800000 */
[----:B------:R-:W-:Y:S01]  /*26fe0*/  MOV R0, 0x0 ;  /* 0x0000000000007802 */ /* 0x000fe20000000f00 */
[----:B------:R-:W0:Y:S01]  /*26ff0*/  LDCU.64 UR4, c[0x4][0x3c8] ;  /* 0x01007900ff0477ac */ /* 0x000e220008000a00 */
[----:B---34-:R-:W-:Y:S02]  /*27000*/  HFMA2 R8, -RZ, RZ, 0, 4.3690204620361328125e-05 ;  /* 0x000002ddff087431 */ /* 0x018fe400000001ff */
[----:B--2---:R-:W-:Y:S01]  /*27010*/  IMAD.MOV.U32 R12, RZ, RZ, 0x1 ;  /* 0x00000001ff0c7424 */ /* 0x004fe200078e00ff */
[----:B------:R2:W3:Y:S01]  /*27020*/  LDC.64 R2, c[0x4][R0] ;  /* 0x0100000000027b82 */ /* 0x0004e20000000a00 */
[----:B------:R-:W4:Y:S01]  /*27030*/  LDCU.64 UR8, c[0x4][0x3c0] ;  /* 0x01007800ff0877ac */ /* 0x000f220008000a00 */
[----:B------:R-:W-:Y:S01]  /*27040*/  IMAD.MOV.U32 R13, RZ, RZ, RZ ;  /* 0x000000ffff0d7224 */ /* 0x000fe200078e00ff */
[----:B------:R-:W1:Y:S01]  /*27050*/  LDCU.64 UR6, c[0x4][0x240] ;  /* 0x01004800ff0677ac */ /* 0x000e620008000a00 */
[----:B0-----:R-:W-:Y:S02]  /*27060*/  IMAD.U32 R4, RZ, RZ, UR4 ;  /* 0x00000004ff047e24 */ /* 0x001fe4000f8e00ff */
[----:B------:R-:W-:-:S02]  /*27070*/  IMAD.U32 R5, RZ, RZ, UR5 ;  /* 0x00000005ff057e24 */ /* 0x000fc4000f8e00ff */
[----:B----4-:R-:W-:Y:S02]  /*27080*/  IMAD.U32 R6, RZ, RZ, UR8 ;  /* 0x00000008ff067e24 */ /* 0x010fe4000f8e00ff */
[----:B------:R-:W-:Y:S02]  /*27090*/  IMAD.U32 R7, RZ, RZ, UR9 ;  /* 0x00000009ff077e24 */ /* 0x000fe4000f8e00ff */
[----:B-1----:R-:W-:Y:S02]  /*270a0*/  IMAD.U32 R10, RZ, RZ, UR6 ;  /* 0x00000006ff0a7e24 */ /* 0x002fe4000f8e00ff */
[----:B--2---:R-:W-:-:S07]  /*270b0*/  IMAD.U32 R11, RZ, RZ, UR7 ;  /* 0x00000007ff0b7e24 */ /* 0x004fce000f8e00ff */
[----:B------:R-:W-:-:S07]  /*270c0*/  LEPC R20, `(.L_x_1998) ;  /* 0x000000001014794e */ /* 0x000fce0000000000 */
[----:B---3-5:R-:W-:Y:S05]  /*270d0*/  CALL.ABS.NOINC R2 ;  /* 0x0000000002007343 */ /* 0x028fea0003c00000 */
.L_x_1998:
[----:B------:R-:W-:Y:S02]  /*270e0*/  CS2R R16, SRZ ;  /* 0x0000000000107805 */ /* 0x000fe4000001ff00 */
[----:B------:R-:W-:Y:S02]  /*270f0*/  CS2R R14, SRZ ;  /* 0x00000000000e7805 */ /* 0x000fe4000001ff00 */
[----:B------:R-:W-:Y:S02]  /*27100*/  CS2R R18, SRZ ;  /* 0x0000000000127805 */ /* 0x000fe4000001ff00 */
[----:B------:R-:W-:-:S07]  /*27110*/  CS2R R6, SRZ ;  /* 0x0000000000067805 */ /* 0x000fce000001ff00 */
.L_x_1997:
[----:B------:R-:W0:Y:S01]  /*27120*/  LDCU.U8 UR4, c[0x0][0x7a1] ;  /* 0x0000f420ff0477ac */ /* 0x000e220008000000 */
[----:B------:R-:W-:Y:S02]  /*27130*/  IMAD.MOV.U32 R24, RZ, RZ, R14 ;  /* 0x000000ffff187224 */ /* 0x000fe400078e000e */
[----:B--234-:R-:W-:Y:S02]  /*27140*/  IMAD.MOV.U32 R25, RZ, RZ, R15 ;  /* 0x000000ffff197224 */ /* 0x01cfe400078e000f */
[----:B------:R-:W-:Y:S02]  /*27150*/  IMAD.MOV.U32 R30, RZ, RZ, R6 ;  /* 0x000000ffff1e7224 */ /* 0x000fe400078e0006 */
[----:B------:R-:W-:Y:S01]  /*27160*/  IMAD.MOV.U32 R31, RZ, RZ, R7 ;  /* 0x000000ffff1f7224 */ /* 0x000fe200078e0007 */
[----:B0-----:R-:W-:-:S09]  /*27170*/  UISETP.NE.AND UP0, UPT, UR4, URZ, UPT ;  /* 0x000000ff0400728c */ /* 0x001fd2000bf05270 */
[----:B------:R-:W-:Y:S05]  /*27180*/  BRA.U !UP0, `(.L_x_1999) ;  /* 0x0000000508787547 */ /* 0x000fea000b800000 */
[----:B------:R-:W0:Y:S02]  /*27190*/  LDCU UR4, c[0x0][0x7a4] ;  /* 0x0000f480ff0477ac */ /* 0x000e240008000800 */
[----:B0-----:R-:W-:-:S09]  /*271a0*/  UISETP.NE.AND UP0, UPT, UR4, 0x1, UPT ;  /* 0x000000010400788c */ /* 0x001fd2000bf05270 */
[----:B------:R-:W-:Y:S05]  /*271b0*/  BRA.U !UP0, `(.L_x_2000) ;  /* 0x0000000108907547 */ /* 0x000fea000b800000 */
[----:B-1----:R-:W-:Y:S01]  /*271c0*/  MOV R22, 0x0 ;  /* 0x0000000000167802 */ /* 0x002fe20000000f00 */
        /* <DEDUP_REMOVED lines=14> */
[----:B--2--5:R-:W-:Y:S05]  /*272b0*/  CALL.ABS.NOINC R2 ;  /* 0x0000000002007343 */ /* 0x024fea0003c00000 */
.L_x_2001:
        /* <DEDUP_REMOVED lines=19> */
.L_x_2002:
[----:B------:R-:W-:Y:S05]  /*273f0*/  BRA `(.L_x_2003) ;  /* 0x0000000000107947 */ /* 0x000fea0003800000 */
.L_x_2000:
[----:B------:R-:W0:Y:S02]  /*27400*/  LDCU.64 UR4, c[0x0][0x770] ;  /* 0x0000ee00ff0477ac */ /* 0x000e240008000a00 */
[----:B0-----:R-:W-:-:S05]  /*27410*/  IADD3 R2, P0, PT, R29, UR4, RZ ;  /* 0x000000041d027c10 */ /* 0x001fca000ff1e0ff */
[----:B------:R-:W-:-:S05]  /*27420*/  IMAD.X R3, RZ, RZ, UR5, P0 ;  /* 0x00000005ff037e24 */ /* 0x000fca00080e06ff */
[----:B------:R0:W-:Y:S03]  /*27430*/  STG.E.64 desc[UR36][R2.64], R16 ;  /* 0x0000001002007986 */ /* 0x0001e6000c101b24 */
.L_x_2003:
[----:B------:R-:W2:Y:S01]  /*27440*/  LDCU.64 UR6, c[0x0][0x770] ;  /* 0x0000ee00ff0677ac */ /* 0x000ea20008000a00 */
[----:B------:R-:W3:Y:S01]  /*27450*/  LDCU UR4, c[0x0][0x7a4] ;  /* 0x0000f480ff0477ac */ /* 0x000ee20008000800 */
[----:B--2---:R-:W-:Y:S01]  /*27460*/  IADD3 R28, P0, PT, R28, UR6, RZ ;  /* 0x000000061c1c7c10 */ /* 0x004fe2000ff1e0ff */
[----:B---3--:R-:W-:-:S04]  /*27470*/  UISETP.NE.AND UP0, UPT, UR4, 0x1, UPT ;  /* 0x000000010400788c */ /* 0x008fc8000bf05270 */
[----:B------:R-:W-:-:S05]  /*27480*/  IMAD.X R29, RZ, RZ, UR7, P0 ;  /* 0x00000007ff1d7e24 */ /* 0x000fca00080e06ff */
[----:B------:R2:W-:Y:S01]  /*27490*/  STG.E.64 desc[UR36][R28.64], R24 ;  /* 0x000000181c007986 */ /* 0x0005e2000c101b24 */
[----:B------:R-:W-:Y:S05]  /*274a0*/  BRA.U !UP0, `(.L_x_2004) ;  /* 0x0000000108907547 */ /* 0x000fea000b800000 */
[----:B0-----:R-:W-:Y:S01]  /*274b0*/  MOV R16, 0x0 ;  /* 0x0000000000107802 */ /* 0x001fe20000000f00 */
[----:B------:R-:W0:Y:S01]  /*274c0*/  LDCU.64 UR4, c[0x4][0x3d8] ;  /* 0x01007b00ff0477ac */ /* 0x000e220008000a00 */
[----:B------:R-:W-:Y:S02]  /*274d0*/  HFMA2 R12, -RZ, RZ, 0, 5.9604644775390625e-08 ;  /* 0x00000001ff0c7431 */ /* 0x000fe400000001ff */
[----:B------:R-:W-:Y:S01]  /*274e0*/  IMAD.MOV.U32 R8, RZ, RZ, 0x2ef ;  /* 0x000002efff087424 */ /* 0x000fe200078e00ff */
[----:B------:R3:W4:Y:S01]  /*274f0*/  LDC.64 R2, c[0x4][R16] ;  /* 0x0100000010027b82 */ /* 0x0007220000000a00 */
[----:B------:R-:W1:Y:S01]  /*27500*/  LDCU.64 UR6, c[0x4][0x3c0] ;  /* 0x01007800ff0677ac */ /* 0x000e620008000a00 */
[----:B------:R-:W-:Y:S01]  /*27510*/  IMAD.MOV.U32 R13, RZ, RZ, RZ ;  /* 0x000000ffff0d7224 */ /* 0x000fe200078e00ff */
[----:B------:R-:W2:Y:S01]  /*27520*/  LDCU.64 UR8, c[0x4][0x250] ;  /* 0x01004a00ff0877ac */ /* 0x000ea20008000a00 */
[----:B0-----:R-:W-:Y:S01]  /*27530*/  MOV R4, UR4 ;  /* 0x0000000400047c02 */ /* 0x001fe20008000f00 */
[----:B------:R-:W-:-:S02]  /*27540*/  IMAD.U32 R5, RZ, RZ, UR5 ;  /* 0x00000005ff057e24 */ /* 0x000fc4000f8e00ff */
[----:B-1----:R-:W-:Y:S02]  /*27550*/  IMAD.U32 R6, RZ, RZ, UR6 ;  /* 0x00000006ff067e24 */ /* 0x002fe4000f8e00ff */
[----:B------:R-:W-:Y:S02]  /*27560*/  IMAD.U32 R7, RZ, RZ, UR7 ;  /* 0x00000007ff077e24 */ /* 0x000fe4000f8e00ff */
[----:B--2---:R-:W-:Y:S02]  /*27570*/  IMAD.U32 R10, RZ, RZ, UR8 ;  /* 0x00000008ff0a7e24 */ /* 0x004fe4000f8e00ff */
[----:B---3--:R-:W-:-:S07]  /*27580*/  IMAD.U32 R11, RZ, RZ, UR9 ;  /* 0x00000009ff0b7e24 */ /* 0x008fce000f8e00ff */
[----:B------:R-:W-:-:S07]  /*27590*/  LEPC R20, `(.L_x_2005) ;  /* 0x000000001014794e */ /* 0x000fce0000000000 */
[----:B----45:R-:W-:Y:S05]  /*275a0*/  CALL.ABS.NOINC R2 ;  /* 0x0000000002007343 */ /* 0x030fea0003c00000 */
.L_x_2005:
        /* <DEDUP_REMOVED lines=19> */
.L_x_2006:
[----:B------:R-:W-:Y:S05]  /*276e0*/  BRA `(.L_x_2007) ;  /* 0x00000000000c7947 */ /* 0x000fea0003800000 */
.L_x_2004:
[----:B0-----:R-:W-:-:S05]  /*276f0*/  IADD3 R2, P0, PT, R27, UR6, RZ ;  /* 0x000000061b027c10 */ /* 0x001fca000ff1e0ff */
[----:B------:R-:W-:-:S05]  /*27700*/  IMAD.X R3, RZ, RZ, UR7, P0 ;  /* 0x00000007ff037e24 */ /* 0x000fca00080e06ff */
[----:B------:R0:W-:Y:S03]  /*27710*/  STG.E.64 desc[UR36][R2.64], R18 ;  /* 0x0000001202007986 */ /* 0x0001e6000c101b24 */
.L_x_2007:
[----:B------:R-:W3:Y:S02]  /*27720*/  LDCU.64 UR4, c[0x0][0x770] ;  /* 0x0000ee00ff0477ac */ /* 0x000ee40008000a00 */
[----:B---3--:R-:W-:-:S05]  /*27730*/  IADD3 R26, P0, PT, R26, UR4, RZ ;  /* 0x000000041a1a7c10 */ /* 0x008fca000ff1e0ff */
[----:B------:R-:W-:-:S05]  /*27740*/  IMAD.X R27, RZ, RZ, UR5, P0 ;  /* 0x00000005ff1b7e24 */ /* 0x000fca00080e06ff */
[----:B------:R-:W-:Y:S01]  /*27750*/  STG.E.64 desc[UR36][R26.64], R30 ;  /* 0x0000001e1a007986 */ /* 0x000fe2000c101b24 */
[----:B------:R-:W-:Y:S05]  /*27760*/  EXIT ;  /* 0x000000000000794d */ /* 0x000fea0003800000 */
.L_x_1999:
[----:B------:R-:W-:Y:S01]  /*27770*/  MOV R2, 0x0 ;  /* 0x0000000000027802 */ /* 0x000fe20000000f00 */
[----:B------:R-:W0:Y:S01]  /*27780*/  LDCU.64 UR6, c[0x4][0x3c8] ;  /* 0x01007900ff0677ac */ /* 0x000e220008000a00 */
[----:B------:R-:W-:Y:S02]  /*27790*/  HFMA2 R12, -RZ, RZ, 0, 5.9604644775390625e-08 ;  /* 0x00000001ff0c7431 */ /* 0x000fe400000001ff */
[----:B------:R-:W-:Y:S01]  /*277a0*/  IMAD.MOV.U32 R8, RZ, RZ, 0x2e9 ;  /* 0x000002e9ff087424 */ /* 0x000fe200078e00ff */
[----:B------:R2:W3:Y:S01]  /*277b0*/  LDC.64 R14, c[0x4][R2] ;  /* 0x01000000020e7b82 */ /* 0x0004e20000000a00 */
[----:B------:R-:W4:Y:S01]  /*277c0*/  LDCU.64 UR8, c[0x4][0x3c0] ;  /* 0x01007800ff0877ac */ /* 0x000f220008000a00 */
[----:B------:R-:W-:Y:S01]  /*277d0*/  IMAD.MOV.U32 R13, RZ, RZ, RZ ;  /* 0x000000ffff0d7224 */ /* 0x000fe200078e00ff */
[----:B------:R-:W1:Y:S01]  /*277e0*/  LDCU.64 UR4, c[0x4][0x258] ;  /* 0x01004b00ff0477ac */ /* 0x000e620008000a00 */
[----:B0-----:R-:W-:Y:S01]  /*277f0*/  MOV R4, UR6 ;  /* 0x0000000600047c02 */ /* 0x001fe20008000f00 */
[----:B------:R-:W-:-:S02]  /*27800*/  IMAD.U32 R5, RZ, RZ, UR7 ;  /* 0x00000007ff057e24 */ /* 0x000fc4000f8e00ff */
[----:B----4-:R-:W-:Y:S02]  /*27810*/  IMAD.U32 R6, RZ, RZ, UR8 ;  /* 0x00000008ff067e24 */ /* 0x010fe4000f8e00ff */
[----:B------:R-:W-:Y:S02]  /*27820*/  IMAD.U32 R7, RZ, RZ, UR9 ;  /* 0x00000009ff077e24 */ /* 0x000fe4000f8e00ff */
[----:B-1----:R-:W-:Y:S02]  /*27830*/  IMAD.U32 R10, RZ, RZ, UR4 ;  /* 0x00000004ff0a7e24 */ /* 0x002fe4000f8e00ff */
[----:B--2---:R-:W-:-:S07]  /*27840*/  IMAD.U32 R11, RZ, RZ, UR5 ;  /* 0x00000005ff0b7e24 */ /* 0x004fce000f8e00ff */
[----:B------:R-:W-:-:S07]  /*27850*/  LEPC R20, `(.L_x_2008) ;  /* 0x000000001014794e */ /* 0x000fce0000000000 */
[----:B---3-5:R-:W-:Y:S05]  /*27860*/  CALL.ABS.NOINC R14 ;  /* 0x000000000e007343 */ /* 0x028fea0003c00000 */
.L_x_2008:
        /* <DEDUP_REMOVED lines=11> */
[----:B----4-:R-:W-:Y:S01]  /*27920*/  IMAD.U32 R10, RZ, RZ, UR8 ;  /* 0x00000008ff0a7e24 */ /* 0x010fe2000f8e00ff */
[----:B0-----:R-:W-:-:S07]  /*27930*/  MOV R11, UR9 ;  /* 0x00000009000b7c02 */ /* 0x001fce0008000f00 */
[----:B------:R-:W-:-:S07]  /*27940*/  LEPC R20, `(.L_x_2009) ;  /* 0x000000001014794e */ /* 0x000fce0000000000 */
[----:B-1----:R-:W-:Y:S05]  /*27950*/  CALL.ABS.NOINC R14 ;  /* 0x000000000e007343 */ /* 0x002fea0003c00000 */
.L_x_2009:
        /* <DEDUP_REMOVED lines=9> */
[----:B---3--:R-:W-:Y:S01]  /*279f0*/  IMAD.U32 R6, RZ, RZ, UR6 ;  /* 0x00000006ff067e24 */ /* 0x008fe2000f8e00ff */
[----:B------:R-:W-:Y:S01]  /*27a00*/  MOV R7, UR7 ;  /* 0x0000000700077c02 */ /* 0x000fe20008000f00 */
[----:B----4-:R-:W-:Y:S02]  /*27a10*/  IMAD.U32 R10, RZ, RZ, UR8 ;  /* 0x00000008ff0a7e24 */ /* 0x010fe4000f8e00ff */
[----:B0-----:R-:W-:-:S07]  /*27a20*/  IMAD.U32 R11, RZ, RZ, UR9 ;  /* 0x00000009ff0b7e24 */ /* 0x001fce000f8e00ff */
[----:B------:R-:W-:-:S07]  /*27a30*/  LEPC R20, `(.L_x_2010) ;  /* 0x000000001014794e */ /* 0x000fce0000000000 */
[----:B-1----:R-:W-:Y:S05]  /*27a40*/  CALL.ABS.NOINC R14 ;  /* 0x000000000e007343 */ /* 0x002fea0003c00000 */
.L_x_2010:
[----:B------:R-:W0:Y:S01]  /*27a50*/  LDC.64 R2, c[0x4][R2] ;  /* 0x0100000002027b82 */ /* 0x000e220000000a00 */
[----:B------:R-:W1:Y:S01]  /*27a60*/  LDCU.64 UR4, c[0x4][0x3c8] ;  /* 0x01007900ff0477ac */ /* 0x000e620008000a00 */
[----:B------:R-:W-:Y:S02]  /*27a70*/  HFMA2 R13, -RZ, RZ, 0, 0 ;  /* 0x00000000ff0d7431 */ /* 0x000fe400000001ff */
[----:B------:R-:W-:Y:S01]  /*27a80*/  IMAD.MOV.U32 R8, RZ, RZ, 0x2e9 ;  /* 0x000002e9ff087424 */ /* 0x000fe200078e00ff */
[----:B------:R-:W2:Y:S01]  /*27a90*/  LDCU.64 UR6, c[0x4][0x3c0] ;  /* 0x01007800ff0677ac */ /* 0x000ea20008000a00 */
[----:B------:R-:W-:Y:S01]  /*27aa0*/  IMAD.MOV.U32 R12, RZ, RZ, 0x1 ;  /* 0x00000001ff0c7424 */ /* 0x000fe200078e00ff */
[----:B------:R-:W3:Y:S01]  /*27ab0*/  LDCU.64 UR8, c[0x4][0x258] ;  /* 0x01004b00ff0877ac */ /* 0x000ee20008000a00 */
[----:B-1----:R-:W-:Y:S01]  /*27ac0*/  IMAD.U32 R4, RZ, RZ, UR4 ;  /* 0x00000004ff047e24 */ /* 0x002fe2000f8e00ff */
[----:B------:R-:W-:Y:S01]  /*27ad0*/  MOV R5, UR5 ;  /* 0x0000000500057c02 */ /* 0x000fe20008000f00 */
[----:B--2---:R-:W-:-:S02]  /*27ae0*/  IMAD.U32 R6, RZ, RZ, UR6 ;  /* 0x00000006ff067e24 */ /* 0x004fc4000f8e00ff */
[----:B------:R-:W-:Y:S02]  /*27af0*/  IMAD.U32 R7, RZ, RZ, UR7 ;  /* 0x00000007ff077e24 */ /* 0x000fe4000f8e00ff */
[----:B---3--:R-:W-:Y:S02]  /*27b00*/  IMAD.U32 R10, RZ, RZ, UR8 ;  /* 0x00000008ff0a7e24 */ /* 0x008fe4000f8e00ff */
[----:B------:R-:W-:-:S07]  /*27b10*/  IMAD.U32 R11, RZ, RZ, UR9 ;  /* 0x00000009ff0b7e24 */ /* 0x000fce000f8e00ff */
[----:B------:R-:W-:-:S07]  /*27b20*/  LEPC R20, `(.L_x_2011) ;  /* 0x000000001014794e */ /* 0x000fce0000000000 */
[----:B0-----:R-:W-:Y:S05]  /*27b30*/  CALL.ABS.NOINC R2 ;  /* 0x0000000002007343 */ /* 0x001fea0003c00000 */
.L_x_2011:
[----:B------:R-:W-:Y:S05]  /*27b40*/  EXIT ;  /* 0x000000000000794d */ /* 0x000fea0003800000 */
.L_x_1996:
[----:B------:R-:W-:Y:S05]  /*27b50*/  BRA.U !UP0, `(.L_x_2012) ;  /* 0x0000000508a47547 */ /* 0x000fea000b800000 */
[----:B---34-:R-:W3:Y:S04]  /*27b60*/  LDG.E.64 R10, desc[UR36][R2.64] ;  /* 0x00000024020a7981 */ /* 0x018ee8000c1e1b00 */
[----:B--2---:R-:W2:Y:S04]  /*27b70*/  LDG.E.64 R24, desc[UR36][R2.64+0x10] ;  /* 0x0000102402187981 */ /* 0x004ea8000c1e1b00 */
[----:B------:R-:W4:Y:S04]  /*27b80*/  LDG.E.64 R32, desc[UR36][R2.64+0x20] ;  /* 0x0000202402207981 */ /* 0x000f28000c1e1b00 */
[----:B-1----:R-:W2:Y:S04]  /*27b90*/  LDG.E.64 R22, desc[UR36][R2.64+0x8] ;  /* 0x0000082402167981 */ /* 0x002ea8000c1e1b00 */
[----:B------:R-:W4:Y:S04]  /*27ba0*/  LDG.E.64 R30, desc[UR36][R2.64+0x18] ;  /* 0x00001824021e7981 */ /* 0x000f28000c1e1b00 */
[----:B------:R-:W4:Y:S04]  /*27bb0*/  LDG.E.64 R34, desc[UR36][R2.64+0x28] ;  /* 0x0000282402227981 */ /* 0x000f28000c1e1b00 */
[----:B-----5:R-:W4:Y:S04]  /*27bc0*/  LDG.E.64 R36, desc[UR36][R2.64+0x30] ;  /* 0x0000302402247981 */ /* 0x020f28000c1e1b00 */
[----:B------:R0:W5:Y:S01]  /*27bd0*/  LDG.E.64 R38, desc[UR36][R2.64+0x38] ;  /* 0x0000382402267981 */ /* 0x000162000c1e1b00 */
[----:B------:R-:W-:Y:S01]  /*27be0*/  BSSY.RECONVERGENT B0, `(.L_x_2013) ;  /* 0x000002c000007945 */ /* 0x000fe20003800200 */
[----:B---3--:R-:W2:Y:S02]  /*27bf0*/  DSETP.NAN.AND P3, PT, R10, R10, PT ;  /* 0x0000000a0a00722a */ /* 0x008ea40003f68000 */
[----:B--2---:R-:W-:-:S04]  /*27c00*/  @P3 ISETP.GE.U32.AND P2, PT, R22, R16, PT ;  /* 0x000000101600320c */ /* 0x004fc80003f46070 */
        /* <DEDUP_REMOVED lines=41> */
.L_x_2014:
[----:B------:R-:W-:Y:S05]  /*27ea0*/  BSYNC.RECONVERGENT B0 ;  /* 0x0000000000007941 */ /* 0x000fea0003800200 */
.L_x_2013:
[----:B-----5:R-:W-:Y:S01]  /*27eb0*/  @P4 ISETP.GE.U32.AND P3, PT, R38, R6, PT ;  /* 0x000000062600420c */ /* 0x020fe20003f66070 */
[----:B------:R-:W-:Y:S01]  /*27ec0*/  BSSY.RECONVERGENT B0, `(.L_x_2015) ;  /* 0x000000f000007945 */ /* 0x000fe20003800200 */
[----:B012---:R-:W-:Y:S02]  /*27ed0*/  FSEL R20, R10, R20, P2 ;  /* 0x000000140a147208 */ /* 0x007fe40001000000 */
[----:B------:R-:W-:Y:S02]  /*27ee0*/  @P4 ISETP.GE.AND.EX P3, PT, R39, R7, PT, P3 ;  /* 0x000000072700420c */ /* 0x000fe40003f66330 */
        /* <DEDUP_REMOVED lines=12> */
.L_x_2016:
[----:B------:R-:W-:Y:S05]  /*27fb0*/  BSYNC.RECONVERGENT B0 ;  /* 0x0000000000007941 */ /* 0x000fea0003800200 */
.L_x_2015:
        /* <DEDUP_REMOVED lines=14> */
.L_x_2018:
[----:B------:R-:W-:Y:S05]  /*280a0*/  BSYNC.RECONVERGENT B0 ;  /* 0x0000000000007941 */ /* 0x000fea0003800200 */
.L_x_2017:
[----:B------:R-:W-:Y:S01]  /*280b0*/  BSSY.RECONVERGENT B0, `(.L_x_2019) ;  /* 0x000000f000007945 */ /* 0x000fe20003800200 */
[----:B------:R1:W2:Y:S01]  /*280c0*/  @P4 DSETP.NUM.OR P3, PT, R4, R4, !P3 ;  /* 0x000000040400422a */ /* 0x0002a20005f67400 */
[----:B0-----:R-:W-:Y:S02]  /*280d0*/  FSEL R8, R32, R8, P0 ;  /* 0x0000000820087208 */ /* 0x001fe40000000000 */
[----:B------:R-:W-:Y:S02]  /*280e0*/  FSEL R9, R33, R9, P0 ;  /* 0x0000000921097208 */ /* 0x000fe40000000000 */
[----:B------:R-:W-:Y:S02]  /*280f0*/  SEL R18, R34, R18, P0 ;  /* 0x0000001222127207 */ /* 0x000fe40000000000 */
[----:B------:R-:W-:Y:S01]  /*28100*/  SEL R19, R35, R19, P0 ;  /* 0x0000001323137207 */ /* 0x000fe20000000000 */
[----:B--2---:R-:W-:Y:S06]  /*28110*/  @P4 BRA `(.L_x_2020) ;  /* 0x0000000000204947 */ /* 0x004fec0003800000 */
        /* <DEDUP_REMOVED lines=8> */
.L_x_2020:
[----:B------:R-:W-:Y:S05]  /*281a0*/  BSYNC.RECONVERGENT B0 ;  /* 0x0000000000007941 */ /* 0x000fea0003800200 */
.L_x_2019:
[----:B01----:R-:W-:Y:S02]  /*281b0*/  FSEL R4, R36, R4, P3 ;  /* 0x0000000424047208 */ /* 0x003fe40001800000 */
[----:B------:R-:W-:Y:S02]  /*281c0*/  FSEL R5, R37, R5, P3 ;  /* 0x0000000525057208 */ /* 0x000fe40001800000 */
[----:B------:R-:W-:Y:S02]  /*281d0*/  SEL R6, R38, R6, P3 ;  /* 0x0000000626067207 */ /* 0x000fe40001800000 */
[----:B------:R-:W-:-:S07]  /*281e0*/  SEL R7, R39, R7, P3 ;  /* 0x0000000727077207 */ /* 0x000fce0001800000 */
.L_x_2012:
[----:B------:R-:W0:Y:S01]  /*281f0*/  LDCU.U8 UR4, c[0x0][0x7a1] ;  /* 0x0000f420ff0477ac */ /* 0x000e220008000000 */
[----:B-1234-:R-:W-:Y:S02]  /*28200*/  IMAD.MOV.U32 R22, RZ, RZ, R14 ;  /* 0x000000ffff167224 */ /* 0x01efe400078e000e */
        /* <DEDUP_REMOVED lines=17> */
[----:B------:R-:W-:Y:S01]  /*28320*/  IMAD.U32 R5, RZ, RZ, UR5 ;  /* 0x00000005ff057e24 */ /* 0x000fe2000f8e00ff */
[----:B---3--:R-:W-:Y:S01]  /*28330*/  MOV R6, UR6 ;  /* 0x0000000600067c02 */ /* 0x008fe20008000f00 */
[----:B------:R-:W-:Y:S02]  /*28340*/  IMAD.U32 R7, RZ, RZ, UR7 ;  /* 0x00000007ff077e24 */ /* 0x000fe4000f8e00ff */
[----:B----4-:R-:W-:Y:S02]  /*28350*/  IMAD.U32 R10, RZ, RZ, UR8 ;  /* 0x00000008ff0a7e24 */ /* 0x010fe4000f8e00ff */
[----:B-1----:R-:W-:-:S07]  /*28360*/  IMAD.U32 R11, RZ, RZ, UR9 ;  /* 0x00000009ff0b7e24 */ /* 0x002fce000f8e00ff */
[----:B------:R-:W-:-:S07]  /*28370*/  LEPC R20, `(.L_x_2023) ;  /* 0x000000001014794e */ /* 0x000fce0000000000 */
[----:B--2--5:R-:W-:Y:S05]  /*28380*/  CALL.ABS.NOINC R14 ;  /* 0x000000000e007343 */ /* 0x024fea0003c00000 */
.L_x_2023:
        /* <DEDUP_REMOVED lines=19> */
.L_x_2024:
[----:B------:R-:W-:Y:S05]  /*284c0*/  BRA `(.L_x_2025) ;  /* 0x0000000000107947 */ /* 0x000fea0003800000 */
.L_x_2022:
[----:B------:R-:W0:Y:S02]  /*284d0*/  LDCU.64 UR4, c[0x0][0x770] ;  /* 0x0000ee00ff0477ac */ /* 0x000e240008000a00 */
[----:B0-----:R-:W-:-:S05]  /*284e0*/  IADD3 R2, P0, PT, R29, UR4, RZ ;  /* 0x000000041d027c10 */ /* 0x001fca000ff1e0ff */
[----:B------:R-:W-:-:S05]  /*284f0*/  IMAD.X R3, RZ, RZ, UR5, P0 ;  /* 0x00000005ff037e24 */ /* 0x000fca00080e06ff */
[----:B------:R0:W-:Y:S03]  /*28500*/  STG.E.64 desc[UR36][R2.64], R16 ;  /* 0x0000001002007986 */ /* 0x0001e6000c101b24 */
.L_x_2025:
[----:B------:R-:W1:Y:S01]  /*28510*/  LDCU.64 UR6, c[0x0][0x770] ;  /* 0x0000ee00ff0677ac */ /* 0x000e620008000a00 */
[----:B------:R-:W2:Y:S01]  /*28520*/  LDCU UR4, c[0x0][0x7a4] ;  /* 0x0000f480ff0477ac */ /* 0x000ea20008000800 */
[----:B-1----:R-:W-:Y:S01]  /*28530*/  IADD3 R28, P0, PT, R28, UR6, RZ ;  /* 0x000000061c1c7c10 */ /* 0x002fe2000ff1e0ff */
[----:B--2---:R-:W-:-:S04]  /*28540*/  UISETP.NE.AND UP0, UPT, UR4, 0x1, UPT ;  /* 0x000000010400788c */ /* 0x004fc8000bf05270 */
[----:B------:R-:W-:-:S05]  /*28550*/  IMAD.X R29, RZ, RZ, UR7, P0 ;  /* 0x00000007ff1d7e24 */ /* 0x000fca00080e06ff */
[----:B------:R1:W-:Y:S01]  /*28560*/  STG.E.64 desc[UR36][R28.64], R22 ;  /* 0x000000161c007986 */ /* 0x0003e2000c101b24 */
[----:B------:R-:W-:Y:S05]  /*28570*/  BRA.U !UP0, `(.L_x_2026) ;  /* 0x0000000108907547 */ /* 0x000fea000b800000 */
[----:B0-----:R-:W-:Y:S01]  /*28580*/  MOV R2, 0x0 ;  /* 0x0000000000027802 */ /* 0x001fe20000000f00 */
[----:B------:R-:W0:Y:S01]  /*28590*/  LDCU.64 UR4, c[0x4][0x3d8] ;  /* 0x01007b00ff0477ac */ /* 0x000e220008000a00 */
[----:B------:R-:W-:Y:S02]  /*285a0*/  IMAD.MOV.U32 R8, RZ, RZ, 0x2ef ;  /* 0x000002efff087424 */ /* 0x000fe400078e00ff */
[----:B------:R2:W3:Y:S01]  /*285b0*/  LDC.64 R14, c[0x4][R2] ;  /* 0x01000000020e7b82 */ /* 0x0004e20000000a00 */
[----:B------:R-:W4:Y:S01]  /*285c0*/  LDCU.64 UR6, c[0x4][0x3c0] ;  /* 0x01007800ff0677ac */ /* 0x000f220008000a00 */
[----:B------:R-:W-:Y:S02]  /*285d0*/  IMAD.MOV.U32 R12, RZ, RZ, 0x1 ;  /* 0x00000001ff0c7424 */ /* 0x000fe400078e00ff */
[----:B------:R-:W-:Y:S01]  /*285e0*/  IMAD.MOV.U32 R13, RZ, RZ, RZ ;  /* 0x000000ffff0d7224 */ /* 0x000fe200078e00ff */
[----:B------:R-:W1:Y:S01]  /*285f0*/  LDCU.64 UR8, c[0x4][0x250] ;  /* 0x01004a00ff0877ac */ /* 0x000e620008000a00 */
[----:B0-----:R-:W-:-:S02]  /*28600*/  IMAD.U32 R4, RZ, RZ, UR4 ;  /* 0x00000004ff047e24 */ /* 0x001fc4000f8e00ff */
[----:B------:R-:W-:Y:S01]  /*28610*/  IMAD.U32 R5, RZ, RZ, UR5 ;  /* 0x00000005ff057e24 */ /* 0x000fe2000f8e00ff */
[----:B----4-:R-:W-:Y:S01]  /*28620*/  MOV R6, UR6 ;  /* 0x0000000600067c02 */ /* 0x010fe20008000f00 */
[----:B------:R-:W-:Y:S02]  /*28630*/  IMAD.U32 R7, RZ, RZ, UR7 ;  /* 0x00000007ff077e24 */ /* 0x000fe4000f8e00ff */
[----:B-1----:R-:W-:Y:S02]  /*28640*/  IMAD.U32 R10, RZ, RZ, UR8 ;  /* 0x00000008ff0a7e24 */ /* 0x002fe4000f8e00ff */
[----:B--2---:R-:W-:-:S07]  /*28650*/  IMAD.U32 R11, RZ, RZ, UR9 ;  /* 0x00000009ff0b7e24 */ /* 0x004fce000f8e00ff */
[----:B------:R-:W-:-:S07]  /*28660*/  LEPC R20, `(.L_x_2027) ;  /* 0x000000001014794e */ /* 0x000fce0000000000 */
[----:B---3-5:R-:W-:Y:S05]  /*28670*/  CALL.ABS.NOINC R14 ;  /* 0x000000000e007343 */ /* 0x028fea0003c00000 */
.L_x_2027:
        /* <DEDUP_REMOVED lines=19> */
.L_x_2028:
[----:B------:R-:W-:Y:S05]  /*287b0*/  BRA `(.L_x_2029) ;  /* 0x00000000000c7947 */ /* 0x000fea0003800000 */
.L_x_2026:
[----:B0-----:R-:W-:-:S05]  /*287c0*/  IADD3 R2, P0, PT, R27, UR6, RZ ;  /* 0x000000061b027c10 */ /* 0x001fca000ff1e0ff */
[----:B------:R-:W-:-:S05]  /*287d0*/  IMAD.X R3, RZ, RZ, UR7, P0 ;  /* 0x00000007ff037e24 */ /* 0x000fca00080e06ff */
[----:B------:R0:W-:Y:S03]  /*287e0*/  STG.E.64 desc[UR36][R2.64], R18 ;  /* 0x0000001202007986 */ /* 0x0001e6000c101b24 */
.L_x_2029:
[----:B------:R-:W2:Y:S02]  /*287f0*/  LDCU.64 UR4, c[0x0][0x770] ;  /* 0x0000ee00ff0477ac */ /* 0x000ea40008000a00 */
[----:B--2---:R-:W-:-:S05]  /*28800*/  IADD3 R26, P0, PT, R26, UR4, RZ ;  /* 0x000000041a1a7c10 */ /* 0x004fca000ff1e0ff */
[----:B------:R-:W-:-:S05]  /*28810*/  IMAD.X R27, RZ, RZ, UR5, P0 ;  /* 0x00000005ff1b7e24 */ /* 0x000fca00080e06ff */
[----:B------:R-:W-:Y:S01]  /*28820*/  STG.E.64 desc[UR36][R26.64], R24 ;  /* 0x000000181a007986 */ /* 0x000fe2000c101b24 */
[----:B------:R-:W-:Y:S05]  /*28830*/  EXIT ;  /* 0x000000000000794d */ /* 0x000fea0003800000 */
.L_x_2021:
[----:B------:R-:W-:Y:S04]  /*28840*/  STG.E.64 desc[UR36][R2.64], R20 ;  /* 0x0000001402007986 */ /* 0x000fe8000c101b24 */
[----:B------:R-:W-:Y:S04]  /*28850*/  STG.E.64 desc[UR36][R2.64+0x8], R16 ;  /* 0x0000081002007986 */ /* 0x000fe8000c101b24 */
[----:B------:R-:W-:Y:S04]  /*28860*/  STG.E.64 desc[UR36][R2.64+0x10], R12 ;  /* 0x0000100c02007986 */ /* 0x000fe8000c101b24 */
[----:B------:R-:W-:Y:S04]  /*28870*/  STG.E.64 desc[UR36][R2.64+0x18], R22 ;  /* 0x0000181602007986 */ /* 0x000fe8000c101b24 */
[----:B------:R-:W-:Y:S04]  /*28880*/  STG.E.64 desc[UR36][R2.64+0x20], R8 ;  /* 0x0000200802007986 */ /* 0x000fe8000c101b24 */
[----:B------:R-:W-:Y:S04]  /*28890*/  STG.E.64 desc[UR36][R2.64+0x28], R18 ;  /* 0x0000281202007986 */ /* 0x000fe8000c101b24 */
[----:B------:R-:W-:Y:S04]  /*288a0*/  STG.E.64 desc[UR36][R2.64+0x30], R4 ;  /* 0x0000300402007986 */ /* 0x000fe8000c101b24 */
[----:B------:R-:W-:Y:S01]  /*288b0*/  STG.E.64 desc[UR36][R2.64+0x38], R24 ;  /* 0x0000381802007986 */ /* 0x000fe2000c101b24 */
[----:B------:R-:W-:Y:S05]  /*288c0*/  EXIT ;  /* 0x000000000000794d */ /* 0x000fea0003800000 */
.L_x_1930:
[----:B------:R-:W0:Y:S02]  /*288d0*/  LDCU UR4, c[0x0][0x3a0] ;  /* 0x00007400ff0477ac */ /* 0x000e240008000800 */
[----:B0-----:R-:W-:-:S13]  /*288e0*/  ISETP.GE.AND P0, PT, R115, UR4, PT ;  /* 0x0000000473007c0c */ /* 0x001fda000bf06270 */
        /* <DEDUP_REMOVED lines=10> */
[----:B0-----:R-:W-:-:S09]  /*28990*/  UISETP.NE.AND UP0, UPT, UR4, URZ, UPT ;  /* 0x000000ff0400728c */ /* 0x001fd2000bf05270 */
[----:B------:R-:W-:Y:S05]  /*289a0*/  BRA.U !UP0, `(.L_x_2030) ;  /* 0x0000000108247547 */ /* 0x000fea000b800000 */
[----:B------:R-:W0:Y:S02]  /*289b0*/  LDCU.64 UR4, c[0x0][0x798] ;  /* 0x0000f300ff0477ac */ /* 0x000e240008000a00 */
[----:B0-----:R-:W-:Y:S02]  /*289c0*/  IADD3 R6, P0, PT, R6, UR4, RZ ;  /* 0x0000000406067c10 */ /* 0x001fe4000ff1e0ff */
[----:B------:R-:W-:Y:S02]  /*289d0*/  IADD3 R10, P2, PT, R10, UR4, RZ ;  /* 0x000000040a0a7c10 */ /* 0x000fe4000ff5e0ff */
[----:B------:R-:W-:Y:S02]  /*289e0*/  IADD3 R16, P3, PT, R16, UR4, RZ ;  /* 0x0000000410107c10 */ /* 0x000fe4000ff7e0ff */
[----:B------:R-:W-:Y:S02]  /*289f0*/  IADD3 R22, P4, PT, R22, UR4, RZ ;  /* 0x0000000416167c10 */ /* 0x000fe4000ff9e0ff */
[----:B------:R-:W-:-:S02]  /*28a00*/  IADD3.X R7, PT, PT, R7, UR5, RZ, P0, !PT ;  /* 0x0000000507077c10 */ /* 0x000fc400087fe4ff */
[----:B------:R-:W-:Y:S02]  /*28a10*/  IADD3.X R11, PT, PT, R11, UR5, RZ, P2, !PT ;  /* 0x000000050b0b7c10 */ /* 0x000fe400097fe4ff */
[----:B------:R-:W-:Y:S02]  /*28a20*/  IADD3.X R17, PT, PT, R17, UR5, RZ, P3, !PT ;  /* 0x0000000511117c10 */ /* 0x000fe40009ffe4ff */
[----:B------:R-:W-:-:S07]  /*28a30*/  IADD3.X R23, PT, PT, R23, UR5, RZ, P4, !PT ;  /* 0x0000000517177c10 */ /* 0x000fce000a7fe4ff */
.L_x_2030:
[----:B------:R-:W-:Y:S05]  /*28a40*/  @!P1 BRA `(.L_x_2031) ;  /* 0x0000000800e89947 */ /* 0x000fea0003800000 */
[----:B------:R-:W-:Y:S05]  /*28a50*/  BRA.U !UP0, `(.L_x_2032) ;  /* 0x0000000108507547 */ /* 0x000fea000b800000 */
[----:B------:R-:W-:Y:S01]  /*28a60*/  MOV R0, 0x0 ;  /* 0x0000000000007802 */ /* 0x000fe20000000f00 */
[----:B------:R-:W0:Y:S01]  /*28a70*/  LDCU.64 UR4, c[0x4][0x3c8] ;  /* 0x01007900ff0477ac */ /* 0x000e220008000a00 */
[----:B------:R-:W-:Y:S02]  /*28a80*/  IMAD.MOV.U32 R8, RZ, RZ, 0x2dd ;  /* 0x000002ddff087424 */ /* 0x000fe400078e00ff */
[----:B------:R1:W4:Y:S01]  /*28a90*/  LDC.64 R2, c[0x4][R0] ;  /* 0x0100000000027b82 */ /* 0x0003220000000a00 */
[----:B------:R-:W2:Y:S01]  /*28aa0*/  LDCU.64 UR6, c[0x4][0x3c0] ;  /* 0x01007800ff0677ac */ /* 0x000ea20008000a00 */
[----:B------:R-:W-:Y:S02]  /*28ab0*/  IMAD.MOV.U32 R12, RZ, RZ, 0x1 ;  /* 0x00000001ff0c7424 */ /* 0x000fe400078e00ff */
[----:B------:R-:W-:Y:S01]  /*28ac0*/  IMAD.MOV.U32 R13, RZ, RZ, RZ ;  /* 0x000000ffff0d7224 */ /* 0x000fe200078e00ff */
[----:B------:R-:W3:Y:S01]  /*28ad0*/  LDCU.64 UR8, c[0x4][0x240] ;  /* 0x01004800ff0877ac */ /* 0x000ee20008000a00 */
[----:B0-----:R-:W-:-:S02]  /*28ae0*/  IMAD.U32 R4, RZ, RZ, UR4 ;  /* 0x00000004ff047e24 */ /* 0x001fc4000f8e00ff */
[----:B------:R-:W-:Y:S01]  /*28af0*/  IMAD.U32 R5, RZ, RZ, UR5 ;  /* 0x00000005ff057e24 */ /* 0x000fe2000f8e00ff */
[----:B--2---:R-:W-:Y:S01]  /*28b00*/  MOV R6, UR6 ;  /* 0x0000000600067c02 */ /* 0x004fe20008000f00 */
[----:B------:R-:W-:Y:S02]  /*28b10*/  IMAD.U32 R7, RZ, RZ, UR7 ;  /* 0x00000007ff077e24 */ /* 0x000fe4000f8e00ff */
[----:B---3--:R-:W-:Y:S02]  /*28b20*/  IMAD.U32 R10, RZ, RZ, UR8 ;  /* 0x00000008ff0a7e24 */ /* 0x008fe4000f8e00ff */
[----:B-1----:R-:W-:-:S07]  /*28b30*/  IMAD.U32 R11, RZ, RZ, UR9 ;  /* 0x00000009ff0b7e24 */ /* 0x002fce000f8e00ff */
[----:B------:R-:W-:-:S07]  /*28b40*/  LEPC R20, `(.L_x_2033) ;  /* 0x000000001014794e */ /* 0x000fce0000000000 */
[----:B----45:R-:W-:Y:S05]  /*28b50*/  CALL.ABS.NOINC R2 ;  /* 0x0000000002007343 */ /* 0x030fea0003c00000 */
.L_x_2033:
[----:B------:R-:W-:Y:S02]  /*28b60*/  CS2R R22, SRZ ;  /* 0x0000000000167805 */ /* 0x000fe4000001ff00 */
[----:B------:R-:W-:Y:S02]  /*28b70*/  CS2R R16, SRZ ;  /* 0x0000000000107805 */ /* 0x000fe4000001ff00 */
[----:B------:R-:W-:Y:S02]  /*28b80*/  CS2R R10, SRZ ;  /* 0x00000000000a7805 */ /* 0x000fe4000001ff00 */
[----:B------:R-:W-:-:S07]  /*28b90*/  CS2R R6, SRZ ;  /* 0x0000000000067805 */ /* 0x000fce000001ff00 */
.L_x_2032:
[----:B------:R-:W0:Y:S01]  /*28ba0*/  LDCU.U8 UR4, c[0x0][0x7a1] ;  /* 0x0000f420ff0477ac */ /* 0x000e220008000000 */
[----:B------:R-:W-:Y:S01]  /*28bb0*/  MOV R24, R22 ;  /* 0x0000001600187202 */ /* 0x000fe20000000f00 */
[----:B------:R-:W-:Y:S02]  /*28bc0*/  IMAD.MOV.U32 R25, RZ, RZ, R23 ;  /* 0x000000ffff197224 */ /* 0x000fe400078e0017 */
        /* <DEDUP_REMOVED lines=13> */
[----:B------:R1:W4:Y:S01]  /*28ca0*/  LDC.64 R2, c[0x4][R22] ;  /* 0x0100000016027b82 */ /* 0x0003220000000a00 */
[----:B------:R-:W2:Y:S01]  /*28cb0*/  LDCU.64 UR6, c[0x4][0x3c0] ;  /* 0x01007800ff0677ac */ /* 0x000ea20008000a00 */
[----:B------:R-:W-:Y:S01]  /*28cc0*/  IMAD.MOV.U32 R12, RZ, RZ, 0x1 ;  /* 0x00000001ff0c7424 */ /* 0x000fe200078e00ff */
[----:B------:R-:W3:Y:S01]  /*28cd0*/  LDCU.64 UR8, c[0x4][0x250] ;  /* 0x01004a00ff0877ac */ /* 0x000ee20008000a00 */
[----:B0-----:R-:W-:Y:S01]  /*28ce0*/  IMAD.U32 R4, RZ, RZ, UR4 ;  /* 0x00000004ff047e24 */ /* 0x001fe2000f8e00ff */
[----:B------:R-:W-:Y:S01]  /*28cf0*/  MOV R5, UR5 ;  /* 0x0000000500057c02 */ /* 0x000fe20008000f00 */
[----:B--2---:R-:W-:-:S02]  /*28d00*/  IMAD.U32 R6, RZ, RZ, UR6 ;  /* 0x00000006ff067e24 */ /* 0x004fc4000f8e00ff */
[----:B------:R-:W-:Y:S02]  /*28d10*/  IMAD.U32 R7, RZ, RZ, UR7 ;  /* 0x00000007ff077e24 */ /* 0x000fe4000f8e00ff */
[----:B---3--:R-:W-:Y:S02]  /*28d20*/  IMAD.U32 R10, RZ, RZ, UR8 ;  /* 0x00000008ff0a7e24 */ /* 0x008fe4000f8e00ff */
[----:B-1----:R-:W-:-:S07]  /*28d30*/  IMAD.U32 R11, RZ, RZ, UR9 ;  /* 0x00000009ff0b7e24 */ /* 0x002fce000f8e00ff */
[----:B------:R-:W-:-:S07]  /*28d40*/  LEPC R20, `(.L_x_2036) ;  /* 0x000000001014794e */ /* 0x000fce0000000000 */
[----:B----45:R-:W-:Y:S05]  /*28d50*/  CALL.ABS.NOINC R2 ;  /* 0x0000000002007343 */ /* 0x030fea0003c00000 */
.L_x_2036:
        /* <DEDUP_REMOVED lines=15> */
[----:B0-----:R-:W-:Y:S01]  /*28e50*/  IMAD.U32 R10, RZ, RZ, UR4 ;  /* 0x00000004ff0a7e24 */ /* 0x001fe2000f8e00ff */
[----:B--2---:R-:W-:-:S07]  /*28e60*/  MOV R11, UR5 ;  /* 0x00000005000b7c02 */ /* 0x004fce0008000f00 */
[----:B------:R-:W-:-:S07]  /*28e70*/  LEPC R20, `(.L_x_2037) ;  /* 0x000000001014794e */ /* 0x000fce0000000000 */
[----:B-1----:R-:W-:Y:S05]  /*28e80*/  CALL.ABS.NOINC R22 ;  /* 0x0000000016007343 */ /* 0x002fea0003c00000 */
.L_x_2037:
[----:B------:R-:W-:Y:S05]  /*28e90*/  BRA `(.L_x_2038) ;  /* 0x0000000000107947 */ /* 0x000fea0003800000 */
.L_x_2035:
[----:B------:R-:W0:Y:S02]  /*28ea0*/  LDCU.64 UR4, c[0x0][0x770] ;  /* 0x0000ee00ff0477ac */ /* 0x000e240008000a00 */
[----:B0-----:R-:W-:-:S05]  /*28eb0*/  IADD3 R2, P0, PT, R29, UR4, RZ ;  /* 0x000000041d027c10 */ /* 0x001fca000ff1e0ff */
[----:B------:R-:W-:-:S05]  /*28ec0*/  IMAD.X R3, RZ, RZ, UR5, P0 ;  /* 0x00000005ff037e24 */ /* 0x000fca00080e06ff */
[----:B------:R0:W-:Y:S03]  /*28ed0*/  STG.E.64 desc[UR36][R2.64], R18 ;  /* 0x0000001202007986 */ /* 0x0001e6000c101b24 */
.L_x_2038:
[----:B------:R-:W1:Y:S01]  /*28ee0*/  LDCU.64 UR6, c[0x0][0x770] ;  /* 0x0000ee00ff0677ac */ /* 0x000e620008000a00 */
[----:B------:R-:W4:Y:S01]  /*28ef0*/  LDCU UR4, c[0x0][0x7a4] ;  /* 0x0000f480ff0477ac */ /* 0x000f220008000800 */
[----:B-1----:R-:W-:Y:S01]  /*28f00*/  IADD3 R28, P0, PT, R28, UR6, RZ ;  /* 0x000000061c1c7c10 */ /* 0x002fe2000ff1e0ff */
[----:B----4-:R-:W-:-:S04]  /*28f10*/  UISETP.NE.AND UP0, UPT, UR4, 0x1, UPT ;  /* 0x000000010400788c */ /* 0x010fc8000bf05270 */
[----:B------:R-:W-:-:S05]  /*28f20*/  IMAD.X R29, RZ, RZ, UR7, P0 ;  /* 0x00000007ff1d7e24 */ /* 0x000fca00080e06ff */
[----:B------:R1:W-:Y:S01]  /*28f30*/  STG.E.64 desc[UR36][R28.64], R30 ;  /* 0x0000001e1c007986 */ /* 0x0003e2000c101b24 */
[----:B------:R-:W-:Y:S05]  /*28f40*/  BRA.U !UP0, `(.L_x_2039) ;  /* 0x0000000108907547 */ /* 0x000fea000b800000 */
[----:B0-----:R-:W-:Y:S01]  /*28f50*/  MOV R18, 0x0 ;  /* 0x0000000000127802 */ /* 0x001fe20000000f00 */
[----:B------:R-:W0:Y:S01]  /*28f60*/  LDCU.64 UR4, c[0x4][0x3d8] ;  /* 0x01007b00ff0477ac */ /* 0x000e220008000a00 */
[----:B------:R-:W-:Y:S02]  /*28f70*/  HFMA2 R13, -RZ, RZ, 0, 0 ;  /* 0x00000000ff0d7431 */ /* 0x000fe400000001ff */
[----:B------:R-:W-:Y:S01]  /*28f80*/  IMAD.MOV.U32 R8, RZ, RZ, 0x2ef ;  /* 0x000002efff087424 */ /* 0x000fe200078e00ff */
[----:B------:R4:W1:Y:S01]  /*28f90*/  LDC.64 R2, c[0x4][R18] ;  /* 0x0100000012027b82 */ /* 0x0008620000000a00 */
        /* <DEDUP_REMOVED lines=8> */
[----:B----4-:R-:W-:-:S07]  /*29020*/  IMAD.U32 R11, RZ, RZ, UR9 ;  /* 0x00000009ff0b7e24 */ /* 0x010fce000f8e00ff */
[----:B------:R-:W-:-:S07]  /*29030*/  LEPC R20, `(.L_x_2040) ;  /* 0x000000001014794e */ /* 0x000fce0000000000 */
[----:B-1---5:R-:W-:Y:S05]  /*29040*/  CALL.ABS.NOINC R2 ;  /* 0x0000000002007343 */ /* 0x022fea0003c00000 */
.L_x_2040:
        /* <DEDUP_REMOVED lines=19> */
.L_x_2041:
[----:B------:R-:W-:Y:S05]  /*29180*/  BRA `(.L_x_2042) ;  /* 0x00000000000c7947 */ /* 0x000fea0003800000 */
.L_x_2039:
[----:B0-----:R-:W-:-:S05]  /*29190*/  IADD3 R2, P0, PT, R27, UR6, RZ ;  /* 0x000000061b027c10 */ /* 0x001fca000ff1e0ff */
[----:B------:R-:W-:-:S05]  /*291a0*/  IMAD.X R3, RZ, RZ, UR7, P0 ;  /* 0x00000007ff037e24 */ /* 0x000fca00080e06ff */
[----:B------:R0:W-:Y:S03]  /*291b0*/  STG.E.64 desc[UR36][R2.64], R16 ;  /* 0x0000001002007986 */ /* 0x0001e6000c101b24 */
.L_x_2042:
[----:B------:R-:W4:Y:S02]  /*291c0*/  LDCU.64 UR4, c[0x0][0x770] ;  /* 0x0000ee00ff0477ac */ /* 0x000f240008000a00 */
[----:B----4-:R-:W-:-:S05]  /*291d0*/  IADD3 R26, P0, PT, R26, UR4, RZ ;  /* 0x000000041a1a7c10 */ /* 0x010fca000ff1e0ff */
[----:B------:R-:W-:-:S05]  /*291e0*/  IMAD.X R27, RZ, RZ, UR5, P0 ;  /* 0x00000005ff1b7e24 */ /* 0x000fca00080e06ff */
[----:B------:R-:W-:Y:S01]  /*291f0*/  STG.E.64 desc[UR36][R26.64], R24 ;  /* 0x000000181a007986 */ /* 0x000fe2000c101b24 */
[----:B------:R-:W-:Y:S05]  /*29200*/  EXIT ;  /* 0x000000000000794d */ /* 0x000fea0003800000 */
.L_x_2034:
[----:B------:R-:W-:Y:S01]  /*29210*/  MOV R2, 0x0 ;  /* 0x0000000000027802 */ /* 0x000fe20000000f00 */
[----:B------:R-:W0:Y:S01]  /*29220*/  LDCU.64 UR4, c[0x4][0x3c8] ;  /* 0x01007900ff0477ac */ /* 0x000e220008000a00 */
[----:B------:R-:W-:Y:S02]  /*29230*/  HFMA2 R13, -RZ, RZ, 0, 0 ;  /* 0x00000000ff0d7431 */ /* 0x000fe400000001ff */
[----:B------:R-:W-:Y:S01]  /*29240*/  IMAD.MOV.U32 R8, RZ, RZ, 0x2e9 ;  /* 0x000002e9ff087424 */ /* 0x000fe200078e00ff */
[----:B---3--:R1:W3:Y:S01]  /*29250*/  LDC.64 R14, c[0x4][R2] ;  /* 0x01000000020e7b82 */ /* 0x0082e20000000a00 */
[----:B------:R-:W4:Y:S01]  /*29260*/  LDCU.64 UR6, c[0x4][0x3c0] ;  /* 0x01007800ff0677ac */ /* 0x000f220008000a00 */
[----:B------:R-:W-:Y:S01]  /*29270*/  IMAD.MOV.U32 R12, RZ, RZ, 0x1 ;  /* 0x00000001ff0c7424 */ /* 0x000fe200078e00ff */
[----:B------:R-:W2:Y:S01]  /*29280*/  LDCU.64 UR8, c[0x4][0x258] ;  /* 0x01004b00ff0877ac */ /* 0x000ea20008000a00 */
[----:B0-----:R-:W-:Y:S01]  /*29290*/  IMAD.U32 R4, RZ, RZ, UR4 ;  /* 0x00000004ff047e24 */ /* 0x001fe2000f8e00ff */
[----:B------:R-:W-:Y:S01]  /*292a0*/  MOV R5, UR5 ;  /* 0x0000000500057c02 */ /* 0x000fe20008000f00 */
[----:B----4-:R-:W-:-:S02]  /*292b0*/  IMAD.U32 R6, RZ, RZ, UR6 ;  /* 0x00000006ff067e24 */ /* 0x010fc4000f8e00ff */
[----:B------:R-:W-:Y:S02]  /*292c0*/  IMAD.U32 R7, RZ, RZ, UR7 ;  /* 0x00000007ff077e24 */ /* 0x000fe4000f8e00ff */
[----:B--2---:R-:W-:Y:S02]  /*292d0*/  IMAD.U32 R10, RZ, RZ, UR8 ;  /* 0x00000008ff0a7e24 */ /* 0x004fe4000f8e00ff */
[----:B-1----:R-:W-:-:S07]  /*292e0*/  IMAD.U32 R11, RZ, RZ, UR9 ;  /* 0x00000009ff0b7e24 */ /* 0x002fce000f8e00ff */
[----:B------:R-:W-:-:S07]  /*292f0*/  LEPC R20, `(.L_x_2043) ;  /* 0x000000001014794e */ /* 0x000fce0000000000 */
[----:B---3-5:R-:W-:Y:S05]  /*29300*/  CALL.ABS.NOINC R14 ;  /* 0x000000000e007343 */ /* 0x028fea0003c00000 */
.L_x_2043:
[----:B------:R0:W1:Y:S01]  /*29310*/  LDC.64 R14, c[0x4][R2] ;  /* 0x01000000020e7b82 */ /* 0x0000620000000a00 */
[----:B------:R-:W2:Y:S01]  /*29320*/  LDCU.64 UR4, c[0x4][0x3c8] ;  /* 0x01007900ff0477ac */ /* 0x000ea20008000a00 */
[----:B------:R-:W-:Y:S02]  /*29330*/  HFMA2 R8, -RZ, RZ, 0, 4.4405460357666015625e-05 ;  /* 0x000002e9ff087431 */ /* 0x000fe400000001ff */
        /* <DEDUP_REMOVED lines=12> */
.L_x_2044:
        /* <DEDUP_REMOVED lines=10> */
[----:B------:R-:W-:Y:S01]  /*294a0*/  IMAD.U32 R7, RZ, RZ, UR7 ;  /* 0x00000007ff077e24 */ /* 0x000fe2000f8e00ff */
[----:B----4-:R-:W-:Y:S01]  /*294b0*/  MOV R10, UR8 ;  /* 0x00000008000a7c02 */ /* 0x010fe20008000f00 */
[----:B0-----:R-:W-:-:S07]  /*294c0*/  IMAD.U32 R11, RZ, RZ, UR9 ;  /* 0x00000009ff0b7e24 */ /* 0x001fce000f8e00ff */
[----:B------:R-:W-:-:S07]  /*294d0*/  LEPC R20, `(.L_x_2045) ;  /* 0x000000001014794e */ /* 0x000fce0000000000 */
[----:B-1----:R-:W-:Y:S05]  /*294e0*/  CALL.ABS.NOINC R14 ;  /* 0x000000000e007343 */ /* 0x002fea0003c00000 */
.L_x_2045:
        /* <DEDUP_REMOVED lines=15> */
.L_x_2046:
[----:B------:R-:W-:Y:S05]  /*295e0*/  EXIT ;  /* 0x000000000000794d */ /* 0x000fea0003800000 */
.L_x_2031:
[----:B------:R-:W-:Y:S05]  /*295f0*/  BRA.U !UP0, `(.L_x_2047) ;  /* 0x0000000508a47547 */ /* 0x000fea000b800000 */
[----:B---3--:R-:W3:Y:S04]  /*29600*/  LDG.E.64 R14, desc[UR36][R2.64] ;  /* 0x00000024020e7981 */ /* 0x008ee8000c1e1b00 */
[----:B------:R-:W4:Y:S04]  /*29610*/  LDG.E.64 R20, desc[UR36][R2.64+0x10] ;  /* 0x0000102402147981 */ /* 0x000f28000c1e1b00 */
[----:B--2---:R-:W2:Y:S04]  /*29620*/  LDG.E.64 R32, desc[UR36][R2.64+0x20] ;  /* 0x0000202402207981 */ /* 0x004ea8000c1e1b00 */
[----:B------:R-:W4:Y:S04]  /*29630*/  LDG.E.64 R18, desc[UR36][R2.64+0x8] ;  /* 0x0000082402127981 */ /* 0x000f28000c1e1b00 */
[----:B------:R-:W2:Y:S04]  /*29640*/  LDG.E.64 R30, desc[UR36][R2.64+0x18] ;  /* 0x00001824021e7981 */ /* 0x000ea8000c1e1b00 */
[----:B------:R-:W2:Y:S04]  /*29650*/  LDG.E.64 R34, desc[UR36][R2.64+0x28] ;  /* 0x0000282402227981 */ /* 0x000ea8000c1e1b00 */
[----:B-----5:R-:W2:Y:S04]  /*29660*/  LDG.E.64 R36, desc[UR36][R2.64+0x30] ;  /* 0x0000302402247981 */ /* 0x020ea8000c1e1b00 */
[----:B------:R0:W5:Y:S01]  /*29670*/  LDG.E.64 R38, desc[UR36][R2.64+0x38] ;  /* 0x0000382402267981 */ /* 0x000162000c1e1b00 */
[----:B------:R-:W-:Y:S01]  /*29680*/  BSSY.RECONVERGENT B0, `(.L_x_2048) ;  /* 0x000002c000007945 */ /* 0x000fe20003800200 */
[----:B---3--:R-:W4:Y:S02]  /*29690*/  DSETP.NAN.AND P3, PT, R14, R14, PT ;  /* 0x0000000e0e00722a */ /* 0x008f240003f68000 */
[----:B----4-:R-:W-:-:S04]  /*296a0*/  @P3 ISETP.GE.U32.AND P2, PT, R18, R6, PT ;  /* 0x000000061200320c */ /* 0x010fc80003f46070 */
        /* <DEDUP_REMOVED lines=41> */
.L_x_2049:
[----:B------:R-:W-:Y:S05]  /*29940*/  BSYNC.RECONVERGENT B0 ;  /* 0x0000000000007941 */ /* 0x000fea0003800200 */
.L_x_2048:
        /* <DEDUP_REMOVED lines=16> */
.L_x_2051:
[----:B------:R-:W-:Y:S05]  /*29a50*/  BSYNC.RECONVERGENT B0 ;  /* 0x0000000000007941 */ /* 0x000fea0003800200 */
.L_x_2050:
        /* <DEDUP_REMOVED lines=14> */
.L_x_2053:
[----:B------:R-:W-:Y:S05]  /*29b40*/  BSYNC.RECONVERGENT B0 ;  /* 0x0000000000007941 */ /* 0x000fea0003800200 */
.L_x_2052:
        /* <DEDUP_REMOVED lines=15> */
.L_x_2055:
[----:B------:R-:W-:Y:S05]  /*29c40*/  BSYNC.RECONVERGENT B0 ;  /* 0x0000000000007941 */ /* 0x000fea0003800200 */
.L_x_2054:
[----:B01----:R-:W-:Y:S02]  /*29c50*/  FSEL R24, R36, R24, P3 ;  /* 0x0000001824187208 */ /* 0x003fe40001800000 */
[----:B------:R-:W-:Y:S02]  /*29c60*/  FSEL R25, R37, R25, P3 ;  /* 0x0000001925197208 */ /* 0x000fe40001800000 */
[----:B------:R-:W-:Y:S02]  /*29c70*/  SEL R22, R38, R22, P3 ;  /* 0x0000001626167207 */ /* 0x000fe40001800000 */
[----:B------:R-:W-:-:S07]  /*29c80*/  SEL R23, R39, R23, P3 ;  /* 0x0000001727177207 */ /* 0x000fce0001800000 */
.L_x_2047:
[----:B------:R-:W0:Y:S01]  /*29c90*/  LDCU.U8 UR4, c[0x0][0x7a1] ;  /* 0x0000f420ff0477ac */ /* 0x000e220008000000 */
[----:B------:R-:W-:Y:S01]  /*29ca0*/  MOV R30, R10 ;  /* 0x0000000a001e7202 */ /* 0x000fe20000000f00 */
        /* <DEDUP_REMOVED lines=11> */
[----:B---3--:R1:W3:Y:S01]  /*29d60*/  LDC.64 R14, c[0x4][R2] ;  /* 0x01000000020e7b82 */ /* 0x0082e20000000a00 */
[----:B------:R-:W4:Y:S01]  /*29d70*/  LDCU.64 UR6, c[0x4][0x3c0] ;  /* 0x01007800ff0677ac */ /* 0x000f220008000a00 */
[----:B------:R-:W-:Y:S02]  /*29d80*/  IMAD.MOV.U32 R12, RZ, RZ, 0x1 ;  /* 0x00000001ff0c7424 */ /* 0x000fe400078e00ff */
[----:B------:R-:W-:Y:S01]  /*29d90*/  IMAD.MOV.U32 R13, RZ, RZ, RZ ;  /* 0x000000ffff0d7224 */ /* 0x000fe200078e00ff */
[----:B------:R-:W2:Y:S01]  /*29da0*/  LDCU.64 UR8, c[0x4][0x250] ;  /* 0x01004a00ff0877ac */ /* 0x000ea20008000a00 */
[----:B0-----:R-:W-:-:S02]  /*29db0*/  IMAD.U32 R4, RZ, RZ, UR4 ;  /* 0x00000004ff047e24 */ /* 0x001fc4000f8e00ff */
[----:B------:R-:W-:Y:S02]  /*29dc0*/  IMAD.U32 R5, RZ, RZ, UR5 ;  /* 0x00000005ff057e24 */ /* 0x000fe4000f8e00ff */
[----:B----4-:R-:W-:Y:S01]  /*29dd0*/  IMAD.U32 R6, RZ, RZ, UR6 ;  /* 0x00000006ff067e24 */ /* 0x010fe2000f8e00ff */
[----:B------:R-:W-:Y:S01]  /*29de0*/  MOV R7, UR7 ;  /* 0x0000000700077c02 */ /* 0x000fe20008000f00 */
[----:B--2---:R-:W-:Y:S02]  /*29df0*/  IMAD.U32 R10, RZ, RZ, UR8 ;  /* 0x00000008ff0a7e24 */ /* 0x004fe4000f8e00ff */
[----:B-1----:R-:W-:-:S07]  /*29e00*/  IMAD.U32 R11, RZ, RZ, UR9 ;  /* 0x00000009ff0b7e24 */ /* 0x002fce000f8e00ff */
[----:B------:R-:W-:-:S07]  /*29e10*/  LEPC R20, `(.L_x_2058) ;  /* 0x000000001014794e */ /* 0x000fce0000000000 */
[----:B---3-5:R-:W-:Y:S05]  /*29e20*/  CALL.ABS.NOINC R14 ;  /* 0x000000000e007343 */ /* 0x028fea0003c00000 */
.L_x_2058:
[----:B------:R-:W0:Y:S01]  /*29e30*/  LDCU.64 UR4, c[0x0][0x770] ;  /* 0x0000ee00ff0477ac */ /* 0x000e220008000a00 */
[----:B------:R-:W1:Y:S01]  /*29e40*/  LDC.64 R2, c[0x4][R2] ;  /* 0x0100000002027b82 */ /* 0x000e620000000a00 */
[----:B------:R-:W-:Y:S02]  /*29e50*/  HFMA2 R12, -RZ, RZ, 0, 5.9604644775390625e-08 ;  /* 0x00000001ff0c7431 */ /* 0x000fe400000001ff */
[----:B------:R-:W-:Y:S01]  /*29e60*/  IMAD.MOV.U32 R8, RZ, RZ, 0x2ef ;  /* 0x000002efff087424 */ /* 0x000fe200078e00ff */
[----:B------:R-:W2:Y:S01]  /*29e70*/  LDCU.64 UR6, c[0x4][0x3d8] ;  /* 0x01007b00ff0677ac */ /* 0x000ea20008000a00 */
[----:B------:R-:W-:Y:S01]  /*29e80*/  IMAD.MOV.U32 R13, RZ, RZ, RZ ;  /* 0x000000ffff0d7224 */ /* 0x000fe200078e00ff */
[----:B------:R-:W3:Y:S01]  /*29e90*/  LDCU.64 UR8, c[0x4][0x3c0] ;  /* 0x01007800ff0877ac */ /* 0x000ee20008000a00 */
[----:B0-----:R-:W-:Y:S02]  /*29ea0*/  IADD3 R14, P0, PT, R29, UR4, RZ ;  /* 0x000000041d0e7c10 */ /* 0x001fe4000ff1e0ff */
[----:B--2---:R-:W-:-:S03]  /*29eb0*/  MOV R4, UR6 ;  /* 0x0000000600047c02 */ /* 0x004fc60008000f00 */
        /* <DEDUP_REMOVED lines=10> */
.L_x_2059:
[----:B------:R-:W-:Y:S05]  /*29f60*/  BRA `(.L_x_2060) ;  /* 0x0000000000107947 */ /* 0x000fea0003800000 */
.L_x_2057:
[----:B------:R-:W0:Y:S02]  /*29f70*/  LDCU.64 UR4, c[0x0][0x770] ;  /* 0x0000ee00ff0477ac */ /* 0x000e240008000a00 */
[----:B0-----:R-:W-:-:S05]  /*29f80*/  IADD3 R2, P0, PT, R29, UR4, RZ ;  /* 0x000000041d027c10 */ /* 0x001fca000ff1e0ff */
[----:B------:R-:W-:-:S05]  /*29f90*/  IMAD.X R3, RZ, RZ, UR5, P0 ;  /* 0x00000005ff037e24 */ /* 0x000fca00080e06ff */
[----:B------:R0:W-:Y:S03]  /*29fa0*/  STG.E.64 desc[UR36][R2.64], R18 ;  /* 0x0000001202007986 */ /* 0x0001e6000c101b24 */
.L_x_2060:
        /* <DEDUP_REMOVED lines=9> */
[----:B------:R-:W-:Y:S02]  /*2a040*/  IMAD.MOV.U32 R8, RZ, RZ, 0x2ef ;  /* 0x000002efff087424 */ /* 0x000fe400078e00ff */
[----:B---3--:R3:W4:Y:S01]  /*2a050*/  LDC.64 R14, c[0x4][R2] ;  /* 0x01000000020e7b82 */ /* 0x0087220000000a00 */
[----:B------:R-:W2:Y:S01]  /*2a060*/  LDCU.64 UR6, c[0x4][0x3c0] ;  /* 0x01007800ff0677ac */ /* 0x000ea20008000a00 */
[----:B------:R-:W-:Y:S02]  /*2a070*/  IMAD.MOV.U32 R12, RZ, RZ, 0x1 ;  /* 0x00000001ff0c7424 */ /* 0x000fe400078e00ff */
[----:B------:R-:W-:Y:S01]  /*2a080*/  IMAD.MOV.U32 R13, RZ, RZ, RZ ;  /* 0x000000ffff0d7224 */ /* 0x000fe200078e00ff */
[----:B------:R-:W1:Y:S01]  /*2a090*/  LDCU.64 UR8, c[0x4][0x250] ;  /* 0x01004a00ff0877ac */ /* 0x000e620008000a00 */
[----:B0-----:R-:W-:-:S02]  /*2a0a0*/  IMAD.U32 R4, RZ, RZ, UR4 ;  /* 0x00000004ff047e24 */ /* 0x001fc4000f8e00ff */
[----:B------:R-:W-:Y:S02]  /*2a0b0*/  IMAD.U32 R5, RZ, RZ, UR5 ;  /* 0x00000005ff057e24 */ /* 0x000fe4000f8e00ff */
[----:B--2---:R-:W-:Y:S01]  /*2a0c0*/  IMAD.U32 R6, RZ, RZ, UR6 ;  /* 0x00000006ff067e24 */ /* 0x004fe2000f8e00ff */
[----:B------:R-:W-:Y:S01]  /*2a0d0*/  MOV R7, UR7 ;  /* 0x0000000700077c02 */ /* 0x000fe20008000f00 */
[----:B-1----:R-:W-:Y:S02]  /*2a0e0*/  IMAD.U32 R10, RZ, RZ, UR8 ;  /* 0x00000008ff0a7e24 */ /* 0x002fe4000f8e00ff */
[----:B---3--:R-:W-:-:S07]  /*2a0f0*/  IMAD.U32 R11, RZ, RZ, UR9 ;  /* 0x00000009ff0b7e24 */ /* 0x008fce000f8e00ff */
[----:B------:R-:W-:-:S07]  /*2a100*/  LEPC R20, `(.L_x_2062) ;  /* 0x000000001014794e */ /* 0x000fce0000000000 */
[----:B----45:R-:W-:Y:S05]  /*2a110*/  CALL.ABS.NOINC R14 ;  /* 0x000000000e007343 */ /* 0x030fea0003c00000 */
.L_x_2062:
        /* <DEDUP_REMOVED lines=19> */
.L_x_2063:
[----:B------:R-:W-:Y:S05]  /*2a250*/  BRA `(.L_x_2064) ;  /* 0x00000000000c7947 */ /* 0x000fea0003800000 */
.L_x_2061:
[----:B0-----:R-:W-:-:S05]  /*2a260*/  IADD3 R2, P0, PT, R27, UR6, RZ ;  /* 0x000000061b027c10 */ /* 0x001fca000ff1e0ff */
[----:B------:R-:W-:-:S05]  /*2a270*/  IMAD.X R3, RZ, RZ, UR7, P0 ;  /* 0x00000007ff037e24 */ /* 0x000fca00080e06ff */
[----:B------:R0:W-:Y:S03]  /*2a280*/  STG.E.64 desc[UR36][R2.64], R16 ;  /* 0x0000001002007986 */ /* 0x0001e6000c101b24 */
.L_x_2064:
[----:B------:R-:W4:Y:S02]  /*2a290*/  LDCU.64 UR4, c[0x0][0x770] ;  /* 0x0000ee00ff0477ac */ /* 0x000f240008000a00 */
[----:B----4-:R-:W-:-:S05]  /*2a2a0*/  IADD3 R26, P0, PT, R26, UR4, RZ ;  /* 0x000000041a1a7c10 */ /* 0x010fca000ff1e0ff */
[----:B------:R-:W-:-:S05]  /*2a2b0*/  IMAD.X R27, RZ, RZ, UR5, P0 ;  /* 0x00000005ff1b7e24 */ /* 0x000fca00080e06ff */
[----:B------:R-:W-:Y:S01]  /*2a2c0*/  STG.E.64 desc[UR36][R26.64], R22 ;  /* 0x000000161a007986 */ /* 0x000fe2000c101b24 */
[----:B------:R-:W-:Y:S05]  /*2a2d0*/  EXIT ;  /* 0x000000000000794d */ /* 0x000fea0003800000 */
.L_x_2056:
        /* <DEDUP_REMOVED lines=9> */
        .weak           $__internal_5_$__cuda_sm20_div_u64
        .type           $__internal_5_$__cuda_sm20_div_u64,@function
        .size           $__internal_5_$__cuda_sm20_div_u64,(.L_x_6057 - $__internal_5_$__cuda_sm20_div_u64)
$__internal_5_$__cuda_sm20_div_u64:
        /* <DEDUP_REMOVED lines=41> */
[----:B------:R-:W-:-:S05]  /*2a600*/  IMAD.X R14, RZ, RZ, R21, P0 ;  /* 0x000000ffff0e7224 */ /* 0x000fca00000e0615 */
[----:B------:R-:W-:Y:S01]  /*2a610*/  IADD3.X R19, PT, PT, RZ, R14, RZ, P1, !PT ;  /* 0x0000000eff137210 */ /* 0x000fe20000ffe4ff */
[----:B------:R-:W-:-:S04]  /*2a620*/  IMAD.WIDE.U32 R14, R18, R37, RZ ;  /* 0x00000025120e7225 */ /* 0x000fc800078e00ff */
[----:B------:R-:W-:Y:S01]  /*2a630*/  IMAD R15, R19, R37, R15 ;  /* 0x00000025130f7224 */ /* 0x000fe200078e020f */
[----:B------:R-:W-:-:S04]  /*2a640*/  IADD3 R21, P0, PT, -R14, R2, RZ ;  /* 0x000000020e157210 */ /* 0x000fc80007f1e1ff */
[----:B------:R-:W-:Y:S01]  /*2a650*/  IADD3 R14, P1, PT, -R37, R21, RZ ;  /* 0x00000015250e7210 */ /* 0x000fe20007f3e1ff */
        /* <DEDUP_REMOVED lines=16> */
[----:B------:R-:W-:Y:S01]  /*2a760*/  IMAD.MOV.U32 R3, RZ, RZ, 0x0 ;  /* 0x00000000ff037424 */ /* 0x000fe200078e00ff */
[----:B------:R-:W-:Y:S02]  /*2a770*/  ISETP.NE.AND.EX P1, PT, RZ, RZ, PT, P1 ;  /* 0x000000ffff00720c */ /* 0x000fe40003f25310 */
[----:B------:R-:W-:Y:S01]  /*2a780*/  SEL R15, R15, R2, P0 ;  /* 0x000000020f0f7207 */ /* 0x000fe20000000000 */
[----:B------:R-:W-:Y:S01]  /*2a790*/  IMAD.MOV.U32 R2, RZ, RZ, R31 ;  /* 0x000000ffff027224 */ /* 0x000fe200078e001f */
[----:B------:R-:W-:Y:S02]  /*2a7a0*/  SEL R14, R14, 0xffffffff, P1 ;  /* 0xffffffff0e0e7807 */ /* 0x000fe40000800000 */
[----:B------:R-:W-:Y:S01]  /*2a7b0*/  SEL R15, R15, 0xffffffff, P1 ;  /* 0xffffffff0f0f7807 */ /* 0x000fe20000800000 */
[----:B------:R-:W-:Y:S06]  /*2a7c0*/  RET.REL.NODEC R2 `(_ZN2at6native13reduce_kernelILi128ELi4ENS0_8ReduceOpIdNS0_9ArgMinOpsIdEEjlLi4ELi4EEEEEvT1_) ;  /* 0xfffffd58020c7950 */ /* 0x000fec0003c3ffff */
.L_x_2065:
        /* <DEDUP_REMOVED lines=11> */
.L_x_6057:


//--------------------- .text._ZN2at6native13reduce_kernelILi512ELi1ENS0_8ReduceOpIsNS0_9ArgMinOpsIsEEjlLi4ELi4EEEEEvT1_ --------------------------
	.section	.text._ZN2at6native13reduce_kernelILi512ELi1ENS0_8ReduceOpIsNS0_9ArgMinOpsIsEEjlLi4ELi4EEEEEvT1_,"ax",@progbits
	.align	128
        .global         _ZN2at6native13reduce_kernelILi512ELi1ENS0_8ReduceOpIsNS0_9ArgMinOpsIsEEjlLi4ELi4EEEEEvT1_
        .type           _ZN2at6native13reduce_kernelILi512ELi1ENS0_8ReduceOpIsNS0_9ArgMinOpsIsEEjlLi4ELi4EEEEEvT1_,@function
        .size           _ZN2at6native13reduce_kernelILi512ELi1ENS0_8ReduceOpIsNS0_9ArgMinOpsIsEEjlLi4ELi4EEEEEvT1_,(.L_x_6058 - _ZN2at6native13reduce_kernelILi512ELi1ENS0_8ReduceOpIsNS0_9ArgMinOpsIsEEjlLi4ELi4EEEEEvT1_)
        .other          _ZN2at6native13reduce_kernelILi512ELi1ENS0_8ReduceOpIsNS0_9ArgMinOpsIsEEjlLi4ELi4EEEEEvT1_,@"STO_CUDA_ENTRY STV_DEFAULT"
_ZN2at6native13reduce_kernelILi512ELi1ENS0_8ReduceOpIsNS0_9ArgMinOpsIsEEjlLi4ELi4EEEEEvT1_:
.text._ZN2at6native13reduce_kernelILi512ELi1ENS0_8ReduceOpIsNS0_9ArgMinOpsIsEEjlLi4ELi4EEEEEvT1_:
[----:B------:R-:W0:Y:S01]  /*0000*/  LDC R1, c[0x0][0x37c] ;  /* 0x0000df00ff017b82 */ /* 0x000e220000000800 */
[----:B------:R-:W1:Y:S01]  /*0010*/  S2R R5, SR_TID.X ;  /* 0x0000000000057919 */ /* 0x000e620000002100 */
[----:B------:R-:W2:Y:S06]  /*0020*/  LDCU UR4, c[0x0][0x56c] ;  /* 0x0000ad80ff0477ac */ /* 0x000eac0008000800 */
[----:B------:R-:W3:Y:S01]  /*0030*/  S2UR UR5, SR_CTAID.X ;  /* 0x00000000000579c3 */ /* 0x000ee20000002500 */
[----:B0-----:R-:W-:Y:S01]  /*0040*/  VIADD R1, R1, 0xfffffff0 ;  /* 0xfffffff001017836 */ /* 0x001fe20000000000 */
[----:B------:R-:W0:Y:S01]  /*0050*/  S2R R12, SR_TID.Y ;  /* 0x00000000000c7919 */ /* 0x000e220000002200 */
[----:B------:R-:W1:Y:S01]  /*0060*/  LDCU.128 UR20, c[0x0][0x3b0] ;  /* 0x00007600ff1477ac */ /* 0x000e620008000c00 */
[----:B------:R-:W-:Y:S01]  /*0070*/  IMAD.MOV.U32 R21, RZ, RZ, RZ ;  /* 0x000000ffff157224 */ /* 0x000fe200078e00ff */
[----:B------:R-:W4:Y:S01]  /*0080*/  S2R R16, SR_CTAID.Y ;  /* 0x0000000000107919 */ /* 0x000f220000002600 */
[----:B------:R-:W0:Y:S02]  /*0090*/  LDCU UR6, c[0x0][0x3c0] ;  /* 0x00007800ff0677ac */ /* 0x000e240008000800 */
[----:B------:R-:W3:Y:S01]  /*00a0*/  LDC R28, c[0x0][0x3a8] ;  /* 0x0000ea00ff1c7b82 */ /* 0x000ee20000000800 */
[----:B--2---:R-:W-:Y:S01]  /*00b0*/  UISETP.NE.AND UP0, UPT, UR4, URZ, UPT ;  /* 0x000000ff0400728c */ /* 0x004fe2000bf05270 */
[----:B-1----:R-:W-:-:S02]  /*00c0*/  IMAD R3, R5, UR23, RZ ;  /* 0x0000001705037c24 */ /* 0x002fc4000f8e02ff */
[----:B------:R-:W-:Y:S02]  /*00d0*/  IMAD R7, R5, UR20, RZ ;  /* 0x0000001405077c24 */ /* 0x000fe4000f8e02ff */
[C---:B0-----:R-:W-:Y:S02]  /*00e0*/  IMAD R3, R12.reuse, UR6, R3 ;  /* 0x000000060c037c24 */ /* 0x041fe4000f8e0203 */
[----:B------:R-:W-:Y:S02]  /*00f0*/  IMAD R7, R12, UR21, R7 ;  /* 0x000000150c077c24 */ /* 0x000fe4000f8e0207 */
[----:B---3--:R-:W-:Y:S02]  /*0100*/  IMAD R29, R28, UR5, R3 ;  /* 0x000000051c1d7c24 */ /* 0x008fe4000f8e0203 */
[----:B----4-:R-:W-:Y:S01]  /*0110*/  IMAD R0, R16, UR22, R7 ;  /* 0x0000001610007c24 */ /* 0x010fe2000f8e0207 */
        /* <DEDUP_REMOVED lines=8> */
[----:B-1----:R-:W-:-:S04]  /*01a0*/  SHF.R.U32.HI R3, RZ, UR5, R2 ;  /* 0x00000005ff037c19 */ /* 0x002fc80008011602 */
[----:B------:R-:W-:-:S05]  /*01b0*/  IADD3 R21, PT, PT, -R3, RZ, RZ ;  /* 0x000000ff03157210 */ /* 0x000fca0007ffe1ff */
[----:B------:R-:W-:-:S04]  /*01c0*/  IMAD R21, R21, UR6, R29 ;  /* 0x0000000615157c24 */ /* 0x000fc8000f8e021d */
[----:B--2---:R-:W-:Y:S01]  /*01d0*/  IMAD R21, R21, UR8, RZ ;  /* 0x0000000815157c24 */ /* 0x004fe2000f8e02ff */
[----:B------:R-:W-:Y:S06]  /*01e0*/  BRA.U !UP0, `(.L_x_2066) ;  /* 0x0000001108247547 */ /* 0x000fec000b800000 */
[----:B------:R-:W0:Y:S01]  /*01f0*/  LDCU.64 UR6, c[0x0][0x580] ;  /* 0x0000b000ff0677ac */ /* 0x000e220008000a00 */
[----:B------:R-:W-:Y:S01]  /*0200*/  IMAD.MOV.U32 R2, RZ, RZ, RZ ;  /* 0x000000ffff027224 */ /* 0x000fe200078e00ff */
        /* <DEDUP_REMOVED lines=263> */
.L_x_2066:
[----:B------:R-:W0:Y:S01]  /*1280*/  LDCU UR5, c[0x0][0x39c] ;  /* 0x00007380ff0577ac */ /* 0x000e220008000800 */
[----:B------:R-:W-:Y:S01]  /*1290*/  BSSY.RECONVERGENT B0, `(.L_x_2067) ;  /* 0x0000bdd000007945 */ /* 0x000fe20003800200 */
[----:B------:R-:W-:Y:S02]  /*12a0*/  PRMT R7, RZ, 0x7610, R7 ;  /* 0x00007610ff077816 */ /* 0x000fe40000000007 */
[----:B------:R-:W-:Y:S01]  /*12b0*/  CS2R R8, SRZ ;  /* 0x0000000000087805 */ /* 0x000fe2000001ff00 */
[----:B------:R-:W1:Y:S01]  /*12c0*/  LDCU UR4, c[0x0][0x3a0] ;  /* 0x00007400ff0477ac */ /* 0x000e620008000800 */
[----:B------:R-:W2:Y:S01]  /*12d0*/  LDCU.64 UR36, c[0x0][0x358] ;  /* 0x00006b00ff2477ac */ /* 0x000ea20008000a00 */
[----:B0-----:R-:W-:-:S05]  /*12e0*/  IMAD.U32 R13, RZ, RZ, UR5 ;  /* 0x00000005ff0d7e24 */ /* 0x001fca000f8e00ff */
[----:B------:R-:W-:-:S04]  /*12f0*/  ISETP.GE.U32.AND P0, PT, R0, R13, PT ;  /* 0x0000000d0000720c */ /* 0x000fc80003f06070 */
[----:B-1----:R-:W-:-:S13]  /*1300*/  ISETP.GE.U32.OR P0, PT, R29, UR4, P0 ;  /* 0x000000041d007c0c */ /* 0x002fda0008706470 */
[----:B--2---:R-:W-:Y:S05]  /*1310*/  @P0 BRA `(.L_x_2068) ;  /* 0x000000bc00500947 */ /* 0x004fea0003800000 */
[----:B------:R-:W0:Y:S01]  /*1320*/  LDCU.U8 UR6, c[0x0][0x3d0] ;  /* 0x00007a00ff0677ac */ /* 0x000e220008000000 */
[----:B------:R-:W1:Y:S01]  /*1330*/  LDCU.64 UR4, c[0x0][0x768] ;  /* 0x0000ed00ff0477ac */ /* 0x000e620008000a00 */
[----:B0-----:R-:W-:Y:S01]  /*1340*/  UISETP.NE.AND UP0, UPT, UR6, URZ, UPT ;  /* 0x000000ff0600728c */ /* 0x001fe2000bf05270 */
[----:B-1----:R-:W-:-:S05]  /*1350*/  IADD3 R14, P0, PT, R21, UR4, RZ ;  /* 0x00000004150e7c10 */ /* 0x002fca000ff1e0ff */
[----:B------:R-:W-:Y:S02]  /*1360*/  IMAD.X R15, RZ, RZ, UR5, P0 ;  /* 0x00000005ff0f7e24 */ /* 0x000fe400080e06ff */
[----:B------:R-:W-:-:S03]  /*1370*/  IMAD.MOV.U32 R2, RZ, RZ, R14 ;  /* 0x000000ffff027224 */ /* 0x000fc600078e000e */
[----:B------:R-:W-:Y:S01]  /*1380*/  MOV R3, R15 ;  /* 0x0000000f00037202 */ /* 0x000fe20000000f00 */
[----:B------:R-:W-:Y:S06]  /*1390*/  BRA.U !UP0, `(.L_x_2069) ;  /* 0x0000000d084c7547 */ /* 0x000fec000b800000 */
[----:B------:R-:W0:Y:S01]  /*13a0*/  LDC.U16 R9, c[0x0][0x388] ;  /* 0x0000e200ff097b82 */ /* 0x000e220000000400 */
[----:B------:R-:W1:Y:S01]  /*13b0*/  LDCU UR4, c[0x0][0x39c] ;  /* 0x00007380ff0477ac */ /* 0x000e620008000800 */
[----:B------:R-:W-:Y:S01]  /*13c0*/  SHF.R.U32.HI R18, RZ, 0x1, R14 ;  /* 0x00000001ff127819 */ /* 0x000fe2000001160e */
[----:B------:R-:W-:Y:S01]  /*13d0*/  BSSY.RECONVERGENT B1, `(.L_x_2070) ;  /* 0x0000037000017945 */ /* 0x000fe20003800200 */
[----:B------:R-:W-:Y:S02]  /*13e0*/  IMAD.MOV.U32 R10, RZ, RZ, RZ ;  /* 0x000000ffff0a7224 */ /* 0x000fe400078e00ff */
[----:B------:R-:W-:Y:S02]  /*13f0*/  LOP3.LUT P0, R18, R18, 0x3, RZ, 0xc0, !PT ;  /* 0x0000000312127812 */ /* 0x000fe4000780c0ff */
[----:B------:R-:W2:Y:S08]  /*1400*/  LDC R8, c[0x0][0x390] ;  /* 0x0000e400ff087b82 */ /* 0x000eb00000000800 */
[----:B------:R-:W3:Y:S01]  /*1410*/  LDC R4, c[0x0][0x394] ;  /* 0x0000e500ff047b82 */ /* 0x000ee20000000800 */
[----:B-1----:R-:W-:-:S02]  /*1420*/  IMAD.U32 R14, RZ, RZ, UR4 ;  /* 0x00000004ff0e7e24 */ /* 0x002fc4000f8e00ff */
[----:B0-----:R-:W-:Y:S01]  /*1430*/  IMAD.MOV.U32 R11, RZ, RZ, R9 ;  /* 0x000000ffff0b7224 */ /* 0x001fe200078e0009 */
[----:B--2---:R-:W-:Y:S01]  /*1440*/  MOV R6, R8 ;  /* 0x0000000800067202 */ /* 0x004fe20000000f00 */
[----:B---3--:R-:W-:Y:S01]  /*1450*/  IMAD.MOV.U32 R7, RZ, RZ, R4 ;  /* 0x000000ffff077224 */ /* 0x008fe200078e0004 */
        /* <DEDUP_REMOVED lines=23> */
[----:B------:R-:W0:Y:S01]  /*15d0*/  LDCU.U16 UR4, c[0x0][0x388] ;  /* 0x00007100ff0477ac */ /* 0x000e220008000400 */
[----:B------:R-:W1:Y:S04]  /*15e0*/  LDC.64 R6, c[0x0][0x390] ;  /* 0x0000e400ff067b82 */ /* 0x000e680000000a00 */
[----:B------:R2:W3:Y:S01]  /*15f0*/  LDG.E.U16 R10, desc[UR36][R10.64] ;  /* 0x000000240a0a7981 */ /* 0x0004e2000c1e1500 */
[----:B------:R-:W-:Y:S01]  /*1600*/  IADD3 R15, PT, PT, -R18, R5, RZ ;  /* 0x00000005120f7210 */ /* 0x000fe20007ffe1ff */
[----:B0-----:R-:W-:-:S03]  /*1610*/  UPRMT UR4, UR4, 0x9910, URZ ;  /* 0x0000991004047896 */ /* 0x001fc600080000ff */
[----:B-1----:R-:W-:-:S04]  /*1620*/  ISETP.GT.U32.AND P0, PT, R15, R6, PT ;  /* 0x000000060f00720c */ /* 0x002fc80003f04070 */
[----:B------:R-:W-:-:S04]  /*1630*/  ISETP.GT.AND.EX P0, PT, RZ, R7, PT, P0 ;  /* 0x00000007ff00720c */ /* 0x000fc80003f04300 */
[----:B--2---:R-:W-:Y:S02]  /*1640*/  SEL R11, RZ, 0xffffffff, P0 ;  /* 0xffffffffff0b7807 */ /* 0x004fe40000000000 */
[----:B---3--:R-:W-:-:S04]  /*1650*/  PRMT R14, R10, 0x9910, RZ ;  /* 0x000099100a0e7816 */ /* 0x008fc800000000ff */
[C---:B------:R-:W-:Y:S02]  /*1660*/  ISETP.NE.AND P1, PT, R14.reuse, UR4, PT ;  /* 0x000000040e007c0c */ /* 0x040fe4000bf25270 */
[----:B------:R-:W-:-:S11]  /*1670*/  ISETP.LE.AND P0, PT, R14, UR4, PT ;  /* 0x000000040e007c0c */ /* 0x000fd6000bf03270 */
[----:B------:R-:W-:-:S04]  /*1680*/  @P1 SEL R11, RZ, 0xffffffff, !P0 ;  /* 0xffffffffff0b1807 */ /* 0x000fc80004000000 */
[----:B------:R-:W-:-:S04]  /*1690*/  LOP3.LUT R11, R11, 0x1, RZ, 0xc0, !PT ;  /* 0x000000010b0b7812 */ /* 0x000fc800078ec0ff */
[----:B------:R-:W-:-:S04]  /*16a0*/  ISETP.NE.U32.AND P0, PT, R11, 0x1, PT ;  /* 0x000000010b00780c */ /* 0x000fc80003f05070 */
[----:B------:R-:W-:Y:S02]  /*16b0*/  SEL R10, R10, R9, !P0 ;  /* 0x000000090a0a7207 */ /* 0x000fe40004000000 */
[----:B------:R-:W-:Y:S02]  /*16c0*/  SEL R6, R15, R6, !P0 ;  /* 0x000000060f067207 */ /* 0x000fe40004000000 */
[----:B------:R-:W-:Y:S02]  /*16d0*/  SEL R7, R7, RZ, P0 ;  /* 0x000000ff07077207 */ /* 0x000fe40000000000 */
[----:B------:R-:W-:-:S07]  /*16e0*/  PRMT R11, R10, 0x7610, R11 ;  /* 0x000076100a0b7816 */ /* 0x000fce000000000b */
.L_x_2073:
[----:B------:R-:W-:Y:S05]  /*16f0*/  BSYNC.RECONVERGENT B2 ;  /* 0x0000000000027941 */ /* 0x000fea0003800200 */
.L_x_2072:
[----:B------:R-:W-:Y:S02]  /*1700*/  IADD3 R2, P0, PT, R2, 0x8, RZ ;  /* 0x0000000802027810 */ /* 0x000fe40007f1e0ff */
[C---:B------:R-:W-:Y:S02]  /*1710*/  IADD3 R14, PT, PT, R18.reuse, -0x4, R13 ;  /* 0xfffffffc120e7810 */ /* 0x040fe40007ffe00d */
[----:B------:R-:W-:Y:S01]  /*1720*/  IADD3 R10, PT, PT, -R18, 0x4, RZ ;  /* 0x00000004120a7810 */ /* 0x000fe20007ffe1ff */
[----:B------:R-:W-:-:S08]  /*1730*/  IMAD.X R3, RZ, RZ, R3, P0 ;  /* 0x000000ffff037224 */ /* 0x000fd000000e0603 */
.L_x_2071:
[----:B------:R-:W-:Y:S05]  /*1740*/  BSYNC.RECONVERGENT B1 ;  /* 0x0000000000017941 */ /* 0x000fea0003800200 */
.L_x_2070:
[----:B------:R-:W-:Y:S01]  /*1750*/  IMAD.SHL.U32 R21, R0, 0x4, RZ ;  /* 0x0000000400157824 */ /* 0x000fe200078e00ff */
[----:B------:R-:W-:Y:S01]  /*1760*/  ISETP.NE.AND P0, PT, RZ, UR21, PT ;  /* 0x00000015ff007c0c */ /* 0x000fe2000bf05270 */
[----:B------:R-:W-:Y:S01]  /*1770*/  BSSY.RECONVERGENT B1, `(.L_x_2074) ;  /* 0x0000054000017945 */ /* 0x000fe20003800200 */
[----:B------:R-:W-:Y:S01]  /*1780*/  ISETP.NE.AND P1, PT, RZ, UR22, PT ;  /* 0x00000016ff007c0c */ /* 0x000fe2000bf25270 */
[----:B------:R-:W-:Y:S01]  /*1790*/  VIADD R13, R21, 0x3 ;  /* 0x00000003150d7836 */ /* 0x000fe20000000000 */
[----:B------:R-:W-:Y:S01]  /*17a0*/  ISETP.NE.AND P0, PT, R12, RZ, P0 ;  /* 0x000000ff0c00720c */ /* 0x000fe20000705270 */
[----:B------:R-:W-:Y:S01]  /*17b0*/  IMAD.MOV.U32 R17, RZ, RZ, R4 ;  /* 0x000000ffff117224 */ /* 0x000fe200078e0004 */
[----:B------:R-:W-:Y:S01]  /*17c0*/  ISETP.NE.AND P1, PT, R16, RZ, P1 ;  /* 0x000000ff1000720c */ /* 0x000fe20000f25270 */
[--C-:B------:R-:W-:Y:S01]  /*17d0*/  IMAD.MOV.U32 R20, RZ, RZ, R9.reuse ;  /* 0x000000ffff147224 */ /* 0x100fe200078e0009 */
[----:B------:R-:W-:Y:S01]  /*17e0*/  ISETP.GE.U32.AND P2, PT, R13, R14, PT ;  /* 0x0000000e0d00720c */ /* 0x000fe20003f46070 */
[----:B------:R-:W-:Y:S01]  /*17f0*/  IMAD.MOV.U32 R15, RZ, RZ, R8 ;  /* 0x000000ffff0f7224 */ /* 0x000fe200078e0008 */
[----:B------:R-:W-:Y:S01]  /*1800*/  PLOP3.LUT P0, PT, P0, P1, PT, 0xf8, 0x8f ;  /* 0x00000000008f781c */ /* 0x000fe20000703f70 */
[----:B------:R-:W-:Y:S01]  /*1810*/  IMAD.MOV.U32 R16, RZ, RZ, R9 ;  /* 0x000000ffff107224 */ /* 0x000fe200078e0009 */
[----:B------:R-:W-:-:S02]  /*1820*/  MOV R19, R8 ;  /* 0x0000000800137202 */ /* 0x000fc40000000f00 */
[----:B------:R-:W-:-:S07]  /*1830*/  MOV R18, R4 ;  /* 0x0000000400127202 */ /* 0x000fce0000000f00 */
[----:B------:R-:W-:Y:S05]  /*1840*/  @P2 BRA `(.L_x_2075) ;  /* 0x0000000400182947 */ /* 0x000fea0003800000 */
[--C-:B------:R-:W-:Y:S01]  /*1850*/  IMAD.MOV.U32 R19, RZ, RZ, R8.reuse ;  /* 0x000000ffff137224 */ /* 0x100fe200078e0008 */
[----:B------:R-:W-:Y:S01]  /*1860*/  MOV R17, R4 ;  /* 0x0000000400117202 */ /* 0x000fe20000000f00 */
[----:B------:R-:W-:Y:S02]  /*1870*/  IMAD.MOV.U32 R15, RZ, RZ, R8 ;  /* 0x000000ffff0f7224 */ /* 0x000fe400078e0008 */
[----:B------:R-:W-:Y:S02]  /*1880*/  IMAD.MOV.U32 R18, RZ, RZ, R4 ;  /* 0x000000ffff127224 */ /* 0x000fe400078e0004 */
[--C-:B------:R-:W-:Y:S02]  /*1890*/  IMAD.MOV.U32 R20, RZ, RZ, R9.reuse ;  /* 0x000000ffff147224 */ /* 0x100fe400078e0009 */
[----:B------:R-:W-:-:S07]  /*18a0*/  IMAD.MOV.U32 R16, RZ, RZ, R9 ;  /* 0x000000ffff107224 */ /* 0x000fce00078e0009 */
.L_x_2076:
[----:B------:R-:W-:Y:S01]  /*18b0*/  IMAD.WIDE.U32 R12, R0, 0x8, R2 ;  /* 0x00000008000c7825 */ /* 0x000fe200078e0002 */
[----:B------:R-:W-:Y:S01]  /*18c0*/  PRMT R23, R11, 0x9910, RZ ;  /* 0x000099100b177816 */ /* 0x000fe200000000ff */
[----:B------:R-:W0:Y:S04]  /*18d0*/  LDCU UR4, c[0x0][0x3a4] ;  /* 0x00007480ff0477ac */ /* 0x000e280008000800 */
[----:B------:R-:W2:Y:S01]  /*18e0*/  LDG.E.64 R12, desc[UR36][R12.64] ;  /* 0x000000240c0c7981 */ /* 0x000ea2000c1e1b00 */
[----:B------:R-:W-:Y:S02]  /*18f0*/  IADD3 R21, PT, PT, R21, R10, RZ ;  /* 0x0000000a15157210 */ /* 0x000fe40007ffe0ff */
[----:B------:R-:W-:Y:S02]  /*1900*/  PRMT R24, R20, 0x9910, RZ ;  /* 0x0000991014187816 */ /* 0x000fe400000000ff */
[----:B------:R-:W-:-:S02]  /*1910*/  ISETP.GE.U32.AND P2, PT, R6, R21, PT ;  /* 0x000000150600720c */ /* 0x000fc40003f46070 */
[----:B------:R-:W-:Y:S02]  /*1920*/  PRMT R26, R9, 0x9910, RZ ;  /* 0x00009910091a7816 */ /* 0x000fe400000000ff */
[----:B------:R-:W-:Y:S02]  /*1930*/  ISETP.GE.AND.EX P2, PT, R7, RZ, PT, P2 ;  /* 0x000000ff0700720c */ /* 0x000fe40003f46320 */
[----:B0-----:R-:W-:Y:S02]  /*1940*/  IADD3 R0, PT, PT, R0, UR4, RZ ;  /* 0x0000000400007c10 */ /* 0x001fe4000fffe0ff */
[----:B--2---:R-:W-:-:S04]  /*1950*/  PRMT R22, R12, 0x9910, RZ ;  /* 0x000099100c167816 */ /* 0x004fc800000000ff */
[CC--:B------:R-:W-:Y:S02]  /*1960*/  ISETP.NE.AND P5, PT, R23.reuse, R22.reuse, PT ;  /* 0x000000161700720c */ /* 0x0c0fe40003fa5270 */
[----:B------:R-:W-:Y:S02]  /*1970*/  ISETP.GE.AND P3, PT, R23, R22, PT ;  /* 0x000000161700720c */ /* 0x000fe40003f66270 */
[----:B------:R-:W-:Y:S02]  /*1980*/  PRMT R23, R16, 0x9910, RZ ;  /* 0x0000991010177816 */ /* 0x000fe400000000ff */
[----:B------:R-:W-:-:S04]  /*1990*/  PRMT R22, R12, 0xbb32, RZ ;  /* 0x0000bb320c167816 */ /* 0x000fc800000000ff */
[CC--:B------:R-:W-:Y:S02]  /*19a0*/  ISETP.NE.AND P4, PT, R23.reuse, R22.reuse, PT ;  /* 0x000000161700720c */ /* 0x0c0fe40003f85270 */
[----:B------:R-:W-:Y:S02]  /*19b0*/  ISETP.GE.AND P1, PT, R23, R22, PT ;  /* 0x000000161700720c */ /* 0x000fe40003f26270 */
[----:B------:R-:W-:Y:S02]  /*19c0*/  PRMT R23, R13, 0x9910, RZ ;  /* 0x000099100d177816 */ /* 0x000fe400000000ff */
[----:B------:R-:W-:Y:S02]  /*19d0*/  SEL R22, RZ, 0xffffffff, !P2 ;  /* 0xffffffffff167807 */ /* 0x000fe40005000000 */
[----:B------:R-:W-:Y:S02]  /*19e0*/  @P5 SEL R22, RZ, 0xffffffff, !P3 ;  /* 0xffffffffff165807 */ /* 0x000fe40005800000 */
[----:B------:R-:W-:-:S02]  /*19f0*/  ISETP.NE.AND P5, PT, R24, R23, PT ;  /* 0x000000171800720c */ /* 0x000fc40003fa5270 */
[----:B------:R-:W-:Y:S01]  /*1a00*/  ISETP.GE.AND P6, PT, R24, R23, PT ;  /* 0x000000171800720c */ /* 0x000fe20003fc6270 */
[C---:B------:R-:W-:Y:S01]  /*1a10*/  VIADD R24, R21.reuse, 0x2 ;  /* 0x0000000215187836 */ /* 0x040fe20000000000 */
[----:B------:R-:W-:Y:S01]  /*1a20*/  LOP3.LUT R23, R22, 0x1, RZ, 0xc0, !PT ;  /* 0x0000000116177812 */ /* 0x000fe200078ec0ff */
[----:B------:R-:W-:Y:S01]  /*1a30*/  VIADD R22, R21, 0x1 ;  /* 0x0000000115167836 */ /* 0x000fe20000000000 */
[----:B------:R-:W-:Y:S02]  /*1a40*/  SEL R25, RZ, 0xffffffff, !P6 ;  /* 0xffffffffff197807 */ /* 0x000fe40007000000 */
[----:B------:R-:W-:Y:S02]  /*1a50*/  ISETP.NE.U32.AND P3, PT, R23, 0x1, PT ;  /* 0x000000011700780c */ /* 0x000fe40003f65070 */
[----:B------:R-:W-:Y:S02]  /*1a60*/  ISETP.GE.U32.AND P2, PT, R15, R22, PT ;  /* 0x000000160f00720c */ /* 0x000fe40003f46070 */
[----:B------:R-:W-:-:S02]  /*1a70*/  SEL R23, RZ, 0xffffffff, !P1 ;  /* 0xffffffffff177807 */ /* 0x000fc40004800000 */
[----:B------:R-:W-:Y:S02]  /*1a80*/  ISETP.GE.AND.EX P2, PT, R18, RZ, PT, P2 ;  /* 0x000000ff1200720c */ /* 0x000fe40003f46320 */
[----:B------:R-:W-:Y:S02]  /*1a90*/  ISETP.GE.U32.AND P1, PT, R19, R24, PT ;  /* 0x000000181300720c */ /* 0x000fe40003f26070 */
[----:B------:R-:W-:Y:S02]  /*1aa0*/  @!P4 SEL R23, RZ, 0xffffffff, !P2 ;  /* 0xffffffffff17c807 */ /* 0x000fe40005000000 */
[----:B------:R-:W-:Y:S02]  /*1ab0*/  ISETP.GE.AND.EX P1, PT, R17, RZ, PT, P1 ;  /* 0x000000ff1100720c */ /* 0x000fe40003f26310 */
[----:B------:R-:W-:Y:S02]  /*1ac0*/  LOP3.LUT R23, R23, 0x1, RZ, 0xc0, !PT ;  /* 0x0000000117177812 */ /* 0x000fe400078ec0ff */
[----:B------:R-:W-:-:S02]  /*1ad0*/  @!P5 SEL R25, RZ, 0xffffffff, !P1 ;  /* 0xffffffffff19d807 */ /* 0x000fc40004800000 */
[----:B------:R-:W-:Y:S02]  /*1ae0*/  ISETP.NE.U32.AND P2, PT, R23, 0x1, PT ;  /* 0x000000011700780c */ /* 0x000fe40003f45070 */
[----:B------:R-:W-:Y:S02]  /*1af0*/  PRMT R23, R13, 0xbb32, RZ ;  /* 0x0000bb320d177816 */ /* 0x000fe400000000ff */
[C---:B------:R-:W-:Y:S02]  /*1b00*/  SEL R6, R21.reuse, R6, !P3 ;  /* 0x0000000615067207 */ /* 0x040fe40005800000 */
[CC--:B------:R-:W-:Y:S02]  /*1b10*/  ISETP.NE.AND P6, PT, R26.reuse, R23.reuse, PT ;  /* 0x000000171a00720c */ /* 0x0c0fe40003fc5270 */
[----:B------:R-:W-:Y:S01]  /*1b20*/  ISETP.GE.AND P5, PT, R26, R23, PT ;  /* 0x000000171a00720c */ /* 0x000fe20003fa6270 */
[----:B------:R-:W-:Y:S01]  /*1b30*/  VIADD R23, R21, 0x3 ;  /* 0x0000000315177836 */ /* 0x000fe20000000000 */
[----:B------:R-:W-:-:S02]  /*1b40*/  LOP3.LUT R25, R25, 0x1, RZ, 0xc0, !PT ;  /* 0x0000000119197812 */ /* 0x000fc400078ec0ff */
[----:B------:R-:W-:Y:S02]  /*1b50*/  SEL R21, RZ, 0xffffffff, !P5 ;  /* 0xffffffffff157807 */ /* 0x000fe40006800000 */
[----:B------:R-:W-:Y:S02]  /*1b60*/  ISETP.GE.U32.AND P1, PT, R8, R23, PT ;  /* 0x000000170800720c */ /* 0x000fe40003f26070 */
[----:B------:R-:W-:Y:S02]  /*1b70*/  ISETP.NE.U32.AND P4, PT, R25, 0x1, PT ;  /* 0x000000011900780c */ /* 0x000fe40003f85070 */
[----:B------:R-:W-:Y:S02]  /*1b80*/  ISETP.GE.AND.EX P1, PT, R4, RZ, PT, P1 ;  /* 0x000000ff0400720c */ /* 0x000fe40003f26310 */
[----:B------:R-:W-:Y:S02]  /*1b90*/  SEL R11, R12, R11, !P3 ;  /* 0x0000000b0c0b7207 */ /* 0x000fe40005800000 */
[----:B------:R-:W-:-:S02]  /*1ba0*/  @!P6 SEL R21, RZ, 0xffffffff, !P1 ;  /* 0xffffffffff15e807 */ /* 0x000fc40004800000 */
[----:B------:R-:W-:Y:S02]  /*1bb0*/  @!P2 PRMT R16, R12, 0x7632, R16 ;  /* 0x000076320c10a816 */ /* 0x000fe40000000010 */
[----:B------:R-:W-:Y:S02]  /*1bc0*/  LOP3.LUT R21, R21, 0x1, RZ, 0xc0, !PT ;  /* 0x0000000115157812 */ /* 0x000fe400078ec0ff */
[----:B------:R-:W-:Y:S02]  /*1bd0*/  SEL R15, R22, R15, !P2 ;  /* 0x0000000f160f7207 */ /* 0x000fe40005000000 */
[----:B------:R-:W-:Y:S01]  /*1be0*/  ISETP.NE.U32.AND P1, PT, R21, 0x1, PT ;  /* 0x000000011500780c */ /* 0x000fe20003f25070 */
[----:B------:R-:W-:Y:S01]  /*1bf0*/  IMAD.SHL.U32 R21, R0, 0x4, RZ ;  /* 0x0000000400157824 */ /* 0x000fe200078e00ff */
[----:B------:R-:W-:Y:S02]  /*1c00*/  SEL R19, R24, R19, !P4 ;  /* 0x0000001318137207 */ /* 0x000fe40006000000 */
[----:B------:R-:W-:Y:S01]  /*1c10*/  SEL R20, R13, R20, !P4 ;  /* 0x000000140d147207 */ /* 0x000fe20006000000 */
[----:B------:R-:W-:Y:S01]  /*1c20*/  VIADD R25, R21, 0x3 ;  /* 0x0000000315197836 */ /* 0x000fe20000000000 */
[----:B------:R-:W-:-:S02]  /*1c30*/  SEL R8, R23, R8, !P1 ;  /* 0x0000000817087207 */ /* 0x000fc40004800000 */
[----:B------:R-:W-:Y:S02]  /*1c40*/  SEL R7, R7, RZ, P3 ;  /* 0x000000ff07077207 */ /* 0x000fe40001800000 */
[----:B------:R-:W-:Y:S02]  /*1c50*/  ISETP.GE.U32.AND P5, PT, R25, R14, PT ;  /* 0x0000000e1900720c */ /* 0x000fe40003fa6070 */
[----:B------:R-:W-:Y:S02]  /*1c60*/  SEL R18, R18, RZ, P2 ;  /* 0x000000ff12127207 */ /* 0x000fe40001000000 */
[----:B------:R-:W-:Y:S02]  /*1c70*/  @!P1 PRMT R9, R13, 0x7632, R9 ;  /* 0x000076320d099816 */ /* 0x000fe40000000009 */
[----:B------:R-:W-:Y:S02]  /*1c80*/  SEL R17, R17, RZ, P4 ;  /* 0x000000ff11117207 */ /* 0x000fe40002000000 */
[----:B------:R-:W-:-:S05]  /*1c90*/  SEL R4, R4, RZ, P1 ;  /* 0x000000ff04047207 */ /* 0x000fca0000800000 */
[----:B------:R-:W-:Y:S05]  /*1ca0*/  @!P5 BRA `(.L_x_2076) ;  /* 0xfffffffc0000d947 */ /* 0x000fea000383ffff */
.L_x_2075:
[----:B------:R-:W-:Y:S05]  /*1cb0*/  BSYNC.RECONVERGENT B1 ;  /* 0x0000000000017941 */ /* 0x000fea0003800200 */
.L_x_2074:
[----:B------:R-:W-:Y:S04]  /*1cc0*/  BSSY.RECONVERGENT B1, `(.L_x_2077) ;  /* 0x0000018000017945 */ /* 0x000fe80003800200 */
[----:B------:R-:W-:Y:S05]  /*1cd0*/  @P0 BRA `(.L_x_2078) ;  /* 0x0000000000580947 */ /* 0x000fea0003800000 */
[----:B------:R-:W-:-:S05]  /*1ce0*/  LOP3.LUT R0, R14, 0xfffffffc, RZ, 0xc0, !PT ;  /* 0xfffffffc0e007812 */ /* 0x000fca00078ec0ff */
[----:B------:R-:W-:-:S05]  /*1cf0*/  IMAD.IADD R5, R0, 0x1, R5 ;  /* 0x0000000100057824 */ /* 0x000fca00078e0205 */
[----:B------:R-:W-:-:S13]  /*1d00*/  ISETP.GE.U32.AND P0, PT, R5, R14, PT ;  /* 0x0000000e0500720c */ /* 0x000fda0003f06070 */
[----:B------:R-:W-:Y:S05]  /*1d10*/  @P0 BRA `(.L_x_2078) ;  /* 0x0000000000480947 */ /* 0x000fea0003800000 */
[----:B------:R-:W-:-:S06]  /*1d20*/  IMAD.WIDE R2, R5, 0x2, R2 ;  /* 0x0000000205027825 */ /* 0x000fcc00078e0202 */
[----:B------:R-:W2:Y:S01]  /*1d30*/  LDG.E.U16 R2, desc[UR36][R2.64] ;  /* 0x0000002402027981 */ /* 0x000ea2000c1e1500 */
[----:B------:R-:W-:Y:S02]  /*1d40*/  IADD3 R5, PT, PT, R5, R10, RZ ;  /* 0x0000000a05057210 */ /* 0x000fe40007ffe0ff */
[----:B------:R-:W-:Y:S02]  /*1d50*/  PRMT R13, R11, 0x9910, RZ ;  /* 0x000099100b0d7816 */ /* 0x000fe400000000ff */
[----:B------:R-:W-:Y:S02]  /*1d60*/  ISETP.GE.U32.AND P0, PT, R6, R5, PT ;  /* 0x000000050600720c */ /* 0x000fe40003f06070 */
[----:B------:R-:W-:-:S04]  /*1d70*/  SHF.R.S32.HI R12, RZ, 0x1f, R5 ;  /* 0x0000001fff0c7819 */ /* 0x000fc80000011405 */
[----:B------:R-:W-:Y:S02]  /*1d80*/  ISETP.GE.AND.EX P0, PT, R7, R12, PT, P0 ;  /* 0x0000000c0700720c */ /* 0x000fe40003f06300 */
[----:B--2---:R-:W-:-:S05]  /*1d90*/  PRMT R0, R2, 0x9910, RZ ;  /* 0x0000991002007816 */ /* 0x004fca00000000ff */
[----:B------:R-:W-:Y:S01]  /*1da0*/  IMAD.MOV.U32 R10, RZ, RZ, R0 ;  /* 0x000000ffff0a7224 */ /* 0x000fe200078e0000 */
[----:B------:R-:W-:-:S04]  /*1db0*/  SEL R0, RZ, 0xffffffff, !P0 ;  /* 0xffffffffff007807 */ /* 0x000fc80004000000 */
[CC--:B------:R-:W-:Y:S02]  /*1dc0*/  ISETP.NE.AND P1, PT, R13.reuse, R10.reuse, PT ;  /* 0x0000000a0d00720c */ /* 0x0c0fe40003f25270 */
[----:B------:R-:W-:-:S11]  /*1dd0*/  ISETP.GE.AND P0, PT, R13, R10, PT ;  /* 0x0000000a0d00720c */ /* 0x000fd60003f06270 */
[----:B------:R-:W-:-:S04]  /*1de0*/  @P1 SEL R0, RZ, 0xffffffff, !P0 ;  /* 0xffffffffff001807 */ /* 0x000fc80004000000 */
[----:B------:R-:W-:-:S04]  /*1df0*/  LOP3.LUT R0, R0, 0x1, RZ, 0xc0, !PT ;  /* 0x0000000100007812 */ /* 0x000fc800078ec0ff */
[----:B------:R-:W-:-:S04]  /*1e00*/  ISETP.NE.U32.AND P0, PT, R0, 0x1, PT ;  /* 0x000000010000780c */ /* 0x000fc80003f05070 */
[----:B------:R-:W-:Y:S02]  /*1e10*/  SEL R11, R2, R11, !P0 ;  /* 0x0000000b020b7207 */ /* 0x000fe40004000000 */
[----:B------:R-:W-:Y:S02]  /*1e20*/  SEL R6, R5, R6, !P0 ;  /* 0x0000000605067207 */ /* 0x000fe40004000000 */
[----:B------:R-:W-:-:S07]  /*1e30*/  SEL R7, R12, R7, !P0 ;  /* 0x000000070c077207 */ /* 0x000fce0004000000 */
.L_x_2078:
[----:B------:R-:W-:Y:S05]  /*1e40*/  BSYNC.RECONVERGENT B1 ;  /* 0x0000000000017941 */ /* 0x000fea0003800200 */
.L_x_2077:
[----:B------:R-:W-:Y:S02]  /*1e50*/  PRMT R0, R16, 0x9910, RZ ;  /* 0x0000991010007816 */ /* 0x000fe400000000ff */
[----:B------:R-:W-:Y:S02]  /*1e60*/  PRMT R3, R11, 0x9910, RZ ;  /* 0x000099100b037816 */ /* 0x000fe400000000ff */
[----:B------:R-:W-:Y:S02]  /*1e70*/  ISETP.GE.U32.AND P0, PT, R6, R15, PT ;  /* 0x0000000f0600720c */ /* 0x000fe40003f06070 */
[CC--:B------:R-:W-:Y:S02]  /*1e80*/  ISETP.NE.AND P2, PT, R3.reuse, R0.reuse, PT ;  /* 0x000000000300720c */ /* 0x0c0fe40003f45270 */
[----:B------:R-:W-:Y:S02]  /*1e90*/  ISETP.GE.AND P1, PT, R3, R0, PT ;  /* 0x000000000300720c */ /* 0x000fe40003f26270 */
[----:B------:R-:W-:-:S02]  /*1ea0*/  ISETP.GE.AND.EX P0, PT, R7, R18, PT, P0 ;  /* 0x000000120700720c */ /* 0x000fc40003f06300 */
[----:B------:R-:W-:-:S07]  /*1eb0*/  SEL R0, RZ, 0xffffffff, !P1 ;  /* 0xffffffffff007807 */ /* 0x000fce0004800000 */
[----:B------:R-:W-:-:S04]  /*1ec0*/  @!P2 SEL R0, RZ, 0xffffffff, !P0 ;  /* 0xffffffffff00a807 */ /* 0x000fc80004000000 */
[----:B------:R-:W-:-:S04]  /*1ed0*/  LOP3.LUT R0, R0, 0x1, RZ, 0xc0, !PT ;  /* 0x0000000100007812 */ /* 0x000fc800078ec0ff */
[----:B------:R-:W-:Y:S02]  /*1ee0*/  ISETP.NE.U32.AND P0, PT, R0, 0x1, PT ;  /* 0x000000010000780c */ /* 0x000fe40003f05070 */
[----:B------:R-:W-:Y:S02]  /*1ef0*/  PRMT R0, R20, 0x9910, RZ ;  /* 0x0000991014007816 */ /* 0x000fe400000000ff */
[----:B------:R-:W-:Y:S02]  /*1f00*/  SEL R11, R16, R11, !P0 ;  /* 0x0000000b100b7207 */ /* 0x000fe40004000000 */
[----:B------:R-:W-:Y:S02]  /*1f10*/  SEL R6, R15, R6, !P0 ;  /* 0x000000060f067207 */ /* 0x000fe40004000000 */
[----:B------:R-:W-:Y:S02]  /*1f20*/  PRMT R3, R11, 0x9910, RZ ;  /* 0x000099100b037816 */ /* 0x000fe400000000ff */
[----:B------:R-:W-:-:S02]  /*1f30*/  SEL R18, R18, R7, !P0 ;  /* 0x0000000712127207 */ /* 0x000fc40004000000 */
[CC--:B------:R-:W-:Y:S02]  /*1f40*/  ISETP.NE.AND P2, PT, R3.reuse, R0.reuse, PT ;  /* 0x000000000300720c */ /* 0x0c0fe40003f45270 */
[----:B------:R-:W-:Y:S02]  /*1f50*/  ISETP.GE.U32.AND P0, PT, R6, R19, PT ;  /* 0x000000130600720c */ /* 0x000fe40003f06070 */
[----:B------:R-:W-:Y:S02]  /*1f60*/  ISETP.GE.AND P1, PT, R3, R0, PT ;  /* 0x000000000300720c */ /* 0x000fe40003f26270 */
[----:B------:R-:W-:Y:S02]  /*1f70*/  ISETP.GE.AND.EX P0, PT, R18, R17, PT, P0 ;  /* 0x000000111200720c */ /* 0x000fe40003f06300 */
[----:B------:R-:W-:-:S05]  /*1f80*/  SEL R0, RZ, 0xffffffff, !P1 ;  /* 0xffffffffff007807 */ /* 0x000fca0004800000 */
        /* <DEDUP_REMOVED lines=8> */
[----:B------:R-:W-:Y:S02]  /*2010*/  ISETP.NE.AND P2, PT, R3, R0, PT ;  /* 0x000000000300720c */ /* 0x000fe40003f45270 */
[----:B------:R-:W-:Y:S02]  /*2020*/  ISETP.GE.U32.AND P0, PT, R19, R8, PT ;  /* 0x000000081300720c */ /* 0x000fe40003f06070 */
[----:B------:R-:W-:Y:S02]  /*2030*/  ISETP.GE.AND P1, PT, R3, R0, PT ;  /* 0x000000000300720c */ /* 0x000fe40003f26270 */
[----:B------:R-:W-:Y:S02]  /*2040*/  ISETP.GE.AND.EX P0, PT, R17, R4, PT, P0 ;  /* 0x000000041100720c */ /* 0x000fe40003f06300 */
[----:B------:R-:W-:-:S05]  /*2050*/  SEL R0, RZ, 0xffffffff, !P1 ;  /* 0xffffffffff007807 */ /* 0x000fca0004800000 */
[----:B------:R-:W-:-:S04]  /*2060*/  @!P2 SEL R0, RZ, 0xffffffff, !P0 ;  /* 0xffffffffff00a807 */ /* 0x000fc80004000000 */
[----:B------:R-:W-:-:S04]  /*2070*/  LOP3.LUT R0, R0, 0x1, RZ, 0xc0, !PT ;  /* 0x0000000100007812 */ /* 0x000fc800078ec0ff */
[----:B------:R-:W-:-:S04]  /*2080*/  ISETP.NE.U32.AND P0, PT, R0, 0x1, PT ;  /* 0x000000010000780c */ /* 0x000fc80003f05070 */
[----:B------:R-:W-:Y:S02]  /*2090*/  SEL R7, R9, R20, !P0 ;  /* 0x0000001409077207 */ /* 0x000fe40004000000 */
[----:B------:R-:W-:Y:S02]  /*20a0*/  SEL R8, R8, R19, !P0 ;  /* 0x0000001308087207 */ /* 0x000fe40004000000 */
[----:B------:R-:W-:Y:S01]  /*20b0*/  SEL R9, R4, R17, !P0 ;  /* 0x0000001104097207 */ /* 0x000fe20004000000 */
[----:B------:R-:W-:Y:S06]  /*20c0*/  BRA `(.L_x_2068) ;  /* 0x000000ac00e47947 */ /* 0x000fec0003800000 */
.L_x_2069:
[----:B------:R-:W0:Y:S08]  /*20d0*/  LDC R18, c[0x0][0x508] ;  /* 0x00014200ff127b82 */ /* 0x000e300000000800 */
[----:B------:R-:W1:Y:S01]  /*20e0*/  LDC R8, c[0x0][0x3d8] ;  /* 0x0000f600ff087b82 */ /* 0x000e620000000800 */
[----:B0-----:R-:W-:-:S04]  /*20f0*/  SHF.R.U32.HI R18, RZ, 0x1, R18 ;  /* 0x00000001ff127819 */ /* 0x001fc80000011612 */
[----:B------:R-:W-:-:S04]  /*2100*/  ISETP.NE.AND P0, PT, R18, 0x1, PT ;  /* 0x000000011200780c */ /* 0x000fc80003f05270 */
[----:B-1----:R-:W-:-:S13]  /*2110*/  ISETP.NE.OR P0, PT, R8, 0x1, P0 ;  /* 0x000000010800780c */ /* 0x002fda0000705670 */
[----:B------:R-:W-:Y:S05]  /*2120*/  @P0 BRA `(.L_x_2079) ;  /* 0x0000000c00700947 */ /* 0x000fea0003800000 */
[----:B------:R-:W0:Y:S01]  /*2130*/  LDC R19, c[0x0][0x3a4] ;  /* 0x0000e900ff137b82 */ /* 0x000e220000000800 */
[----:B------:R-:W-:Y:S07]  /*2140*/  BSSY.RECONVERGENT B1, `(.L_x_2080) ;  /* 0x000005d000017945 */ /* 0x000fee0003800200 */
[----:B------:R-:W1:Y:S08]  /*2150*/  LDC.U16 R5, c[0x0][0x388] ;  /* 0x0000e200ff057b82 */ /* 0x000e700000000400 */
[----:B------:R-:W2:Y:S08]  /*2160*/  LDC R9, c[0x0][0x390] ;  /* 0x0000e400ff097b82 */ /* 0x000eb00000000800 */
[----:B------:R-:W3:Y:S01]  /*2170*/  LDC R14, c[0x0][0x394] ;  /* 0x0000e500ff0e7b82 */ /* 0x000ee20000000800 */
[----:B0-----:R-:W-:-:S05]  /*2180*/  IMAD R4, R19, 0x3, R0 ;  /* 0x0000000313047824 */ /* 0x001fca00078e0200 */
[----:B------:R-:W-:Y:S01]  /*2190*/  ISETP.GE.U32.AND P0, PT, R4, R13, PT ;  /* 0x0000000d0400720c */ /* 0x000fe20003f06070 */
[--C-:B-1----:R-:W-:Y:S01]  /*21a0*/  IMAD.MOV.U32 R4, RZ, RZ, R5.reuse ;  /* 0x000000ffff047224 */ /* 0x102fe200078e0005 */
[----:B------:R-:W-:Y:S01]  /*21b0*/  MOV R7, R5 ;  /* 0x0000000500077202 */ /* 0x000fe20000000f00 */
[----:B------:R-:W-:Y:S02]  /*21c0*/  IMAD.MOV.U32 R6, RZ, RZ, R5 ;  /* 0x000000ffff067224 */ /* 0x000fe400078e0005 */
[--C-:B--2---:R-:W-:Y:S02]  /*21d0*/  IMAD.MOV.U32 R8, RZ, RZ, R9.reuse ;  /* 0x000000ffff087224 */ /* 0x104fe400078e0009 */
[--C-:B------:R-:W-:Y:S02]  /*21e0*/  IMAD.MOV.U32 R10, RZ, RZ, R9.reuse ;  /* 0x000000ffff0a7224 */ /* 0x100fe400078e0009 */
[----:B------:R-:W-:Y:S01]  /*21f0*/  IMAD.MOV.U32 R11, RZ, RZ, R9 ;  /* 0x000000ffff0b7224 */ /* 0x000fe200078e0009 */
[----:B---3--:R-:W-:Y:S01]  /*2200*/  MOV R12, R14 ;  /* 0x0000000e000c7202 */ /* 0x008fe20000000f00 */
[----:B------:R-:W-:-:S02]  /*2210*/  IMAD.MOV.U32 R15, RZ, RZ, R14 ;  /* 0x000000ffff0f7224 */ /* 0x000fc400078e000e */
[----:B------:R-:W-:Y:S01]  /*2220*/  IMAD.MOV.U32 R18, RZ, RZ, R14 ;  /* 0x000000ffff127224 */ /* 0x000fe200078e000e */
[----:B------:R-:W-:Y:S06]  /*2230*/  @P0 BRA `(.L_x_2081) ;  /* 0x0000000400340947 */ /* 0x000fec0003800000 */
[----:B------:R-:W-:Y:S01]  /*2240*/  BSSY.RECONVERGENT B2, `(.L_x_2082) ;  /* 0x000004a000027945 */ /* 0x000fe20003800200 */
[----:B------:R-:W-:Y:S01]  /*2250*/  IMAD.MOV.U32 R10, RZ, RZ, R9 ;  /* 0x000000ffff0a7224 */ /* 0x000fe200078e0009 */
[----:B------:R-:W-:Y:S01]  /*2260*/  MOV R11, R9 ;  /* 0x00000009000b7202 */ /* 0x000fe20000000f00 */
[--C-:B------:R-:W-:Y:S01]  /*2270*/  IMAD.MOV.U32 R15, RZ, RZ, R14.reuse ;  /* 0x000000ffff0f7224 */ /* 0x100fe200078e000e */
[----:B------:R-:W-:Y:S01]  /*2280*/  MOV R7, R5 ;  /* 0x0000000500077202 */ /* 0x000fe20000000f00 */
[----:B------:R-:W-:Y:S02]  /*2290*/  IMAD.MOV.U32 R18, RZ, RZ, R14 ;  /* 0x000000ffff127224 */ /* 0x000fe400078e000e */
[----:B------:R-:W-:-:S07]  /*22a0*/  IMAD.MOV.U32 R6, RZ, RZ, R5 ;  /* 0x000000ffff067224 */ /* 0x000fce00078e0005 */
.L_x_2083:
[----:B------:R-:W-:-:S04]  /*22b0*/  IMAD.WIDE.U32 R16, R0, 0x2, R2 ;  /* 0x0000000200107825 */ /* 0x000fc800078e0002 */
[--C-:B------:R-:W-:Y:S01]  /*22c0*/  IMAD.IADD R21, R0, 0x1, R19.reuse ;  /* 0x0000000100157824 */ /* 0x100fe200078e0213 */
[----:B------:R0:W2:Y:S03]  /*22d0*/  LDG.E.U16 R20, desc[UR36][R16.64] ;  /* 0x0000002410147981 */ /* 0x0000a6000c1e1500 */
[C---:B------:R-:W-:Y:S02]  /*22e0*/  IMAD.IADD R22, R21.reuse, 0x1, R19 ;  /* 0x0000000115167824 */ /* 0x040fe400078e0213 */
[----:B0-----:R-:W-:-:S05]  /*22f0*/  IMAD.WIDE.U32 R16, R21, 0x2, R2 ;  /* 0x0000000215107825 */ /* 0x001fca00078e0002 */
[----:B------:R0:W3:Y:S02]  /*2300*/  LDG.E.U16 R23, desc[UR36][R16.64] ;  /* 0x0000002410177981 */ /* 0x0000e4000c1e1500 */
[----:B0-----:R-:W-:-:S05]  /*2310*/  IMAD.WIDE.U32 R16, R22, 0x2, R2 ;  /* 0x0000000216107825 */ /* 0x001fca00078e0002 */
[----:B------:R0:W4:Y:S01]  /*2320*/  LDG.E.U16 R24, desc[UR36][R16.64] ;  /* 0x0000002410187981 */ /* 0x000122000c1e1500 */
[----:B------:R-:W-:Y:S02]  /*2330*/  PRMT R26, R7, 0x9910, RZ ;  /* 0x00009910071a7816 */ /* 0x000fe400000000ff */
[----:B------:R-:W-:-:S04]  /*2340*/  ISETP.GE.U32.AND P0, PT, R11, R0, PT ;  /* 0x000000000b00720c */ /* 0x000fc80003f06070 */
[----:B------:R-:W-:Y:S02]  /*2350*/  ISETP.GE.AND.EX P0, PT, R18, RZ, PT, P0 ;  /* 0x000000ff1200720c */ /* 0x000fe40003f06300 */
[----:B0-----:R-:W-:Y:S02]  /*2360*/  PRMT R17, R5, 0x9910, RZ ;  /* 0x0000991005117816 */ /* 0x001fe400000000ff */
[----:B--2---:R-:W-:-:S04]  /*2370*/  PRMT R25, R20, 0x9910, RZ ;  /* 0x0000991014197816 */ /* 0x004fc800000000ff */
[CC--:B------:R-:W-:Y:S02]  /*2380*/  ISETP.NE.AND P3, PT, R26.reuse, R25.reuse, PT ;  /* 0x000000191a00720c */ /* 0x0c0fe40003f65270 */
[----:B------:R-:W-:Y:S02]  /*2390*/  ISETP.GE.AND P6, PT, R26, R25, PT ;  /* 0x000000191a00720c */ /* 0x000fe40003fc6270 */
[----:B------:R-:W-:Y:S02]  /*23a0*/  PRMT R26, R6, 0x9910, RZ ;  /* 0x00009910061a7816 */ /* 0x000fe400000000ff */
[----:B---3--:R-:W-:-:S04]  /*23b0*/  PRMT R25, R23, 0x9910, RZ ;  /* 0x0000991017197816 */ /* 0x008fc800000000ff */
[CC--:B------:R-:W-:Y:S02]  /*23c0*/  ISETP.NE.AND P4, PT, R26.reuse, R25.reuse, PT ;  /* 0x000000191a00720c */ /* 0x0c0fe40003f85270 */
[----:B------:R-:W-:Y:S01]  /*23d0*/  ISETP.GE.AND P5, PT, R26, R25, PT ;  /* 0x000000191a00720c */ /* 0x000fe20003fa6270 */
[----:B------:R-:W-:Y:S01]  /*23e0*/  IMAD.IADD R25, R22, 0x1, R19 ;  /* 0x0000000116197824 */ /* 0x000fe200078e0213 */
[----:B----4-:R-:W-:-:S04]  /*23f0*/  PRMT R16, R24, 0x9910, RZ ;  /* 0x0000991018107816 */ /* 0x010fc800000000ff */
[CC--:B------:R-:W-:Y:S02]  /*2400*/  ISETP.NE.AND P2, PT, R17.reuse, R16.reuse, PT ;  /* 0x000000101100720c */ /* 0x0c0fe40003f45270 */
[----:B------:R-:W-:Y:S02]  /*2410*/  ISETP.GE.AND P1, PT, R17, R16, PT ;  /* 0x000000101100720c */ /* 0x000fe40003f26270 */
[----:B------:R-:W-:Y:S02]  /*2420*/  SEL R16, RZ, 0xffffffff, !P0 ;  /* 0xffffffffff107807 */ /* 0x000fe40004000000 */
[----:B------:R-:W-:-:S04]  /*2430*/  @P3 SEL R16, RZ, 0xffffffff, !P6 ;  /* 0xffffffffff103807 */ /* 0x000fc80007000000 */
[----:B------:R-:W-:-:S04]  /*2440*/  LOP3.LUT R16, R16, 0x1, RZ, 0xc0, !PT ;  /* 0x0000000110107812 */ /* 0x000fc800078ec0ff */
[----:B------:R-:W-:Y:S01]  /*2450*/  ISETP.NE.U32.AND P3, PT, R16, 0x1, PT ;  /* 0x000000011000780c */ /* 0x000fe20003f65070 */
[----:B------:R-:W-:-:S06]  /*2460*/  IMAD.WIDE.U32 R16, R25, 0x2, R2 ;  /* 0x0000000219107825 */ /* 0x000fcc00078e0002 */
[----:B------:R-:W2:Y:S01]  /*2470*/  LDG.E.U16 R17, desc[UR36][R16.64] ;  /* 0x0000002410117981 */ /* 0x000ea2000c1e1500 */
[----:B------:R-:W-:Y:S02]  /*2480*/  ISETP.GE.U32.AND P0, PT, R10, R21, PT ;  /* 0x000000150a00720c */ /* 0x000fe40003f06070 */
[----:B------:R-:W-:Y:S02]  /*2490*/  SEL R11, R0, R11, !P3 ;  /* 0x0000000b000b7207 */ /* 0x000fe40005800000 */
[----:B------:R-:W-:Y:S02]  /*24a0*/  ISETP.GE.AND.EX P0, PT, R15, RZ, PT, P0 ;  /* 0x000000ff0f00720c */ /* 0x000fe40003f06300 */
[----:B------:R-:W-:Y:S02]  /*24b0*/  PRMT R27, R4, 0x9910, RZ ;  /* 0x00009910041b7816 */ /* 0x000fe400000000ff */
[----:B------:R-:W-:Y:S02]  /*24c0*/  SEL R0, RZ, 0xffffffff, !P0 ;  /* 0xffffffffff007807 */ /* 0x000fe40004000000 */
[----:B------:R-:W-:-:S02]  /*24d0*/  @P4 SEL R0, RZ, 0xffffffff, !P5 ;  /* 0xffffffffff004807 */ /* 0x000fc40006800000 */
[----:B------:R-:W-:Y:S02]  /*24e0*/  ISETP.GE.U32.AND P0, PT, R9, R22, PT ;  /* 0x000000160900720c */ /* 0x000fe40003f06070 */
[----:B------:R-:W-:Y:S02]  /*24f0*/  LOP3.LUT R0, R0, 0x1, RZ, 0xc0, !PT ;  /* 0x0000000100007812 */ /* 0x000fe400078ec0ff */
[----:B------:R-:W-:Y:S02]  /*2500*/  ISETP.GE.AND.EX P0, PT, R14, RZ, PT, P0 ;  /* 0x000000ff0e00720c */ /* 0x000fe40003f06300 */
[----:B------:R-:W-:Y:S02]  /*2510*/  ISETP.NE.U32.AND P4, PT, R0, 0x1, PT ;  /* 0x000000010000780c */ /* 0x000fe40003f85070 */
[----:B------:R-:W-:Y:S02]  /*2520*/  SEL R7, R20, R7, !P3 ;  /* 0x0000000714077207 */ /* 0x000fe40005800000 */
[----:B------:R-:W-:-:S02]  /*2530*/  SEL R10, R21, R10, !P4 ;  /* 0x0000000a150a7207 */ /* 0x000fc40006000000 */
[----:B------:R-:W-:Y:S02]  /*2540*/  SEL R18, R18, RZ, P3 ;  /* 0x000000ff12127207 */ /* 0x000fe40001800000 */
[----:B------:R-:W-:Y:S02]  /*2550*/  SEL R6, R23, R6, !P4 ;  /* 0x0000000617067207 */ /* 0x000fe40006000000 */
[----:B------:R-:W-:Y:S02]  /*2560*/  SEL R15, R15, RZ, P4 ;  /* 0x000000ff0f0f7207 */ /* 0x000fe40002000000 */
[----:B--2---:R-:W-:-:S04]  /*2570*/  PRMT R0, R17, 0x9910, RZ ;  /* 0x0000991011007816 */ /* 0x004fc800000000ff */
[CC--:B------:R-:W-:Y:S02]  /*2580*/  ISETP.NE.AND P6, PT, R27.reuse, R0.reuse, PT ;  /* 0x000000001b00720c */ /* 0x0c0fe40003fc5270 */
[----:B------:R-:W-:Y:S02]  /*2590*/  ISETP.GE.AND P5, PT, R27, R0, PT ;  /* 0x000000001b00720c */ /* 0x000fe40003fa6270 */
[----:B------:R-:W-:Y:S02]  /*25a0*/  SEL R0, RZ, 0xffffffff, !P0 ;  /* 0xffffffffff007807 */ /* 0x000fe40004000000 */
[----:B------:R-:W-:Y:S02]  /*25b0*/  @P2 SEL R0, RZ, 0xffffffff, !P1 ;  /* 0xffffffffff002807 */ /* 0x000fe40004800000 */
[----:B------:R-:W-:Y:S02]  /*25c0*/  ISETP.GE.U32.AND P0, PT, R8, R25, PT ;  /* 0x000000190800720c */ /* 0x000fe40003f06070 */
[----:B------:R-:W-:-:S02]  /*25d0*/  LOP3.LUT R0, R0, 0x1, RZ, 0xc0, !PT ;  /* 0x0000000100007812 */ /* 0x000fc400078ec0ff */
[----:B------:R-:W-:Y:S02]  /*25e0*/  ISETP.GE.AND.EX P0, PT, R12, RZ, PT, P0 ;  /* 0x000000ff0c00720c */ /* 0x000fe40003f06300 */
[----:B------:R-:W-:Y:S02]  /*25f0*/  ISETP.NE.U32.AND P1, PT, R0, 0x1, PT ;  /* 0x000000010000780c */ /* 0x000fe40003f25070 */
[----:B------:R-:W-:Y:S02]  /*2600*/  IADD3 R0, PT, PT, R25, R19, RZ ;  /* 0x0000001319007210 */ /* 0x000fe40007ffe0ff */
[----:B------:R-:W-:Y:S02]  /*2610*/  SEL R16, RZ, 0xffffffff, !P0 ;  /* 0xffffffffff107807 */ /* 0x000fe40004000000 */
[----:B------:R-:W-:Y:S01]  /*2620*/  @P6 SEL R16, RZ, 0xffffffff, !P5 ;  /* 0xffffffffff106807 */ /* 0x000fe20006800000 */
[----:B------:R-:W-:Y:S01]  /*2630*/  IMAD R26, R19, 0x3, R0 ;  /* 0x00000003131a7824 */ /* 0x000fe200078e0200 */
[----:B------:R-:W-:-:S02]  /*2640*/  SEL R9, R22, R9, !P1 ;  /* 0x0000000916097207 */ /* 0x000fc40004800000 */
[----:B------:R-:W-:Y:S02]  /*2650*/  LOP3.LUT R16, R16, 0x1, RZ, 0xc0, !PT ;  /* 0x0000000110107812 */ /* 0x000fe400078ec0ff */
[----:B------:R-:W-:Y:S02]  /*2660*/  ISETP.GE.U32.AND P2, PT, R26, R13, PT ;  /* 0x0000000d1a00720c */ /* 0x000fe40003f46070 */
[----:B------:R-:W-:Y:S02]  /*2670*/  ISETP.NE.U32.AND P0, PT, R16, 0x1, PT ;  /* 0x000000011000780c */ /* 0x000fe40003f05070 */
[----:B------:R-:W-:Y:S02]  /*2680*/  SEL R5, R24, R5, !P1 ;  /* 0x0000000518057207 */ /* 0x000fe40004800000 */
[----:B------:R-:W-:Y:S02]  /*2690*/  SEL R8, R25, R8, !P0 ;  /* 0x0000000819087207 */ /* 0x000fe40004000000 */
[----:B------:R-:W-:-:S02]  /*26a0*/  SEL R4, R17, R4, !P0 ;  /* 0x0000000411047207 */ /* 0x000fc40004000000 */
[----:B------:R-:W-:Y:S02]  /*26b0*/  SEL R14, R14, RZ, P1 ;  /* 0x000000ff0e0e7207 */ /* 0x000fe40000800000 */
[----:B------:R-:W-:Y:S01]  /*26c0*/  SEL R12, R12, RZ, P0 ;  /* 0x000000ff0c0c7207 */ /* 0x000fe20000000000 */
[----:B------:R-:W-:Y:S06]  /*26d0*/  @!P2 BRA `(.L_x_2083) ;  /* 0xfffffff800f4a947 */ /* 0x000fec000383ffff */
[----:B------:R-:W-:Y:S05]  /*26e0*/  BSYNC.RECONVERGENT B2 ;  /* 0x0000000000027941 */ /* 0x000fea0003800200 */
.L_x_2082:
[----:B------:R-:W-:Y:S02]  /*26f0*/  PRMT R22, R24, 0x7610, R22 ;  /* 0x0000761018167816 */ /* 0x000fe40000000016 */
[----:B------:R-:W-:-:S07]  /*2700*/  PRMT R21, R17, 0x7610, R21 ;  /* 0x0000761011157816 */ /* 0x000fce0000000015 */
.L_x_2081:
[----:B------:R-:W-:Y:S05]  /*2710*/  BSYNC.RECONVERGENT B1 ;  /* 0x0000000000017941 */ /* 0x000fea0003800200 */
.L_x_2080:
[----:B------:R-:W-:Y:S01]  /*2720*/  ISETP.GE.U32.AND P0, PT, R0, R13, PT ;  /* 0x0000000d0000720c */ /* 0x000fe20003f06070 */
[----:B------:R-:W-:-:S12]  /*2730*/  BSSY.RECONVERGENT B1, `(.L_x_2084) ;  /* 0x0000012000017945 */ /* 0x000fd80003800200 */
[----:B------:R-:W-:Y:S05]  /*2740*/  @P0 BRA `(.L_x_2085) ;  /* 0x0000000000400947 */ /* 0x000fea0003800000 */
[----:B------:R-:W-:-:S05]  /*2750*/  IMAD.WIDE.U32 R16, R0, 0x2, R2 ;  /* 0x0000000200107825 */ /* 0x000fca00078e0002 */
[----:B------:R0:W5:Y:S01]  /*2760*/  LDG.E.U16 R20, desc[UR36][R16.64] ;  /* 0x0000002410147981 */ /* 0x000162000c1e1500 */
[----:B------:R-:W-:-:S05]  /*2770*/  IMAD.IADD R24, R0, 0x1, R19 ;  /* 0x0000000100187824 */ /* 0x000fca00078e0213 */
[----:B------:R-:W-:-:S13]  /*2780*/  ISETP.GE.U32.AND P1, PT, R24, R13, PT ;  /* 0x0000000d1800720c */ /* 0x000fda0003f26070 */
[----:B0-----:R-:W-:Y:S05]  /*2790*/  @P1 BRA `(.L_x_2085) ;  /* 0x00000000002c1947 */ /* 0x001fea0003800000 */
[----:B------:R-:W-:-:S05]  /*27a0*/  IMAD.WIDE.U32 R16, R24, 0x2, R2 ;  /* 0x0000000218107825 */ /* 0x000fca00078e0002 */
[----:B------:R0:W5:Y:S01]  /*27b0*/  LDG.E.U16 R23, desc[UR36][R16.64] ;  /* 0x0000002410177981 */ /* 0x000162000c1e1500 */
[----:B------:R-:W-:-:S05]  /*27c0*/  IMAD.IADD R24, R24, 0x1, R19 ;  /* 0x0000000118187824 */ /* 0x000fca00078e0213 */
[----:B------:R-:W-:-:S13]  /*27d0*/  ISETP.GE.U32.AND P1, PT, R24, R13, PT ;  /* 0x0000000d1800720c */ /* 0x000fda0003f26070 */
[----:B0-----:R-:W-:Y:S05]  /*27e0*/  @P1 BRA `(.L_x_2085) ;  /* 0x0000000000181947 */ /* 0x001fea0003800000 */
[C---:B------:R-:W-:Y:S02]  /*27f0*/  IMAD.IADD R22, R24.reuse, 0x1, R19 ;  /* 0x0000000118167824 */ /* 0x040fe400078e0213 */
[----:B------:R-:W-:-:S03]  /*2800*/  IMAD.WIDE.U32 R16, R24, 0x2, R2 ;  /* 0x0000000218107825 */ /* 0x000fc600078e0002 */
[----:B------:R-:W-:-:S13]  /*2810*/  ISETP.GE.U32.AND P1, PT, R22, R13, PT ;  /* 0x0000000d1600720c */ /* 0x000fda0003f26070 */
[----:B------:R-:W-:Y:S02]  /*2820*/  @!P1 IMAD.WIDE.U32 R2, R22, 0x2, R2 ;  /* 0x0000000216029825 */ /* 0x000fe400078e0002 */
[----:B------:R0:W5:Y:S04]  /*2830*/  LDG.E.U16 R22, desc[UR36][R16.64] ;  /* 0x0000002410167981 */ /* 0x000168000c1e1500 */
[----:B------:R0:W5:Y:S02]  /*2840*/  @!P1 LDG.E.U16 R21, desc[UR36][R2.64] ;  /* 0x0000002402159981 */ /* 0x000164000c1e1500 */
.L_x_2085:
[----:B------:R-:W-:Y:S05]  /*2850*/  BSYNC.RECONVERGENT B1 ;  /* 0x0000000000017941 */ /* 0x000fea0003800200 */
.L_x_2084:
[----:B------:R-:W-:Y:S04]  /*2860*/  BSSY.RECONVERGENT B1, `(.L_x_2086) ;  /* 0x000003f000017945 */ /* 0x000fe80003800200 */
[----:B------:R-:W-:Y:S05]  /*2870*/  @P0 BRA `(.L_x_2087) ;  /* 0x0000000000f40947 */ /* 0x000fea0003800000 */
[----:B0----5:R-:W-:Y:S02]  /*2880*/  PRMT R2, R20, 0x9910, RZ ;  /* 0x0000991014027816 */ /* 0x021fe400000000ff */
[----:B------:R-:W-:Y:S02]  /*2890*/  PRMT R3, R7, 0x9910, RZ ;  /* 0x0000991007037816 */ /* 0x000fe400000000ff */
[----:B------:R-:W-:Y:S02]  /*28a0*/  ISETP.GE.U32.AND P0, PT, R11, R0, PT ;  /* 0x000000000b00720c */ /* 0x000fe40003f06070 */
[CC--:B------:R-:W-:Y:S02]  /*28b0*/  ISETP.NE.AND P2, PT, R3.reuse, R2.reuse, PT ;  /* 0x000000020300720c */ /* 0x0c0fe40003f45270 */
[----:B------:R-:W-:Y:S02]  /*28c0*/  ISETP.GE.AND P1, PT, R3, R2, PT ;  /* 0x000000020300720c */ /* 0x000fe40003f26270 */
[----:B------:R-:W-:-:S02]  /*28d0*/  ISETP.GE.AND.EX P0, PT, R18, RZ, PT, P0 ;  /* 0x000000ff1200720c */ /* 0x000fc40003f06300 */
[----:B------:R-:W-:-:S07]  /*28e0*/  SEL R2, RZ, 0xffffffff, !P1 ;  /* 0xffffffffff027807 */ /* 0x000fce0004800000 */
[----:B------:R-:W-:-:S04]  /*28f0*/  @!P2 SEL R2, RZ, 0xffffffff, !P0 ;  /* 0xffffffffff02a807 */ /* 0x000fc80004000000 */
[----:B------:R-:W-:Y:S02]  /*2900*/  LOP3.LUT R3, R2, 0x1, RZ, 0xc0, !PT ;  /* 0x0000000102037812 */ /* 0x000fe400078ec0ff */
[----:B------:R-:W-:Y:S02]  /*2910*/  IADD3 R2, PT, PT, R0, R19, RZ ;  /* 0x0000001300027210 */ /* 0x000fe40007ffe0ff */
[----:B------:R-:W-:Y:S02]  /*2920*/  ISETP.NE.U32.AND P0, PT, R3, 0x1, PT ;  /* 0x000000010300780c */ /* 0x000fe40003f05070 */
[----:B------:R-:W-:Y:S02]  /*2930*/  ISETP.GE.U32.AND P1, PT, R2, R13, PT ;  /* 0x0000000d0200720c */ /* 0x000fe40003f26070 */
[----:B------:R-:W-:Y:S02]  /*2940*/  SEL R7, R20, R7, !P0 ;  /* 0x0000000714077207 */ /* 0x000fe40004000000 */
[----:B------:R-:W-:-:S02]  /*2950*/  SEL R11, R0, R11, !P0 ;  /* 0x0000000b000b7207 */ /* 0x000fc40004000000 */
[----:B------:R-:W-:-:S07]  /*2960*/  SEL R18, R18, RZ, P0 ;  /* 0x000000ff12127207 */ /* 0x000fce0000000000 */
[----:B------:R-:W-:Y:S05]  /*2970*/  @P1 BRA `(.L_x_2087) ;  /* 0x0000000000b41947 */ /* 0x000fea0003800000 */
[----:B------:R-:W-:Y:S02]  /*2980*/  PRMT R0, R23, 0x9910, RZ ;  /* 0x0000991017007816 */ /* 0x000fe400000000ff */
[----:B------:R-:W-:Y:S02]  /*2990*/  PRMT R3, R6, 0x9910, RZ ;  /* 0x0000991006037816 */ /* 0x000fe400000000ff */
[----:B------:R-:W-:Y:S02]  /*29a0*/  ISETP.GE.U32.AND P0, PT, R10, R2, PT ;  /* 0x000000020a00720c */ /* 0x000fe40003f06070 */
[CC--:B------:R-:W-:Y:S02]  /*29b0*/  ISETP.NE.AND P2, PT, R3.reuse, R0.reuse, PT ;  /* 0x000000000300720c */ /* 0x0c0fe40003f45270 */
[----:B------:R-:W-:Y:S02]  /*29c0*/  ISETP.GE.AND P1, PT, R3, R0, PT ;  /* 0x000000000300720c */ /* 0x000fe40003f26270 */
[----:B------:R-:W-:-:S02]  /*29d0*/  ISETP.GE.AND.EX P0, PT, R15, RZ, PT, P0 ;  /* 0x000000ff0f00720c */ /* 0x000fc40003f06300 */
[----:B------:R-:W-:-:S07]  /*29e0*/  SEL R0, RZ, 0xffffffff, !P1 ;  /* 0xffffffffff007807 */ /* 0x000fce0004800000 */
[----:B------:R-:W-:-:S04]  /*29f0*/  @!P2 SEL R0, RZ, 0xffffffff, !P0 ;  /* 0xffffffffff00a807 */ /* 0x000fc80004000000 */
[----:B------:R-:W-:Y:S01]  /*2a00*/  LOP3.LUT R3, R0, 0x1, RZ, 0xc0, !PT ;  /* 0x0000000100037812 */ /* 0x000fe200078ec0ff */
[----:B------:R-:W-:-:S03]  /*2a10*/  IMAD.IADD R0, R2, 0x1, R19 ;  /* 0x0000000102007824 */ /* 0x000fc600078e0213 */
[----:B------:R-:W-:Y:S02]  /*2a20*/  ISETP.NE.U32.AND P0, PT, R3, 0x1, PT ;  /* 0x000000010300780c */ /* 0x000fe40003f05070 */
[----:B------:R-:W-:Y:S02]  /*2a30*/  ISETP.GE.U32.AND P1, PT, R0, R13, PT ;  /* 0x0000000d0000720c */ /* 0x000fe40003f26070 */
[----:B------:R-:W-:Y:S02]  /*2a40*/  SEL R6, R23, R6, !P0 ;  /* 0x0000000617067207 */ /* 0x000fe40004000000 */
[----:B------:R-:W-:Y:S02]  /*2a50*/  SEL R10, R2, R10, !P0 ;  /* 0x0000000a020a7207 */ /* 0x000fe40004000000 */
[----:B------:R-:W-:-:S07]  /*2a60*/  SEL R15, R15, RZ, P0 ;  /* 0x000000ff0f0f7207 */ /* 0x000fce0000000000 */
[----:B------:R-:W-:Y:S05]  /*2a70*/  @P1 BRA `(.L_x_2087) ;  /* 0x0000000000741947 */ /* 0x000fea0003800000 */
[----:B------:R-:W-:Y:S01]  /*2a80*/  PRMT R2, R22, 0x9910, RZ ;  /* 0x0000991016027816 */ /* 0x000fe200000000ff */
[----:B------:R-:W-:Y:S01]  /*2a90*/  IMAD.IADD R19, R0, 0x1, R19 ;  /* 0x0000000100137824 */ /* 0x000fe200078e0213 */
[----:B------:R-:W-:Y:S02]  /*2aa0*/  PRMT R3, R5, 0x9910, RZ ;  /* 0x0000991005037816 */ /* 0x000fe400000000ff */
[----:B------:R-:W-:Y:S02]  /*2ab0*/  ISETP.GE.U32.AND P0, PT, R9, R0, PT ;  /* 0x000000000900720c */ /* 0x000fe40003f06070 */
[CC--:B------:R-:W-:Y:S02]  /*2ac0*/  ISETP.NE.AND P2, PT, R3.reuse, R2.reuse, PT ;  /* 0x000000020300720c */ /* 0x0c0fe40003f45270 */
[----:B------:R-:W-:Y:S02]  /*2ad0*/  ISETP.GE.AND P1, PT, R3, R2, PT ;  /* 0x000000020300720c */ /* 0x000fe40003f26270 */
[----:B------:R-:W-:-:S02]  /*2ae0*/  ISETP.GE.AND.EX P0, PT, R14, RZ, PT, P0 ;  /* 0x000000ff0e00720c */ /* 0x000fc40003f06300 */
[----:B------:R-:W-:Y:S02]  /*2af0*/  SEL R2, RZ, 0xffffffff, !P1 ;  /* 0xffffffffff027807 */ /* 0x000fe40004800000 */
[----:B------:R-:W-:-:S05]  /*2b00*/  ISETP.GE.U32.AND P1, PT, R19, R13, PT ;  /* 0x0000000d1300720c */ /* 0x000fca0003f26070 */
[----:B------:R-:W-:-:S04]  /*2b10*/  @!P2 SEL R2, RZ, 0xffffffff, !P0 ;  /* 0xffffffffff02a807 */ /* 0x000fc80004000000 */
[----:B------:R-:W-:-:S04]  /*2b20*/  LOP3.LUT R2, R2, 0x1, RZ, 0xc0, !PT ;  /* 0x0000000102027812 */ /* 0x000fc800078ec0ff */
[----:B------:R-:W-:-:S04]  /*2b30*/  ISETP.NE.U32.AND P0, PT, R2, 0x1, PT ;  /* 0x000000010200780c */ /* 0x000fc80003f05070 */
[----:B------:R-:W-:Y:S02]  /*2b40*/  SEL R5, R22, R5, !P0 ;  /* 0x0000000516057207 */ /* 0x000fe40004000000 */
[----:B------:R-:W-:Y:S02]  /*2b50*/  SEL R9, R0, R9, !P0 ;  /* 0x0000000900097207 */ /* 0x000fe40004000000 */
[----:B------:R-:W-:Y:S01]  /*2b60*/  SEL R14, R14, RZ, P0 ;  /* 0x000000ff0e0e7207 */ /* 0x000fe20000000000 */
[----:B------:R-:W-:Y:S06]  /*2b70*/  @P1 BRA `(.L_x_2087) ;  /* 0x0000000000341947 */ /* 0x000fec0003800000 */
        /* <DEDUP_REMOVED lines=8> */
[----:B------:R-:W-:-:S04]  /*2c00*/  LOP3.LUT R0, R0, 0x1, RZ, 0xc0, !PT ;  /* 0x0000000100007812 */ /* 0x000fc800078ec0ff */
[----:B------:R-:W-:-:S04]  /*2c10*/  ISETP.NE.U32.AND P0, PT, R0, 0x1, PT ;  /* 0x000000010000780c */ /* 0x000fc80003f05070 */
[----:B------:R-:W-:Y:S02]  /*2c20*/  SEL R4, R21, R4, !P0 ;  /* 0x0000000415047207 */ /* 0x000fe40004000000 */
[----:B------:R-:W-:Y:S02]  /*2c30*/  SEL R8, R19, R8, !P0 ;  /* 0x0000000813087207 */ /* 0x000fe40004000000 */
[----:B------:R-:W-:-:S07]  /*2c40*/  SEL R12, R12, RZ, P0 ;  /* 0x000000ff0c0c7207 */ /* 0x000fce0000000000 */
.L_x_2087:
[----:B------:R-:W-:Y:S05]  /*2c50*/  BSYNC.RECONVERGENT B1 ;  /* 0x0000000000017941 */ /* 0x000fea0003800200 */
.L_x_2086:
[----:B------:R-:W-:Y:S02]  /*2c60*/  PRMT R0, R6, 0x9910, RZ ;  /* 0x0000991006007816 */ /* 0x000fe400000000ff */
[----:B0-----:R-:W-:Y:S02]  /*2c70*/  PRMT R3, R7, 0x9910, RZ ;  /* 0x0000991007037816 */ /* 0x001fe400000000ff */
[----:B------:R-:W-:Y:S02]  /*2c80*/  ISETP.GE.U32.AND P0, PT, R11, R10, PT ;  /* 0x0000000a0b00720c */ /* 0x000fe40003f06070 */
[CC--:B------:R-:W-:Y:S02]  /*2c90*/  ISETP.NE.AND P2, PT, R3.reuse, R0.reuse, PT ;  /* 0x000000000300720c */ /* 0x0c0fe40003f45270 */
[----:B------:R-:W-:Y:S02]  /*2ca0*/  ISETP.GE.AND P1, PT, R3, R0, PT ;  /* 0x000000000300720c */ /* 0x000fe40003f26270 */
[----:B------:R-:W-:-:S02]  /*2cb0*/  ISETP.GE.AND.EX P0, PT, R18, R15, PT, P0 ;  /* 0x0000000f1200720c */ /* 0x000fc40003f06300 */
[----:B------:R-:W-:-:S07]  /*2cc0*/  SEL R0, RZ, 0xffffffff, !P1 ;  /* 0xffffffffff007807 */ /* 0x000fce0004800000 */
[----:B------:R-:W-:-:S04]  /*2cd0*/  @!P2 SEL R0, RZ, 0xffffffff, !P0 ;  /* 0xffffffffff00a807 */ /* 0x000fc80004000000 */
[----:B------:R-:W-:-:S04]  /*2ce0*/  LOP3.LUT R0, R0, 0x1, RZ, 0xc0, !PT ;  /* 0x0000000100007812 */ /* 0x000fc800078ec0ff */
[----:B------:R-:W-:-:S04]  /*2cf0*/  ISETP.NE.U32.AND P0, PT, R0, 0x1, PT ;  /* 0x000000010000780c */ /* 0x000fc80003f05070 */
[----:B------:R-:W-:Y:S02]  /*2d00*/  SEL R6, R6, R7, !P0 ;  /* 0x0000000706067207 */ /* 0x000fe40004000000 */
[----:B------:R-:W-:Y:S02]  /*2d10*/  PRMT R7, R5, 0x9910, RZ ;  /* 0x0000991005077816 */ /* 0x000fe400000000ff */
[----:B------:R-:W-:Y:S02]  /*2d20*/  PRMT R0, R6, 0x9910, RZ ;  /* 0x0000991006007816 */ /* 0x000fe400000000ff */
[----:B------:R-:W-:Y:S02]  /*2d30*/  SEL R10, R10, R11, !P0 ;  /* 0x0000000b0a0a7207 */ /* 0x000fe40004000000 */
[----:B------:R-:W-:Y:S02]  /*2d40*/  ISETP.NE.AND P2, PT, R0, R7, PT ;  /* 0x000000070000720c */ /* 0x000fe40003f45270 */
[----:B------:R-:W-:-:S02]  /*2d50*/  SEL R3, R15, R18, !P0 ;  /* 0x000000120f037207 */ /* 0x000fc40004000000 */
[----:B------:R-:W-:Y:S02]  /*2d60*/  ISETP.GE.U32.AND P0, PT, R10, R9, PT ;  /* 0x000000090a00720c */ /* 0x000fe40003f06070 */
[----:B------:R-:W-:Y:S02]  /*2d70*/  ISETP.GE.AND P1, PT, R0, R7, PT ;  /* 0x000000070000720c */ /* 0x000fe40003f26270 */
[----:B------:R-:W-:Y:S02]  /*2d80*/  ISETP.GE.AND.EX P0, PT, R3, R14, PT, P0 ;  /* 0x0000000e0300720c */ /* 0x000fe40003f06300 */
[----:B------:R-:W-:Y:S02]  /*2d90*/  SEL R0, RZ, 0xffffffff, !P1 ;  /* 0xffffffffff007807 */ /* 0x000fe40004800000 */
[----:B------:R-:W-:Y:S02]  /*2da0*/  PRMT R7, R4, 0x9910, RZ ;  /* 0x0000991004077816 */ /* 0x000fe400000000ff */
[----:B------:R-:W-:-:S04]  /*2db0*/  @!P2 SEL R0, RZ, 0xffffffff, !P0 ;  /* 0xffffffffff00a807 */ /* 0x000fc80004000000 */
[----:B------:R-:W-:-:S04]  /*2dc0*/  LOP3.LUT R0, R0, 0x1, RZ, 0xc0, !PT ;  /* 0x0000000100007812 */ /* 0x000fc800078ec0ff */
[----:B------:R-:W-:-:S04]  /*2dd0*/  ISETP.NE.U32.AND P0, PT, R0, 0x1, PT ;  /* 0x000000010000780c */ /* 0x000fc80003f05070 */
[----:B------:R-:W-:Y:S02]  /*2de0*/  SEL R5, R5, R6, !P0 ;  /* 0x0000000605057207 */ /* 0x000fe40004000000 */
[----:B------:R-:W-:Y:S02]  /*2df0*/  SEL R9, R9, R10, !P0 ;  /* 0x0000000a09097207 */ /* 0x000fe40004000000 */
[----:B------:R-:W-:Y:S02]  /*2e00*/  PRMT R0, R5, 0x9910, RZ ;  /* 0x0000991005007816 */ /* 0x000fe400000000ff */
[----:B------:R-:W-:Y:S02]  /*2e10*/  SEL R3, R14, R3, !P0 ;  /* 0x000000030e037207 */ /* 0x000fe40004000000 */
[----:B------:R-:W-:Y:S02]  /*2e20*/  ISETP.NE.AND P2, PT, R0, R7, PT ;  /* 0x000000070000720c */ /* 0x000fe40003f45270 */
[----:B------:R-:W-:-:S02]  /*2e30*/  ISETP.GE.U32.AND P0, PT, R9, R8, PT ;  /* 0x000000080900720c */ /* 0x000fc40003f06070 */
        /* <DEDUP_REMOVED lines=8> */
[----:B------:R-:W-:Y:S02]  /*2ec0*/  SEL R9, R12, R3, !P0 ;  /* 0x000000030c097207 */ /* 0x000fe40004000000 */
[----:B------:R-:W-:Y:S01]  /*2ed0*/  PRMT R7, R4, 0x7610, R7 ;  /* 0x0000761004077816 */ /* 0x000fe20000000007 */
[----:B------:R-:W-:Y:S06]  /*2ee0*/  BRA `(.L_x_2068) ;  /* 0x000000a0005c7947 */ /* 0x000fec0003800000 */
.L_x_2079:
[----:B------:R-:W-:-:S13]  /*2ef0*/  ISETP.NE.AND P0, PT, R8, 0x1, PT ;  /* 0x000000010800780c */ /* 0x000fda0003f05270 */
[----:B------:R-:W-:Y:S05]  /*2f00*/  @P0 BRA `(.L_x_2088) ;  /* 0x0000000c009c0947 */ /* 0x000fea0003800000 */
[----:B------:R-:W0:Y:S01]  /*2f10*/  LDC R20, c[0x0][0x3a4] ;  /* 0x0000e900ff147b82 */ /* 0x000e220000000800 */
[----:B------:R-:W-:Y:S01]  /*2f20*/  BSSY.RECONVERGENT B1, `(.L_x_2089) ;  /* 0x0000064000017945 */ /* 0x000fe20003800200 */
[----:B------:R-:W-:-:S06]  /*2f30*/  IMAD.MOV.U32 R19, RZ, RZ, R0 ;  /* 0x000000ffff137224 */ /* 0x000fcc00078e0000 */
[----:B------:R-:W1:Y:S08]  /*2f40*/  LDC.U16 R5, c[0x0][0x388] ;  /* 0x0000e200ff057b82 */ /* 0x000e700000000400 */
[----:B------:R-:W2:Y:S08]  /*2f50*/  LDC R8, c[0x0][0x390] ;  /* 0x0000e400ff087b82 */ /* 0x000eb00000000800 */
[----:B------:R-:W3:Y:S01]  /*2f60*/  LDC R12, c[0x0][0x394] ;  /* 0x0000e500ff0c7b82 */ /* 0x000ee20000000800 */
[----:B0-----:R-:W-:-:S05]  /*2f70*/  IMAD R4, R20, 0x3, R0 ;  /* 0x0000000314047824 */ /* 0x001fca00078e0200 */
[----:B------:R-:W-:Y:S02]  /*2f80*/  ISETP.GE.U32.AND P0, PT, R4, R13, PT ;  /* 0x0000000d0400720c */ /* 0x000fe40003f06070 */
[----:B-1----:R-:W-:Y:S01]  /*2f90*/  MOV R0, R5 ;  /* 0x0000000500007202 */ /* 0x002fe20000000f00 */
[--C-:B------:R-:W-:Y:S02]  /*2fa0*/  IMAD.MOV.U32 R4, RZ, RZ, R5.reuse ;  /* 0x000000ffff047224 */ /* 0x100fe400078e0005 */
[----:B------:R-:W-:Y:S02]  /*2fb0*/  IMAD.MOV.U32 R6, RZ, RZ, R5 ;  /* 0x000000ffff067224 */ /* 0x000fe400078e0005 */
[--C-:B--2---:R-:W-:Y:S01]  /*2fc0*/  IMAD.MOV.U32 R7, RZ, RZ, R8.reuse ;  /* 0x000000ffff077224 */ /* 0x104fe200078e0008 */
[----:B------:R-:W-:Y:S01]  /*2fd0*/  MOV R9, R8 ;  /* 0x0000000800097202 */ /* 0x000fe20000000f00 */
[----:B------:R-:W-:Y:S02]  /*2fe0*/  IMAD.MOV.U32 R10, RZ, RZ, R8 ;  /* 0x000000ffff0a7224 */ /* 0x000fe400078e0008 */
[--C-:B---3--:R-:W-:Y:S01]  /*2ff0*/  IMAD.MOV.U32 R11, RZ, RZ, R12.reuse ;  /* 0x000000ffff0b7224 */ /* 0x108fe200078e000c */
[----:B------:R-:W-:Y:S01]  /*3000*/  MOV R15, R12 ;  /* 0x0000000c000f7202 */ /* 0x000fe20000000f00 */
[----:B------:R-:W-:Y:S01]  /*3010*/  IMAD.MOV.U32 R14, RZ, RZ, R12 ;  /* 0x000000ffff0e7224 */ /* 0x000fe200078e000c */
[----:B------:R-:W-:Y:S06]  /*3020*/  @P0 BRA `(.L_x_2090) ;  /* 0x00000004004c0947 */ /* 0x000fec0003800000 */
[----:B------:R-:W-:Y:S01]  /*3030*/  BSSY.RECONVERGENT B2, `(.L_x_2091) ;  /* 0x000004e000027945 */ /* 0x000fe20003800200 */
[--C-:B------:R-:W-:Y:S01]  /*3040*/  IMAD.MOV.U32 R9, RZ, RZ, R8.reuse ;  /* 0x000000ffff097224 */ /* 0x100fe200078e0008 */
[----:B------:R-:W-:Y:S01]  /*3050*/  MOV R15, R12 ;  /* 0x0000000c000f7202 */ /* 0x000fe20000000f00 */
[----:B------:R-:W-:Y:S02]  /*3060*/  IMAD.MOV.U32 R10, RZ, RZ, R8 ;  /* 0x000000ffff0a7224 */ /* 0x000fe400078e0008 */
[----:B------:R-:W-:Y:S02]  /*3070*/  IMAD.MOV.U32 R14, RZ, RZ, R12 ;  /* 0x000000ffff0e7224 */ /* 0x000fe400078e000c */
[--C-:B------:R-:W-:Y:S02]  /*3080*/  IMAD.MOV.U32 R4, RZ, RZ, R5.reuse ;  /* 0x000000ffff047224 */ /* 0x100fe400078e0005 */
[----:B------:R-:W-:-:S07]  /*3090*/  IMAD.MOV.U32 R6, RZ, RZ, R5 ;  /* 0x000000ffff067224 */ /* 0x000fce00078e0005 */
.L_x_2092:
[----:B------:R-:W-:Y:S02]  /*30a0*/  IMAD R17, R18, R19, RZ ;  /* 0x0000001312117224 */ /* 0x000fe400078e02ff */
[----:B------:R-:W-:Y:S02]  /*30b0*/  IMAD.IADD R21, R19, 0x1, R20 ;  /* 0x0000000113157824 */ /* 0x000fe400078e0214 */
[----:B------:R-:W-:-:S04]  /*30c0*/  IMAD.WIDE.U32 R16, R17, 0x2, R2 ;  /* 0x0000000211107825 */ /* 0x000fc800078e0002 */
[----:B------:R-:W-:Y:S01]  /*30d0*/  IMAD R25, R18, R21, RZ ;  /* 0x0000001512197224 */ /* 0x000fe200078e02ff */
[----:B------:R0:W2:Y:S03]  /*30e0*/  LDG.E.U16 R23, desc[UR36][R16.64] ;  /* 0x0000002410177981 */ /* 0x0000a6000c1e1500 */
[----:B0-----:R-:W-:-:S05]  /*30f0*/  IMAD.WIDE.U32 R16, R25, 0x2, R2 ;  /* 0x0000000219107825 */ /* 0x001fca00078e0002 */
[----:B------:R0:W3:Y:S01]  /*3100*/  LDG.E.U16 R24, desc[UR36][R16.64] ;  /* 0x0000002410187981 */ /* 0x0000e2000c1e1500 */
[----:B------:R-:W-:Y:S02]  /*3110*/  IADD3 R27, PT, PT, R21, R20, RZ ;  /* 0x00000014151b7210 */ /* 0x000fe40007ffe0ff */
[----:B------:R-:W-:-:S03]  /*3120*/  PRMT R25, R6, 0x9910, RZ ;  /* 0x0000991006197816 */ /* 0x000fc600000000ff */
[----:B0-----:R-:W-:-:S04]  /*3130*/  IMAD R17, R18, R27, RZ ;  /* 0x0000001b12117224 */ /* 0x001fc800078e02ff */
[----:B------:R-:W-:Y:S01]  /*3140*/  IMAD.WIDE.U32 R16, R17, 0x2, R2 ;  /* 0x0000000211107825 */ /* 0x000fe200078e0002 */
[----:B--2---:R-:W-:-:S04]  /*3150*/  PRMT R22, R23, 0x9910, RZ ;  /* 0x0000991017167816 */ /* 0x004fc800000000ff */
[CC--:B------:R-:W-:Y:S02]  /*3160*/  ISETP.NE.AND P4, PT, R25.reuse, R22.reuse, PT ;  /* 0x000000161900720c */ /* 0x0c0fe40003f85270 */
[----:B------:R-:W-:Y:S02]  /*3170*/  ISETP.GE.AND P1, PT, R25, R22, PT ;  /* 0x000000161900720c */ /* 0x000fe40003f26270 */
[----:B------:R-:W-:Y:S02]  /*3180*/  PRMT R25, R5, 0x9910, RZ ;  /* 0x0000991005197816 */ /* 0x000fe400000000ff */
[----:B---3--:R-:W-:-:S04]  /*3190*/  PRMT R22, R24, 0x9910, RZ ;  /* 0x0000991018167816 */ /* 0x008fc800000000ff */
[CC--:B------:R-:W-:Y:S02]  /*31a0*/  ISETP.NE.AND P3, PT, R25.reuse, R22.reuse, PT ;  /* 0x000000161900720c */ /* 0x0c0fe40003f65270 */
[----:B------:R-:W-:Y:S02]  /*31b0*/  ISETP.GE.AND P2, PT, R25, R22, PT ;  /* 0x000000161900720c */ /* 0x000fe40003f46270 */
[----:B------:R0:W2:Y:S01]  /*31c0*/  LDG.E.U16 R25, desc[UR36][R16.64] ;  /* 0x0000002410197981 */ /* 0x0000a2000c1e1500 */
[----:B------:R-:W-:Y:S02]  /*31d0*/  ISETP.GE.U32.AND P0, PT, R10, R19, PT ;  /* 0x000000130a00720c */ /* 0x000fe40003f06070 */
[----:B------:R-:W-:Y:S02]  /*31e0*/  PRMT R26, R4, 0x9910, RZ ;  /* 0x00009910041a7816 */ /* 0x000fe400000000ff */
[----:B------:R-:W-:-:S04]  /*31f0*/  ISETP.GE.AND.EX P0, PT, R15, RZ, PT, P0 ;  /* 0x000000ff0f00720c */ /* 0x000fc80003f06300 */
[----:B------:R-:W-:Y:S02]  /*3200*/  SEL R22, RZ, 0xffffffff, !P0 ;  /* 0xffffffffff167807 */ /* 0x000fe40004000000 */
[----:B------:R-:W-:Y:S02]  /*3210*/  @P4 SEL R22, RZ, 0xffffffff, !P1 ;  /* 0xffffffffff164807 */ /* 0x000fe40004800000 */
[----:B------:R-:W-:Y:S02]  /*3220*/  ISETP.GE.U32.AND P0, PT, R9, R21, PT ;  /* 0x000000150900720c */ /* 0x000fe40003f06070 */
[----:B------:R-:W-:Y:S02]  /*3230*/  LOP3.LUT R22, R22, 0x1, RZ, 0xc0, !PT ;  /* 0x0000000116167812 */ /* 0x000fe400078ec0ff */
[----:B------:R-:W-:Y:S02]  /*3240*/  ISETP.GE.AND.EX P0, PT, R14, RZ, PT, P0 ;  /* 0x000000ff0e00720c */ /* 0x000fe40003f06300 */
[----:B------:R-:W-:-:S02]  /*3250*/  ISETP.NE.U32.AND P1, PT, R22, 0x1, PT ;  /* 0x000000011600780c */ /* 0x000fc40003f25070 */
[----:B0-----:R-:W-:Y:S02]  /*3260*/  SEL R16, RZ, 0xffffffff, !P0 ;  /* 0xffffffffff107807 */ /* 0x001fe40004000000 */
[----:B------:R-:W-:Y:S02]  /*3270*/  @P3 SEL R16, RZ, 0xffffffff, !P2 ;  /* 0xffffffffff103807 */ /* 0x000fe40005000000 */
[----:B------:R-:W-:Y:S02]  /*3280*/  SEL R10, R19, R10, !P1 ;  /* 0x0000000a130a7207 */ /* 0x000fe40004800000 */
[----:B------:R-:W-:-:S04]  /*3290*/  LOP3.LUT R16, R16, 0x1, RZ, 0xc0, !PT ;  /* 0x0000000110107812 */ /* 0x000fc800078ec0ff */
[----:B------:R-:W-:Y:S02]  /*32a0*/  ISETP.NE.U32.AND P2, PT, R16, 0x1, PT ;  /* 0x000000011000780c */ /* 0x000fe40003f45070 */
[----:B--2---:R-:W-:-:S04]  /*32b0*/  PRMT R22, R25, 0x9910, RZ ;  /* 0x0000991019167816 */ /* 0x004fc800000000ff */
[CC--:B------:R-:W-:Y:S02]  /*32c0*/  ISETP.NE.AND P4, PT, R26.reuse, R22.reuse, PT ;  /* 0x000000161a00720c */ /* 0x0c0fe40003f85270 */
[----:B------:R-:W-:Y:S01]  /*32d0*/  ISETP.GE.AND P5, PT, R26, R22, PT ;  /* 0x000000161a00720c */ /* 0x000fe20003fa6270 */
[----:B------:R-:W-:-:S04]  /*32e0*/  IMAD.IADD R22, R27, 0x1, R20 ;  /* 0x000000011b167824 */ /* 0x000fc800078e0214 */
[----:B------:R-:W-:-:S04]  /*32f0*/  IMAD R17, R18, R22, RZ ;  /* 0x0000001612117224 */ /* 0x000fc800078e02ff */
[----:B------:R-:W-:-:S06]  /*3300*/  IMAD.WIDE.U32 R16, R17, 0x2, R2 ;  /* 0x0000000211107825 */ /* 0x000fcc00078e0002 */
[----:B------:R-:W2:Y:S01]  /*3310*/  LDG.E.U16 R17, desc[UR36][R16.64] ;  /* 0x0000002410117981 */ /* 0x000ea2000c1e1500 */
[----:B------:R-:W-:Y:S02]  /*3320*/  ISETP.GE.U32.AND P0, PT, R8, R27, PT ;  /* 0x0000001b0800720c */ /* 0x000fe40003f06070 */
[----:B------:R-:W-:Y:S02]  /*3330*/  SEL R9, R21, R9, !P2 ;  /* 0x0000000915097207 */ /* 0x000fe40005000000 */
[----:B------:R-:W-:Y:S02]  /*3340*/  ISETP.GE.AND.EX P0, PT, R12, RZ, PT, P0 ;  /* 0x000000ff0c00720c */ /* 0x000fe40003f06300 */
[----:B------:R-:W-:Y:S02]  /*3350*/  SEL R6, R23, R6, !P1 ;  /* 0x0000000617067207 */ /* 0x000fe40004800000 */
[----:B------:R-:W-:Y:S02]  /*3360*/  SEL R19, RZ, 0xffffffff, !P0 ;  /* 0xffffffffff137807 */ /* 0x000fe40004000000 */
[----:B------:R-:W-:-:S02]  /*3370*/  @P4 SEL R19, RZ, 0xffffffff, !P5 ;  /* 0xffffffffff134807 */ /* 0x000fc40006800000 */
[----:B------:R-:W-:Y:S02]  /*3380*/  ISETP.GE.U32.AND P0, PT, R7, R22, PT ;  /* 0x000000160700720c */ /* 0x000fe40003f06070 */
[----:B------:R-:W-:Y:S02]  /*3390*/  LOP3.LUT R19, R19, 0x1, RZ, 0xc0, !PT ;  /* 0x0000000113137812 */ /* 0x000fe400078ec0ff */
[----:B------:R-:W-:Y:S02]  /*33a0*/  ISETP.GE.AND.EX P0, PT, R11, RZ, PT, P0 ;  /* 0x000000ff0b00720c */ /* 0x000fe40003f06300 */
[----:B------:R-:W-:Y:S02]  /*33b0*/  ISETP.NE.U32.AND P3, PT, R19, 0x1, PT ;  /* 0x000000011300780c */ /* 0x000fe40003f65070 */
[----:B------:R-:W-:Y:S02]  /*33c0*/  PRMT R19, R0, 0x9910, RZ ;  /* 0x0000991000137816 */ /* 0x000fe400000000ff */
[----:B------:R-:W-:-:S02]  /*33d0*/  SEL R8, R27, R8, !P3 ;  /* 0x000000081b087207 */ /* 0x000fc40005800000 */
[----:B------:R-:W-:Y:S02]  /*33e0*/  SEL R15, R15, RZ, P1 ;  /* 0x000000ff0f0f7207 */ /* 0x000fe40000800000 */
[----:B------:R-:W-:Y:S02]  /*33f0*/  SEL R5, R24, R5, !P2 ;  /* 0x0000000518057207 */ /* 0x000fe40005000000 */
[----:B------:R-:W-:Y:S02]  /*3400*/  SEL R14, R14, RZ, P2 ;  /* 0x000000ff0e0e7207 */ /* 0x000fe40001000000 */
[----:B------:R-:W-:Y:S02]  /*3410*/  SEL R4, R25, R4, !P3 ;  /* 0x0000000419047207 */ /* 0x000fe40005800000 */
[----:B------:R-:W-:Y:S02]  /*3420*/  SEL R12, R12, RZ, P3 ;  /* 0x000000ff0c0c7207 */ /* 0x000fe40001800000 */
[----:B--2---:R-:W-:-:S04]  /*3430*/  PRMT R16, R17, 0x9910, RZ ;  /* 0x0000991011107816 */ /* 0x004fc800000000ff */
[CC--:B------:R-:W-:Y:S02]  /*3440*/  ISETP.NE.AND P5, PT, R19.reuse, R16.reuse, PT ;  /* 0x000000101300720c */ /* 0x0c0fe40003fa5270 */
[----:B------:R-:W-:Y:S01]  /*3450*/  ISETP.GE.AND P4, PT, R19, R16, PT ;  /* 0x000000101300720c */ /* 0x000fe20003f86270 */
[----:B------:R-:W-:Y:S01]  /*3460*/  IMAD.IADD R19, R22, 0x1, R20 ;  /* 0x0000000116137824 */ /* 0x000fe200078e0214 */
[----:B------:R-:W-:-:S09]  /*3470*/  SEL R16, RZ, 0xffffffff, !P0 ;  /* 0xffffffffff107807 */ /* 0x000fd20004000000 */
[----:B------:R-:W-:-:S04]  /*3480*/  @P5 SEL R16, RZ, 0xffffffff, !P4 ;  /* 0xffffffffff105807 */ /* 0x000fc80006000000 */
[----:B------:R-:W-:-:S04]  /*3490*/  LOP3.LUT R16, R16, 0x1, RZ, 0xc0, !PT ;  /* 0x0000000110107812 */ /* 0x000fc800078ec0ff */
[----:B------:R-:W-:Y:S01]  /*34a0*/  ISETP.NE.U32.AND P0, PT, R16, 0x1, PT ;  /* 0x000000011000780c */ /* 0x000fe20003f05070 */
[----:B------:R-:W-:-:S03]  /*34b0*/  IMAD R16, R20, 0x3, R19 ;  /* 0x0000000314107824 */ /* 0x000fc600078e0213 */
[----:B------:R-:W-:Y:S02]  /*34c0*/  SEL R7, R22, R7, !P0 ;  /* 0x0000000716077207 */ /* 0x000fe40004000000 */
[----:B------:R-:W-:Y:S02]  /*34d0*/  ISETP.GE.U32.AND P4, PT, R16, R13, PT ;  /* 0x0000000d1000720c */ /* 0x000fe40003f86070 */
[----:B------:R-:W-:Y:S02]  /*34e0*/  SEL R0, R17, R0, !P0 ;  /* 0x0000000011007207 */ /* 0x000fe40004000000 */
[----:B------:R-:W-:-:S09]  /*34f0*/  SEL R11, R11, RZ, P0 ;  /* 0x000000ff0b0b7207 */ /* 0x000fd20000000000 */
[----:B------:R-:W-:Y:S05]  /*3500*/  @!P4 BRA `(.L_x_2092) ;  /* 0xfffffff800e4c947 */ /* 0x000fea000383ffff */
[----:B------:R-:W-:Y:S05]  /*3510*/  BSYNC.RECONVERGENT B2 ;  /* 0x0000000000027941 */ /* 0x000fea0003800200 */
.L_x_2091:
[----:B------:R-:W-:Y:S02]  /*3520*/  PRMT R22, R23, 0x7610, R22 ;  /* 0x0000761017167816 */ /* 0x000fe40000000016 */
[----:B------:R-:W-:Y:S02]  /*3530*/  PRMT R23, R24, 0x7610, R23 ;  /* 0x0000761018177816 */ /* 0x000fe40000000017 */
[----:B------:R-:W-:Y:S02]  /*3540*/  PRMT R24, R25, 0x7610, R24 ;  /* 0x0000761019187816 */ /* 0x000fe40000000018 */
[----:B------:R-:W-:-:S07]  /*3550*/  PRMT R21, R17, 0x7610, R21 ;  /* 0x0000761011157816 */ /* 0x000fce0000000015 */
.L_x_2090:
[----:B------:R-:W-:Y:S05]  /*3560*/  BSYNC.RECONVERGENT B1 ;  /* 0x0000000000017941 */ /* 0x000fea0003800200 */
.L_x_2089:
[----:B------:R-:W-:Y:S01]  /*3570*/  ISETP.GE.U32.AND P0, PT, R19, R13, PT ;  /* 0x0000000d1300720c */ /* 0x000fe20003f06070 */
[----:B------:R-:W-:-:S12]  /*3580*/  BSSY.RECONVERGENT B1, `(.L_x_2093) ;  /* 0x0000016000017945 */ /* 0x000fd80003800200 */
[----:B------:R-:W-:Y:S05]  /*3590*/  @P0 BRA `(.L_x_2094) ;  /* 0x0000000000500947 */ /* 0x000fea0003800000 */
[----:B------:R-:W-:-:S04]  /*35a0*/  IMAD R17, R18, R19, RZ ;  /* 0x0000001312117224 */ /* 0x000fc800078e02ff */
[----:B------:R-:W-:-:S05]  /*35b0*/  IMAD.WIDE.U32 R16, R17, 0x2, R2 ;  /* 0x0000000211107825 */ /* 0x000fca00078e0002 */
[----:B------:R0:W5:Y:S01]  /*35c0*/  LDG.E.U16 R22, desc[UR36][R16.64] ;  /* 0x0000002410167981 */ /* 0x000162000c1e1500 */
[----:B------:R-:W-:-:S05]  /*35d0*/  IMAD.IADD R25, R19, 0x1, R20 ;  /* 0x0000000113197824 */ /* 0x000fca00078e0214 */
[----:B------:R-:W-:-:S13]  /*35e0*/  ISETP.GE.U32.AND P1, PT, R25, R13, PT ;  /* 0x0000000d1900720c */ /* 0x000fda0003f26070 */
[----:B0-----:R-:W-:Y:S05]  /*35f0*/  @P1 BRA `(.L_x_2094) ;  /* 0x0000000000381947 */ /* 0x001fea0003800000 */
[----:B------:R-:W-:-:S04]  /*3600*/  IMAD R17, R18, R25, RZ ;  /* 0x0000001912117224 */ /* 0x000fc800078e02ff */
[----:B------:R-:W-:-:S05]  /*3610*/  IMAD.WIDE.U32 R16, R17, 0x2, R2 ;  /* 0x0000000211107825 */ /* 0x000fca00078e0002 */
[----:B------:R0:W5:Y:S01]  /*3620*/  LDG.E.U16 R23, desc[UR36][R16.64] ;  /* 0x0000002410177981 */ /* 0x000162000c1e1500 */
        /* <DEDUP_REMOVED lines=9> */
[----:B------:R0:W5:Y:S04]  /*36c0*/  LDG.E.U16 R24, desc[UR36][R16.64] ;  /* 0x0000002410187981 */ /* 0x000168000c1e1500 */
[----:B------:R0:W5:Y:S02]  /*36d0*/  @!P1 LDG.E.U16 R21, desc[UR36][R2.64] ;  /* 0x0000002402159981 */ /* 0x000164000c1e1500 */
.L_x_2094:
[----:B------:R-:W-:Y:S05]  /*36e0*/  BSYNC.RECONVERGENT B1 ;  /* 0x0000000000017941 */ /* 0x000fea0003800200 */
.L_x_2093:
        /* <DEDUP_REMOVED lines=39> */
[----:B------:R-:W-:-:S02]  /*3960*/  IADD3 R20, PT, PT, R3, R20, RZ ;  /* 0x0000001403147210 */ /* 0x000fc40007ffe0ff */
[----:B------:R-:W-:Y:S02]  /*3970*/  ISETP.GE.AND.EX P0, PT, R12, RZ, PT, P0 ;  /* 0x000000ff0c00720c */ /* 0x000fe40003f06300 */
[----:B------:R-:W-:Y:S02]  /*3980*/  SEL R2, RZ, 0xffffffff, !P1 ;  /* 0xffffffffff027807 */ /* 0x000fe40004800000 */
[----:B------:R-:W-:-:S03]  /*3990*/  ISETP.GE.U32.AND P1, PT, R20, R13, PT ;  /* 0x0000000d1400720c */ /* 0x000fc60003f26070 */
        /* <DEDUP_REMOVED lines=20> */
.L_x_2096:
[----:B------:R-:W-:Y:S05]  /*3ae0*/  BSYNC.RECONVERGENT B1 ;  /* 0x0000000000017941 */ /* 0x000fea0003800200 */
.L_x_2095:
[----:B0-----:R-:W-:Y:S02]  /*3af0*/  PRMT R2, R5, 0x9910, RZ ;  /* 0x0000991005027816 */ /* 0x001fe400000000ff */
[----:B------:R-:W-:Y:S02]  /*3b00*/  PRMT R3, R6, 0x9910, RZ ;  /* 0x0000991006037816 */ /* 0x000fe400000000ff */
[----:B------:R-:W-:Y:S02]  /*3b10*/  ISETP.GE.U32.AND P0, PT, R10, R9, PT ;  /* 0x000000090a00720c */ /* 0x000fe40003f06070 */
[CC--:B------:R-:W-:Y:S02]  /*3b20*/  ISETP.NE.AND P2, PT, R3.reuse, R2.reuse, PT ;  /* 0x000000020300720c */ /* 0x0c0fe40003f45270 */
[----:B------:R-:W-:Y:S02]  /*3b30*/  ISETP.GE.AND P1, PT, R3, R2, PT ;  /* 0x000000020300720c */ /* 0x000fe40003f26270 */
[----:B------:R-:W-:-:S02]  /*3b40*/  ISETP.GE.AND.EX P0, PT, R15, R14, PT, P0 ;  /* 0x0000000e0f00720c */ /* 0x000fc40003f06300 */
[----:B------:R-:W-:Y:S02]  /*3b50*/  SEL R2, RZ, 0xffffffff, !P1 ;  /* 0xffffffffff027807 */ /* 0x000fe40004800000 */
[----:B------:R-:W-:-:S05]  /*3b60*/  PRMT R3, R4, 0x9910, RZ ;  /* 0x0000991004037816 */ /* 0x000fca00000000ff */
        /* <DEDUP_REMOVED lines=11> */
[----:B------:R-:W-:Y:S02]  /*3c20*/  SEL R2, RZ, 0xffffffff, !P1 ;  /* 0xffffffffff027807 */ /* 0x000fe40004800000 */
[----:B------:R-:W-:-:S03]  /*3c30*/  PRMT R3, R0, 0x9910, RZ ;  /* 0x0000991000037816 */ /* 0x000fc600000000ff */
        /* <DEDUP_REMOVED lines=20> */
.L_x_2088:
[----:B------:R-:W0:Y:S01]  /*3d80*/  LDCU UR4, c[0x0][0x3a4] ;  /* 0x00007480ff0477ac */ /* 0x000e220008000800 */
[----:B------:R-:W1:Y:S01]  /*3d90*/  LDC.U16 R3, c[0x0][0x388] ;  /* 0x0000e200ff037b82 */ /* 0x000e620000000400 */
[----:B------:R-:W-:Y:S07]  /*3da0*/  BSSY.RECONVERGENT B1, `(.L_x_2097) ;  /* 0x000043a000017945 */ /* 0x000fee0003800200 */
[----:B------:R-:W2:Y:S08]  /*3db0*/  LDC R6, c[0x0][0x390] ;  /* 0x0000e400ff067b82 */ /* 0x000eb00000000800 */
[----:B------:R-:W3:Y:S01]  /*3dc0*/  LDC R24, c[0x0][0x394] ;  /* 0x0000e500ff187b82 */ /* 0x000ee20000000800 */
[----:B0-----:R-:W-:-:S04]  /*3dd0*/  IMAD.U32 R12, RZ, RZ, UR4 ;  /* 0x00000004ff0c7e24 */ /* 0x001fc8000f8e00ff */
[----:B------:R-:W-:Y:S02]  /*3de0*/  IMAD R2, R12, 0x3, R0 ;  /* 0x000000030c027824 */ /* 0x000fe400078e0200 */
[--C-:B-1----:R-:W-:Y:S01]  /*3df0*/  IMAD.MOV.U32 R4, RZ, RZ, R3.reuse ;  /* 0x000000ffff047224 */ /* 0x102fe200078e0003 */
[----:B------:R-:W-:Y:S02]  /*3e00*/  MOV R5, R3 ;  /* 0x0000000300057202 */ /* 0x000fe40000000f00 */
[----:B------:R-:W-:Y:S01]  /*3e10*/  ISETP.GE.U32.AND P0, PT, R2, R13, PT ;  /* 0x0000000d0200720c */ /* 0x000fe20003f06070 */
[----:B------:R-:W-:Y:S02]  /*3e20*/  IMAD.MOV.U32 R2, RZ, RZ, R3 ;  /* 0x000000ffff027224 */ /* 0x000fe400078e0003 */
[--C-:B--2---:R-:W-:Y:S02]  /*3e30*/  IMAD.MOV.U32 R20, RZ, RZ, R6.reuse ;  /* 0x000000ffff147224 */ /* 0x104fe400078e0006 */
[----:B------:R-:W-:-:S02]  /*3e40*/  IMAD.MOV.U32 R22, RZ, RZ, R6 ;  /* 0x000000ffff167224 */ /* 0x000fc400078e0006 */
[----:B------:R-:W-:Y:S01]  /*3e50*/  IMAD.MOV.U32 R23, RZ, RZ, R6 ;  /* 0x000000ffff177224 */ /* 0x000fe200078e0006 */
[----:B---3--:R-:W-:Y:S01]  /*3e60*/  MOV R25, R24 ;  /* 0x0000001800197202 */ /* 0x008fe20000000f00 */
[--C-:B------:R-:W-:Y:S02]  /*3e70*/  IMAD.MOV.U32 R26, RZ, RZ, R24.reuse ;  /* 0x000000ffff1a7224 */ /* 0x100fe400078e0018 */
[----:B------:R-:W-:Y:S02]  /*3e80*/  IMAD.MOV.U32 R27, RZ, RZ, R24 ;  /* 0x000000ffff1b7224 */ /* 0x000fe400078e0018 */
[----:B------:R-:W-:Y:S05]  /*3e90*/  @P0 BRA `(.L_x_2098) ;  /* 0x0000004000a80947 */ /* 0x000fea0003800000 */
[----:B------:R-:W-:-:S13]  /*3ea0*/  ISETP.NE.AND P1, PT, R8, RZ, PT ;  /* 0x000000ff0800720c */ /* 0x000fda0003f25270 */
[----:B------:R0:W5:Y:S01]  /*3eb0*/  @!P1 LDG.E.U16 R7, desc[UR36][R14.64] ;  /* 0x000000240e079981 */ /* 0x000162000c1e1500 */
[----:B------:R-:W-:Y:S01]  /*3ec0*/  VIADD R8, R8, 0xffffffff ;  /* 0xffffffff08087836 */ /* 0x000fe20000000000 */
[----:B------:R-:W-:Y:S01]  /*3ed0*/  MOV R2, R3 ;  /* 0x0000000300027202 */ /* 0x000fe20000000f00 */
[--C-:B------:R-:W-:Y:S01]  /*3ee0*/  IMAD.MOV.U32 R4, RZ, RZ, R3.reuse ;  /* 0x000000ffff047224 */ /* 0x100fe200078e0003 */
[----:B------:R-:W-:Y:S01]  /*3ef0*/  MOV R22, R6 ;  /* 0x0000000600167202 */ /* 0x000fe20000000f00 */
[----:B------:R-:W-:Y:S01]  /*3f00*/  IMAD.MOV.U32 R5, RZ, RZ, R3 ;  /* 0x000000ffff057224 */ /* 0x000fe200078e0003 */
[----:B------:R-:W-:Y:S01]  /*3f10*/  VIMNMX.U32 R8, PT, PT, R8, 0x18, PT ;  /* 0x0000001808087848 */ /* 0x000fe20003fe0000 */
[--C-:B------:R-:W-:Y:S01]  /*3f20*/  IMAD.MOV.U32 R20, RZ, RZ, R6.reuse ;  /* 0x000000ffff147224 */ /* 0x100fe200078e0006 */
[----:B------:R-:W-:Y:S01]  /*3f30*/  MOV R27, R24 ;  /* 0x00000018001b7202 */ /* 0x000fe20000000f00 */
[----:B------:R-:W-:Y:S02]  /*3f40*/  IMAD.MOV.U32 R23, RZ, RZ, R6 ;  /* 0x000000ffff177224 */ /* 0x000fe400078e0006 */
[----:B------:R-:W-:-:S02]  /*3f50*/  IMAD.MOV.U32 R25, RZ, RZ, R24 ;  /* 0x000000ffff197224 */ /* 0x000fc400078e0018 */
[----:B------:R-:W-:Y:S02]  /*3f60*/  IMAD.MOV.U32 R26, RZ, RZ, R24 ;  /* 0x000000ffff1a7224 */ /* 0x000fe400078e0018 */
[----:B0-----:R-:W-:-:S07]  /*3f70*/  VIADD R8, R8, 0x1 ;  /* 0x0000000108087836 */ /* 0x001fce0000000000 */
.L_x_2104:
[----:B------:R-:W0:Y:S01]  /*3f80*/  LDCU UR4, c[0x0][0x3a4] ;  /* 0x00007480ff0477ac */ /* 0x000e220008000800 */
[C---:B-----5:R-:W-:Y:S02]  /*3f90*/  @!P1 PRMT R9, R7.reuse, 0x7610, R9 ;  /* 0x0000761007099816 */ /* 0x060fe40000000009 */
[C---:B------:R-:W-:Y:S02]  /*3fa0*/  @!P1 PRMT R10, R7.reuse, 0x7610, R10 ;  /* 0x00007610070a9816 */ /* 0x040fe4000000000a */
[C---:B------:R-:W-:Y:S02]  /*3fb0*/  @!P1 PRMT R11, R7.reuse, 0x7610, R11 ;  /* 0x00007610070b9816 */ /* 0x040fe4000000000b */
[----:B------:R-:W-:Y:S01]  /*3fc0*/  @!P1 PRMT R16, R7, 0x7610, R16 ;  /* 0x0000761007109816 */ /* 0x000fe20000000010 */
[----:B------:R-:W-:Y:S06]  /*3fd0*/  @!P1 BRA `(.L_x_2099) ;  /* 0x0000003c00609947 */ /* 0x000fec0003800000 */
[----:B------:R-:W1:Y:S01]  /*3fe0*/  LDCU.64 UR30, c[0x0][0x3e0] ;  /* 0x00007c00ff1e77ac */ /* 0x000e620008000a00 */
[----:B------:R-:W-:Y:S02]  /*3ff0*/  IMAD.MOV.U32 R10, RZ, RZ, RZ ;  /* 0x000000ffff0a7224 */ /* 0x000fe400078e00ff */
[----:B------:R-:W-:Y:S01]  /*4000*/  IMAD.MOV.U32 R11, RZ, RZ, R0 ;  /* 0x000000ffff0b7224 */ /* 0x000fe200078e0000 */
[----:B------:R-:W2:Y:S01]  /*4010*/  LDCU UR48, c[0x0][0x3d8] ;  /* 0x00007b00ff3077ac */ /* 0x000ea20008000800 */
[----:B------:R-:W3:Y:S01]  /*4020*/  LDCU UR52, c[0x0][0x3dc] ;  /* 0x00007b80ff3477ac */ /* 0x000ee20008000800 */
[----:B------:R-:W4:Y:S01]  /*4030*/  LDCU UR5, c[0x0][0x508] ;  /* 0x0000a100ff0577ac */ /* 0x000f220008000800 */
[----:B------:R-:W0:Y:S01]  /*4040*/  LDCU UR77, c[0x0][0x3f0] ;  /* 0x00007e00ff4d77ac */ /* 0x000e220008000800 */
[----:B-1----:R-:W-:Y:S01]  /*4050*/  IMAD.HI.U32 R9, R0, UR30, R10 ;  /* 0x0000001e00097c27 */ /* 0x002fe2000f8e000a */
[----:B------:R-:W1:Y:S04]  /*4060*/  LDCU UR76, c[0x0][0x50c] ;  /* 0x0000a180ff4c77ac */ /* 0x000e680008000800 */
[----:B------:R-:W-:Y:S01]  /*4070*/  SHF.R.U32.HI R11, RZ, UR31, R9 ;  /* 0x0000001fff0b7c19 */ /* 0x000fe20008011609 */
[----:B--2---:R-:W-:Y:S01]  /*4080*/  UIADD3 UR50, UPT, UPT, UR48, -0x1, URZ ;  /* 0xffffffff30327890 */ /* 0x004fe2000fffe0ff */
[----:B------:R-:W2:Y:S02]  /*4090*/  LDCU UR75, c[0x0][0x3f4] ;  /* 0x00007e80ff4b77ac */ /* 0x000ea40008000800 */
[----:B------:R-:W-:Y:S01]  /*40a0*/  IADD3 R9, PT, PT, -R11, RZ, RZ ;  /* 0x000000ff0b097210 */ /* 0x000fe20007ffe1ff */
[----:B------:R-:W-:-:S04]  /*40b0*/  UISETP.NE.AND UP0, UPT, UR50, URZ, UPT ;  /* 0x000000ff3200728c */ /* 0x000fc8000bf05270 */
[----:B---3--:R-:W-:Y:S01]  /*40c0*/  IMAD R9, R9, UR52, R0 ;  /* 0x0000003409097c24 */ /* 0x008fe2000f8e0200 */
[----:B------:R-:W3:Y:S03]  /*40d0*/  LDCU UR74, c[0x0][0x510] ;  /* 0x0000a200ff4a77ac */ /* 0x000ee60008000800 */
[----:B----4-:R-:W-:Y:S01]  /*40e0*/  IMAD R9, R9, UR5, RZ ;  /* 0x0000000509097c24 */ /* 0x010fe2000f8e02ff */
[----:B------:R-:W4:Y:S01]  /*40f0*/  LDCU UR73, c[0x0][0x408] ;  /* 0x00008100ff4977ac */ /* 0x000f220008000800 */
        /* <DEDUP_REMOVED lines=254> */
[----:B------:R-:W-:-:S13]  /*50e0*/  ISETP.NE.AND P0, PT, R8, 0x18, PT ;  /* 0x000000180800780c */ /* 0x000fda0003f05270 */
[----:B------:R-:W1:Y:S01]  /*50f0*/  @P0 LDC R17, c[0x0][0x4fc] ;  /* 0x00013f00ff110b82 */ /* 0x000e620000000800 */
[----:B0-----:R-:W-:-:S05]  /*5100*/  IMAD.HI.U32 R10, R13, UR53, R10 ;  /* 0x000000350d0a7c27 */ /* 0x001fca000f8e000a */
[----:B------:R-:W-:Y:S01]  /*5110*/  SHF.R.U32.HI R11, RZ, UR27, R10 ;  /* 0x0000001bff0b7c19 */ /* 0x000fe2000801160a */
[----:B------:R-:W-:-:S04]  /*5120*/  @P0 IMAD.MOV.U32 R10, RZ, RZ, RZ ;  /* 0x000000ffff0a0224 */ /* 0x000fc800078e00ff */
[----:B------:R-:W-:-:S04]  /*5130*/  IMAD.MOV R16, RZ, RZ, -R11 ;  /* 0x000000ffff107224 */ /* 0x000fc800078e0a0b */
[----:B------:R-:W-:Y:S02]  /*5140*/  IMAD R16, R16, UR52, R13 ;  /* 0x0000003410107c24 */ /* 0x000fe4000f8e020d */
[----:B------:R-:W0:Y:S02]  /*5150*/  @P0 LDC.64 R12, c[0x0][0x500] ;  /* 0x00014000ff0c0b82 */ /* 0x000e240000000a00 */
[----:B------:R-:W-:Y:S02]  /*5160*/  IMAD R9, R16, UR28, R9 ;  /* 0x0000001c10097c24 */ /* 0x000fe4000f8e0209 */
[----:B0-----:R-:W-:-:S04]  /*5170*/  @P0 IMAD.HI.U32 R12, R11, R12, R10 ;  /* 0x0000000c0b0c0227 */ /* 0x001fc800078e000a */
[----:B------:R-:W0:Y:S01]  /*5180*/  @P0 LDC R10, c[0x0][0x568] ;  /* 0x00015a00ff0a0b82 */ /* 0x000e220000000800 */
[----:B------:R-:W-:-:S04]  /*5190*/  @P0 SHF.R.U32.HI R12, RZ, R13, R12 ;  /* 0x0000000dff0c0219 */ /* 0x000fc8000001160c */
[----:B------:R-:W-:-:S05]  /*51a0*/  @P0 IADD3 R12, PT, PT, -R12, RZ, RZ ;  /* 0x000000ff0c0c0210 */ /* 0x000fca0007ffe1ff */
[----:B-1----:R-:W-:-:S04]  /*51b0*/  @P0 IMAD R17, R12, R17, R11 ;  /* 0x000000110c110224 */ /* 0x002fc800078e020b */
[----:B0-----:R-:W-:-:S07]  /*51c0*/  @P0 IMAD R9, R17, R10, R9 ;  /* 0x0000000a11090224 */ /* 0x001fce00078e0209 */
.L_x_2100:
[----:B------:R-:W-:Y:S01]  /*51d0*/  LOP3.LUT R9, R9, 0xfffffffe, RZ, 0xc0, !PT ;  /* 0xfffffffe09097812 */ /* 0x000fe200078ec0ff */
[----:B0-----:R-:W-:Y:S01]  /*51e0*/  VIADD R13, R0, UR4 ;  /* 0x00000004000d7c36 */ /* 0x001fe20008000000 */
[----:B------:R-:W0:Y:S02]  /*51f0*/  LDCU UR52, c[0x0][0x3dc] ;  /* 0x00007b80ff3477ac */ /* 0x000e240008000800 */
[----:B------:R-:W-:-:S05]  /*5200*/  IADD3 R10, P0, PT, R9, R14, RZ ;  /* 0x0000000e090a7210 */ /* 0x000fca0007f1e0ff */
[----:B------:R-:W-:-:S05]  /*5210*/  IMAD.X R11, RZ, RZ, R15, P0 ;  /* 0x000000ffff0b7224 */ /* 0x000fca00000e060f */
[----:B------:R1:W5:Y:S01]  /*5220*/  LDG.E.U16 R10, desc[UR36][R10.64] ;  /* 0x000000240a0a7981 */ /* 0x000362000c1e1500 */
[----:B------:R-:W-:-:S04]  /*5230*/  IMAD.MOV.U32 R12, RZ, RZ, RZ ;  /* 0x000000ffff0c7224 */ /* 0x000fc800078e00ff */
[----:B------:R-:W-:-:S05]  /*5240*/  IMAD.HI.U32 R17, R13, UR30, R12 ;  /* 0x0000001e0d117c27 */ /* 0x000fca000f8e000c */
[----:B------:R-:W-:-:S04]  /*5250*/  SHF.R.U32.HI R17, RZ, UR31, R17 ;  /* 0x0000001fff117c19 */ /* 0x000fc80008011611 */
[----:B------:R-:W-:-:S05]  /*5260*/  IADD3 R9, PT, PT, -R17, RZ, RZ ;  /* 0x000000ff11097210 */ /* 0x000fca0007ffe1ff */
[----:B0-----:R-:W-:-:S04]  /*5270*/  IMAD R9, R9, UR52, R13 ;  /* 0x0000003409097c24 */ /* 0x001fc8000f8e020d */
[----:B------:R-:W-:Y:S01]  /*5280*/  IMAD R9, R9, UR5, RZ ;  /* 0x0000000509097c24 */ /* 0x000fe2000f8e02ff */
[----:B-1----:R-:W-:Y:S06]  /*5290*/  BRA.U !UP0, `(.L_x_2101) ;  /* 0x0000000d08687547 */ /* 0x002fec000b800000 */
        /* <DEDUP_REMOVED lines=201> */
[----:B------:R-:W-:Y:S01]  /*5f30*/  ISETP.NE.AND P0, PT, R8, 0x18, PT ;  /* 0x000000180800780c */ /* 0x000fe20003f05270 */
[----:B------:R-:W-:Y:S01]  /*5f40*/  IMAD.MOV.U32 R17, RZ, RZ, R11 ;  /* 0x000000ffff117224 */ /* 0x000fe200078e000b */
[----:B------:R-:W-:-:S11]  /*5f50*/  MOV R16, RZ ;  /* 0x000000ff00107202 */ /* 0x000fd60000000f00 */
[----:B------:R-:W1:Y:S01]  /*5f60*/  @P0 LDC.64 R18, c[0x0][0x500] ;  /* 0x00014000ff120b82 */ /* 0x000e620000000a00 */
[----:B0-----:R-:W-:-:S05]  /*5f70*/  IMAD.HI.U32 R16, R11, UR53, R16 ;  /* 0x000000350b107c27 */ /* 0x001fca000f8e0010 */
[----:B------:R-:W-:-:S05]  /*5f80*/  SHF.R.U32.HI R17, RZ, UR27, R16 ;  /* 0x0000001bff117c19 */ /* 0x000fca0008011610 */
[----:B------:R-:W-:-:S04]  /*5f90*/  IMAD.MOV R16, RZ, RZ, -R17 ;  /* 0x000000ffff107224 */ /* 0x000fc800078e0a11 */
[----:B------:R-:W-:Y:S02]  /*5fa0*/  IMAD R16, R16, UR52, R11 ;  /* 0x0000003410107c24 */ /* 0x000fe4000f8e020b */
[----:B------:R-:W0:Y:S02]  /*5fb0*/  @P0 LDC R11, c[0x0][0x4fc] ;  /* 0x00013f00ff0b0b82 */ /* 0x000e240000000800 */
[----:B------:R-:W-:Y:S02]  /*5fc0*/  IMAD R9, R16, UR28, R9 ;  /* 0x0000001c10097c24 */ /* 0x000fe4000f8e0209 */
[----:B------:R-:W-:-:S04]  /*5fd0*/  @P0 IMAD.MOV.U32 R16, RZ, RZ, RZ ;  /* 0x000000ffff100224 */ /* 0x000fc800078e00ff */
[----:B-1----:R-:W-:Y:S02]  /*5fe0*/  @P0 IMAD.HI.U32 R18, R17, R18, R16 ;  /* 0x0000001211120227 */ /* 0x002fe400078e0010 */
[----:B------:R-:W1:Y:S03]  /*5ff0*/  @P0 LDC R16, c[0x0][0x568] ;  /* 0x00015a00ff100b82 */ /* 0x000e660000000800 */
[----:B------:R-:W-:-:S04]  /*6000*/  @P0 SHF.R.U32.HI R18, RZ, R19, R18 ;  /* 0x00000013ff120219 */ /* 0x000fc80000011612 */
[----:B------:R-:W-:-:S05]  /*6010*/  @P0 IADD3 R18, PT, PT, -R18, RZ, RZ ;  /* 0x000000ff12120210 */ /* 0x000fca0007ffe1ff */
[----:B0-----:R-:W-:-:S04]  /*6020*/  @P0 IMAD R11, R11, R18, R17 ;  /* 0x000000120b0b0224 */ /* 0x001fc800078e0211 */
[----:B-1----:R-:W-:-:S07]  /*6030*/  @P0 IMAD R9, R11, R16, R9 ;  /* 0x000000100b090224 */ /* 0x002fce00078e0209 */
.L_x_2101:
[----:B------:R-:W-:Y:S01]  /*6040*/  LOP3.LUT R9, R9, 0xfffffffe, RZ, 0xc0, !PT ;  /* 0xfffffffe09097812 */ /* 0x000fe200078ec0ff */
[----:B------:R-:W-:Y:S01]  /*6050*/  VIADD R13, R13, UR4 ;  /* 0x000000040d0d7c36 */ /* 0x000fe20008000000 */
        /* <DEDUP_REMOVED lines=216> */
[----:B------:R-:W-:-:S06]  /*6de0*/  SHF.R.U32.HI R17, RZ, UR27, R16 ;  /* 0x0000001bff117c19 */ /* 0x000fcc0008011610 */
[----:B------:R-:W-:Y:S02]  /*6df0*/  @P0 IMAD.MOV.U32 R16, RZ, RZ, RZ ;  /* 0x000000ffff100224 */ /* 0x000fe400078e00ff */
[----:B------:R-:W-:-:S04]  /*6e00*/  IMAD.MOV R19, RZ, RZ, -R17 ;  /* 0x000000ffff137224 */ /* 0x000fc800078e0a11 */
[----:B------:R-:W-:-:S04]  /*6e10*/  IMAD R18, R19, UR52, R18 ;  /* 0x0000003413127c24 */ /* 0x000fc8000f8e0212 */
[----:B------:R-:W-:Y:S02]  /*6e20*/  IMAD R11, R18, UR28, R11 ;  /* 0x0000001c120b7c24 */ /* 0x000fe4000f8e020b */
[----:B------:R-:W0:Y:S02]  /*6e30*/  @P0 LDC.64 R18, c[0x0][0x500] ;  /* 0x00014000ff120b82 */ /* 0x000e240000000a00 */
[----:B0-----:R-:W-:-:S06]  /*6e40*/  @P0 IMAD.HI.U32 R18, R17, R18, R16 ;  /* 0x0000001211120227 */ /* 0x001fcc00078e0010 */
[----:B------:R-:W0:Y:S01]  /*6e50*/  @P0 LDC R16, c[0x0][0x4fc] ;  /* 0x00013f00ff100b82 */ /* 0x000e220000000800 */
[----:B------:R-:W-:-:S04]  /*6e60*/  @P0 SHF.R.U32.HI R18, RZ, R19, R18 ;  /* 0x00000013ff120219 */ /* 0x000fc80000011612 */
[----:B------:R-:W-:-:S05]  /*6e70*/  @P0 IADD3 R19, PT, PT, -R18, RZ, RZ ;  /* 0x000000ff12130210 */ /* 0x000fca0007ffe1ff */
[----:B0-----:R-:W-:Y:S02]  /*6e80*/  @P0 IMAD R16, R16, R19, R17 ;  /* 0x0000001310100224 */ /* 0x001fe400078e0211 */
[----:B------:R-:W0:Y:S02]  /*6e90*/  @P0 LDC R17, c[0x0][0x568] ;  /* 0x00015a00ff110b82 */ /* 0x000e240000000800 */
[----:B0-----:R-:W-:-:S07]  /*6ea0*/  @P0 IMAD R11, R16, R17, R11 ;  /* 0x00000011100b0224 */ /* 0x001fce00078e020b */
.L_x_2102:
        /* <DEDUP_REMOVED lines=221> */
[----:B------:R-:W-:Y:S02]  /*7c80*/  @P0 IMAD.MOV.U32 R12, RZ, RZ, RZ ;  /* 0x000000ffff0c0224 */ /* 0x000fe400078e00ff */
[----:B------:R-:W-:Y:S02]  /*7c90*/  IMAD R18, R17, UR28, R18 ;  /* 0x0000001c11127c24 */ /* 0x000fe4000f8e0212 */
[----:B------:R-:W0:Y:S02]  /*7ca0*/  @P0 LDC.64 R16, c[0x0][0x500] ;  /* 0x00014000ff100b82 */ /* 0x000e240000000a00 */
[----:B0-----:R-:W-:-:S05]  /*7cb0*/  @P0 IMAD.HI.U32 R16, R13, R16, R12 ;  /* 0x000000100d100227 */ /* 0x001fca00078e000c */
[----:B------:R-:W-:Y:S02]  /*7cc0*/  @P0 SHF.R.U32.HI R16, RZ, R17, R16 ;  /* 0x00000011ff100219 */ /* 0x000fe40000011610 */
[----:B------:R-:W0:Y:S02]  /*7cd0*/  @P0 LDC R17, c[0x0][0x4fc] ;  /* 0x00013f00ff110b82 */ /* 0x000e240000000800 */
[----:B------:R-:W-:-:S05]  /*7ce0*/  @P0 IADD3 R12, PT, PT, -R16, RZ, RZ ;  /* 0x000000ff100c0210 */ /* 0x000fca0007ffe1ff */
[----:B0-----:R-:W-:Y:S02]  /*7cf0*/  @P0 IMAD R13, R17, R12, R13 ;  /* 0x0000000c110d0224 */ /* 0x001fe400078e020d */
[----:B------:R-:W0:Y:S02]  /*7d00*/  @P0 LDC R12, c[0x0][0x568] ;  /* 0x00015a00ff0c0b82 */ /* 0x000e240000000800 */
[----:B0-----:R-:W-:-:S07]  /*7d10*/  @P0 IMAD R18, R13, R12, R18 ;  /* 0x0000000c0d120224 */ /* 0x001fce00078e0212 */
.L_x_2103:
[----:B------:R-:W-:-:S04]  /*7d20*/  LOP3.LUT R13, R18, 0xfffffffe, RZ, 0xc0, !PT ;  /* 0xfffffffe120d7812 */ /* 0x000fc800078ec0ff */
[----:B------:R-:W-:-:S05]  /*7d30*/  IADD3 R12, P0, PT, R13, R14, RZ ;  /* 0x0000000e0d0c7210 */ /* 0x000fca0007f1e0ff */
[----:B------:R-:W-:-:S05]  /*7d40*/  IMAD.X R13, RZ, RZ, R15, P0 ;  /* 0x000000ffff0d7224 */ /* 0x000fca00000e060f */
[----:B------:R1:W5:Y:S03]  /*7d50*/  LDG.E.U16 R16, desc[UR36][R12.64] ;  /* 0x000000240c107981 */ /* 0x000366000c1e1500 */
.L_x_2099:
[----:B-1---5:R-:W-:Y:S02]  /*7d60*/  PRMT R12, R10, 0x9910, RZ ;  /* 0x000099100a0c7816 */ /* 0x022fe400000000ff */
[----:B------:R-:W-:Y:S02]  /*7d70*/  PRMT R13, R2, 0x9910, RZ ;  /* 0x00009910020d7816 */ /* 0x000fe400000000ff */
[----:B------:R-:W-:Y:S02]  /*7d80*/  ISETP.GE.U32.AND P0, PT, R6, R0, PT ;  /* 0x000000000600720c */ /* 0x000fe40003f06070 */
[CC--:B------:R-:W-:Y:S02]  /*7d90*/  ISETP.NE.AND P5, PT, R13.reuse, R12.reuse, PT ;  /* 0x0000000c0d00720c */ /* 0x0c0fe40003fa5270 */
[----:B------:R-:W-:Y:S02]  /*7da0*/  ISETP.GE.AND P4, PT, R13, R12, PT ;  /* 0x0000000c0d00720c */ /* 0x000fe40003f86270 */
[----:B------:R-:W-:-:S02]  /*7db0*/  PRMT R12, R9, 0x9910, RZ ;  /* 0x00009910090c7816 */ /* 0x000fc400000000ff */
[----:B------:R-:W-:Y:S02]  /*7dc0*/  PRMT R13, R3, 0x9910, RZ ;  /* 0x00009910030d7816 */ /* 0x000fe400000000ff */
[----:B------:R-:W-:Y:S02]  /*7dd0*/  ISETP.GE.AND.EX P0, PT, R24, RZ, PT, P0 ;  /* 0x000000ff1800720c */ /* 0x000fe40003f06300 */
[CC--:B------:R-:W-:Y:S02]  /*7de0*/  ISETP.NE.AND P3, PT, R13.reuse, R12.reuse, PT ;  /* 0x0000000c0d00720c */ /* 0x0c0fe40003f65270 */
[----:B------:R-:W-:Y:S01]  /*7df0*/  ISETP.GE.AND P2, PT, R13, R12, PT ;  /* 0x0000000c0d00720c */ /* 0x000fe20003f46270 */
[----:B0-----:R-:W-:Y:S01]  /*7e00*/  IMAD.U32 R12, RZ, RZ, UR4 ;  /* 0x00000004ff0c7e24 */ /* 0x001fe2000f8e00ff */
[----:B------:R-:W-:Y:S01]  /*7e10*/  SEL R17, RZ, 0xffffffff, !P4 ;  /* 0xffffffffff117807 */ /* 0x000fe20006000000 */
[----:B------:R-:W0:Y:S01]  /*7e20*/  LDCU UR4, c[0x0][0x39c] ;  /* 0x00007380ff0477ac */ /* 0x000e220008000800 */
[----:B------:R-:W-:Y:S01]  /*7e30*/  @!P5 SEL R17, RZ, 0xffffffff, !P0 ;  /* 0xffffffffff11d807 */ /* 0x000fe20004000000 */
[----:B------:R-:W-:-:S03]  /*7e40*/  IMAD.IADD R13, R0, 0x1, R12 ;  /* 0x00000001000d7824 */ /* 0x000fc600078e020c */
[----:B------:R-:W-:Y:S02]  /*7e50*/  LOP3.LUT R17, R17, 0x1, RZ, 0xc0, !PT ;  /* 0x0000000111117812 */ /* 0x000fe400078ec0ff */
[----:B------:R-:W-:Y:S02]  /*7e60*/  ISETP.GE.U32.AND P0, PT, R20, R13, PT ;  /* 0x0000000d1400720c */ /* 0x000fe40003f06070 */
[----:B------:R-:W-:Y:S02]  /*7e70*/  ISETP.NE.U32.AND P4, PT, R17, 0x1, PT ;  /* 0x000000011100780c */ /* 0x000fe40003f85070 */
[----:B------:R-:W-:Y:S02]  /*7e80*/  ISETP.GE.AND.EX P0, PT, R25, RZ, PT, P0 ;  /* 0x000000ff1900720c */ /* 0x000fe40003f06300 */
[----:B------:R-:W-:Y:S02]  /*7e90*/  SEL R17, RZ, 0xffffffff, !P2 ;  /* 0xffffffffff117807 */ /* 0x000fe40005000000 */
[----:B------:R-:W-:-:S02]  /*7ea0*/  @!P3 SEL R17, RZ, 0xffffffff, !P0 ;  /* 0xffffffffff11b807 */ /* 0x000fc40004000000 */
[----:B------:R-:W-:Y:S02]  /*7eb0*/  SEL R6, R0, R6, !P4 ;  /* 0x0000000600067207 */ /* 0x000fe40006000000 */
[----:B------:R-:W-:Y:S02]  /*7ec0*/  LOP3.LUT R17, R17, 0x1, RZ, 0xc0, !PT ;  /* 0x0000000111117812 */ /* 0x000fe400078ec0ff */
[----:B------:R-:W-:Y:S02]  /*7ed0*/  PRMT R0, R11, 0x9910, RZ ;  /* 0x000099100b007816 */ /* 0x000fe400000000ff */
[----:B------:R-:W-:Y:S02]  /*7ee0*/  ISETP.NE.U32.AND P2, PT, R17, 0x1, PT ;  /* 0x000000011100780c */ /* 0x000fe40003f45070 */
[----:B------:R-:W-:Y:S02]  /*7ef0*/  PRMT R17, R4, 0x9910, RZ ;  /* 0x0000991004117816 */ /* 0x000fe400000000ff */
[----:B------:R-:W-:-:S02]  /*7f00*/  SEL R20, R13, R20, !P2 ;  /* 0x000000140d147207 */ /* 0x000fc40005000000 */
[CC--:B------:R-:W-:Y:S02]  /*7f10*/  ISETP.NE.AND P5, PT, R17.reuse, R0.reuse, PT ;  /* 0x000000001100720c */ /* 0x0c0fe40003fa5270 */
[----:B------:R-:W-:Y:S02]  /*7f20*/  IADD3 R13, PT, PT, R12, R13, RZ ;  /* 0x0000000d0c0d7210 */ /* 0x000fe40007ffe0ff */
[----:B------:R-:W-:Y:S02]  /*7f30*/  ISETP.GE.AND P3, PT, R17, R0, PT ;  /* 0x000000001100720c */ /* 0x000fe40003f66270 */
[----:B------:R-:W-:Y:S01]  /*7f40*/  ISETP.GE.U32.AND P0, PT, R22, R13, PT ;  /* 0x0000000d1600720c */ /* 0x000fe20003f06070 */
[----:B------:R-:W-:Y:S01]  /*7f50*/  IMAD.IADD R18, R13, 0x1, R12 ;  /* 0x000000010d127824 */ /* 0x000fe200078e020c */
[----:B------:R-:W-:Y:S02]  /*7f60*/  SEL R0, RZ, 0xffffffff, !P3 ;  /* 0xffffffffff007807 */ /* 0x000fe40005800000 */
[----:B------:R-:W-:-:S02]  /*7f70*/  ISETP.GE.AND.EX P0, PT, R26, RZ, PT, P0 ;  /* 0x000000ff1a00720c */ /* 0x000fc40003f06300 */
[----:B------:R-:W-:Y:S02]  /*7f80*/  PRMT R17, R5, 0x9910, RZ ;  /* 0x0000991005117816 */ /* 0x000fe400000000ff */
[----:B------:R-:W-:Y:S02]  /*7f90*/  @!P5 SEL R0, RZ, 0xffffffff, !P0 ;  /* 0xffffffffff00d807 */ /* 0x000fe40004000000 */
[----:B------:R-:W-:Y:S02]  /*7fa0*/  ISETP.GE.U32.AND P0, PT, R23, R18, PT ;  /* 0x000000121700720c */ /* 0x000fe40003f06070 */
[----:B------:R-:W-:Y:S02]  /*7fb0*/  LOP3.LUT R0, R0, 0x1, RZ, 0xc0, !PT ;  /* 0x0000000100007812 */ /* 0x000fe400078ec0ff */
[----:B------:R-:W-:Y:S02]  /*7fc0*/  ISETP.GE.AND.EX P0, PT, R27, RZ, PT, P0 ;  /* 0x000000ff1b00720c */ /* 0x000fe40003f06300 */
[----:B------:R-:W-:-:S02]  /*7fd0*/  ISETP.NE.U32.AND P3, PT, R0, 0x1, PT ;  /* 0x000000010000780c */ /* 0x000fc40003f65070 */
[----:B------:R-:W-:Y:S02]  /*7fe0*/  PRMT R0, R16, 0x9910, RZ ;  /* 0x0000991010007816 */ /* 0x000fe400000000ff */
[----:B------:R-:W-:Y:S01]  /*7ff0*/  SEL R22, R13, R22, !P3 ;  /* 0x000000160d167207 */ /* 0x000fe20005800000 */
[----:B0-----:R-:W-:Y:S01]  /*8000*/  IMAD.U32 R13, RZ, RZ, UR4 ;  /* 0x00000004ff0d7e24 */ /* 0x001fe2000f8e00ff */
[CC--:B------:R-:W-:Y:S02]  /*8010*/  ISETP.NE.AND P6, PT, R17.reuse, R0.reuse, PT ;  /* 0x000000001100720c */ /* 0x0c0fe40003fc5270 */
[----:B------:R-:W-:Y:S02]  /*8020*/  ISETP.GE.AND P5, PT, R17, R0, PT ;  /* 0x000000001100720c */ /* 0x000fe40003fa6270 */
[----:B------:R-:W-:Y:S02]  /*8030*/  SEL R2, R10, R2, !P4 ;  /* 0x000000020a027207 */ /* 0x000fe40006000000 */
[----:B------:R-:W-:-:S02]  /*8040*/  SEL R0, RZ, 0xffffffff, !P5 ;  /* 0xffffffffff007807 */ /* 0x000fc40006800000 */
[----:B------:R-:W-:Y:S02]  /*8050*/  SEL R24, R24, RZ, P4 ;  /* 0x000000ff18187207 */ /* 0x000fe40002000000 */
[----:B------:R-:W-:Y:S02]  /*8060*/  SEL R3, R9, R3, !P2 ;  /* 0x0000000309037207 */ /* 0x000fe40005000000 */
[----:B------:R-:W-:Y:S02]  /*8070*/  SEL R25, R25, RZ, P2 ;  /* 0x000000ff19197207 */ /* 0x000fe40001000000 */
[----:B------:R-:W-:Y:S02]  /*8080*/  @!P6 SEL R0, RZ, 0xffffffff, !P0 ;  /* 0xffffffffff00e807 */ /* 0x000fe40004000000 */
[----:B------:R-:W-:Y:S02]  /*8090*/  SEL R4, R11, R4, !P3 ;  /* 0x000000040b047207 */ /* 0x000fe40005800000 */
[----:B------:R-:W-:-:S02]  /*80a0*/  LOP3.LUT R0, R0, 0x1, RZ, 0xc0, !PT ;  /* 0x0000000100007812 */ /* 0x000fc400078ec0ff */
[----:B------:R-:W-:Y:S02]  /*80b0*/  SEL R26, R26, RZ, P3 ;  /* 0x000000ff1a1a7207 */ /* 0x000fe40001800000 */
[----:B------:R-:W-:Y:S01]  /*80c0*/  ISETP.NE.U32.AND P0, PT, R0, 0x1, PT ;  /* 0x000000010000780c */ /* 0x000fe20003f05070 */
[----:B------:R-:W-:-:S03]  /*80d0*/  IMAD.IADD R0, R18, 0x1, R12 ;  /* 0x0000000112007824 */ /* 0x000fc600078e020c */
[----:B------:R-:W-:Y:S01]  /*80e0*/  SEL R23, R18, R23, !P0 ;  /* 0x0000001712177207 */ /* 0x000fe20004000000 */
[----:B------:R-:W-:Y:S01]  /*80f0*/  IMAD R18, R12, 0x3, R0 ;  /* 0x000000030c127824 */ /* 0x000fe200078e0200 */
[----:B------:R-:W-:Y:S02]  /*8100*/  SEL R5, R16, R5, !P0 ;  /* 0x0000000510057207 */ /* 0x000fe40004000000 */
[----:B------:R-:W-:Y:S02]  /*8110*/  SEL R27, R27, RZ, P0 ;  /* 0x000000ff1b1b7207 */ /* 0x000fe40000000000 */
[----:B------:R-:W-:-:S13]  /*8120*/  ISETP.GE.U32.AND P5, PT, R18, R13, PT ;  /* 0x0000000d1200720c */ /* 0x000fda0003fa6070 */
[----:B------:R-:W-:Y:S05]  /*8130*/  @!P5 BRA `(.L_x_2104) ;  /* 0xffffffbc0090d947 */ /* 0x000fea000383ffff */
.L_x_2098:
[----:B------:R-:W-:Y:S05]  /*8140*/  BSYNC.RECONVERGENT B1 ;  /* 0x0000000000017941 */ /* 0x000fea0003800200 */
.L_x_2097:
[----:B------:R-:W-:Y:S01]  /*8150*/  PRMT R8, R10, 0x7610, R8 ;  /* 0x000076100a087816 */ /* 0x000fe20000000008 */
[----:B------:R0:W-:Y:S01]  /*8160*/  STL.S16 [R1], R9 ;  /* 0x0000000901007387 */ /* 0x0001e20000100600 */
[----:B------:R-:W-:Y:S01]  /*8170*/  PRMT R7, R16, 0x7610, R7 ;  /* 0x0000761010077816 */ /* 0x000fe20000000007 */
[----:B------:R-:W-:Y:S01]  /*8180*/  BSSY.RECONVERGENT B1, `(.L_x_2105) ;  /* 0x0000481000017945 */ /* 0x000fe20003800200 */
[----:B------:R-:W-:Y:S01]  /*8190*/  ISETP.GE.U32.AND P0, PT, R0, R13, PT ;  /* 0x0000000d0000720c */ /* 0x000fe20003f06070 */
[----:B------:R0:W-:Y:S01]  /*81a0*/  STL.S16 [R1+0x4], R8 ;  /* 0x0000040801007387 */ /* 0x0001e20000100600 */
[----:B------:R-:W-:-:S03]  /*81b0*/  PRMT R19, R11, 0x7610, R19 ;  /* 0x000076100b137816 */ /* 0x000fc60000000013 */
[----:B------:R0:W-:Y:S08]  /*81c0*/  STL.S16 [R1+0x8], R7 ;  /* 0x0000080701007387 */ /* 0x0001f00000100600 */
[----:B------:R-:W-:Y:S05]  /*81d0*/  @P0 BRA `(.L_x_2106) ;  /* 0x0000004400ec0947 */ /* 0x000fea0003800000 */
[----:B0-----:R-:W0:Y:S01]  /*81e0*/  LDC R7, c[0x0][0x3d8] ;  /* 0x0000f600ff077b82 */ /* 0x001e220000000800 */
[----:B------:R-:W-:Y:S02]  /*81f0*/  CS2R R8, SRZ ;  /* 0x0000000000087805 */ /* 0x000fe4000001ff00 */
[C---:B0-----:R-:W-:Y:S02]  /*8200*/  ISETP.NE.AND P0, PT, R7.reuse, RZ, PT ;  /* 0x000000ff0700720c */ /* 0x041fe40003f05270 */
[----:B------:R-:W-:-:S04]  /*8210*/  IADD3 R10, PT, PT, R7, -0x1, RZ ;  /* 0xffffffff070a7810 */ /* 0x000fc80007ffe0ff */
[----:B------:R-:W-:-:S05]  /*8220*/  VIMNMX.U32 R7, PT, PT, R10, 0x18, PT ;  /* 0x000000180a077848 */ /* 0x000fca0003fe0000 */
[----:B------:R-:W-:Y:S02]  /*8230*/  VIADD R7, R7, 0x1 ;  /* 0x0000000107077836 */ /* 0x000fe40000000000 */
[----:B------:R-:W-:Y:S05]  /*8240*/  @!P0 BRA `(.L_x_2107) ;  /* 0x0000001000508947 */ /* 0x000fea0003800000 */
[----:B------:R-:W0:Y:S01]  /*8250*/  LDCU.64 UR4, c[0x0][0x3e0] ;  /* 0x00007c00ff0477ac */ /* 0x000e220008000a00 */
[----:B------:R-:W-:Y:S01]  /*8260*/  IMAD.MOV.U32 R8, RZ, RZ, RZ ;  /* 0x000000ffff087224 */ /* 0x000fe200078e00ff */
[----:B------:R-:W-:Y:S01]  /*8270*/  ISETP.NE.AND P1, PT, R10, RZ, PT ;  /* 0x000000ff0a00720c */ /* 0x000fe20003f25270 */
[----:B------:R-:W-:Y:S01]  /*8280*/  IMAD.MOV.U32 R9, RZ, RZ, R0 ;  /* 0x000000ffff097224 */ /* 0x000fe200078e0000 */
[----:B------:R-:W1:Y:S01]  /*8290*/  LDCU UR6, c[0x0][0x3dc] ;  /* 0x00007b80ff0677ac */ /* 0x000e620008000800 */
[----:B------:R-:W2:Y:S01]  /*82a0*/  LDCU UR7, c[0x0][0x508] ;  /* 0x0000a100ff0777ac */ /* 0x000ea20008000800 */
[----:B0-----:R-:W-:-:S05]  /*82b0*/  IMAD.HI.U32 R14, R0, UR4, R8 ;  /* 0x00000004000e7c27 */ /* 0x001fca000f8e0008 */
[----:B------:R-:W-:-:S04]  /*82c0*/  SHF.R.U32.HI R15, RZ, UR5, R14 ;  /* 0x00000005ff0f7c19 */ /* 0x000fc8000801160e */
[----:B------:R-:W-:-:S05]  /*82d0*/  IADD3 R9, PT, PT, -R15, RZ, RZ ;  /* 0x000000ff0f097210 */ /* 0x000fca0007ffe1ff */
        /* <DEDUP_REMOVED lines=265> */
.L_x_2108:
[----:B------:R-:W-:Y:S01]  /*9370*/  SHF.R.U32.HI R8, RZ, 0x1, R8 ;  /* 0x00000001ff087819 */ /* 0x000fe20000011608 */
[----:B------:R-:W-:-:S07]  /*9380*/  IMAD.MOV.U32 R9, RZ, RZ, RZ ;  /* 0x000000ffff097224 */ /* 0x000fce00078e00ff */
.L_x_2107:
[----:B------:R-:W0:Y:S02]  /*9390*/  LDCU.64 UR4, c[0x0][0x768] ;  /* 0x0000ed00ff0477ac */ /* 0x000e240008000a00 */
[----:B0-----:R-:W-:-:S05]  /*93a0*/  IADD3 R21, P1, PT, R21, UR4, RZ ;  /* 0x0000000415157c10 */ /* 0x001fca000ff3e0ff */
[----:B------:R-:W-:Y:S01]  /*93b0*/  IMAD.X R18, RZ, RZ, UR5, P1 ;  /* 0x00000005ff127e24 */ /* 0x000fe200088e06ff */
[----:B------:R-:W-:-:S04]  /*93c0*/  LEA R10, P1, R8, R21, 0x1 ;  /* 0x00000015080a7211 */ /* 0x000fc800078208ff */
[----:B------:R-:W-:-:S05]  /*93d0*/  LEA.HI.X R11, R8, R18, R9, 0x1, P1 ;  /* 0x00000012080b7211 */ /* 0x000fca00008f0c09 */
[----:B------:R0:W2:Y:S02]  /*93e0*/  LDG.E.U16 R8, desc[UR36][R10.64] ;  /* 0x000000240a087981 */ /* 0x0000a4000c1e1500 */
[----:B0-----:R-:W-:-:S05]  /*93f0*/  IMAD.IADD R11, R0, 0x1, R12 ;  /* 0x00000001000b7824 */ /* 0x001fca00078e020c */
[----:B------:R-:W-:Y:S01]  /*9400*/  ISETP.GE.U32.AND P1, PT, R11, R13, PT ;  /* 0x0000000d0b00720c */ /* 0x000fe20003f26070 */
[----:B--2---:R1:W-:-:S12]  /*9410*/  STL [R1+0x4], R8 ;  /* 0x0000040801007387 */ /* 0x0043d80000100800 */
[----:B------:R-:W-:Y:S05]  /*9420*/  @P1 BRA `(.L_x_2106) ;  /* 0x0000003400581947 */ /* 0x000fea0003800000 */
[----:B-1----:R-:W-:Y:S01]  /*9430*/  CS2R R8, SRZ ;  /* 0x0000000000087805 */ /* 0x002fe2000001ff00 */
[----:B------:R-:W-:Y:S06]  /*9440*/  @!P0 BRA `(.L_x_2109) ;  /* 0x0000001000548947 */ /* 0x000fec0003800000 */
[----:B------:R-:W0:Y:S01]  /*9450*/  LDC R14, c[0x0][0x3d8] ;  /* 0x0000f600ff0e7b82 */ /* 0x000e220000000800 */
[----:B------:R-:W1:Y:S01]  /*9460*/  LDCU.64 UR4, c[0x0][0x3e0] ;  /* 0x00007c00ff0477ac */ /* 0x000e620008000a00 */
[----:B------:R-:W-:Y:S01]  /*9470*/  MOV R10, RZ ;  /* 0x000000ff000a7202 */ /* 0x000fe20000000f00 */
        /* <DEDUP_REMOVED lines=272> */
.L_x_2110:
[----:B------:R-:W-:Y:S01]  /*a580*/  SHF.R.U32.HI R8, RZ, 0x1, R8 ;  /* 0x00000001ff087819 */ /* 0x000fe20000011608 */
[----:B------:R-:W-:-:S07]  /*a590*/  IMAD.MOV.U32 R9, RZ, RZ, RZ ;  /* 0x000000ffff097224 */ /* 0x000fce00078e00ff */
.L_x_2109:
[----:B------:R-:W-:-:S04]  /*a5a0*/  LEA R14, P1, R8, R21, 0x1 ;  /* 0x00000015080e7211 */ /* 0x000fc800078208ff */
[----:B------:R-:W-:-:S05]  /*a5b0*/  LEA.HI.X R15, R8, R18, R9, 0x1, P1 ;  /* 0x00000012080f7211 */ /* 0x000fca00008f0c09 */
[----:B------:R-:W2:Y:S01]  /*a5c0*/  LDG.E.U16 R8, desc[UR36][R14.64] ;  /* 0x000000240e087981 */ /* 0x000ea2000c1e1500 */
[----:B------:R-:W-:-:S04]  /*a5d0*/  IADD3 R11, PT, PT, R11, R12, RZ ;  /* 0x0000000c0b0b7210 */ /* 0x000fc80007ffe0ff */
[----:B------:R-:W-:Y:S01]  /*a5e0*/  ISETP.GE.U32.AND P1, PT, R11, R13, PT ;  /* 0x0000000d0b00720c */ /* 0x000fe20003f26070 */
[----:B--2---:R2:W-:-:S12]  /*a5f0*/  STL [R1], R8 ;  /* 0x0000000801007387 */ /* 0x0045d80000100800 */
[----:B------:R-:W-:Y:S05]  /*a600*/  @P1 BRA `(.L_x_2106) ;  /* 0x0000002000e01947 */ /* 0x000fea0003800000 */
[----:B--2---:R-:W-:Y:S01]  /*a610*/  CS2R R8, SRZ ;  /* 0x0000000000087805 */ /* 0x004fe2000001ff00 */
        /* <DEDUP_REMOVED lines=276> */
.L_x_2112:
[----:B------:R-:W-:Y:S02]  /*b760*/  SHF.R.U32.HI R8, RZ, 0x1, R8 ;  /* 0x00000001ff087819 */ /* 0x000fe40000011608 */
[----:B------:R-:W-:-:S07]  /*b770*/  MOV R9, RZ ;  /* 0x000000ff00097202 */ /* 0x000fce0000000f00 */
.L_x_2111:
[----:B------:R-:W-:-:S04]  /*b780*/  LEA R14, P1, R8, R21, 0x1 ;  /* 0x00000015080e7211 */ /* 0x000fc800078208ff */
[----:B------:R-:W-:-:S05]  /*b790*/  LEA.HI.X R15, R8, R18, R9, 0x1, P1 ;  /* 0x00000012080f7211 */ /* 0x000fca00008f0c09 */
[----:B------:R3:W5:Y:S01]  /*b7a0*/  LDG.E.U16 R19, desc[UR36][R14.64] ;  /* 0x000000240e137981 */ /* 0x000762000c1e1500 */
[----:B------:R-:W-:-:S05]  /*b7b0*/  IMAD.IADD R11, R11, 0x1, R12 ;  /* 0x000000010b0b7824 */ /* 0x000fca00078e020c */
[----:B------:R-:W-:-:S13]  /*b7c0*/  ISETP.GE.U32.AND P1, PT, R11, R13, PT ;  /* 0x0000000d0b00720c */ /* 0x000fda0003f26070 */
[----:B---3--:R-:W-:Y:S05]  /*b7d0*/  @P1 BRA `(.L_x_2106) ;  /* 0x00000010006c1947 */ /* 0x008fea0003800000 */
        /* <DEDUP_REMOVED lines=277> */
.L_x_2114:
[----:B------:R-:W-:Y:S01]  /*c930*/  SHF.R.U32.HI R8, RZ, 0x1, R8 ;  /* 0x00000001ff087819 */ /* 0x000fe20000011608 */
[----:B------:R-:W-:-:S07]  /*c940*/  IMAD.MOV.U32 R9, RZ, RZ, RZ ;  /* 0x000000ffff097224 */ /* 0x000fce00078e00ff */
.L_x_2113:
[----:B------:R-:W-:-:S04]  /*c950*/  LEA R10, P0, R8, R21, 0x1 ;  /* 0x00000015080a7211 */ /* 0x000fc800078008ff */
[----:B------:R-:W-:-:S05]  /*c960*/  LEA.HI.X R11, R8, R18, R9, 0x1, P0 ;  /* 0x00000012080b7211 */ /* 0x000fca00000f0c09 */
[----:B------:R-:W2:Y:S04]  /*c970*/  LDG.E.U16 R7, desc[UR36][R10.64] ;  /* 0x000000240a077981 */ /* 0x000ea8000c1e1500 */
[----:B--2---:R3:W-:Y:S02]  /*c980*/  STL [R1+0x8], R7 ;  /* 0x0000080701007387 */ /* 0x0047e40000100800 */
.L_x_2106:
[----:B------:R-:W-:Y:S05]  /*c990*/  BSYNC.RECONVERGENT B1 ;  /* 0x0000000000017941 */ /* 0x000fea0003800200 */
.L_x_2105:
[----:B------:R-:W-:Y:S01]  /*c9a0*/  ISETP.GE.U32.AND P0, PT, R0, R13, PT ;  /* 0x0000000d0000720c */ /* 0x000fe20003f06070 */
[----:B------:R-:W-:-:S12]  /*c9b0*/  BSSY.RECONVERGENT B1, `(.L_x_2115) ;  /* 0x0000042000017945 */ /* 0x000fd80003800200 */
[----:B------:R-:W-:Y:S05]  /*c9c0*/  @P0 BRA `(.L_x_2116) ;  /* 0x0000000400000947 */ /* 0x000fea0003800000 */
[----:B0-----:R-:W3:Y:S01]  /*c9d0*/  LDL.LU R9, [R1+0x4] ;  /* 0x0000040001097983 */ /* 0x001ee20000300800 */
[----:B-12---:R-:W-:Y:S02]  /*c9e0*/  PRMT R8, R2, 0x9910, RZ ;  /* 0x0000991002087816 */ /* 0x006fe400000000ff */
[----:B------:R-:W-:-:S04]  /*c9f0*/  ISETP.GE.U32.AND P0, PT, R6, R0, PT ;  /* 0x000000000600720c */ /* 0x000fc80003f06070 */
[----:B------:R-:W-:Y:S02]  /*ca00*/  ISETP.GE.AND.EX P0, PT, R24, RZ, PT, P0 ;  /* 0x000000ff1800720c */ /* 0x000fe40003f06300 */
[----:B---3--:R-:W-:-:S04]  /*ca10*/  PRMT R7, R9, 0x9910, RZ ;  /* 0x0000991009077816 */ /* 0x008fc800000000ff */
[CC--:B------:R-:W-:Y:S02]  /*ca20*/  ISETP.NE.AND P2, PT, R8.reuse, R7.reuse, PT ;  /* 0x000000070800720c */ /* 0x0c0fe40003f45270 */
[----:B------:R-:W-:-:S04]  /*ca30*/  ISETP.GE.AND P1, PT, R8, R7, PT ;  /* 0x000000070800720c */ /* 0x000fc80003f26270 */
        /* <DEDUP_REMOVED lines=10> */
[----:B------:R-:W2:Y:S01]  /*cae0*/  LDL.LU R10, [R1] ;  /* 0x00000000010a7983 */ /* 0x000ea20000300800 */
[----:B------:R-:W-:Y:S02]  /*caf0*/  PRMT R9, R3, 0x9910, RZ ;  /* 0x0000991003097816 */ /* 0x000fe400000000ff */
[----:B------:R-:W-:-:S04]  /*cb00*/  ISETP.GE.U32.AND P0, PT, R20, R7, PT ;  /* 0x000000071400720c */ /* 0x000fc80003f06070 */
[----:B------:R-:W-:Y:S02]  /*cb10*/  ISETP.GE.AND.EX P0, PT, R25, RZ, PT, P0 ;  /* 0x000000ff1900720c */ /* 0x000fe40003f06300 */
[----:B--2---:R-:W-:-:S04]  /*cb20*/  PRMT R0, R10, 0x9910, RZ ;  /* 0x000099100a007816 */ /* 0x004fc800000000ff */
[CC--:B------:R-:W-:Y:S02]  /*cb30*/  ISETP.NE.AND P2, PT, R9.reuse, R0.reuse, PT ;  /* 0x000000000900720c */ /* 0x0c0fe40003f45270 */
[----:B------:R-:W-:Y:S01]  /*cb40*/  ISETP.GE.AND P1, PT, R9, R0, PT ;  /* 0x000000000900720c */ /* 0x000fe20003f26270 */
[----:B------:R-:W-:-:S03]  /*cb50*/  IMAD.IADD R9, R7, 0x1, R12 ;  /* 0x0000000107097824 */ /* 0x000fc600078e020c */
        /* <DEDUP_REMOVED lines=9> */
[----:B-----5:R-:W-:Y:S02]  /*cbf0*/  PRMT R0, R19, 0x9910, RZ ;  /* 0x0000991013007816 */ /* 0x020fe400000000ff */
        /* <DEDUP_REMOVED lines=15> */
[----:B------:R-:W2:Y:S01]  /*ccf0*/  LDL.LU R10, [R1+0x8] ;  /* 0x00000800010a7983 */ /* 0x000ea20000300800 */
[----:B------:R-:W-:Y:S02]  /*cd00*/  PRMT R7, R5, 0x9910, RZ ;  /* 0x0000991005077816 */ /* 0x000fe400000000ff */
[----:B------:R-:W-:-:S04]  /*cd10*/  ISETP.GE.U32.AND P0, PT, R23, R12, PT ;  /* 0x0000000c1700720c */ /* 0x000fc80003f06070 */
[----:B------:R-:W-:Y:S02]  /*cd20*/  ISETP.GE.AND.EX P0, PT, R27, RZ, PT, P0 ;  /* 0x000000ff1b00720c */ /* 0x000fe40003f06300 */
[----:B--2---:R-:W-:-:S04]  /*cd30*/  PRMT R0, R10, 0x9910, RZ ;  /* 0x000099100a007816 */ /* 0x004fc800000000ff */
[CC--:B------:R-:W-:Y:S02]  /*cd40*/  ISETP.NE.AND P2, PT, R7.reuse, R0.reuse, PT ;  /* 0x000000000700720c */ /* 0x0c0fe40003f45270 */
[----:B------:R-:W-:-:S04]  /*cd50*/  ISETP.GE.AND P1, PT, R7, R0, PT ;  /* 0x000000000700720c */ /* 0x000fc80003f26270 */
[----:B------:R-:W-:-:S07]  /*cd60*/  SEL R0, RZ, 0xffffffff, !P1 ;  /* 0xffffffffff007807 */ /* 0x000fce0004800000 */
[----:B------:R-:W-:-:S04]  /*cd70*/  @!P2 SEL R0, RZ, 0xffffffff, !P0 ;  /* 0xffffffffff00a807 */ /* 0x000fc80004000000 */
[----:B------:R-:W-:-:S04]  /*cd80*/  LOP3.LUT R0, R0, 0x1, RZ, 0xc0, !PT ;  /* 0x0000000100007812 */ /* 0x000fc800078ec0ff */
[----:B------:R-:W-:-:S04]  /*cd90*/  ISETP.NE.U32.AND P0, PT, R0, 0x1, PT ;  /* 0x000000010000780c */ /* 0x000fc80003f05070 */
[----:B------:R-:W-:Y:S02]  /*cda0*/  SEL R5, R10, R5, !P0 ;  /* 0x000000050a057207 */ /* 0x000fe40004000000 */
[----:B------:R-:W-:Y:S02]  /*cdb0*/  SEL R23, R12, R23, !P0 ;  /* 0x000000170c177207 */ /* 0x000fe40004000000 */
[----:B------:R-:W-:-:S07]  /*cdc0*/  SEL R27, R27, RZ, P0 ;  /* 0x000000ff1b1b7207 */ /* 0x000fce0000000000 */
.L_x_2116:
[----:B------:R-:W-:Y:S05]  /*cdd0*/  BSYNC.RECONVERGENT B1 ;  /* 0x0000000000017941 */ /* 0x000fea0003800200 */
.L_x_2115:
[----:B------:R-:W-:Y:S02]  /*cde0*/  PRMT R0, R3, 0x9910, RZ ;  /* 0x0000991003007816 */ /* 0x000fe400000000ff */
[----:B0--3--:R-:W-:Y:S02]  /*cdf0*/  PRMT R7, R2, 0x9910, RZ ;  /* 0x0000991002077816 */ /* 0x009fe400000000ff */
        /* <DEDUP_REMOVED lines=23> */
[----:B-12---:R-:W-:Y:S02]  /*cf70*/  SEL R8, R22, R9, !P0 ;  /* 0x0000000916087207 */ /* 0x006fe40004000000 */
        /* <DEDUP_REMOVED lines=13> */
[----:B------:R-:W-:-:S07]  /*d050*/  PRMT R7, R4, 0x7610, R7 ;  /* 0x0000761004077816 */ /* 0x000fce0000000007 */
.L_x_2068:
[----:B------:R-:W-:Y:S05]  /*d060*/  BSYNC.RECONVERGENT B0 ;  /* 0x0000000000007941 */ /* 0x000fea0003800200 */
.L_x_2067:
[----:B------:R-:W0:Y:S01]  /*d070*/  LDCU UR4, c[0x0][0x3b4] ;  /* 0x00007680ff0477ac */ /* 0x000e220008000800 */
[----:B------:R-:W1:Y:S01]  /*d080*/  S2R R0, SR_TID.X ;  /* 0x0000000000007919 */ /* 0x000e620000002100 */
[----:B------:R-:W2:Y:S01]  /*d090*/  S2R R5, SR_TID.Y ;  /* 0x0000000000057919 */ /* 0x000ea20000002200 */
[----:B0-----:R-:W-:-:S09]  /*d0a0*/  UISETP.NE.AND UP0, UPT, UR4, URZ, UPT ;  /* 0x000000ff0400728c */ /* 0x001fd2000bf05270 */
[----:B------:R-:W-:Y:S05]  /*d0b0*/  BRA.U !UP0, `(.L_x_2117) ;  /* 0x0000000108b07547 */ /* 0x000fea000b800000 */
[----:B------:R-:W0:Y:S01]  /*d0c0*/  S2UR UR5, SR_CgaCtaId ;  /* 0x00000000000579c3 */ /* 0x000e220000008800 */
[----:B------:R-:W1:Y:S01]  /*d0d0*/  LDCU UR8, c[0x0][0x360] ;  /* 0x00006c00ff0877ac */ /* 0x000e620008000800 */
[----:B------:R-:W-:Y:S01]  /*d0e0*/  UMOV UR4, 0x400 ;  /* 0x0000040000047882 */ /* 0x000fe20000000000 */
[----:B------:R-:W3:Y:S01]  /*d0f0*/  LDCU UR6, c[0x0][0x364] ;  /* 0x00006c80ff0677ac */ /* 0x000ee20008000800 */
[----:B------:R-:W-:Y:S01]  /*d100*/  UIADD3 UR4, UPT, UPT, UR4, 0x10, URZ ;  /* 0x0000001004047890 */ /* 0x000fe2000fffe0ff */
[----:B-12---:R-:W-:-:S03]  /*d110*/  IMAD R2, R5, UR8, R0 ;  /* 0x0000000805027c24 */ /* 0x006fc6000f8e0200 */
[----:B0-----:R-:W-:Y:S02]  /*d120*/  ULEA UR4, UR5, UR4, 0x18 ;  /* 0x0000000405047291 */ /* 0x001fe4000f8ec0ff */
[----:B---3--:R-:W-:-:S04]  /*d130*/  UISETP.GE.U32.AND UP0, UPT, UR6, 0x2, UPT ;  /* 0x000000020600788c */ /* 0x008fc8000bf06070 */
[----:B------:R-:W-:-:S05]  /*d140*/  LEA R11, R2, UR4, 0x4 ;  /* 0x00000004020b7c11 */ /* 0x000fca000f8e20ff */
[----:B------:R0:W-:Y:S04]  /*d150*/  STS.64 [R11+0x8], R8 ;  /* 0x000008080b007388 */ /* 0x0001e80000000a00 */
[----:B------:R0:W-:Y:S01]  /*d160*/  STS.U16 [R11], R7 ;  /* 0x000000070b007388 */ /* 0x0001e20000000400 */
[----:B------:R-:W-:Y:S05]  /*d170*/  BRA.U !UP0, `(.L_x_2117) ;  /* 0x0000000108807547 */ /* 0x000fea000b800000 */
[----:B------:R-:W-:-:S05]  /*d180*/  UMOV UR5, UR6 ;  /* 0x0000000600057c82 */ /* 0x000fca0008000000 */
.L_x_2120:
[----:B------:R-:W-:Y:S01]  /*d190*/  USHF.R.U32.HI UR7, URZ, 0x1, UR5 ;  /* 0x00000001ff077899 */ /* 0x000fe20008011605 */
[----:B------:R-:W-:Y:S05]  /*d1a0*/  BAR.SYNC.DEFER_BLOCKING 0x0 ;  /* 0x0000000000007b1d */ /* 0x000fea0000010000 */
[----:B------:R-:W-:Y:S01]  /*d1b0*/  VIADD R3, R5, UR7 ;  /* 0x0000000705037c36 */ /* 0x000fe20008000000 */
[----:B------:R-:W-:Y:S04]  /*d1c0*/  BSSY.RECONVERGENT B0, `(.L_x_2118) ;  /* 0x0000018000007945 */ /* 0x000fe80003800200 */
[----:B------:R-:W-:-:S04]  /*d1d0*/  ISETP.GE.U32.AND P0, PT, R3, UR6, PT ;  /* 0x0000000603007c0c */ /* 0x000fc8000bf06070 */
[----:B------:R-:W-:-:S13]  /*d1e0*/  ISETP.GE.U32.OR P0, PT, R5, UR7, P0 ;  /* 0x0000000705007c0c */ /* 0x000fda0008706470 */
[----:B-1----:R-:W-:Y:S05]  /*d1f0*/  @P0 BRA `(.L_x_2119) ;  /* 0x0000000000500947 */ /* 0x002fea0003800000 */
[----:B------:R-:W-:Y:S01]  /*d200*/  IMAD R2, R3, UR8, R0 ;  /* 0x0000000803027c24 */ /* 0x000fe2000f8e0200 */
[----:B------:R-:W-:-:S04]  /*d210*/  PRMT R13, R7, 0x9910, RZ ;  /* 0x00009910070d7816 */ /* 0x000fc800000000ff */
[----:B------:R-:W-:-:S05]  /*d220*/  LEA R4, R2, UR4, 0x4 ;  /* 0x0000000402047c11 */ /* 0x000fca000f8e20ff */
[----:B------:R-:W1:Y:S04]  /*d230*/  LDS.U16 R6, [R4] ;  /* 0x0000000004067984 */ /* 0x000e680000000400 */
[----:B------:R-:W2:Y:S01]  /*d240*/  LDS.64 R2, [R4+0x8] ;  /* 0x0000080004027984 */ /* 0x000ea20000000a00 */
[----:B-1----:R-:W-:-:S04]  /*d250*/  PRMT R10, R6, 0x9910, RZ ;  /* 0x00009910060a7816 */ /* 0x002fc800000000ff */
[C---:B------:R-:W-:Y:S02]  /*d260*/  ISETP.NE.AND P2, PT, R13.reuse, R10, PT ;  /* 0x0000000a0d00720c */ /* 0x040fe40003f45270 */
[----:B--2---:R-:W-:Y:S02]  /*d270*/  ISETP.GE.U32.AND P0, PT, R8, R2, PT ;  /* 0x000000020800720c */ /* 0x004fe40003f06070 */
[----:B------:R-:W-:Y:S02]  /*d280*/  ISETP.GE.AND P1, PT, R13, R10, PT ;  /* 0x0000000a0d00720c */ /* 0x000fe40003f26270 */
[----:B------:R-:W-:Y:S02]  /*d290*/  ISETP.GE.AND.EX P0, PT, R9, R3, PT, P0 ;  /* 0x000000030900720c */ /* 0x000fe40003f06300 */
[----:B------:R-:W-:-:S05]  /*d2a0*/  SEL R10, RZ, 0xffffffff, !P1 ;  /* 0xffffffffff0a7807 */ /* 0x000fca0004800000 */
[----:B------:R-:W-:-:S04]  /*d2b0*/  @!P2 SEL R10, RZ, 0xffffffff, !P0 ;  /* 0xffffffffff0aa807 */ /* 0x000fc80004000000 */
[----:B------:R-:W-:-:S04]  /*d2c0*/  LOP3.LUT R10, R10, 0x1, RZ, 0xc0, !PT ;  /* 0x000000010a0a7812 */ /* 0x000fc800078ec0ff */
[----:B------:R-:W-:-:S04]  /*d2d0*/  ISETP.NE.U32.AND P0, PT, R10, 0x1, PT ;  /* 0x000000010a00780c */ /* 0x000fc80003f05070 */
[----:B------:R-:W-:Y:S02]  /*d2e0*/  SEL R6, R6, R7, !P0 ;  /* 0x0000000706067207 */ /* 0x000fe40004000000 */
[----:B0-----:R-:W-:Y:S02]  /*d2f0*/  SEL R8, R2, R8, !P0 ;  /* 0x0000000802087207 */ /* 0x001fe40004000000 */
[----:B------:R-:W-:Y:S01]  /*d300*/  SEL R9, R3, R9, !P0 ;  /* 0x0000000903097207 */ /* 0x000fe20004000000 */
[----:B------:R1:W-:Y:S01]  /*d310*/  STS.U16 [R11], R6 ;  /* 0x000000060b007388 */ /* 0x0003e20000000400 */
[----:B------:R-:W-:-:S03]  /*d320*/  PRMT R7, R6, 0x7610, R7 ;  /* 0x0000761006077816 */ /* 0x000fc60000000007 */
[----:B------:R1:W-:Y:S04]  /*d330*/  STS.64 [R11+0x8], R8 ;  /* 0x000008080b007388 */ /* 0x0003e80000000a00 */
.L_x_2119:
[----:B------:R-:W-:Y:S05]  /*d340*/  BSYNC.RECONVERGENT B0 ;  /* 0x0000000000007941 */ /* 0x000fea0003800200 */
.L_x_2118:
[----:B------:R-:W-:-:S03]  /*d350*/  UISETP.GT.U32.AND UP0, UPT, UR5, 0x3, UPT ;  /* 0x000000030500788c */ /* 0x000fc6000bf04070 */
[----:B------:R-:W-:-:S06]  /*d360*/  UMOV UR5, UR7 ;  /* 0x0000000700057c82 */ /* 0x000fcc0008000000 */
[----:B------:R-:W-:Y:S05]  /*d370*/  BRA.U UP0, `(.L_x_2120) ;  /* 0xfffffffd00847547 */ /* 0x000fea000b83ffff */
.L_x_2117:
[----:B------:R-:W3:Y:S02]  /*d380*/  LDCU UR4, c[0x0][0x3b0] ;  /* 0x00007600ff0477ac */ /* 0x000ee40008000800 */
[----:B---3--:R-:W-:-:S09]  /*d390*/  UISETP.NE.AND UP0, UPT, UR4, URZ, UPT ;  /* 0x000000ff0400728c */ /* 0x008fd2000bf05270 */
[----:B------:R-:W-:Y:S05]  /*d3a0*/  BRA.U !UP0, `(.L_x_2121) ;  /* 0x0000000508147547 */ /* 0x000fea000b800000 */
[----:B------:R-:W3:Y:S02]  /*d3b0*/  LDCU UR5, c[0x0][0x360] ;  /* 0x00006c00ff0577ac */ /* 0x000ee40008000800 */
[----:B---3--:R-:W-:Y:S02]  /*d3c0*/  UISETP.GE.U32.AND UP0, UPT, UR5, 0x21, UPT ;  /* 0x000000210500788c */ /* 0x008fe4000bf06070 */
[----:B------:R-:W-:-:S07]  /*d3d0*/  UMOV UR4, UR5 ;  /* 0x0000000500047c82 */ /* 0x000fce0008000000 */
[----:B------:R-:W-:Y:S05]  /*d3e0*/  BRA.U !UP0, `(.L_x_2122) ;  /* 0x0000000108a87547 */ /* 0x000fea000b800000 */
[----:B------:R-:W3:Y:S01]  /*d3f0*/  S2UR UR6, SR_CgaCtaId ;  /* 0x00000000000679c3 */ /* 0x000ee20000008800 */
[----:B------:R-:W-:Y:S01]  /*d400*/  UMOV UR4, 0x400 ;  /* 0x0000040000047882 */ /* 0x000fe20000000000 */
[----:B-12---:R-:W-:Y:S01]  /*d410*/  IMAD R2, R5, UR5, R0 ;  /* 0x0000000505027c24 */ /* 0x006fe2000f8e0200 */
[----:B------:R-:W-:Y:S02]  /*d420*/  UIADD3 UR4, UPT, UPT, UR4, 0x10, URZ ;  /* 0x0000001004047890 */ /* 0x000fe4000fffe0ff */
[----:B------:R-:W-:Y:S02]  /*d430*/  UISETP.GE.U32.AND UP0, UPT, UR5, 0x40, UPT ;  /* 0x000000400500788c */ /* 0x000fe4000bf06070 */
[----:B---3--:R-:W-:-:S06]  /*d440*/  ULEA UR4, UR6, UR4, 0x18 ;  /* 0x0000000406047291 */ /* 0x008fcc000f8ec0ff */
[----:B0-----:R-:W-:Y:S01]  /*d450*/  LEA R11, R2, UR4, 0x4 ;  /* 0x00000004020b7c11 */ /* 0x001fe2000f8e20ff */
[----:B------:R-:W-:-:S04]  /*d460*/  UMOV UR4, 0x20 ;  /* 0x0000002000047882 */ /* 0x000fc80000000000 */
[----:B------:R3:W-:Y:S04]  /*d470*/  STS.64 [R11+0x8], R8 ;  /* 0x000008080b007388 */ /* 0x0007e80000000a00 */
[----:B------:R3:W-:Y:S01]  /*d480*/  STS.U16 [R11], R7 ;  /* 0x000000070b007388 */ /* 0x0007e20000000400 */
[----:B------:R-:W-:Y:S05]  /*d490*/  BRA.U !UP0, `(.L_x_2122) ;  /* 0x00000001087c7547 */ /* 0x000fea000b800000 */
[----:B------:R-:W-:-:S07]  /*d4a0*/  IMAD.U32 R2, RZ, RZ, UR5 ;  /* 0x00000005ff027e24 */ /* 0x000fce000f8e00ff */
.L_x_2125:
[----:B------:R-:W-:Y:S01]  /*d4b0*/  SHF.R.U32.HI R13, RZ, 0x1, R2 ;  /* 0x00000001ff0d7819 */ /* 0x000fe20000011602 */
[----:B------:R-:W-:Y:S01]  /*d4c0*/  BAR.SYNC.DEFER_BLOCKING 0x0 ;  /* 0x0000000000007b1d */ /* 0x000fe20000010000 */
[----:B------:R-:W-:-:S03]  /*d4d0*/  ISETP.GT.U32.AND P3, PT, R2, 0x7f, PT ;  /* 0x0000007f0200780c */ /* 0x000fc60003f64070 */
[----:B------:R-:W-:Y:S02]  /*d4e0*/  IMAD.IADD R3, R13, 0x1, R0 ;  /* 0x000000010d037824 */ /* 0x000fe400078e0200 */
[----:B------:R-:W-:Y:S03]  /*d4f0*/  BSSY.RECONVERGENT B0, `(.L_x_2123) ;  /* 0x0000017000007945 */ /* 0x000fe60003800200 */
[----:B------:R-:W-:-:S04]  /*d500*/  ISETP.GE.U32.AND P0, PT, R3, UR5, PT ;  /* 0x0000000503007c0c */ /* 0x000fc8000bf06070 */
[----:B------:R-:W-:-:S13]  /*d510*/  ISETP.GE.U32.OR P0, PT, R0, R13, P0 ;  /* 0x0000000d0000720c */ /* 0x000fda0000706470 */
[----:B0-----:R-:W-:Y:S05]  /*d520*/  @P0 BRA `(.L_x_2124) ;  /* 0x00000000004c0947 */ /* 0x001fea0003800000 */
[----:B------:R-:W-:Y:S02]  /*d530*/  LEA R4, R13, R11, 0x4 ;  /* 0x0000000b0d047211 */ /* 0x000fe400078e20ff */
[----:B------:R-:W-:-:S03]  /*d540*/  PRMT R15, R7, 0x9910, RZ ;  /* 0x00009910070f7816 */ /* 0x000fc600000000ff */
[----:B------:R-:W0:Y:S04]  /*d550*/  LDS.U16 R6, [R4] ;  /* 0x0000000004067984 */ /* 0x000e280000000400 */
[----:B------:R-:W1:Y:S01]  /*d560*/  LDS.64 R2, [R4+0x8] ;  /* 0x0000080004027984 */ /* 0x000e620000000a00 */
[----:B0-----:R-:W-:-:S04]  /*d570*/  PRMT R10, R6, 0x9910, RZ ;  /* 0x00009910060a7816 */ /* 0x001fc800000000ff */
[C---:B------:R-:W-:Y:S02]  /*d580*/  ISETP.NE.AND P2, PT, R15.reuse, R10, PT ;  /* 0x0000000a0f00720c */ /* 0x040fe40003f45270 */
[----:B-1----:R-:W-:Y:S02]  /*d590*/  ISETP.GE.U32.AND P0, PT, R8, R2, PT ;  /* 0x000000020800720c */ /* 0x002fe40003f06070 */
[----:B------:R-:W-:Y:S02]  /*d5a0*/  ISETP.GE.AND P1, PT, R15, R10, PT ;  /* 0x0000000a0f00720c */ /* 0x000fe40003f26270 */
[----:B------:R-:W-:Y:S02]  /*d5b0*/  ISETP.GE.AND.EX P0, PT, R9, R3, PT, P0 ;  /* 0x000000030900720c */ /* 0x000fe40003f06300 */
[----:B------:R-:W-:-:S05]  /*d5c0*/  SEL R10, RZ, 0xffffffff, !P1 ;  /* 0xffffffffff0a7807 */ /* 0x000fca0004800000 */
[----:B------:R-:W-:-:S04]  /*d5d0*/  @!P2 SEL R10, RZ, 0xffffffff, !P0 ;  /* 0xffffffffff0aa807 */ /* 0x000fc80004000000 */
[----:B------:R-:W-:-:S04]  /*d5e0*/  LOP3.LUT R10, R10, 0x1, RZ, 0xc0, !PT ;  /* 0x000000010a0a7812 */ /* 0x000fc800078ec0ff */
[----:B------:R-:W-:-:S04]  /*d5f0*/  ISETP.NE.U32.AND P0, PT, R10, 0x1, PT ;  /* 0x000000010a00780c */ /* 0x000fc80003f05070 */
[----:B------:R-:W-:Y:S02]  /*d600*/  SEL R6, R6, R7, !P0 ;  /* 0x0000000706067207 */ /* 0x000fe40004000000 */
[----:B---3--:R-:W-:Y:S02]  /*d610*/  SEL R8, R2, R8, !P0 ;  /* 0x0000000802087207 */ /* 0x008fe40004000000 */
[----:B------:R-:W-:Y:S01]  /*d620*/  SEL R9, R3, R9, !P0 ;  /* 0x0000000903097207 */ /* 0x000fe20004000000 */
[----:B------:R0:W-:Y:S01]  /*d630*/  STS.U16 [R11], R6 ;  /* 0x000000060b007388 */ /* 0x0001e20000000400 */
[----:B------:R-:W-:-:S03]  /*d640*/  PRMT R7, R6, 0x7610, R7 ;  /* 0x0000761006077816 */ /* 0x000fc60000000007 */
[----:B------:R0:W-:Y:S04]  /*d650*/  STS.64 [R11+0x8], R8 ;  /* 0x000008080b007388 */ /* 0x0001e80000000a00 */
.L_x_2124:
[----:B------:R-:W-:Y:S05]  /*d660*/  BSYNC.RECONVERGENT B0 ;  /* 0x0000000000007941 */ /* 0x000fea0003800200 */
.L_x_2123:
[----:B------:R-:W-:Y:S01]  /*d670*/  IMAD.MOV.U32 R2, RZ, RZ, R13 ;  /* 0x000000ffff027224 */ /* 0x000fe200078e000d */
[----:B------:R-:W-:Y:S06]  /*d680*/  @P3 BRA `(.L_x_2125) ;  /* 0xfffffffc00883947 */ /* 0x000fec000383ffff */
.L_x_2122:
[----:B------:R-:W-:Y:S01]  /*d690*/  BAR.SYNC.DEFER_BLOCKING 0x0 ;  /* 0x0000000000007b1d */ /* 0x000fe20000010000 */
[----:B------:R-:W-:-:S09]  /*d6a0*/  UISETP.GE.U32.AND UP0, UPT, UR4, 0x2, UPT ;  /* 0x000000020400788c */ /* 0x000fd2000bf06070 */
[----:B------:R-:W-:Y:S05]  /*d6b0*/  BRA.U !UP0, `(.L_x_2121) ;  /* 0x0000000108507547 */ /* 0x000fea000b800000 */
[----:B------:R-:W-:-:S07]  /*d6c0*/  IMAD.MOV.U32 R2, RZ, RZ, 0x1 ;  /* 0x00000001ff027424 */ /* 0x000fce00078e00ff */
.L_x_2126:
[----:B------:R-:W-:Y:S01]  /*d6d0*/  PRMT R3, R7, 0x9910, RZ ;  /* 0x0000991007037816 */ /* 0x000fe200000000ff */
[----:B01-3--:R-:W0:Y:S04]  /*d6e0*/  SHFL.DOWN PT, R11, R8, R2, 0x1f ;  /* 0x08001f02080b7589 */ /* 0x00be2800000e0000 */
[----:B------:R-:W1:Y:S04]  /*d6f0*/  SHFL.DOWN PT, R4, R3, R2, 0x1f ;  /* 0x08001f0203047589 */ /* 0x000e6800000e0000 */
[----:B------:R3:W4:Y:S02]  /*d700*/  SHFL.DOWN PT, R6, R9, R2, 0x1f ;  /* 0x08001f0209067589 */ /* 0x00072400000e0000 */
[----:B---3--:R-:W-:Y:S01]  /*d710*/  IMAD.SHL.U32 R2, R2, 0x2, RZ ;  /* 0x0000000202027824 */ /* 0x008fe200078e00ff */
[----:B0-----:R-:W-:-:S02]  /*d720*/  ISETP.GE.U32.AND P0, PT, R8, R11, PT ;  /* 0x0000000b0800720c */ /* 0x001fc40003f06070 */
[----:B-1----:R-:W-:-:S04]  /*d730*/  PRMT R12, R4, 0x9910, RZ ;  /* 0x00009910040c7816 */ /* 0x002fc800000000ff */
[----:B------:R-:W-:Y:S02]  /*d740*/  ISETP.NE.AND P1, PT, R3, R12, PT ;  /* 0x0000000c0300720c */ /* 0x000fe40003f25270 */
[----:B----4-:R-:W-:-:S04]  /*d750*/  ISETP.GE.AND.EX P0, PT, R9, R6, PT, P0 ;  /* 0x000000060900720c */ /* 0x010fc80003f06300 */
[----:B------:R-:W-:Y:S02]  /*d760*/  SEL R10, RZ, 0xffffffff, !P0 ;  /* 0xffffffffff0a7807 */ /* 0x000fe40004000000 */
[----:B------:R-:W-:-:S05]  /*d770*/  ISETP.GE.AND P0, PT, R3, R12, PT ;  /* 0x0000000c0300720c */ /* 0x000fca0003f06270 */
[----:B------:R-:W-:Y:S02]  /*d780*/  @P1 SEL R10, RZ, 0xffffffff, !P0 ;  /* 0xffffffffff0a1807 */ /* 0x000fe40004000000 */
[----:B------:R-:W-:Y:S02]  /*d790*/  ISETP.GE.AND P1, PT, R2, UR4, PT ;  /* 0x0000000402007c0c */ /* 0x000fe4000bf26270 */
[----:B------:R-:W-:-:S04]  /*d7a0*/  LOP3.LUT R10, R10, 0x1, RZ, 0xc0, !PT ;  /* 0x000000010a0a7812 */ /* 0x000fc800078ec0ff */
[----:B------:R-:W-:-:S04]  /*d7b0*/  ISETP.NE.U32.AND P0, PT, R10, 0x1, PT ;  /* 0x000000010a00780c */ /* 0x000fc80003f05070 */
[----:B------:R-:W-:Y:S02]  /*d7c0*/  SEL R7, R4, R7, !P0 ;  /* 0x0000000704077207 */ /* 0x000fe40004000000 */
[----:B------:R-:W-:Y:S02]  /*d7d0*/  SEL R8, R11, R8, !P0 ;  /* 0x000000080b087207 */ /* 0x000fe40004000000 */
[----:B------:R-:W-:Y:S01]  /*d7e0*/  SEL R9, R6, R9, !P0 ;  /* 0x0000000906097207 */ /* 0x000fe20004000000 */
[----:B------:R-:W-:Y:S06]  /*d7f0*/  @!P1 BRA `(.L_x_2126) ;  /* 0xfffffffc00b49947 */ /* 0x000fec000383ffff */
.L_x_2121:
[----:B------:R-:W4:Y:S01]  /*d800*/  LDCU UR4, c[0x0][0x56c] ;  /* 0x0000ad80ff0477ac */ /* 0x000f220008000800 */
[----:B------:R-:W-:Y:S01]  /*d810*/  HFMA2 R18, -RZ, RZ, 0, 0 ;  /* 0x00000000ff127431 */ /* 0x000fe200000001ff */
[----:B----4-:R-:W-:-:S09]  /*d820*/  UISETP.NE.AND UP0, UPT, UR4, URZ, UPT ;  /* 0x000000ff0400728c */ /* 0x010fd2000bf05270 */
[----:B------:R-:W-:Y:S05]  /*d830*/  BRA.U !UP0, `(.L_x_2127) ;  /* 0x0000001108587547 */ /* 0x000fea000b800000 */
[----:B------:R-:W4:Y:S01]  /*d840*/  LDCU.64 UR8, c[0x0][0x570] ;  /* 0x0000ae00ff0877ac */ /* 0x000f220008000a00 */
[----:B------:R-:W-:Y:S02]  /*d850*/  IMAD.MOV.U32 R2, RZ, RZ, RZ ;  /* 0x000000ffff027224 */ /* 0x000fe400078e00ff */
[----:B------:R-:W-:Y:S01]  /*d860*/  IMAD.MOV.U32 R3, RZ, RZ, R29 ;  /* 0x000000ffff037224 */ /* 0x000fe200078e001d */
[----:B------:R-:W0:Y:S01]  /*d870*/  LDCU UR6, c[0x0][0x578] ;  /* 0x0000af00ff0677ac */ /* 0x000e220008000800 */
[----:B------:R-:W2:Y:S01]  /*d880*/  LDCU UR5, c[0x0][0x69c] ;  /* 0x0000d380ff0577ac */ /* 0x000ea20008000800 */
[----:B------:R-:W-:-:S04]  /*d890*/  UIADD3 UR4, UPT, UPT, UR4, -0x1, URZ ;  /* 0xffffffff04047890 */ /* 0x000fc8000fffe0ff */
[----:B------:R-:W-:Y:S01]  /*d8a0*/  UISETP.NE.AND UP0, UPT, UR4, URZ, UPT ;  /* 0x000000ff0400728c */ /* 0x000fe2000bf05270 */
[----:B----4-:R-:W-:-:S05]  /*d8b0*/  IMAD.HI.U32 R2, R29, UR9, R2 ;  /* 0x000000091d027c27 */ /* 0x010fca000f8e0002 */
[----:B0-----:R-:W-:-:S05]  /*d8c0*/  SHF.R.U32.HI R3, RZ, UR6, R2 ;  /* 0x00000006ff037c19 */ /* 0x001fca0008011602 */
[----:B-1-3--:R-:W-:-:S04]  /*d8d0*/  IMAD.MOV R11, RZ, RZ, -R3 ;  /* 0x000000ffff0b7224 */ /* 0x00afc800078e0a03 */
[----:B------:R-:W-:-:S04]  /*d8e0*/  IMAD R11, R11, UR8, R29 ;  /* 0x000000080b0b7c24 */ /* 0x000fc8000f8e021d */
[----:B--2---:R-:W-:Y:S01]  /*d8f0*/  IMAD R18, R11, UR5, RZ ;  /* 0x000000050b127c24 */ /* 0x004fe2000f8e02ff */
[----:B------:R-:W-:Y:S06]  /*d900*/  BRA.U !UP0, `(.L_x_2127) ;  /* 0x0000001108247547 */ /* 0x000fec000b800000 */
[----:B------:R-:W0:Y:S01]  /*d910*/  LDCU.64 UR6, c[0x0][0x580] ;  /* 0x0000b000ff0677ac */ /* 0x000e220008000a00 */
[----:B------:R-:W-:Y:S01]  /*d920*/  MOV R2, RZ ;  /* 0x000000ff00027202 */ /* 0x000fe20000000f00 */
        /* <DEDUP_REMOVED lines=263> */
.L_x_2127:
[----:B------:R-:W4:Y:S01]  /*e9a0*/  LDCU.64 UR4, c[0x0][0x780] ;  /* 0x0000f000ff0477ac */ /* 0x000f220008000a00 */
[----:B------:R-:W-:Y:S01]  /*e9b0*/  CS2R R2, SRZ ;  /* 0x0000000000027805 */ /* 0x000fe2000001ff00 */
[----:B------:R-:W-:Y:S02]  /*e9c0*/  UPLOP3.LUT UP0, UPT, UPT, UPT, UPT, 0x80, 0x8 ;  /* 0x000000000008789c */ /* 0x000fe40003f0f070 */
[----:B----4-:R-:W-:-:S04]  /*e9d0*/  UISETP.NE.U32.AND UP1, UPT, UR4, URZ, UPT ;  /* 0x000000ff0400728c */ /* 0x010fc8000bf25070 */
[----:B------:R-:W-:-:S09]  /*e9e0*/  UISETP.NE.AND.EX UP1, UPT, UR5, URZ, UPT, UP1 ;  /* 0x000000ff0500728c */ /* 0x000fd2000bf25310 */
[----:B------:R-:W-:Y:S05]  /*e9f0*/  BRA.U !UP1, `(.L_x_2128) ;  /* 0x0000000509387547 */ /* 0x000fea000b800000 */
[----:B01-3--:R-:W-:Y:S01]  /*ea00*/  MOV R11, 0x8 ;  /* 0x00000008000b7802 */ /* 0x00bfe20000000f00 */
[----:B------:R-:W-:-:S07]  /*ea10*/  IMAD.MOV.U32 R4, RZ, RZ, 0x10 ;  /* 0x00000010ff047424 */ /* 0x000fce00078e00ff */
.L_x_2129:
[----:B------:R-:W0:Y:S08]  /*ea20*/  I2F.U32.RP R6, R4 ;  /* 0x0000000400067306 */ /* 0x000e300000209000 */
[----:B0-----:R-:W0:Y:S02]  /*ea30*/  MUFU.RCP R6, R6 ;  /* 0x0000000600067308 */ /* 0x001e240000001000 */
[----:B0-----:R-:W-:Y:S01]  /*ea40*/  VIADD R2, R6, 0xffffffe ;  /* 0x0ffffffe06027836 */ /* 0x001fe20000000000 */
[----:B------:R-:W-:-:S05]  /*ea50*/  LOP3.LUT R6, RZ, R4, RZ, 0x33, !PT ;  /* 0x00000004ff067212 */ /* 0x000fca00078e33ff */
[----:B------:R0:W1:Y:S02]  /*ea60*/  F2I.FTZ.U32.TRUNC.NTZ R3, R2 ;  /* 0x0000000200037305 */ /* 0x000064000021f000 */
[----:B0-----:R-:W-:Y:S02]  /*ea70*/  HFMA2 R2, -RZ, RZ, 0, 0 ;  /* 0x00000000ff027431 */ /* 0x001fe400000001ff */
[----:B-1----:R-:W-:-:S04]  /*ea80*/  IMAD.MOV R13, RZ, RZ, -R3 ;  /* 0x000000ffff0d7224 */ /* 0x002fc800078e0a03 */
[----:B------:R-:W-:-:S04]  /*ea90*/  IMAD R13, R13, R4, RZ ;  /* 0x000000040d0d7224 */ /* 0x000fc800078e02ff */
[----:B------:R-:W-:-:S06]  /*eaa0*/  IMAD.HI.U32 R3, R3, R13, R2 ;  /* 0x0000000d03037227 */ /* 0x000fcc00078e0002 */
[----:B------:R-:W-:-:S04]  /*eab0*/  IMAD.HI.U32 R10, R3, R11, RZ ;  /* 0x0000000b030a7227 */ /* 0x000fc800078e00ff */
[----:B------:R-:W-:-:S04]  /*eac0*/  IMAD.MOV R10, RZ, RZ, -R10 ;  /* 0x000000ffff0a7224 */ /* 0x000fc800078e0a0a */
        /* <DEDUP_REMOVED lines=20> */
[----:B------:R-:W-:Y:S01]  /*ec10*/  @P1 IADD3 R2, PT, PT, R2, -R10, RZ ;  /* 0x8000000a02021210 */ /* 0x000fe20007ffe0ff */
[----:B------:R-:W-:-:S03]  /*ec20*/  @P1 VIADD R11, R11, 0x1 ;  /* 0x000000010b0b1836 */ /* 0x000fc60000000000 */
[----:B------:R-:W-:Y:S02]  /*ec30*/  ISETP.GE.U32.AND P2, PT, R2, R10, PT ;  /* 0x0000000a0200720c */ /* 0x000fe40003f46070 */
[----:B------:R-:W-:Y:S01]  /*ec40*/  @P3 IMAD.IADD R3, R3, 0x1, -R10 ;  /* 0x0000000103033824 */ /* 0x000fe200078e0a0a */
[----:B------:R-:W-:-:S04]  /*ec50*/  @P3 IADD3 R13, PT, PT, R13, 0x1, RZ ;  /* 0x000000010d0d3810 */ /* 0x000fc80007ffe0ff */
[----:B------:R-:W-:-:S06]  /*ec60*/  ISETP.GE.U32.AND P1, PT, R3, R10, PT ;  /* 0x0000000a0300720c */ /* 0x000fcc0003f26070 */
[----:B------:R-:W-:-:S05]  /*ec70*/  @P2 VIADD R11, R11, 0x1 ;  /* 0x000000010b0b2836 */ /* 0x000fca0000000000 */
[----:B------:R-:W-:Y:S02]  /*ec80*/  SEL R3, R6, R11, !P0 ;  /* 0x0000000b06037207 */ /* 0x000fe40004000000 */
[----:B------:R-:W-:-:S03]  /*ec90*/  @P1 VIADD R13, R13, 0x1 ;  /* 0x000000010d0d1836 */ /* 0x000fc60000000000 */
[----:B------:R-:W-:Y:S02]  /*eca0*/  IMAD.WIDE.U32 R2, R3, R18, RZ ;  /* 0x0000001203027225 */ /* 0x000fe400078e00ff */
[----:B------:R-:W-:-:S03]  /*ecb0*/  SEL R13, R6, R13, !P0 ;  /* 0x0000000d060d7207 */ /* 0x000fc60004000000 */
        /* <DEDUP_REMOVED lines=23> */
.L_x_2131:
[----:B------:R-:W-:-:S07]  /*ee30*/  MOV R4, 0xee50 ;  /* 0x0000ee5000047802 */ /* 0x000fce0000000f00 */
[----:B--2--5:R-:W-:Y:S05]  /*ee40*/  CALL.REL.NOINC `($__internal_6_$__cuda_sm20_div_u64) ;  /* 0x0000003000907944 */ /* 0x024fea0003c00000 */
[----:B------:R-:W-:Y:S01]  /*ee50*/  IMAD.MOV.U32 R2, RZ, RZ, R6 ;  /* 0x000000ffff027224 */ /* 0x000fe200078e0006 */
[----:B------:R-:W-:-:S07]  /*ee60*/  MOV R3, R11 ;  /* 0x0000000b00037202 */ /* 0x000fce0000000f00 */
.L_x_2132:
[----:B------:R-:W-:Y:S05]  /*ee70*/  BSYNC.RECONVERGENT B0 ;  /* 0x0000000000007941 */ /* 0x000fea0003800200 */
.L_x_2130:
[----:B------:R-:W0:Y:S02]  /*ee80*/  LDCU.64 UR4, c[0x0][0x780] ;  /* 0x0000f000ff0477ac */ /* 0x000e240008000a00 */
[----:B0-----:R-:W-:Y:S02]  /*ee90*/  UISETP.NE.U32.AND UP0, UPT, UR4, URZ, UPT ;  /* 0x000000ff0400728c */ /* 0x001fe4000bf05070 */
[----:B------:R-:W-:Y:S02]  /*eea0*/  IADD3 R2, P0, PT, R2, UR4, RZ ;  /* 0x0000000402027c10 */ /* 0x000fe4000ff1e0ff */
[----:B------:R-:W-:Y:S02]  /*eeb0*/  UISETP.NE.AND.EX UP0, UPT, UR5, URZ, UPT, UP0 ;  /* 0x000000ff0500728c */ /* 0x000fe4000bf05300 */
[----:B------:R-:W-:Y:S02]  /*eec0*/  IADD3.X R3, PT, PT, R3, UR5, RZ, P0, !PT ;  /* 0x0000000503037c10 */ /* 0x000fe400087fe4ff */
[----:B------:R-:W-:-:S11]  /*eed0*/  UPLOP3.LUT UP0, UPT, UPT, UPT, UP0, 0x40, 0x4 ;  /* 0x000000000004789c */ /* 0x000fd60003f0e800 */
.L_x_2128:
[----:B------:R-:W4:Y:S02]  /*eee0*/  LDCU UR4, c[0x0][0x3b8] ;  /* 0x00007700ff0477ac */ /* 0x000f240008000800 */
[----:B----4-:R-:W-:-:S09]  /*eef0*/  UISETP.NE.AND UP1, UPT, UR4, URZ, UPT ;  /* 0x000000ff0400728c */ /* 0x010fd2000bf25270 */
[----:B------:R-:W-:Y:S05]  /*ef00*/  BRA.U !UP1, `(.L_x_2133) ;  /* 0x0000002909647547 */ /* 0x000fea000b800000 */
[----:B------:R-:W4:Y:S01]  /*ef10*/  S2R R4, SR_CTAID.X ;  /* 0x0000000000047919 */ /* 0x000f220000002500 */
[----:B------:R-:W0:Y:S01]  /*ef20*/  LDCU UR4, c[0x0][0x56c] ;  /* 0x0000ad80ff0477ac */ /* 0x000e220008000800 */
[----:B------:R-:W-:Y:S01]  /*ef30*/  IMAD.MOV.U32 R18, RZ, RZ, RZ ;  /* 0x000000ffff127224 */ /* 0x000fe200078e00ff */
[----:B------:R-:W1:Y:S01]  /*ef40*/  LDCU UR5, c[0x0][0x3bc] ;  /* 0x00007780ff0577ac */ /* 0x000e620008000800 */
[----:B------:R-:W2:Y:S01]  /*ef50*/  LDCU UR6, c[0x0][0x3c0] ;  /* 0x00007800ff0677ac */ /* 0x000ea20008000800 */
[----:B------:R-:W4:Y:S01]  /*ef60*/  LDCU UR7, c[0x0][0x3a8] ;  /* 0x00007500ff0777ac */ /* 0x000f220008000800 */
[----:B0-----:R-:W-:Y:S01]  /*ef70*/  UISETP.NE.AND UP1, UPT, UR4, URZ, UPT ;  /* 0x000000ff0400728c */ /* 0x001fe2000bf25270 */
[----:B-1----:R-:W-:-:S04]  /*ef80*/  IMAD R6, R0, UR5, RZ ;  /* 0x0000000500067c24 */ /* 0x002fc8000f8e02ff */
[----:B--23--:R-:W-:-:S04]  /*ef90*/  IMAD R11, R5, UR6, R6 ;  /* 0x00000006050b7c24 */ /* 0x00cfc8000f8e0206 */
        /* <DEDUP_REMOVED lines=15> */
[----:B------:R-:W-:Y:S01]  /*f090*/  HFMA2 R12, -RZ, RZ, 0, 0 ;  /* 0x00000000ff0c7431 */ /* 0x000fe200000001ff */
        /* <DEDUP_REMOVED lines=263> */
.L_x_2134:
[----:B------:R-:W0:Y:S01]  /*10110*/  LDCU UR4, c[0x0][0x3a0] ;  /* 0x00007400ff0477ac */ /* 0x000e220008000800 */
[----:B------:R-:W1:Y:S01]  /*10120*/  S2UR UR8, SR_CgaCtaId ;  /* 0x00000000000879c3 */ /* 0x000e620000008800 */
[----:B------:R-:W-:Y:S01]  /*10130*/  BSSY.RECONVERGENT B0, `(.L_x_2135) ;  /* 0x0000017000007945 */ /* 0x000fe20003800200 */
[----:B------:R-:W-:Y:S02]  /*10140*/  LOP3.LUT P3, RZ, R0, R5, RZ, 0xfc, !PT ;  /* 0x0000000500ff7212 */ /* 0x000fe4000786fcff */
[----:B------:R-:W-:Y:S02]  /*10150*/  PLOP3.LUT P0, PT, PT, PT, PT, 0x8, 0x80 ;  /* 0x000000000080781c */ /* 0x000fe40003f0e170 */
[----:B0-----:R-:W-:-:S13]  /*10160*/  ISETP.GE.AND P1, PT, R11, UR4, PT ;  /* 0x000000040b007c0c */ /* 0x001fda000bf26270 */
[----:B-1----:R-:W-:Y:S05]  /*10170*/  @P1 BRA `(.L_x_2136) ;  /* 0x0000000000481947 */ /* 0x002fea0003800000 */
        /* <DEDUP_REMOVED lines=17> */
[----:B------:R0:W-:Y:S02]  /*10290*/  STG.E.U16 desc[UR36][R10.64], R7 ;  /* 0x000000070a007986 */ /* 0x0001e4000c101524 */
.L_x_2136:
[----:B------:R-:W-:Y:S05]  /*102a0*/  BSYNC.RECONVERGENT B0 ;  /* 0x0000000000007941 */ /* 0x000fea0003800200 */
.L_x_2135:
[----:B------:R-:W-:Y:S01]  /*102b0*/  UMOV UR7, 0x400 ;  /* 0x0000040000077882 */ /* 0x000fe20000000000 */
        /* <DEDUP_REMOVED lines=34> */
.L_x_2138:
[----:B------:R-:W-:Y:S05]  /*104e0*/  BSYNC.RECONVERGENT B0 ;  /* 0x0000000000007941 */ /* 0x000fea0003800200 */
.L_x_2137:
[----:B------:R-:W-:Y:S01]  /*104f0*/  BAR.SYNC.DEFER_BLOCKING 0x0 ;  /* 0x0000000000007b1d */ /* 0x000fe20000010000 */
[----:B------:R-:W-:-:S09]  /*10500*/  ULEA UR4, UR8, UR7, 0x18 ;  /* 0x0000000708047291 */ /* 0x000fd2000f8ec0ff */
        /* <DEDUP_REMOVED lines=14> */
[----:B------:R-:W2:Y:S01]  /*105f0*/  LDCU.64 UR10, c[0x0][0x390] ;  /* 0x00007200ff0a77ac */ /* 0x000ea20008000a00 */
[----:B------:R-:W3:Y:S01]  /*10600*/  LDCU.U16 UR5, c[0x0][0x388] ;  /* 0x00007100ff0577ac */ /* 0x000ee20008000400 */
[----:B-1----:R-:W-:Y:S01]  /*10610*/  UISETP.NE.AND UP1, UPT, UR4, URZ, UPT ;  /* 0x000000ff0400728c */ /* 0x002fe2000bf25270 */
[----:B--2---:R-:W-:-:S02]  /*10620*/  IMAD.U32 R6, RZ, RZ, UR10 ;  /* 0x0000000aff067e24 */ /* 0x004fc4000f8e00ff */
[----:B0-----:R-:W-:Y:S02]  /*10630*/  IMAD.U32 R9, RZ, RZ, UR11 ;  /* 0x0000000bff097e24 */ /* 0x001fe4000f8e00ff */
[----:B---3--:R-:W-:-:S04]  /*10640*/  IMAD.U32 R7, RZ, RZ, UR5 ;  /* 0x00000005ff077e24 */ /* 0x008fc8000f8e00ff */
[----:B------:R-:W-:Y:S05]  /*10650*/  BRA.U !UP1, `(.L_x_2140) ;  /* 0x0000000109847547 */ /* 0x000fea000b800000 */
[----:B------:R-:W0:Y:S01]  /*10660*/  LDCU UR4, c[0x0][0x360] ;  /* 0x00006c00ff0477ac */ /* 0x000e220008000800 */
[----:B------:R-:W1:Y:S01]  /*10670*/  LDCU UR6, c[0x0][0x3ac] ;  /* 0x00007580ff0677ac */ /* 0x000e620008000800 */
[----:B0-----:R-:W-:-:S05]  /*10680*/  IMAD R8, R5, UR4, R0 ;  /* 0x0000000405087c24 */ /* 0x001fca000f8e0200 */
[----:B-1----:R-:W-:-:S13]  /*10690*/  ISETP.GE.U32.AND P1, PT, R8, UR6, PT ;  /* 0x0000000608007c0c */ /* 0x002fda000bf26070 */
[----:B------:R-:W-:Y:S05]  /*106a0*/  @P1 BRA `(.L_x_2141) ;  /* 0x0000000000e81947 */ /* 0x000fea0003800000 */
[----:B------:R-:W0:Y:S01]  /*106b0*/  LDCU UR5, c[0x0][0x374] ;  /* 0x00006e80ff0577ac */ /* 0x000e220008000800 */
[----:B-----5:R-:W1:Y:S01]  /*106c0*/  LDC R19, c[0x0][0x364] ;  /* 0x0000d900ff137b82 */ /* 0x020e620000000800 */
[----:B------:R-:W-:Y:S07]  /*106d0*/  BSSY.RECONVERGENT B1, `(.L_x_2142) ;  /* 0x0000018000017945 */ /* 0x000fee0003800200 */
[----:B------:R-:W2:Y:S01]  /*106e0*/  LDC.64 R10, c[0x0][0x788] ;  /* 0x0001e200ff0a7b82 */ /* 0x000ea20000000a00 */
[----:B0-----:R-:W-:-:S02]  /*106f0*/  IMAD R17, R4, UR5, RZ ;  /* 0x0000000504117c24 */ /* 0x001fc4000f8e02ff */
[----:B-1----:R-:W-:-:S07]  /*10700*/  IMAD R19, R19, UR4, RZ ;  /* 0x0000000413137c24 */ /* 0x002fce000f8e02ff */
.L_x_2143:
[----:B------:R-:W-:-:S05]  /*10710*/  IADD3 R15, PT, PT, R17, R8, RZ ;  /* 0x00000008110f7210 */ /* 0x000fca0007ffe0ff */
[----:B--2---:R-:W-:-:S05]  /*10720*/  IMAD.WIDE.U32 R14, R15, 0x10, R10 ;  /* 0x000000100f0e7825 */ /* 0x004fca00078e000a */
[----:B------:R-:W2:Y:S04]  /*10730*/  LDG.E.U16 R4, desc[UR36][R14.64] ;  /* 0x000000240e047981 */ /* 0x000ea8000c1e1500 */
[----:B------:R-:W3:Y:S01]  /*10740*/  LDG.E.64 R12, desc[UR36][R14.64+0x8] ;  /* 0x000008240e0c7981 */ /* 0x000ee2000c1e1b00 */
[----:B------:R-:W-:Y:S01]  /*10750*/  PRMT R21, R7, 0x9910, RZ ;  /* 0x0000991007157816 */ /* 0x000fe200000000ff */
[----:B------:R-:W-:Y:S01]  /*10760*/  IMAD.IADD R8, R19, 0x1, R8 ;  /* 0x0000000113087824 */ /* 0x000fe200078e0208 */
[----:B--2---:R-:W-:-:S04]  /*10770*/  PRMT R16, R4, 0x9910, RZ ;  /* 0x0000991004107816 */ /* 0x004fc800000000ff */
[C---:B------:R-:W-:Y:S02]  /*10780*/  ISETP.NE.AND P3, PT, R21.reuse, R16, PT ;  /* 0x000000101500720c */ /* 0x040fe40003f65270 */
[----:B---3--:R-:W-:Y:S02]  /*10790*/  ISETP.GE.U32.AND P1, PT, R6, R12, PT ;  /* 0x0000000c0600720c */ /* 0x008fe40003f26070 */
[----:B------:R-:W-:Y:S02]  /*107a0*/  ISETP.GE.AND P2, PT, R21, R16, PT ;  /* 0x000000101500720c */ /* 0x000fe40003f46270 */
[----:B------:R-:W-:Y:S02]  /*107b0*/  ISETP.GE.AND.EX P1, PT, R9, R13, PT, P1 ;  /* 0x0000000d0900720c */ /* 0x000fe40003f26310 */
[----:B------:R-:W-:Y:S02]  /*107c0*/  SEL R16, RZ, 0xffffffff, !P2 ;  /* 0xffffffffff107807 */ /* 0x000fe40005000000 */
[----:B------:R-:W-:-:S03]  /*107d0*/  ISETP.GE.U32.AND P2, PT, R8, UR6, PT ;  /* 0x0000000608007c0c */ /* 0x000fc6000bf46070 */
[----:B------:R-:W-:-:S04]  /*107e0*/  @!P3 SEL R16, RZ, 0xffffffff, !P1 ;  /* 0xffffffffff10b807 */ /* 0x000fc80004800000 */
[----:B------:R-:W-:-:S04]  /*107f0*/  LOP3.LUT R16, R16, 0x1, RZ, 0xc0, !PT ;  /* 0x0000000110107812 */ /* 0x000fc800078ec0ff */
[----:B------:R-:W-:-:S04]  /*10800*/  ISETP.NE.U32.AND P1, PT, R16, 0x1, PT ;  /* 0x000000011000780c */ /* 0x000fc80003f25070 */
[----:B------:R-:W-:Y:S02]  /*10810*/  SEL R7, R4, R7, !P1 ;  /* 0x0000000704077207 */ /* 0x000fe40004800000 */
[----:B------:R-:W-:Y:S02]  /*10820*/  SEL R6, R12, R6, !P1 ;  /* 0x000000060c067207 */ /* 0x000fe40004800000 */
[----:B------:R-:W-:Y:S01]  /*10830*/  SEL R9, R13, R9, !P1 ;  /* 0x000000090d097207 */ /* 0x000fe20004800000 */
[----:B------:R-:W-:Y:S06]  /*10840*/  @!P2 BRA `(.L_x_2143) ;  /* 0xfffffffc00b0a947 */ /* 0x000fec000383ffff */
[----:B------:R-:W-:Y:S05]  /*10850*/  BSYNC.RECONVERGENT B1 ;  /* 0x0000000000017941 */ /* 0x000fea0003800200 */
.L_x_2142:
[----:B------:R-:W-:Y:S05]  /*10860*/  BRA `(.L_x_2141) ;  /* 0x0000000000787947 */ /* 0x000fea0003800000 */
.L_x_2140:
[----:B------:R-:W0:Y:S02]  /*10870*/  LDCU UR5, c[0x0][0x3ac] ;  /* 0x00007580ff0577ac */ /* 0x000e240008000800 */
[----:B0-----:R-:W-:-:S13]  /*10880*/  ISETP.GE.U32.AND P1, PT, R5, UR5, PT ;  /* 0x0000000505007c0c */ /* 0x001fda000bf26070 */
[----:B------:R-:W-:Y:S05]  /*10890*/  @P1 BRA `(.L_x_2141) ;  /* 0x00000000006c1947 */ /* 0x000fea0003800000 */
[----:B------:R-:W0:Y:S01]  /*108a0*/  LDCU UR4, c[0x0][0x374] ;  /* 0x00006e80ff0477ac */ /* 0x000e220008000800 */
[----:B-----5:R-:W1:Y:S01]  /*108b0*/  LDC R19, c[0x0][0x360] ;  /* 0x0000d800ff137b82 */ /* 0x020e620000000800 */
[----:B------:R-:W-:-:S07]  /*108c0*/  IMAD.MOV.U32 R17, RZ, RZ, R5 ;  /* 0x000000ffff117224 */ /* 0x000fce00078e0005 */
[----:B------:R-:W2:Y:S08]  /*108d0*/  LDC.64 R10, c[0x0][0x788] ;  /* 0x0001e200ff0a7b82 */ /* 0x000eb00000000a00 */
[----:B------:R-:W3:Y:S01]  /*108e0*/  LDC R20, c[0x0][0x364] ;  /* 0x0000d900ff147b82 */ /* 0x000ee20000000800 */
[----:B0-----:R-:W-:-:S07]  /*108f0*/  IMAD R4, R4, UR4, RZ ;  /* 0x0000000404047c24 */ /* 0x001fce000f8e02ff */
.L_x_2144:
[----:B------:R-:W-:-:S04]  /*10900*/  IMAD.IADD R13, R4, 0x1, R17 ;  /* 0x00000001040d7824 */ /* 0x000fc800078e0211 */
[----:B-1----:R-:W-:-:S04]  /*10910*/  IMAD R13, R13, R19, R0 ;  /* 0x000000130d0d7224 */ /* 0x002fc800078e0200 */
[----:B--2---:R-:W-:-:S05]  /*10920*/  IMAD.WIDE.U32 R14, R13, 0x10, R10 ;  /* 0x000000100d0e7825 */ /* 0x004fca00078e000a */
[----:B------:R-:W2:Y:S04]  /*10930*/  LDG.E.U16 R8, desc[UR36][R14.64] ;  /* 0x000000240e087981 */ /* 0x000ea8000c1e1500 */
[----:B------:R-:W4:Y:S01]  /*10940*/  LDG.E.64 R12, desc[UR36][R14.64+0x8] ;  /* 0x000008240e0c7981 */ /* 0x000f22000c1e1b00 */
[----:B------:R-:W-:Y:S02]  /*10950*/  PRMT R21, R7, 0x9910, RZ ;  /* 0x0000991007157816 */ /* 0x000fe400000000ff */
[----:B---3--:R-:W-:Y:S02]  /*10960*/  IADD3 R17, PT, PT, R20, R17, RZ ;  /* 0x0000001114117210 */ /* 0x008fe40007ffe0ff */
[----:B--2---:R-:W-:-:S04]  /*10970*/  PRMT R16, R8, 0x9910, RZ ;  /* 0x0000991008107816 */ /* 0x004fc800000000ff */
[C---:B------:R-:W-:Y:S02]  /*10980*/  ISETP.NE.AND P3, PT, R21.reuse, R16, PT ;  /* 0x000000101500720c */ /* 0x040fe40003f65270 */
[----:B----4-:R-:W-:Y:S02]  /*10990*/  ISETP.GE.U32.AND P1, PT, R6, R12, PT ;  /* 0x0000000c0600720c */ /* 0x010fe40003f26070 */
        /* <DEDUP_REMOVED lines=11> */
.L_x_2141:
[----:B------:R-:W-:Y:S05]  /*10a50*/  BSYNC.RECONVERGENT B0 ;  /* 0x0000000000007941 */ /* 0x000fea0003800200 */
.L_x_2139:
[----:B------:R-:W0:Y:S01]  /*10a60*/  LDCU UR5, c[0x0][0x360] ;  /* 0x00006c00ff0577ac */ /* 0x000e220008000800 */
[----:B------:R-:W-:Y:S01]  /*10a70*/  IMAD.MOV.U32 R8, RZ, RZ, R6 ;  /* 0x000000ffff087224 */ /* 0x000fe200078e0006 */
[----:B------:R-:W-:Y:S01]  /*10a80*/  UIADD3 UR7, UPT, UPT, UR7, 0x10, URZ ;  /* 0x0000001007077890 */ /* 0x000fe2000fffe0ff */
[----:B------:R-:W1:Y:S03]  /*10a90*/  LDCU UR6, c[0x0][0x364] ;  /* 0x00006c80ff0677ac */ /* 0x000e660008000800 */
[----:B------:R-:W-:Y:S01]  /*10aa0*/  ULEA UR8, UR8, UR7, 0x18 ;  /* 0x0000000708087291 */ /* 0x000fe2000f8ec0ff */
[----:B0-----:R-:W-:-:S05]  /*10ab0*/  IMAD R4, R5, UR5, R0 ;  /* 0x0000000505047c24 */ /* 0x001fca000f8e0200 */
[----:B------:R-:W-:Y:S01]  /*10ac0*/  LEA R4, R4, UR8, 0x4 ;  /* 0x0000000804047c11 */ /* 0x000fe2000f8e20ff */
[----:B-1----:R-:W-:-:S04]  /*10ad0*/  UISETP.GE.U32.AND UP1, UPT, UR6, 0x2, UPT ;  /* 0x000000020600788c */ /* 0x002fc8000bf26070 */
[----:B------:R0:W-:Y:S04]  /*10ae0*/  STS.64 [R4+0x8], R8 ;  /* 0x0000080804007388 */ /* 0x0001e80000000a00 */
[----:B------:R0:W-:Y:S01]  /*10af0*/  STS.U16 [R4], R7 ;  /* 0x0000000704007388 */ /* 0x0001e20000000400 */
[----:B------:R-:W-:Y:S05]  /*10b00*/  BRA.U !UP1, `(.L_x_2145) ;  /* 0x0000000109847547 */ /* 0x000fea000b800000 */
[----:B------:R-:W-:-:S05]  /*10b10*/  UMOV UR4, UR6 ;  /* 0x0000000600047c82 */ /* 0x000fca0008000000 */
.L_x_2148:
[----:B------:R-:W-:Y:S01]  /*10b20*/  USHF.R.U32.HI UR7, URZ, 0x1, UR4 ;  /* 0x00000001ff077899 */ /* 0x000fe20008011604 */
[----:B------:R-:W-:Y:S05]  /*10b30*/  BAR.SYNC.DEFER_BLOCKING 0x0 ;  /* 0x0000000000007b1d */ /* 0x000fea0000010000 */
[----:B------:R-:W-:Y:S01]  /*10b40*/  VIADD R11, R5, UR7 ;  /* 0x00000007050b7c36 */ /* 0x000fe20008000000 */
[----:B------:R-:W-:Y:S04]  /*10b50*/  BSSY.RECONVERGENT B0, `(.L_x_2146) ;  /* 0x0000019000007945 */ /* 0x000fe80003800200 */
[----:B------:R-:W-:-:S04]  /*10b60*/  ISETP.GE.U32.AND P1, PT, R11, UR6, PT ;  /* 0x000000060b007c0c */ /* 0x000fc8000bf26070 */
[----:B------:R-:W-:-:S13]  /*10b70*/  ISETP.GE.U32.OR P1, PT, R5, UR7, P1 ;  /* 0x0000000705007c0c */ /* 0x000fda0008f26470 */
[----:B-1----:R-:W-:Y:S05]  /*10b80*/  @P1 BRA `(.L_x_2147) ;  /* 0x0000000000541947 */ /* 0x002fea0003800000 */
[----:B0-----:R-:W-:Y:S01]  /*10b90*/  IMAD R8, R11, UR5, R0 ;  /* 0x000000050b087c24 */ /* 0x001fe2000f8e0200 */
[----:B------:R-:W-:-:S04]  /*10ba0*/  PRMT R14, R7, 0x9910, RZ ;  /* 0x00009910070e7816 */ /* 0x000fc800000000ff */
[----:B------:R-:W-:-:S05]  /*10bb0*/  LEA R8, R8, UR8, 0x4 ;  /* 0x0000000808087c11 */ /* 0x000fca000f8e20ff */
[----:B------:R-:W0:Y:S04]  /*10bc0*/  LDS.U16 R12, [R8] ;  /* 0x00000000080c7984 */ /* 0x000e280000000400 */
[----:B------:R-:W1:Y:S01]  /*10bd0*/  LDS.64 R10, [R8+0x8] ;  /* 0x00000800080a7984 */ /* 0x000e620000000a00 */
[----:B0-----:R-:W-:-:S04]  /*10be0*/  PRMT R13, R12, 0x9910, RZ ;  /* 0x000099100c0d7816 */ /* 0x001fc800000000ff */
[-C--:B------:R-:W-:Y:S02]  /*10bf0*/  ISETP.NE.AND P3, PT, R14, R13.reuse, PT ;  /* 0x0000000d0e00720c */ /* 0x080fe40003f65270 */
        /* <DEDUP_REMOVED lines=10> */
[----:B------:R-:W-:Y:S01]  /*10ca0*/  IMAD.MOV.U32 R8, RZ, RZ, R6 ;  /* 0x000000ffff087224 */ /* 0x000fe200078e0006 */
[----:B------:R-:W-:Y:S01]  /*10cb0*/  PRMT R7, R13, 0x7610, R7 ;  /* 0x000076100d077816 */ /* 0x000fe20000000007 */
[----:B------:R1:W-:Y:S04]  /*10cc0*/  STS.U16 [R4], R13 ;  /* 0x0000000d04007388 */ /* 0x0003e80000000400 */
[----:B------:R1:W-:Y:S02]  /*10cd0*/  STS.64 [R4+0x8], R8 ;  /* 0x0000080804007388 */ /* 0x0003e40000000a00 */
.L_x_2147:
[----:B------:R-:W-:Y:S05]  /*10ce0*/  BSYNC.RECONVERGENT B0 ;  /* 0x0000000000007941 */ /* 0x000fea0003800200 */
.L_x_2146:
[----:B------:R-:W-:-:S03]  /*10cf0*/  UISETP.GT.U32.AND UP1, UPT, UR4, 0x3, UPT ;  /* 0x000000030400788c */ /* 0x000fc6000bf24070 */
[----:B------:R-:W-:-:S06]  /*10d00*/  UMOV UR4, UR7 ;  /* 0x0000000700047c82 */ /* 0x000fcc0008000000 */
[----:B------:R-:W-:Y:S05]  /*10d10*/  BRA.U UP1, `(.L_x_2148) ;  /* 0xfffffffd01807547 */ /* 0x000fea000b83ffff */
.L_x_2145:
[----:B------:R-:W2:Y:S02]  /*10d20*/  LDCU UR4, c[0x0][0x3b0] ;  /* 0x00007600ff0477ac */ /* 0x000ea40008000800 */
[----:B--2---:R-:W-:-:S09]  /*10d30*/  UISETP.NE.AND UP1, UPT, UR4, URZ, UPT ;  /* 0x000000ff0400728c */ /* 0x004fd2000bf25270 */
[----:B------:R-:W-:Y:S05]  /*10d40*/  BRA.U !UP1, `(.L_x_2149) ;  /* 0x0000000509007547 */ /* 0x000fea000b800000 */
[----:B------:R-:W-:Y:S02]  /*10d50*/  UISETP.GE.U32.AND UP1, UPT, UR5, 0x21, UPT ;  /* 0x000000210500788c */ /* 0x000fe4000bf26070 */
[----:B------:R-:W-:-:S07]  /*10d60*/  UMOV UR4, UR5 ;  /* 0x0000000500047c82 */ /* 0x000fce0008000000 */
[----:B------:R-:W-:Y:S05]  /*10d70*/  BRA.U !UP1, `(.L_x_2150) ;  /* 0x0000000109987547 */ /* 0x000fea000b800000 */
[----:B01----:R-:W-:Y:S01]  /*10d80*/  MOV R8, R6 ;  /* 0x0000000600087202 */ /* 0x003fe20000000f00 */
[----:B------:R2:W-:Y:S01]  /*10d90*/  STS.U16 [R4], R7 ;  /* 0x0000000704007388 */ /* 0x0005e20000000400 */
[----:B------:R-:W-:Y:S01]  /*10da0*/  UISETP.GE.U32.AND UP1, UPT, UR5, 0x40, UPT ;  /* 0x000000400500788c */ /* 0x000fe2000bf26070 */
[----:B------:R-:W-:Y:S02]  /*10db0*/  UMOV UR4, 0x20 ;  /* 0x0000002000047882 */ /* 0x000fe40000000000 */
[----:B------:R2:W-:Y:S06]  /*10dc0*/  STS.64 [R4+0x8], R8 ;  /* 0x0000080804007388 */ /* 0x0005ec0000000a00 */
[----:B------:R-:W-:Y:S05]  /*10dd0*/  BRA.U !UP1, `(.L_x_2150) ;  /* 0x0000000109807547 */ /* 0x000fea000b800000 */
[----:B------:R-:W-:-:S07]  /*10de0*/  IMAD.U32 R5, RZ, RZ, UR5 ;  /* 0x00000005ff057e24 */ /* 0x000fce000f8e00ff */
.L_x_2153:
[----:B------:R-:W-:Y:S01]  /*10df0*/  SHF.R.U32.HI R13, RZ, 0x1, R5 ;  /* 0x00000001ff0d7819 */ /* 0x000fe20000011605 */
[----:B------:R-:W-:Y:S01]  /*10e00*/  BAR.SYNC.DEFER_BLOCKING 0x0 ;  /* 0x0000000000007b1d */ /* 0x000fe20000010000 */
[----:B------:R-:W-:-:S03]  /*10e10*/  ISETP.GT.U32.AND P2, PT, R5, 0x7f, PT ;  /* 0x0000007f0500780c */ /* 0x000fc60003f44070 */
[----:B--2---:R-:W-:Y:S02]  /*10e20*/  IMAD.IADD R8, R13, 0x1, R0 ;  /* 0x000000010d087824 */ /* 0x004fe400078e0200 */
[----:B------:R-:W-:Y:S03]  /*10e30*/  BSSY.RECONVERGENT B0, `(.L_x_2151) ;  /* 0x0000018000007945 */ /* 0x000fe60003800200 */
[----:B------:R-:W-:-:S04]  /*10e40*/  ISETP.GE.U32.AND P1, PT, R8, UR5, PT ;  /* 0x0000000508007c0c */ /* 0x000fc8000bf26070 */
[----:B------:R-:W-:-:S13]  /*10e50*/  ISETP.GE.U32.OR P1, PT, R0, R13, P1 ;  /* 0x0000000d0000720c */ /* 0x000fda0000f26470 */
[----:B------:R-:W-:Y:S05]  /*10e60*/  @P1 BRA `(.L_x_2152) ;  /* 0x0000000000501947 */ /* 0x000fea0003800000 */
[----:B------:R-:W-:Y:S01]  /*10e70*/  IMAD R5, R13, 0x10, R4 ;  /* 0x000000100d057824 */ /* 0x000fe200078e0204 */
[----:B------:R-:W-:-:S04]  /*10e80*/  PRMT R15, R7, 0x9910, RZ ;  /* 0x00009910070f7816 */ /* 0x000fc800000000ff */
        /* <DEDUP_REMOVED lines=14> */
[----:B------:R-:W-:Y:S01]  /*10f70*/  MOV R8, R6 ;  /* 0x0000000600087202 */ /* 0x000fe20000000f00 */
[----:B------:R0:W-:Y:S01]  /*10f80*/  STS.U16 [R4], R5 ;  /* 0x0000000504007388 */ /* 0x0001e20000000400 */
[----:B------:R-:W-:-:S03]  /*10f90*/  PRMT R7, R5, 0x7610, R7 ;  /* 0x0000761005077816 */ /* 0x000fc60000000007 */
[----:B------:R0:W-:Y:S04]  /*10fa0*/  STS.64 [R4+0x8], R8 ;  /* 0x0000080804007388 */ /* 0x0001e80000000a00 */
.L_x_2152:
[----:B------:R-:W-:Y:S05]  /*10fb0*/  BSYNC.RECONVERGENT B0 ;  /* 0x0000000000007941 */ /* 0x000fea0003800200 */
.L_x_2151:
[----:B0-----:R-:W-:Y:S01]  /*10fc0*/  IMAD.MOV.U32 R5, RZ, RZ, R13 ;  /* 0x000000ffff057224 */ /* 0x001fe200078e000d */
[----:B------:R-:W-:Y:S06]  /*10fd0*/  @P2 BRA `(.L_x_2153) ;  /* 0xfffffffc00842947 */ /* 0x000fec000383ffff */
.L_x_2150:
[----:B------:R-:W-:Y:S01]  /*10fe0*/  BAR.SYNC.DEFER_BLOCKING 0x0 ;  /* 0x0000000000007b1d */ /* 0x000fe20000010000 */
[----:B------:R-:W-:-:S09]  /*10ff0*/  UISETP.GE.U32.AND UP1, UPT, UR4, 0x2, UPT ;  /* 0x000000020400788c */ /* 0x000fd2000bf26070 */
[----:B------:R-:W-:Y:S05]  /*11000*/  BRA.U !UP1, `(.L_x_2149) ;  /* 0x0000000109507547 */ /* 0x000fea000b800000 */
[----:B------:R-:W-:-:S07]  /*11010*/  IMAD.MOV.U32 R0, RZ, RZ, 0x1 ;  /* 0x00000001ff007424 */ /* 0x000fce00078e00ff */
.L_x_2154:
[----:B------:R-:W-:Y:S01]  /*11020*/  PRMT R12, R7, 0x9910, RZ ;  /* 0x00009910070c7816 */ /* 0x000fe200000000ff */
[----:B------:R-:W3:Y:S04]  /*11030*/  SHFL.DOWN PT, R5, R6, R0, 0x1f ;  /* 0x08001f0006057589 */ /* 0x000ee800000e0000 */
[----:B012---:R-:W0:Y:S04]  /*11040*/  SHFL.DOWN PT, R4, R12, R0, 0x1f ;  /* 0x08001f000c047589 */ /* 0x007e2800000e0000 */
[----:B------:R1:W2:Y:S02]  /*11050*/  SHFL.DOWN PT, R8, R9, R0, 0x1f ;  /* 0x08001f0009087589 */ /* 0x0002a400000e0000 */
[----:B-1----:R-:W-:Y:S01]  /*11060*/  IMAD.SHL.U32 R0, R0, 0x2, RZ ;  /* 0x0000000200007824 */ /* 0x002fe200078e00ff */
[----:B---3--:R-:W-:-:S02]  /*11070*/  ISETP.GE.U32.AND P1, PT, R6, R5, PT ;  /* 0x000000050600720c */ /* 0x008fc40003f26070 */
[----:B0-----:R-:W-:-:S04]  /*11080*/  PRMT R11, R4, 0x9910, RZ ;  /* 0x00009910040b7816 */ /* 0x001fc800000000ff */
[----:B------:R-:W-:Y:S02]  /*11090*/  ISETP.NE.AND P2, PT, R12, R11, PT ;  /* 0x0000000b0c00720c */ /* 0x000fe40003f45270 */
[----:B--2---:R-:W-:-:S04]  /*110a0*/  ISETP.GE.AND.EX P1, PT, R9, R8, PT, P1 ;  /* 0x000000080900720c */ /* 0x004fc80003f26310 */
        /* <DEDUP_REMOVED lines=10> */
.L_x_2149:
[----:B------:R-:W-:Y:S05]  /*11150*/  @!P0 EXIT ;  /* 0x000000000000894d */ /* 0x000fea0003800000 */
[----:B------:R-:W3:Y:S01]  /*11160*/  LDCU.U8 UR6, c[0x0][0x7a0] ;  /* 0x0000f400ff0677ac */ /* 0x000ee20008000000 */
[----:B------:R-:W4:Y:S01]  /*11170*/  LDCU.64 UR4, c[0x0][0x798] ;  /* 0x0000f300ff0477ac */ /* 0x000f220008000a00 */
[----:B---3--:R-:W-:-:S04]  /*11180*/  UISETP.NE.AND UP1, UPT, UR6, URZ, UPT ;  /* 0x000000ff0600728c */ /* 0x008fc8000bf25270 */
[----:B----4-:R-:W-:Y:S02]  /*11190*/  USEL UR4, UR4, URZ, UP1 ;  /* 0x000000ff04047287 */ /* 0x010fe40008800000 */
[----:B------:R-:W-:-:S04]  /*111a0*/  USEL UR5, UR5, URZ, UP1 ;  /* 0x000000ff05057287 */ /* 0x000fc80008800000 */
[----:B------:R-:W-:-:S04]  /*111b0*/  IADD3 R16, P0, PT, R6, UR4, RZ ;  /* 0x0000000406107c10 */ /* 0x000fc8000ff1e0ff */
[----:B------:R-:W-:Y:S01]  /*111c0*/  IADD3.X R17, PT, PT, R9, UR5, RZ, P0, !PT ;  /* 0x0000000509117c10 */ /* 0x000fe200087fe4ff */
[----:B------:R-:W-:Y:S08]  /*111d0*/  BRA.U !UP0, `(.L_x_2155) ;  /* 0x0000000108f87547 */ /* 0x000ff0000b800000 */
[----:B------:R-:W-:Y:S05]  /*111e0*/  BRA.U !UP1, `(.L_x_2156) ;  /* 0x0000000109447547 */ /* 0x000fea000b800000 */
[----:B------:R-:W-:Y:S01]  /*111f0*/  MOV R0, 0x0 ;  /* 0x0000000000007802 */ /* 0x000fe20000000f00 */
[----:B------:R-:W3:Y:S01]  /*11200*/  LDCU.64 UR4, c[0x4][0x3c8] ;  /* 0x01007900ff0477ac */ /* 0x000ee20008000a00 */
[----:B-1----:R-:W-:Y:S02]  /*11210*/  HFMA2 R13, -RZ, RZ, 0, 0 ;  /* 0x00000000ff0d7431 */ /* 0x002fe400000001ff */
[----:B0-2---:R-:W-:Y:S01]  /*11220*/  IMAD.MOV.U32 R8, RZ, RZ, 0x2dd ;  /* 0x000002ddff087424 */ /* 0x005fe200078e00ff */
[----:B------:R0:W1:Y:S01]  /*11230*/  LDC.64 R2, c[0x4][R0] ;  /* 0x0100000000027b82 */ /* 0x0000620000000a00 */
[----:B------:R-:W2:Y:S01]  /*11240*/  LDCU.64 UR6, c[0x4][0x3c0] ;  /* 0x01007800ff0677ac */ /* 0x000ea20008000a00 */
[----:B------:R-:W-:Y:S01]  /*11250*/  IMAD.MOV.U32 R12, RZ, RZ, 0x1 ;  /* 0x00000001ff0c7424 */ /* 0x000fe200078e00ff */
[----:B------:R-:W4:Y:S01]  /*11260*/  LDCU.64 UR8, c[0x4][0x228] ;  /* 0x01004500ff0877ac */ /* 0x000f220008000a00 */
[----:B---3--:R-:W-:Y:S01]  /*11270*/  MOV R4, UR4 ;  /* 0x0000000400047c02 */ /* 0x008fe20008000f00 */
[----:B------:R-:W-:-:S02]  /*11280*/  IMAD.U32 R5, RZ, RZ, UR5 ;  /* 0x00000005ff057e24 */ /* 0x000fc4000f8e00ff */
[----:B--2---:R-:W-:Y:S02]  /*11290*/  IMAD.U32 R6, RZ, RZ, UR6 ;  /* 0x00000006ff067e24 */ /* 0x004fe4000f8e00ff */
[----:B------:R-:W-:Y:S01]  /*112a0*/  IMAD.U32 R7, RZ, RZ, UR7 ;  /* 0x00000007ff077e24 */ /* 0x000fe2000f8e00ff */
[----:B----4-:R-:W-:Y:S01]  /*112b0*/  MOV R10, UR8 ;  /* 0x00000008000a7c02 */ /* 0x010fe20008000f00 */
[----:B0-----:R-:W-:-:S07]  /*112c0*/  IMAD.U32 R11, RZ, RZ, UR9 ;  /* 0x00000009ff0b7e24 */ /* 0x001fce000f8e00ff */
[----:B-----5:R-:W-:-:S07]  /*112d0*/  LEPC R20, `(.L_x_2157) ;  /* 0x000000001014794e */ /* 0x020fce0000000000 */
[----:B-1----:R-:W-:Y:S05]  /*112e0*/  CALL.ABS.NOINC R2 ;  /* 0x0000000002007343 */ /* 0x002fea0003c00000 */
.L_x_2157:
[----:B------:R-:W-:-:S07]  /*112f0*/  CS2R R16, SRZ ;  /* 0x0000000000107805 */ /* 0x000fce000001ff00 */
.L_x_2156:
[----:B------:R-:W3:Y:S02]  /*11300*/  LDCU.U8 UR4, c[0x0][0x7a1] ;  /* 0x0000f420ff0477ac */ /* 0x000ee40008000000 */
[----:B---3--:R-:W-:-:S09]  /*11310*/  UISETP.NE.AND UP0, UPT, UR4, URZ, UPT ;  /* 0x000000ff0400728c */ /* 0x008fd2000bf05270 */
[----:B------:R-:W-:Y:S05]  /*11320*/  BRA.U !UP0, `(.L_x_2158) ;  /* 0x0000000108607547 */ /* 0x000fea000b800000 */
[----:B------:R-:W3:Y:S02]  /*11330*/  LDCU UR4, c[0x0][0x7a4] ;  /* 0x0000f480ff0477ac */ /* 0x000ee40008000800 */
[----:B---3--:R-:W-:-:S09]  /*11340*/  UISETP.NE.AND UP0, UPT, UR4, 0x1, UPT ;  /* 0x000000010400788c */ /* 0x008fd2000bf05270 */
[----:B------:R-:W-:Y:S05]  /*11350*/  BRA.U !UP0, `(.L_x_2159) ;  /* 0x0000000108407547 */ /* 0x000fea000b800000 */
[----:B------:R-:W-:Y:S01]  /*11360*/  MOV R2, 0x0 ;  /* 0x0000000000027802 */ /* 0x000fe20000000f00 */
[----:B------:R-:W3:Y:S01]  /*11370*/  LDCU.64 UR4, c[0x4][0x3d8] ;  /* 0x01007b00ff0477ac */ /* 0x000ee20008000a00 */
[----:B------:R-:W-:Y:S02]  /*11380*/  HFMA2 R12, -RZ, RZ, 0, 5.9604644775390625e-08 ;  /* 0x00000001ff0c7431 */ /* 0x000fe400000001ff */
[----:B012---:R-:W-:Y:S01]  /*11390*/  IMAD.MOV.U32 R8, RZ, RZ, 0x2ef ;  /* 0x000002efff087424 */ /* 0x007fe200078e00ff */
[----:B------:R-:W0:Y:S01]  /*113a0*/  LDCU.64 UR8, c[0x4][0x3c0] ;  /* 0x01007800ff0877ac */ /* 0x000e220008000a00 */
[----:B------:R-:W1:Y:S01]  /*113b0*/  LDC.64 R2, c[0x4][R2] ;  /* 0x0100000002027b82 */ /* 0x000e620000000a00 */
[----:B------:R-:W-:Y:S01]  /*113c0*/  IMAD.MOV.U32 R13, RZ, RZ, RZ ;  /* 0x000000ffff0d7224 */ /* 0x000fe200078e00ff */
[----:B------:R-:W2:Y:S01]  /*113d0*/  LDCU.64 UR6, c[0x4][0x200] ;  /* 0x01004000ff0677ac */ /* 0x000ea20008000a00 */
[----:B---3--:R-:W-:Y:S02]  /*113e0*/  IMAD.U32 R4, RZ, RZ, UR4 ;  /* 0x00000004ff047e24 */ /* 0x008fe4000f8e00ff */
[----:B------:R-:W-:-:S02]  /*113f0*/  IMAD.U32 R5, RZ, RZ, UR5 ;  /* 0x00000005ff057e24 */ /* 0x000fc4000f8e00ff */
[----:B0-----:R-:W-:Y:S01]  /*11400*/  IMAD.U32 R6, RZ, RZ, UR8 ;  /* 0x00000008ff067e24 */ /* 0x001fe2000f8e00ff */
[----:B------:R-:W-:Y:S01]  /*11410*/  MOV R7, UR9 ;  /* 0x0000000900077c02 */ /* 0x000fe20008000f00 */
[----:B--2---:R-:W-:Y:S02]  /*11420*/  IMAD.U32 R10, RZ, RZ, UR6 ;  /* 0x00000006ff0a7e24 */ /* 0x004fe4000f8e00ff */
[----:B------:R-:W-:-:S07]  /*11430*/  IMAD.U32 R11, RZ, RZ, UR7 ;  /* 0x00000007ff0b7e24 */ /* 0x000fce000f8e00ff */
[----:B-----5:R-:W-:-:S07]  /*11440*/  LEPC R20, `(.L_x_2159) ;  /* 0x000000001014794e */ /* 0x020fce0000000000 */
[----:B-1----:R-:W-:Y:S05]  /*11450*/  CALL.ABS.NOINC R2 ;  /* 0x0000000002007343 */ /* 0x002fea0003c00000 */
.L_x_2159:
[----:B------:R-:W3:Y:S02]  /*11460*/  LDCU.64 UR4, c[0x0][0x770] ;  /* 0x0000ee00ff0477ac */ /* 0x000ee40008000a00 */
[----:B---3--:R-:W-:-:S05]  /*11470*/  IADD3 R18, P0, PT, R18, UR4, RZ ;  /* 0x0000000412127c10 */ /* 0x008fca000ff1e0ff */
[----:B-----5:R-:W-:-:S05]  /*11480*/  IMAD.X R19, RZ, RZ, UR5, P0 ;  /* 0x00000005ff137e24 */ /* 0x020fca00080e06ff */
[----:B------:R-:W-:Y:S01]  /*11490*/  STG.E.64 desc[UR36][R18.64], R16 ;  /* 0x0000001012007986 */ /* 0x000fe2000c101b24 */
[----:B------:R-:W-:Y:S05]  /*114a0*/  EXIT ;  /* 0x000000000000794d */ /* 0x000fea0003800000 */
.L_x_2158:
[----:B------:R-:W-:Y:S01]  /*114b0*/  MOV R0, 0x0 ;  /* 0x0000000000007802 */ /* 0x000fe20000000f00 */
[----:B------:R-:W3:Y:S01]  /*114c0*/  LDCU.64 UR6, c[0x4][0x3c8] ;  /* 0x01007900ff0677ac */ /* 0x000ee20008000a00 */
[----:B012---:R-:W-:Y:S02]  /*114d0*/  IMAD.MOV.U32 R8, RZ, RZ, 0x2e9 ;  /* 0x000002e9ff087424 */ /* 0x007fe400078e00ff */
[----:B------:R0:W1:Y:S01]  /*114e0*/  LDC.64 R2, c[0x4][R0] ;  /* 0x0100000000027b82 */ /* 0x0000620000000a00 */
[----:B------:R-:W2:Y:S01]  /*114f0*/  LDCU.64 UR8, c[0x4][0x3c0] ;  /* 0x01007800ff0877ac */ /* 0x000ea20008000a00 */
[----:B------:R-:W-:Y:S02]  /*11500*/  IMAD.MOV.U32 R12, RZ, RZ, 0x1 ;  /* 0x00000001ff0c7424 */ /* 0x000fe400078e00ff */
[----:B------:R-:W-:Y:S01]  /*11510*/  IMAD.MOV.U32 R13, RZ, RZ, RZ ;  /* 0x000000ffff0d7224 */ /* 0x000fe200078e00ff */
[----:B------:R-:W4:Y:S01]  /*11520*/  LDCU.64 UR4, c[0x4][0x208] ;  /* 0x01004100ff0477ac */ /* 0x000f220008000a00 */
[----:B---3--:R-:W-:Y:S01]  /*11530*/  IMAD.U32 R4, RZ, RZ, UR6 ;  /* 0x00000006ff047e24 */ /* 0x008fe2000f8e00ff */
[----:B------:R-:W-:Y:S01]  /*11540*/  MOV R5, UR7 ;  /* 0x0000000700057c02 */ /* 0x000fe20008000f00 */
[----:B--2---:R-:W-:-:S02]  /*11550*/  IMAD.U32 R6, RZ, RZ, UR8 ;  /* 0x00000008ff067e24 */ /* 0x004fc4000f8e00ff */
[----:B------:R-:W-:Y:S02]  /*11560*/  IMAD.U32 R7, RZ, RZ, UR9 ;  /* 0x00000009ff077e24 */ /* 0x000fe4000f8e00ff */
[----:B----4-:R-:W-:Y:S01]  /*11570*/  IMAD.U32 R10, RZ, RZ, UR4 ;  /* 0x00000004ff0a7e24 */ /* 0x010fe2000f8e00ff */
[----:B0-----:R-:W-:-:S07]  /*11580*/  MOV R11, UR5 ;  /* 0x00000005000b7c02 */ /* 0x001fce0008000f00 */
[----:B-----5:R-:W-:-:S07]  /*11590*/  LEPC R20, `(.L_x_2160) ;  /* 0x000000001014794e */ /* 0x020fce0000000000 */
[----:B-1----:R-:W-:Y:S05]  /*115a0*/  CALL.ABS.NOINC R2 ;  /* 0x0000000002007343 */ /* 0x002fea0003c00000 */
.L_x_2160:
[----:B------:R-:W-:Y:S05]  /*115b0*/  EXIT ;  /* 0x000000000000794d */ /* 0x000fea0003800000 */
.L_x_2155:
[----:B------:R-:W3:Y:S02]  /*115c0*/  LDCU.U8 UR4, c[0x0][0x7a1] ;  /* 0x0000f420ff0477ac */ /* 0x000ee40008000000 */
[----:B---3--:R-:W-:Y:S01]  /*115d0*/  UISETP.NE.AND UP0, UPT, UR4, URZ, UPT ;  /* 0x000000ff0400728c */ /* 0x008fe2000bf05270 */
[----:B------:R-:W-:Y:S10]  /*115e0*/  BRA.U !UP1, `(.L_x_2161) ;  /* 0x00000001093c7547 */ /* 0x000ff4000b800000 */
[----:B------:R-:W3:Y:S04]  /*115f0*/  LDG.E.U16 R0, desc[UR36][R2.64] ;  /* 0x0000002402007981 */ /* 0x000ee8000c1e1500 */
[----:B012---:R-:W2:Y:S01]  /*11600*/  LDG.E.64 R4, desc[UR36][R2.64+0x8] ;  /* 0x0000082402047981 */ /* 0x007ea2000c1e1b00 */
[----:B------:R-:W-:Y:S02]  /*11610*/  PRMT R9, R7, 0x9910, RZ ;  /* 0x0000991007097816 */ /* 0x000fe400000000ff */
[----:B---3--:R-:W-:-:S04]  /*11620*/  PRMT R6, R0, 0x9910, RZ ;  /* 0x0000991000067816 */ /* 0x008fc800000000ff */
[-C--:B------:R-:W-:Y:S02]  /*11630*/  ISETP.NE.AND P2, PT, R6, R9.reuse, PT ;  /* 0x000000090600720c */ /* 0x080fe40003f45270 */
        /* <DEDUP_REMOVED lines=9> */
[----:B------:R-:W-:-:S07]  /*116d0*/  SEL R17, R17, R5, !P0 ;  /* 0x0000000511117207 */ /* 0x000fce0004000000 */
.L_x_2161:
[----:B------:R-:W-:Y:S05]  /*116e0*/  BRA.U !UP0, `(.L_x_2162) ;  /* 0x0000000108607547 */ /* 0x000fea000b800000 */
[----:B------:R-:W3:Y:S02]  /*116f0*/  LDCU UR4, c[0x0][0x7a4] ;  /* 0x0000f480ff0477ac */ /* 0x000ee40008000800 */
[----:B---3--:R-:W-:-:S09]  /*11700*/  UISETP.NE.AND UP0, UPT, UR4, 0x1, UPT ;  /* 0x000000010400788c */ /* 0x008fd2000bf05270 */
[----:B------:R-:W-:Y:S05]  /*11710*/  BRA.U !UP0, `(.L_x_2163) ;  /* 0x0000000108407547 */ /* 0x000fea000b800000 */
[----:B------:R-:W-:Y:S01]  /*11720*/  MOV R2, 0x0 ;  /* 0x0000000000027802 */ /* 0x000fe20000000f00 */
[----:B------:R-:W3:Y:S01]  /*11730*/  LDCU.64 UR4, c[0x4][0x3d8] ;  /* 0x01007b00ff0477ac */ /* 0x000ee20008000a00 */
[----:B-1----:R-:W-:Y:S02]  /*11740*/  HFMA2 R13, -RZ, RZ, 0, 0 ;  /* 0x00000000ff0d7431 */ /* 0x002fe400000001ff */
[----:B0-2---:R-:W-:Y:S01]  /*11750*/  IMAD.MOV.U32 R8, RZ, RZ, 0x2ef ;  /* 0x000002efff087424 */ /* 0x005fe200078e00ff */
[----:B------:R-:W0:Y:S01]  /*11760*/  LDCU.64 UR6, c[0x4][0x3c0] ;  /* 0x01007800ff0677ac */ /* 0x000e220008000a00 */
[----:B------:R-:W1:Y:S01]  /*11770*/  LDC.64 R2, c[0x4][R2] ;  /* 0x0100000002027b82 */ /* 0x000e620000000a00 */
[----:B------:R-:W-:Y:S01]  /*11780*/  IMAD.MOV.U32 R12, RZ, RZ, 0x1 ;  /* 0x00000001ff0c7424 */ /* 0x000fe200078e00ff */
[----:B------:R-:W2:Y:S01]  /*11790*/  LDCU.64 UR8, c[0x4][0x200] ;  /* 0x01004000ff0877ac */ /* 0x000ea20008000a00 */
[----:B---3--:R-:W-:Y:S01]  /*117a0*/  MOV R4, UR4 ;  /* 0x0000000400047c02 */ /* 0x008fe20008000f00 */
[----:B------:R-:W-:-:S02]  /*117b0*/  IMAD.U32 R5, RZ, RZ, UR5 ;  /* 0x00000005ff057e24 */ /* 0x000fc4000f8e00ff */
[----:B0-----:R-:W-:Y:S02]  /*117c0*/  IMAD.U32 R6, RZ, RZ, UR6 ;  /* 0x00000006ff067e24 */ /* 0x001fe4000f8e00ff */
[----:B------:R-:W-:Y:S01]  /*117d0*/  IMAD.U32 R7, RZ, RZ, UR7 ;  /* 0x00000007ff077e24 */ /* 0x000fe2000f8e00ff */
[----:B--2---:R-:W-:Y:S01]  /*117e0*/  MOV R10, UR8 ;  /* 0x00000008000a7c02 */ /* 0x004fe20008000f00 */
[----:B------:R-:W-:-:S07]  /*117f0*/  IMAD.U32 R11, RZ, RZ, UR9 ;  /* 0x00000009ff0b7e24 */ /* 0x000fce000f8e00ff */
[----:B-----5:R-:W-:-:S07]  /*11800*/  LEPC R20, `(.L_x_2163) ;  /* 0x000000001014794e */ /* 0x020fce0000000000 */
[----:B-1----:R-:W-:Y:S05]  /*11810*/  CALL.ABS.NOINC R2 ;  /* 0x0000000002007343 */ /* 0x002fea0003c00000 */
.L_x_2163:
[----:B------:R-:W3:Y:S02]  /*11820*/  LDCU.64 UR4, c[0x0][0x770] ;  /* 0x0000ee00ff0477ac */ /* 0x000ee40008000a00 */
[----:B---3--:R-:W-:-:S05]  /*11830*/  IADD3 R18, P0, PT, R18, UR4, RZ ;  /* 0x0000000412127c10 */ /* 0x008fca000ff1e0ff */
[----:B-----5:R-:W-:-:S05]  /*11840*/  IMAD.X R19, RZ, RZ, UR5, P0 ;  /* 0x00000005ff137e24 */ /* 0x020fca00080e06ff */
[----:B------:R-:W-:Y:S01]  /*11850*/  STG.E.64 desc[UR36][R18.64], R16 ;  /* 0x0000001012007986 */ /* 0x000fe2000c101b24 */
[----:B------:R-:W-:Y:S05]  /*11860*/  EXIT ;  /* 0x000000000000794d */ /* 0x000fea0003800000 */
.L_x_2162:
[----:B------:R-:W-:Y:S04]  /*11870*/  STG.E.64 desc[UR36][R2.64+0x8], R16 ;  /* 0x0000081002007986 */ /* 0x000fe8000c101b24 */
[----:B------:R-:W-:Y:S01]  /*11880*/  STG.E.U16 desc[UR36][R2.64], R7 ;  /* 0x0000000702007986 */ /* 0x000fe2000c101524 */
[----:B------:R-:W-:Y:S05]  /*11890*/  EXIT ;  /* 0x000000000000794d */ /* 0x000fea0003800000 */
.L_x_2133:
[----:B------:R-:W4:Y:S02]  /*118a0*/  LDCU UR4, c[0x0][0x3a0] ;  /* 0x00007400ff0477ac */ /* 0x000f240008000800 */
[----:B----4-:R-:W-:-:S13]  /*118b0*/  ISETP.GE.AND P0, PT, R29, UR4, PT ;  /* 0x000000041d007c0c */ /* 0x010fda000bf06270 */
[----:B------:R-:W-:Y:S05]  /*118c0*/  @P0 EXIT ;  /* 0x000000000000094d */ /* 0x000fea0003800000 */
[----:B------:R-:W4:Y:S01]  /*118d0*/  LDCU UR4, c[0x0][0x3b0] ;  /* 0x00007600ff0477ac */ /* 0x000f220008000800 */
[----:B-1----:R-:W-:Y:S02]  /*118e0*/  ISETP.NE.AND P1, PT, R0, RZ, PT ;  /* 0x000000ff0000720c */ /* 0x002fe40003f25270 */
[----:B----4-:R-:W-:-:S13]  /*118f0*/  ISETP.NE.AND P0, PT, RZ, UR4, PT ;  /* 0x00000004ff007c0c */ /* 0x010fda000bf05270 */
[----:B------:R-:W-:Y:S05]  /*11900*/  @P0 EXIT P1 ;  /* 0x000000000000094d */ /* 0x000fea0000800000 */
[----:B------:R-:W1:Y:S01]  /*11910*/  LDCU UR4, c[0x0][0x3b4] ;  /* 0x00007680ff0477ac */ /* 0x000e620008000800 */
[----:B--2---:R-:W-:Y:S02]  /*11920*/  ISETP.NE.AND P1, PT, R5, RZ, PT ;  /* 0x000000ff0500720c */ /* 0x004fe40003f25270 */
[----:B-1----:R-:W-:-:S13]  /*11930*/  ISETP.NE.AND P0, PT, RZ, UR4, PT ;  /* 0x00000004ff007c0c */ /* 0x002fda000bf05270 */
[----:B------:R-:W-:Y:S05]  /*11940*/  @P0 EXIT P1 ;  /* 0x000000000000094d */ /* 0x000fea0000800000 */
[----:B------:R-:W1:Y:S01]  /*11950*/  LDCU.U8 UR6, c[0x0][0x7a0] ;  /* 0x0000f400ff0677ac */ /* 0x000e620008000000 */
[----:B------:R-:W2:Y:S01]  /*11960*/  LDCU.64 UR4, c[0x0][0x798] ;  /* 0x0000f300ff0477ac */ /* 0x000ea20008000a00 */
[----:B-1----:R-:W-:-:S04]  /*11970*/  UISETP.NE.AND UP1, UPT, UR6, URZ, UPT ;  /* 0x000000ff0600728c */ /* 0x002fc8000bf25270 */
[----:B--2---:R-:W-:Y:S02]  /*11980*/  USEL UR4, UR4, URZ, UP1 ;  /* 0x000000ff04047287 */ /* 0x004fe40008800000 */
[----:B------:R-:W-:-:S04]  /*11990*/  USEL UR5, UR5, URZ, UP1 ;  /* 0x000000ff05057287 */ /* 0x000fc80008800000 */
[----:B------:R-:W-:-:S04]  /*119a0*/  IADD3 R16, P0, PT, R8, UR4, RZ ;  /* 0x0000000408107c10 */ /* 0x000fc8000ff1e0ff */
[----:B------:R-:W-:Y:S01]  /*119b0*/  IADD3.X R17, PT, PT, R9, UR5, RZ, P0, !PT ;  /* 0x0000000509117c10 */ /* 0x000fe200087fe4ff */
[----:B------:R-:W-:Y:S08]  /*119c0*/  BRA.U !UP0, `(.L_x_2164) ;  /* 0x0000000108f87547 */ /* 0x000ff0000b800000 */
[----:B------:R-:W-:Y:S05]  /*119d0*/  BRA.U !UP1, `(.L_x_2165) ;  /* 0x0000000109447547 */ /* 0x000fea000b800000 */
[----:B------:R-:W-:Y:S01]  /*119e0*/  MOV R0, 0x0 ;  /* 0x0000000000007802 */ /* 0x000fe20000000f00 */
[----:B------:R-:W1:Y:S01]  /*119f0*/  LDCU.64 UR4, c[0x4][0x3c8] ;  /* 0x01007900ff0477ac */ /* 0x000e620008000a00 */
[----:B------:R-:W-:Y:S02]  /*11a00*/  HFMA2 R12, -RZ, RZ, 0, 5.9604644775390625e-08 ;  /* 0x00000001ff0c7431 */ /* 0x000fe400000001ff */
[----:B0--3--:R-:W-:Y:S01]  /*11a10*/  IMAD.MOV.U32 R8, RZ, RZ, 0x2dd ;  /* 0x000002ddff087424 */ /* 0x009fe200078e00ff */
[----:B------:R0:W2:Y:S01]  /*11a20*/  LDC.64 R2, c[0x4][R0] ;  /* 0x0100000000027b82 */ /* 0x0000a20000000a00 */
[----:B------:R-:W3:Y:S01]  /*11a30*/  LDCU.64 UR6, c[0x4][0x3c0] ;  /* 0x01007800ff0677ac */ /* 0x000ee20008000a00 */
[----:B------:R-:W-:Y:S01]  /*11a40*/  IMAD.MOV.U32 R13, RZ, RZ, RZ ;  /* 0x000000ffff0d7224 */ /* 0x000fe200078e00ff */
[----:B------:R-:W4:Y:S01]  /*11a50*/  LDCU.64 UR8, c[0x4][0x228] ;  /* 0x01004500ff0877ac */ /* 0x000f220008000a00 */
[----:B-1----:R-:W-:Y:S01]  /*11a60*/  IMAD.U32 R4, RZ, RZ, UR4 ;  /* 0x00000004ff047e24 */ /* 0x002fe2000f8e00ff */
[----:B------:R-:W-:Y:S01]  /*11a70*/  MOV R5, UR5 ;  /* 0x0000000500057c02 */ /* 0x000fe20008000f00 */
[----:B---3--:R-:W-:-:S02]  /*11a80*/  IMAD.U32 R6, RZ, RZ, UR6 ;  /* 0x00000006ff067e24 */ /* 0x008fc4000f8e00ff */
[----:B------:R-:W-:Y:S01]  /*11a90*/  IMAD.U32 R7, RZ, RZ, UR7 ;  /* 0x00000007ff077e24 */ /* 0x000fe2000f8e00ff */
[----:B----4-:R-:W-:Y:S01]  /*11aa0*/  MOV R10, UR8 ;  /* 0x00000008000a7c02 */ /* 0x010fe20008000f00 */
[----:B0-----:R-:W-:-:S07]  /*11ab0*/  IMAD.U32 R11, RZ, RZ, UR9 ;  /* 0x00000009ff0b7e24 */ /* 0x001fce000f8e00ff */
[----:B-----5:R-:W-:-:S07]  /*11ac0*/  LEPC R20, `(.L_x_2166) ;  /* 0x000000001014794e */ /* 0x020fce0000000000 */
[----:B--2---:R-:W-:Y:S05]  /*11ad0*/  CALL.ABS.NOINC R2 ;  /* 0x0000000002007343 */ /* 0x004fea0003c00000 */
.L_x_2166:
[----:B------:R-:W-:-:S07]  /*11ae0*/  CS2R R16, SRZ ;  /* 0x0000000000107805 */ /* 0x000fce000001ff00 */
.L_x_2165:
[----:B------:R-:W1:Y:S02]  /*11af0*/  LDCU.U8 UR4, c[0x0][0x7a1] ;  /* 0x0000f420ff0477ac */ /* 0x000e640008000000 */
[----:B-1----:R-:W-:-:S09]  /*11b00*/  UISETP.NE.AND UP0, UPT, UR4, URZ, UPT ;  /* 0x000000ff0400728c */ /* 0x002fd2000bf05270 */
[----:B------:R-:W-:Y:S05]  /*11b10*/  BRA.U !UP0, `(.L_x_2167) ;  /* 0x0000000108607547 */ /* 0x000fea000b800000 */
[----:B------:R-:W1:Y:S02]  /*11b20*/  LDCU UR4, c[0x0][0x7a4] ;  /* 0x0000f480ff0477ac */ /* 0x000e640008000800 */
[----:B-1----:R-:W-:-:S09]  /*11b30*/  UISETP.NE.AND UP0, UPT, UR4, 0x1, UPT ;  /* 0x000000010400788c */ /* 0x002fd2000bf05270 */
[----:B------:R-:W-:Y:S05]  /*11b40*/  BRA.U !UP0, `(.L_x_2168) ;  /* 0x0000000108407547 */ /* 0x000fea000b800000 */
[----:B------:R-:W-:Y:S01]  /*11b50*/  MOV R2, 0x0 ;  /* 0x0000000000027802 */ /* 0x000fe20000000f00 */
[----:B------:R-:W1:Y:S01]  /*11b60*/  LDCU.64 UR4, c[0x4][0x3d8] ;  /* 0x01007b00ff0477ac */ /* 0x000e620008000a00 */
[----:B------:R-:W-:Y:S02]  /*11b70*/  HFMA2 R12, -RZ, RZ, 0, 5.9604644775390625e-08 ;  /* 0x00000001ff0c7431 */ /* 0x000fe400000001ff */
[----:B0--3--:R-:W-:Y:S01]  /*11b80*/  IMAD.MOV.U32 R8, RZ, RZ, 0x2ef ;  /* 0x000002efff087424 */ /* 0x009fe200078e00ff */
[----:B------:R-:W0:Y:S01]  /*11b90*/  LDCU.64 UR6, c[0x4][0x3c0] ;  /* 0x01007800ff0677ac */ /* 0x000e220008000a00 */
[----:B------:R-:W2:Y:S01]  /*11ba0*/  LDC.64 R2, c[0x4][R2] ;  /* 0x0100000002027b82 */ /* 0x000ea20000000a00 */
[----:B------:R-:W-:Y:S01]  /*11bb0*/  IMAD.MOV.U32 R13, RZ, RZ, RZ ;  /* 0x000000ffff0d7224 */ /* 0x000fe200078e00ff */
[----:B------:R-:W3:Y:S01]  /*11bc0*/  LDCU.64 UR8, c[0x4][0x200] ;  /* 0x01004000ff0877ac */ /* 0x000ee20008000a00 */
[----:B-1----:R-:W-:Y:S01]  /*11bd0*/  IMAD.U32 R4, RZ, RZ, UR4 ;  /* 0x00000004ff047e24 */ /* 0x002fe2000f8e00ff */
[----:B------:R-:W-:Y:S01]  /*11be0*/  MOV R5, UR5 ;  /* 0x0000000500057c02 */ /* 0x000fe20008000f00 */
[----:B0-----:R-:W-:-:S02]  /*11bf0*/  IMAD.U32 R6, RZ, RZ, UR6 ;  /* 0x00000006ff067e24 */ /* 0x001fc4000f8e00ff */
[----:B------:R-:W-:Y:S01]  /*11c00*/  IMAD.U32 R7, RZ, RZ, UR7 ;  /* 0x00000007ff077e24 */ /* 0x000fe2000f8e00ff */
[----:B---3--:R-:W-:Y:S01]  /*11c10*/  MOV R10, UR8 ;  /* 0x00000008000a7c02 */ /* 0x008fe20008000f00 */
[----:B------:R-:W-:-:S07]  /*11c20*/  IMAD.U32 R11, RZ, RZ, UR9 ;  /* 0x00000009ff0b7e24 */ /* 0x000fce000f8e00ff */
[----:B-----5:R-:W-:-:S07]  /*11c30*/  LEPC R20, `(.L_x_2168) ;  /* 0x000000001014794e */ /* 0x020fce0000000000 */
[----:B--2---:R-:W-:Y:S05]  /*11c40*/  CALL.ABS.NOINC R2 ;  /* 0x0000000002007343 */ /* 0x004fea0003c00000 */
.L_x_2168:
[----:B------:R-:W1:Y:S02]  /*11c50*/  LDCU.64 UR4, c[0x0][0x770] ;  /* 0x0000ee00ff0477ac */ /* 0x000e640008000a00 */
[----:B-1----:R-:W-:-:S05]  /*11c60*/  IADD3 R18, P0, PT, R18, UR4, RZ ;  /* 0x0000000412127c10 */ /* 0x002fca000ff1e0ff */
[----:B-----5:R-:W-:-:S05]  /*11c70*/  IMAD.X R19, RZ, RZ, UR5, P0 ;  /* 0x00000005ff137e24 */ /* 0x020fca00080e06ff */
[----:B------:R-:W-:Y:S01]  /*11c80*/  STG.E.64 desc[UR36][R18.64], R16 ;  /* 0x0000001012007986 */ /* 0x000fe2000c101b24 */
[----:B------:R-:W-:Y:S05]  /*11c90*/  EXIT ;  /* 0x000000000000794d */ /* 0x000fea0003800000 */
.L_x_2167:
[----:B------:R-:W-:Y:S01]  /*11ca0*/  MOV R0, 0x0 ;  /* 0x0000000000007802 */ /* 0x000fe20000000f00 */
[----:B------:R-:W1:Y:S01]  /*11cb0*/  LDCU.64 UR4, c[0x4][0x3c8] ;  /* 0x01007900ff0477ac */ /* 0x000e620008000a00 */
[----:B0--3--:R-:W-:Y:S02]  /*11cc0*/  HFMA2 R8, -RZ, RZ, 0, 4.4405460357666015625e-05 ;  /* 0x000002e9ff087431 */ /* 0x009fe400000001ff */
[----:B------:R-:W-:Y:S01]  /*11cd0*/  IMAD.MOV.U32 R12, RZ, RZ, 0x1 ;  /* 0x00000001ff0c7424 */ /* 0x000fe200078e00ff */
[----:B------:R0:W2:Y:S01]  /*11ce0*/  LDC.64 R2, c[0x4][R0] ;  /* 0x0100000000027b82 */ /* 0x0000a20000000a00 */
[----:B------:R-:W3:Y:S01]  /*11cf0*/  LDCU.64 UR6, c[0x4][0x3c0] ;  /* 0x01007800ff0677ac */ /* 0x000ee20008000a00 */
[----:B------:R-:W-:Y:S01]  /*11d00*/  IMAD.MOV.U32 R13, RZ, RZ, RZ ;  /* 0x000000ffff0d7224 */ /* 0x000fe200078e00ff */
[----:B------:R-:W4:Y:S01]  /*11d10*/  LDCU.64 UR8, c[0x4][0x208] ;  /* 0x01004100ff0877ac */ /* 0x000f220008000a00 */
[----:B-1----:R-:W-:Y:S01]  /*11d20*/  MOV R4, UR4 ;  /* 0x0000000400047c02 */ /* 0x002fe20008000f00 */
[----:B------:R-:W-:-:S02]  /*11d30*/  IMAD.U32 R5, RZ, RZ, UR5 ;  /* 0x00000005ff057e24 */ /* 0x000fc4000f8e00ff */
[----:B---3--:R-:W-:Y:S01]  /*11d40*/  IMAD.U32 R6, RZ, RZ, UR6 ;  /* 0x00000006ff067e24 */ /* 0x008fe2000f8e00ff */
[----:B------:R-:W-:Y:S01]  /*11d50*/  MOV R7, UR7 ;  /* 0x0000000700077c02 */ /* 0x000fe20008000f00 */
[----:B----4-:R-:W-:Y:S02]  /*11d60*/  IMAD.U32 R10, RZ, RZ, UR8 ;  /* 0x00000008ff0a7e24 */ /* 0x010fe4000f8e00ff */
[----:B0-----:R-:W-:-:S07]  /*11d70*/  IMAD.U32 R11, RZ, RZ, UR9 ;  /* 0x00000009ff0b7e24 */ /* 0x001fce000f8e00ff */
[----:B-----5:R-:W-:-:S07]  /*11d80*/  LEPC R20, `(.L_x_2169) ;  /* 0x000000001014794e */ /* 0x020fce0000000000 */
[----:B--2---:R-:W-:Y:S05]  /*11d90*/  CALL.ABS.NOINC R2 ;  /* 0x0000000002007343 */ /* 0x004fea0003c00000 */
.L_x_2169:
[----:B------:R-:W-:Y:S05]  /*11da0*/  EXIT ;  /* 0x000000000000794d */ /* 0x000fea0003800000 */
.L_x_2164:
[----:B------:R-:W1:Y:S02]  /*11db0*/  LDCU.U8 UR4, c[0x0][0x7a1] ;  /* 0x0000f420ff0477ac */ /* 0x000e640008000000 */
[----:B-1----:R-:W-:Y:S01]  /*11dc0*/  UISETP.NE.AND UP0, UPT, UR4, URZ, UPT ;  /* 0x000000ff0400728c */ /* 0x002fe2000bf05270 */
[----:B------:R-:W-:Y:S10]  /*11dd0*/  BRA.U !UP1, `(.L_x_2170) ;  /* 0x00000001093c7547 */ /* 0x000ff4000b800000 */
[----:B------:R-:W2:Y:S04]  /*11de0*/  LDG.E.U16 R0, desc[UR36][R2.64] ;  /* 0x0000002402007981 */ /* 0x000ea8000c1e1500 */
[----:B------:R-:W4:Y:S01]  /*11df0*/  LDG.E.64 R4, desc[UR36][R2.64+0x8] ;  /* 0x0000082402047981 */ /* 0x000f22000c1e1b00 */
[----:B0--3--:R-:W-:Y:S02]  /*11e00*/  PRMT R9, R7, 0x9910, RZ ;  /* 0x0000991007097816 */ /* 0x009fe400000000ff */
[----:B--2---:R-:W-:-:S04]  /*11e10*/  PRMT R6, R0, 0x9910, RZ ;  /* 0x0000991000067816 */ /* 0x004fc800000000ff */
[-C--:B------:R-:W-:Y:S02]  /*11e20*/  ISETP.NE.AND P2, PT, R6, R9.reuse, PT ;  /* 0x000000090600720c */ /* 0x080fe40003f45270 */
[----:B----4-:R-:W-:Y:S02]  /*11e30*/  ISETP.GE.U32.AND P0, PT, R4, R16, PT ;  /* 0x000000100400720c */ /* 0x010fe40003f06070 */
        /* <DEDUP_REMOVED lines=9> */
.L_x_2170:
[----:B------:R-:W-:Y:S05]  /*11ed0*/  BRA.U !UP0, `(.L_x_2171) ;  /* 0x0000000108607547 */ /* 0x000fea000b800000 */
[----:B------:R-:W1:Y:S02]  /*11ee0*/  LDCU UR4, c[0x0][0x7a4] ;  /* 0x0000f480ff0477ac */ /* 0x000e640008000800 */
[----:B-1----:R-:W-:-:S09]  /*11ef0*/  UISETP.NE.AND UP0, UPT, UR4, 0x1, UPT ;  /* 0x000000010400788c */ /* 0x002fd2000bf05270 */
[----:B------:R-:W-:Y:S05]  /*11f00*/  BRA.U !UP0, `(.L_x_2172) ;  /* 0x0000000108407547 */ /* 0x000fea000b800000 */
[----:B------:R-:W-:Y:S01]  /*11f10*/  MOV R2, 0x0 ;  /* 0x0000000000027802 */ /* 0x000fe20000000f00 */
[----:B------:R-:W1:Y:S01]  /*11f20*/  LDCU.64 UR4, c[0x4][0x3d8] ;  /* 0x01007b00ff0477ac */ /* 0x000e620008000a00 */
[----:B0--3--:R-:W-:Y:S02]  /*11f30*/  HFMA2 R8, -RZ, RZ, 0, 4.4763088226318359375e-05 ;  /* 0x000002efff087431 */ /* 0x009fe400000001ff */
[----:B------:R-:W-:Y:S01]  /*11f40*/  IMAD.MOV.U32 R12, RZ, RZ, 0x1 ;  /* 0x00000001ff0c7424 */ /* 0x000fe200078e00ff */
[----:B------:R-:W0:Y:S01]  /*11f50*/  LDCU.64 UR6, c[0x4][0x3c0] ;  /* 0x01007800ff0677ac */ /* 0x000e220008000a00 */
[----:B------:R-:W2:Y:S01]  /*11f60*/  LDC.64 R2, c[0x4][R2] ;  /* 0x0100000002027b82 */ /* 0x000ea20000000a00 */
[----:B------:R-:W-:Y:S01]  /*11f70*/  IMAD.MOV.U32 R13, RZ, RZ, RZ ;  /* 0x000000ffff0d7224 */ /* 0x000fe200078e00ff */
[----:B------:R-:W3:Y:S01]  /*11f80*/  LDCU.64 UR8, c[0x4][0x200] ;  /* 0x01004000ff0877ac */ /* 0x000ee20008000a00 */
[----:B-1----:R-:W-:Y:S01]  /*11f90*/  MOV R4, UR4 ;  /* 0x0000000400047c02 */ /* 0x002fe20008000f00 */
[----:B------:R-:W-:-:S02]  /*11fa0*/  IMAD.U32 R5, RZ, RZ, UR5 ;  /* 0x00000005ff057e24 */ /* 0x000fc4000f8e00ff */
[----:B0-----:R-:W-:Y:S01]  /*11fb0*/  IMAD.U32 R6, RZ, RZ, UR6 ;  /* 0x00000006ff067e24 */ /* 0x001fe2000f8e00ff */
[----:B------:R-:W-:Y:S01]  /*11fc0*/  MOV R7, UR7 ;  /* 0x0000000700077c02 */ /* 0x000fe20008000f00 */
[----:B---3--:R-:W-:Y:S02]  /*11fd0*/  IMAD.U32 R10, RZ, RZ, UR8 ;  /* 0x00000008ff0a7e24 */ /* 0x008fe4000f8e00ff */
[----:B------:R-:W-:-:S07]  /*11fe0*/  IMAD.U32 R11, RZ, RZ, UR9 ;  /* 0x00000009ff0b7e24 */ /* 0x000fce000f8e00ff */
[----:B-----5:R-:W-:-:S07]  /*11ff0*/  LEPC R20, `(.L_x_2172) ;  /* 0x000000001014794e */ /* 0x020fce0000000000 */
[----:B--2---:R-:W-:Y:S05]  /*12000*/  CALL.ABS.NOINC R2 ;  /* 0x0000000002007343 */ /* 0x004fea0003c00000 */
.L_x_2172:
[----:B------:R-:W1:Y:S02]  /*12010*/  LDCU.64 UR4, c[0x0][0x770] ;  /* 0x0000ee00ff0477ac */ /* 0x000e640008000a00 */
[----:B-1----:R-:W-:-:S04]  /*12020*/  IADD3 R18, P0, PT, R18, UR4, RZ ;  /* 0x0000000412127c10 */ /* 0x002fc8000ff1e0ff */
[----:B-----5:R-:W-:-:S05]  /*12030*/  IADD3.X R19, PT, PT, RZ, UR5, RZ, P0, !PT ;  /* 0x00000005ff137c10 */ /* 0x020fca00087fe4ff */
[----:B------:R-:W-:Y:S01]  /*12040*/  STG.E.64 desc[UR36][R18.64], R16 ;  /* 0x0000001012007986 */ /* 0x000fe2000c101b24 */
[----:B------:R-:W-:Y:S05]  /*12050*/  EXIT ;  /* 0x000000000000794d */ /* 0x000fea0003800000 */
.L_x_2171:
[----:B------:R-:W-:Y:S04]  /*12060*/  STG.E.64 desc[UR36][R2.64+0x8], R16 ;  /* 0x0000081002007986 */ /* 0x000fe8000c101b24 */
[----:B------:R-:W-:Y:S01]  /*12070*/  STG.E.U16 desc[UR36][R2.64], R7 ;  /* 0x0000000702007986 */ /* 0x000fe2000c101524 */
[----:B------:R-:W-:Y:S05]  /*12080*/  EXIT ;  /* 0x000000000000794d */ /* 0x000fea0003800000 */
        .weak           $__internal_6_$__cuda_sm20_div_u64
        .type           $__internal_6_$__cuda_sm20_div_u64,@function
        .size           $__internal_6_$__cuda_sm20_div_u64,(.L_x_6058 - $__internal_6_$__cuda_sm20_div_u64)
$__internal_6_$__cuda_sm20_div_u64:
        /* <DEDUP_REMOVED lines=69> */
[----:B------:R-:W-:Y:S06]  /*124e0*/  RET.REL.NODEC R2 `(_ZN2at6native13reduce_kernelILi512ELi1ENS0_8ReduceOpIsNS0_9ArgMinOpsIsEEjlLi4ELi4EEEEEvT1_) ;  /* 0xfffffed802c47950 */ /* 0x000fec0003c3ffff */
.L_x_2173:
        /* <DEDUP_REMOVED lines=9> */
.L_x_6058:


//--------------------- .text._ZN2at6native13reduce_kernelILi256ELi2ENS0_8ReduceOpIsNS0_9ArgMinOpsIsEEjlLi4ELi4EEEEEvT1_ --------------------------
	.section	.text._ZN2at6native13reduce_kernelILi256ELi2ENS0_8ReduceOpIsNS0_9ArgMinOpsIsEEjlLi4ELi4EEEEEvT1_,"ax",@progbits
	.align	128
        .global         _ZN2at6native13reduce_kernelILi256ELi2ENS0_8ReduceOpIsNS0_9ArgMinOpsIsEEjlLi4ELi4EEEEEvT1_
        .type           _ZN2at6native13reduce_kernelILi256ELi2ENS0_8ReduceOpIsNS0_9ArgMinOpsIsEEjlLi4ELi4EEEEEvT1_,@function
        .size           _ZN2at6native13reduce_kernelILi256ELi2ENS0_8ReduceOpIsNS0_9ArgMinOpsIsEEjlLi4ELi4EEEEEvT1_,(.L_x_6059 - _ZN2at6native13reduce_kernelILi256ELi2ENS0_8ReduceOpIsNS0_9ArgMinOpsIsEEjlLi4ELi4EEEEEvT1_)
        .other          _ZN2at6native13reduce_kernelILi256ELi2ENS0_8ReduceOpIsNS0_9ArgMinOpsIsEEjlLi4ELi4EEEEEvT1_,@"STO_CUDA_ENTRY STV_DEFAULT"
_ZN2at6native13reduce_kernelILi256ELi2ENS0_8ReduceOpIsNS0_9ArgMinOpsIsEEjlLi4ELi4EEEEEvT1_:
.text._ZN2at6native13reduce_kernelILi256ELi2ENS0_8ReduceOpIsNS0_9ArgMinOpsIsEEjlLi4ELi4EEEEEvT1_:
[----:B------:R-:W0:Y:S01]  /*0000*/  LDC R1, c[0x0][0x37c] ;  /* 0x0000df00ff017b82 */ /* 0x000e220000000800 */
[----:B------:R-:W1:Y:S01]  /*0010*/  S2R R17, SR_TID.X ;  /* 0x0000000000117919 */ /* 0x000e620000002100 */
[----:B------:R-:W1:Y:S06]  /*0020*/  LDCU.128 UR8, c[0x0][0x3b0] ;  /* 0x00007600ff0877ac */ /* 0x000e6c0008000c00 */
[----:B------:R-:W2:Y:S01]  /*0030*/  S2UR UR5, SR_CTAID.X ;  /* 0x00000000000579c3 */ /* 0x000ea20000002500 */
[----:B------:R-:W-:Y:S01]  /*0040*/  IMAD.MOV.U32 R40, RZ, RZ, RZ ;  /* 0x000000ffff287224 */ /* 0x000fe200078e00ff */
[----:B------:R-:W3:Y:S01]  /*0050*/  S2R R2, SR_TID.Y ;  /* 0x0000000000027919 */ /* 0x000ee20000002200 */
[----:B------:R-:W4:Y:S01]  /*0060*/  LDCU UR4, c[0x0][0x56c] ;  /* 0x0000ad80ff0477ac */ /* 0x000f220008000800 */
[----:B------:R-:W5:Y:S01]  /*0070*/  S2R R16, SR_CTAID.Y ;  /* 0x0000000000107919 */ /* 0x000f620000002600 */
[----:B------:R-:W3:Y:S03]  /*0080*/  LDCU UR6, c[0x0][0x3c0] ;  /* 0x00007800ff0677ac */ /* 0x000ee60008000800 */
[----:B------:R-:W2:Y:S01]  /*0090*/  LDC R0, c[0x0][0x3a8] ;  /* 0x0000ea00ff007b82 */ /* 0x000ea20000000800 */
[----:B----4-:R-:W-:Y:S01]  /*00a0*/  UISETP.NE.AND UP0, UPT, UR4, URZ, UPT ;  /* 0x000000ff0400728c */ /* 0x010fe2000bf05270 */
[----:B-1----:R-:W-:-:S02]  /*00b0*/  IMAD R3, R17, UR11, RZ ;  /* 0x0000000b11037c24 */ /* 0x002fc4000f8e02ff */
[----:B------:R-:W-:Y:S02]  /*00c0*/  IMAD R5, R17, UR8, RZ ;  /* 0x0000000811057c24 */ /* 0x000fe4000f8e02ff */
[C---:B---3--:R-:W-:Y:S02]  /*00d0*/  IMAD R3, R2.reuse, UR6, R3 ;  /* 0x0000000602037c24 */ /* 0x048fe4000f8e0203 */
[----:B------:R-:W-:Y:S02]  /*00e0*/  IMAD R5, R2, UR9, R5 ;  /* 0x0000000902057c24 */ /* 0x000fe4000f8e0205 */
[----:B--2---:R-:W-:Y:S02]  /*00f0*/  IMAD R3, R0, UR5, R3 ;  /* 0x0000000500037c24 */ /* 0x004fe4000f8e0203 */
[----:B-----5:R-:W-:Y:S02]  /*0100*/  IMAD R21, R16, UR10, R5 ;  /* 0x0000000a10157c24 */ /* 0x020fe4000f8e0205 */
[----:B------:R-:W-:Y:S01]  /*0110*/  IMAD.SHL.U32 R23, R3, 0x2, RZ ;  /* 0x0000000203177824 */ /* 0x000fe200078e00ff */
[----:B0-----:R-:W-:Y:S06]  /*0120*/  BRA.U !UP0, `(.L_x_2174) ;  /* 0x0000001108547547 */ /* 0x001fec000b800000 */
        /* <DEDUP_REMOVED lines=277> */
.L_x_2174:
[----:B------:R-:W0:Y:S01]  /*1280*/  LDCU UR5, c[0x0][0x39c] ;  /* 0x00007380ff0577ac */ /* 0x000e220008000800 */
[----:B------:R-:W-:Y:S01]  /*1290*/  BSSY.RECONVERGENT B6, `(.L_x_2175) ;  /* 0x0000e2a000067945 */ /* 0x000fe20003800200 */
[----:B------:R-:W-:Y:S02]  /*12a0*/  PRMT R24, RZ, 0x7610, R24 ;  /* 0x00007610ff187816 */ /* 0x000fe40000000018 */
[----:B------:R-:W-:Y:S01]  /*12b0*/  CS2R R26, SRZ ;  /* 0x00000000001a7805 */ /* 0x000fe2000001ff00 */
[----:B------:R-:W1:Y:S01]  /*12c0*/  LDCU UR4, c[0x0][0x3a0] ;  /* 0x00007400ff0477ac */ /* 0x000e620008000800 */
[----:B------:R-:W-:Y:S02]  /*12d0*/  CS2R R6, SRZ ;  /* 0x0000000000067805 */ /* 0x000fe4000001ff00 */
[----:B------:R-:W-:Y:S01]  /*12e0*/  PRMT R3, RZ, 0x7610, R3 ;  /* 0x00007610ff037816 */ /* 0x000fe20000000003 */
[----:B------:R-:W2:Y:S01]  /*12f0*/  LDCU.64 UR36, c[0x0][0x358] ;  /* 0x00006b00ff2477ac */ /* 0x000ea20008000a00 */
[----:B0-----:R-:W-:-:S04]  /*1300*/  MOV R8, UR5 ;  /* 0x0000000500087c02 */ /* 0x001fc80008000f00 */
[----:B------:R-:W-:-:S04]  /*1310*/  ISETP.GE.U32.AND P0, PT, R21, R8, PT ;  /* 0x000000081500720c */ /* 0x000fc80003f06070 */
[----:B-1----:R-:W-:-:S13]  /*1320*/  ISETP.GE.U32.OR P0, PT, R23, UR4, P0 ;  /* 0x0000000417007c0c */ /* 0x002fda0008706470 */
[----:B--2---:R-:W-:Y:S05]  /*1330*/  @P0 BRA `(.L_x_2176) ;  /* 0x000000e0007c0947 */ /* 0x004fea0003800000 */
[----:B------:R-:W0:Y:S01]  /*1340*/  LDCU.U8 UR6, c[0x0][0x3d0] ;  /* 0x00007a00ff0677ac */ /* 0x000e220008000000 */
[----:B------:R-:W1:Y:S01]  /*1350*/  LDCU.64 UR4, c[0x0][0x768] ;  /* 0x0000ed00ff0477ac */ /* 0x000e620008000a00 */
[----:B0-----:R-:W-:Y:S01]  /*1360*/  UISETP.NE.AND UP0, UPT, UR6, URZ, UPT ;  /* 0x000000ff0600728c */ /* 0x001fe2000bf05270 */
[----:B-1----:R-:W-:-:S05]  /*1370*/  IADD3 R18, P0, PT, R40, UR4, RZ ;  /* 0x0000000428127c10 */ /* 0x002fca000ff1e0ff */
[----:B------:R-:W-:-:S03]  /*1380*/  IMAD.X R19, RZ, RZ, UR5, P0 ;  /* 0x00000005ff137e24 */ /* 0x000fc600080e06ff */
        /* <DEDUP_REMOVED lines=9> */
[----:B------:R-:W5:Y:S01]  /*1420*/  LDCU UR4, c[0x0][0x39c] ;  /* 0x00007380ff0477ac */ /* 0x000f620008000800 */
[----:B0-----:R-:W-:-:S02]  /*1430*/  IMAD.U32 R4, RZ, RZ, UR6 ;  /* 0x00000006ff047e24 */ /* 0x001fc4000f8e00ff */
[----:B------:R-:W-:Y:S02]  /*1440*/  IMAD.U32 R5, RZ, RZ, UR7 ;  /* 0x00000007ff057e24 */ /* 0x000fe4000f8e00ff */
[----:B---3--:R-:W-:Y:S02]  /*1450*/  IMAD.U32 R6, RZ, RZ, UR8 ;  /* 0x00000008ff067e24 */ /* 0x008fe4000f8e00ff */
[----:B------:R-:W-:Y:S02]  /*1460*/  IMAD.U32 R7, RZ, RZ, UR9 ;  /* 0x00000009ff077e24 */ /* 0x000fe4000f8e00ff */
[----:B----4-:R-:W-:Y:S02]  /*1470*/  IMAD.U32 R10, RZ, RZ, UR10 ;  /* 0x0000000aff0a7e24 */ /* 0x010fe4000f8e00ff */
[----:B------:R-:W-:Y:S02]  /*1480*/  IMAD.U32 R11, RZ, RZ, UR11 ;  /* 0x0000000bff0b7e24 */ /* 0x000fe4000f8e00ff */
[----:B-1---5:R-:W-:-:S07]  /*1490*/  IMAD.U32 R25, RZ, RZ, UR4 ;  /* 0x00000004ff197e24 */ /* 0x022fce000f8e00ff */
[----:B------:R-:W-:-:S07]  /*14a0*/  LEPC R20, `(.L_x_2178) ;  /* 0x000000001014794e */ /* 0x000fce0000000000 */
[----:B--2---:R-:W-:Y:S05]  /*14b0*/  CALL.ABS.NOINC R14 ;  /* 0x000000000e007343 */ /* 0x004fea0003c00000 */
.L_x_2178:
[----:B------:R-:W0:Y:S01]  /*14c0*/  LDC.U16 R28, c[0x0][0x388] ;  /* 0x0000e200ff1c7b82 */ /* 0x000e220000000400 */
        /* <DEDUP_REMOVED lines=37> */
[----:B------:R-:W0:Y:S01]  /*1720*/  LDCU.U16 UR4, c[0x0][0x388] ;  /* 0x00007100ff0477ac */ /* 0x000e220008000400 */
[----:B------:R-:W1:Y:S04]  /*1730*/  LDC.64 R10, c[0x0][0x390] ;  /* 0x0000e400ff0a7b82 */ /* 0x000e680000000a00 */
[----:B------:R2:W3:Y:S01]  /*1740*/  LDG.E.U16 R5, desc[UR36][R4.64] ;  /* 0x0000002404057981 */ /* 0x0004e2000c1e1500 */
[----:B------:R-:W-:Y:S01]  /*1750*/  IMAD.IADD R3, R17, 0x1, -R12 ;  /* 0x0000000111037824 */ /* 0x000fe200078e0a0c */
[----:B0-----:R-:W-:-:S04]  /*1760*/  UPRMT UR4, UR4, 0x9910, URZ ;  /* 0x0000991004047896 */ /* 0x001fc800080000ff */
        /* <DEDUP_REMOVED lines=13> */
.L_x_2182:
[----:B------:R-:W-:Y:S05]  /*1840*/  BSYNC.RECONVERGENT B1 ;  /* 0x0000000000017941 */ /* 0x000fea0003800200 */
.L_x_2181:
[----:B------:R-:W0:Y:S01]  /*1850*/  LDC R25, c[0x0][0x39c] ;  /* 0x0000e700ff197b82 */ /* 0x000e220000000800 */
[----:B------:R-:W-:Y:S02]  /*1860*/  IADD3 R18, P0, PT, R18, 0x8, RZ ;  /* 0x0000000812127810 */ /* 0x000fe40007f1e0ff */
[----:B------:R-:W-:-:S03]  /*1870*/  IADD3 R15, PT, PT, -R12, 0x4, RZ ;  /* 0x000000040c0f7810 */ /* 0x000fc60007ffe1ff */
[----:B------:R-:W-:Y:S01]  /*1880*/  IMAD.X R19, RZ, RZ, R19, P0 ;  /* 0x000000ffff137224 */ /* 0x000fe200000e0613 */
[----:B0-----:R-:W-:-:S07]  /*1890*/  IADD3 R25, PT, PT, R12, -0x4, R25 ;  /* 0xfffffffc0c197810 */ /* 0x001fce0007ffe019 */
.L_x_2180:
[----:B------:R-:W-:Y:S05]  /*18a0*/  BSYNC.RECONVERGENT B0 ;  /* 0x0000000000007941 */ /* 0x000fea0003800200 */
.L_x_2179:
[----:B------:R-:W0:Y:S01]  /*18b0*/  LDC.64 R4, c[0x0][0x3b0] ;  /* 0x0000ec00ff047b82 */ /* 0x000e220000000a00 */
[----:B------:R-:W-:Y:S01]  /*18c0*/  BSSY.RECONVERGENT B0, `(.L_x_2183) ;  /* 0x0000057000007945 */ /* 0x000fe20003800200 */
[----:B------:R-:W-:-:S06]  /*18d0*/  IMAD.MOV.U32 R12, RZ, RZ, R28 ;  /* 0x000000ffff0c7224 */ /* 0x000fcc00078e001c */
[----:B------:R-:W1:Y:S01]  /*18e0*/  LDC R10, c[0x0][0x3b8] ;  /* 0x0000ee00ff0a7b82 */ /* 0x000e620000000800 */
[----:B0-----:R-:W-:Y:S01]  /*18f0*/  IMAD R4, R17, R4, RZ ;  /* 0x0000000411047224 */ /* 0x001fe200078e02ff */
[----:B------:R-:W-:-:S03]  /*1900*/  ISETP.NE.AND P0, PT, R5, RZ, PT ;  /* 0x000000ff0500720c */ /* 0x000fc60003f05270 */
[C---:B------:R-:W-:Y:S01]  /*1910*/  IMAD R13, R2.reuse, R5, R4 ;  /* 0x00000005020d7224 */ /* 0x040fe200078e0204 */
[----:B------:R-:W-:-:S03]  /*1920*/  ISETP.NE.AND P0, PT, R2, RZ, P0 ;  /* 0x000000ff0200720c */ /* 0x000fc60000705270 */
[----:B-1----:R-:W-:Y:S01]  /*1930*/  IMAD R21, R16, R10, R13 ;  /* 0x0000000a10157224 */ /* 0x002fe200078e020d */
[----:B------:R-:W-:Y:S01]  /*1940*/  ISETP.NE.AND P1, PT, R10, RZ, PT ;  /* 0x000000ff0a00720c */ /* 0x000fe20003f25270 */
[----:B------:R-:W-:Y:S02]  /*1950*/  IMAD.MOV.U32 R13, RZ, RZ, R9 ;  /* 0x000000ffff0d7224 */ /* 0x000fe400078e0009 */
[----:B------:R-:W-:Y:S01]  /*1960*/  IMAD.SHL.U32 R4, R21, 0x4, RZ ;  /* 0x0000000415047824 */ /* 0x000fe200078e00ff */
[----:B------:R-:W-:Y:S01]  /*1970*/  ISETP.NE.AND P1, PT, R16, RZ, P1 ;  /* 0x000000ff1000720c */ /* 0x000fe20000f25270 */
[----:B------:R-:W-:Y:S02]  /*1980*/  IMAD.MOV.U32 R16, RZ, RZ, R28 ;  /* 0x000000ffff107224 */ /* 0x000fe400078e001c */
[----:B------:R-:W-:Y:S01]  /*1990*/  VIADD R10, R4, 0x3 ;  /* 0x00000003040a7836 */ /* 0x000fe20000000000 */
[----:B------:R-:W-:-:S04]  /*19a0*/  PLOP3.LUT P0, PT, P0, P1, PT, 0xf8, 0x8f ;  /* 0x00000000008f781c */ /* 0x000fc80000703f70 */
[----:B------:R-:W-:Y:S01]  /*19b0*/  ISETP.GE.U32.AND P2, PT, R10, R25, PT ;  /* 0x000000190a00720c */ /* 0x000fe20003f46070 */
[----:B------:R-:W-:-:S12]  /*19c0*/  IMAD.MOV.U32 R10, RZ, RZ, R14 ;  /* 0x000000ffff0a7224 */ /* 0x000fd800078e000e */
[----:B------:R-:W-:Y:S05]  /*19d0*/  @P2 BRA `(.L_x_2184) ;  /* 0x0000000400142947 */ /* 0x000fea0003800000 */
[----:B------:R-:W-:Y:S02]  /*19e0*/  IMAD.MOV.U32 R20, RZ, RZ, R4 ;  /* 0x000000ffff147224 */ /* 0x000fe400078e0004 */
[----:B------:R-:W-:Y:S02]  /*19f0*/  IMAD.MOV.U32 R13, RZ, RZ, R9 ;  /* 0x000000ffff0d7224 */ /* 0x000fe400078e0009 */
[----:B------:R-:W-:Y:S02]  /*1a00*/  IMAD.MOV.U32 R10, RZ, RZ, R14 ;  /* 0x000000ffff0a7224 */ /* 0x000fe400078e000e */
[--C-:B------:R-:W-:Y:S02]  /*1a10*/  IMAD.MOV.U32 R12, RZ, RZ, R28.reuse ;  /* 0x000000ffff0c7224 */ /* 0x100fe400078e001c */
[----:B------:R-:W-:-:S07]  /*1a20*/  IMAD.MOV.U32 R16, RZ, RZ, R28 ;  /* 0x000000ffff107224 */ /* 0x000fce00078e001c */
.L_x_2185:
[----:B------:R-:W-:Y:S01]  /*1a30*/  IMAD.WIDE.U32 R4, R21, 0x8, R18 ;  /* 0x0000000815047825 */ /* 0x000fe200078e0012 */
[----:B------:R-:W-:Y:S01]  /*1a40*/  PRMT R29, R11, 0x9910, RZ ;  /* 0x000099100b1d7816 */ /* 0x000fe200000000ff */
[----:B------:R-:W0:Y:S04]  /*1a50*/  LDCU UR4, c[0x0][0x3a4] ;  /* 0x00007480ff0477ac */ /* 0x000e280008000800 */
[----:B------:R-:W2:Y:S01]  /*1a60*/  LDG.E.64 R4, desc[UR36][R4.64] ;  /* 0x0000002404047981 */ /* 0x000ea2000c1e1b00 */
[----:B------:R-:W-:Y:S02]  /*1a70*/  PRMT R31, R16, 0x9910, RZ ;  /* 0x00009910101f7816 */ /* 0x000fe400000000ff */
[----:B------:R-:W-:Y:S02]  /*1a80*/  PRMT R35, R0, 0x9910, RZ ;  /* 0x0000991000237816 */ /* 0x000fe400000000ff */
[----:B------:R-:W-:Y:S01]  /*1a90*/  PRMT R32, R12, 0x9910, RZ ;  /* 0x000099100c207816 */ /* 0x000fe200000000ff */
[----:B0-----:R-:W-:Y:S01]  /*1aa0*/  VIADD R21, R21, UR4 ;  /* 0x0000000415157c36 */ /* 0x001fe20008000000 */
[----:B--2---:R-:W-:-:S02]  /*1ab0*/  PRMT R28, R4, 0x9910, RZ ;  /* 0x00009910041c7816 */ /* 0x004fc400000000ff */
[----:B------:R-:W-:Y:S02]  /*1ac0*/  PRMT R30, R4, 0xbb32, RZ ;  /* 0x0000bb32041e7816 */ /* 0x000fe400000000ff */
[CC--:B------:R-:W-:Y:S02]  /*1ad0*/  ISETP.NE.AND P3, PT, R29.reuse, R28.reuse, PT ;  /* 0x0000001c1d00720c */ /* 0x0c0fe40003f65270 */
[----:B------:R-:W-:Y:S01]  /*1ae0*/  ISETP.GE.AND P4, PT, R29, R28, PT ;  /* 0x0000001c1d00720c */ /* 0x000fe20003f86270 */
[----:B------:R-:W-:Y:S01]  /*1af0*/  IMAD.IADD R29, R20, 0x1, R15 ;  /* 0x00000001141d7824 */ /* 0x000fe200078e020f */
[CC--:B------:R-:W-:Y:S02]  /*1b00*/  ISETP.NE.AND P6, PT, R31.reuse, R30.reuse, PT ;  /* 0x0000001e1f00720c */ /* 0x0c0fe40003fc5270 */
[----:B------:R-:W-:Y:S01]  /*1b10*/  ISETP.GE.AND P5, PT, R31, R30, PT ;  /* 0x0000001e1f00720c */ /* 0x000fe20003fa6270 */
[----:B------:R-:W-:Y:S01]  /*1b20*/  VIADD R30, R29, 0x1 ;  /* 0x000000011d1e7836 */ /* 0x000fe20000000000 */
[----:B------:R-:W-:Y:S01]  /*1b30*/  PRMT R28, R5, 0xbb32, RZ ;  /* 0x0000bb32051c7816 */ /* 0x000fe200000000ff */
[----:B------:R-:W-:Y:S01]  /*1b40*/  VIADD R33, R29, 0x3 ;  /* 0x000000031d217836 */ /* 0x000fe20000000000 */
[----:B------:R-:W-:-:S02]  /*1b50*/  SEL R20, RZ, 0xffffffff, !P5 ;  /* 0xffffffffff147807 */ /* 0x000fc40006800000 */
[----:B------:R-:W-:Y:S02]  /*1b60*/  ISETP.GE.U32.AND P2, PT, R13, R30, PT ;  /* 0x0000001e0d00720c */ /* 0x000fe40003f46070 */
[----:B------:R-:W-:Y:S02]  /*1b70*/  ISETP.NE.AND P5, PT, R35, R28, PT ;  /* 0x0000001c2300720c */ /* 0x000fe40003fa5270 */
[----:B------:R-:W-:Y:S02]  /*1b80*/  ISETP.GE.AND.EX P2, PT, R14, RZ, PT, P2 ;  /* 0x000000ff0e00720c */ /* 0x000fe40003f46320 */
[----:B------:R-:W-:Y:S02]  /*1b90*/  ISETP.GE.U32.AND P1, PT, R8, R29, PT ;  /* 0x0000001d0800720c */ /* 0x000fe40003f26070 */
[----:B------:R-:W-:Y:S02]  /*1ba0*/  @!P6 SEL R20, RZ, 0xffffffff, !P2 ;  /* 0xffffffffff14e807 */ /* 0x000fe40005000000 */
[----:B------:R-:W-:-:S02]  /*1bb0*/  ISETP.GE.AND.EX P1, PT, R3, RZ, PT, P1 ;  /* 0x000000ff0300720c */ /* 0x000fc40003f26310 */
[----:B------:R-:W-:Y:S02]  /*1bc0*/  ISETP.GE.AND P6, PT, R35, R28, PT ;  /* 0x0000001c2300720c */ /* 0x000fe40003fc6270 */
[----:B------:R-:W-:Y:S02]  /*1bd0*/  ISETP.GE.U32.AND P2, PT, R6, R33, PT ;  /* 0x000000210600720c */ /* 0x000fe40003f46070 */
[----:B------:R-:W-:Y:S02]  /*1be0*/  PRMT R31, R5, 0x9910, RZ ;  /* 0x00009910051f7816 */ /* 0x000fe400000000ff */
[----:B------:R-:W-:Y:S02]  /*1bf0*/  SEL R28, RZ, 0xffffffff, !P1 ;  /* 0xffffffffff1c7807 */ /* 0x000fe40004800000 */
[----:B------:R-:W-:Y:S02]  /*1c00*/  SEL R34, RZ, 0xffffffff, !P6 ;  /* 0xffffffffff227807 */ /* 0x000fe40007000000 */
[----:B------:R-:W-:-:S02]  /*1c10*/  ISETP.GE.AND.EX P2, PT, R7, RZ, PT, P2 ;  /* 0x000000ff0700720c */ /* 0x000fc40003f46320 */
[CC--:B------:R-:W-:Y:S02]  /*1c20*/  ISETP.NE.AND P1, PT, R32.reuse, R31.reuse, PT ;  /* 0x0000001f2000720c */ /* 0x0c0fe40003f25270 */
[----:B------:R-:W-:Y:S01]  /*1c30*/  ISETP.GE.AND P6, PT, R32, R31, PT ;  /* 0x0000001f2000720c */ /* 0x000fe20003fc6270 */
[----:B------:R-:W-:Y:S01]  /*1c40*/  VIADD R32, R29, 0x2 ;  /* 0x000000021d207836 */ /* 0x000fe20000000000 */
[----:B------:R-:W-:Y:S02]  /*1c50*/  LOP3.LUT R20, R20, 0x1, RZ, 0xc0, !PT ;  /* 0x0000000114147812 */ /* 0x000fe400078ec0ff */
[----:B------:R-:W-:Y:S02]  /*1c60*/  @!P5 SEL R34, RZ, 0xffffffff, !P2 ;  /* 0xffffffffff22d807 */ /* 0x000fe40005000000 */
[----:B------:R-:W-:Y:S02]  /*1c70*/  @P3 SEL R28, RZ, 0xffffffff, !P4 ;  /* 0xffffffffff1c3807 */ /* 0x000fe40006000000 */
[----:B------:R-:W-:-:S02]  /*1c80*/  ISETP.GE.U32.AND P4, PT, R9, R32, PT ;  /* 0x000000200900720c */ /* 0x000fc40003f86070 */
[----:B------:R-:W-:Y:S01]  /*1c90*/  ISETP.NE.U32.AND P3, PT, R20, 0x1, PT ;  /* 0x000000011400780c */ /* 0x000fe20003f65070 */
[----:B------:R-:W-:Y:S01]  /*1ca0*/  IMAD.SHL.U32 R20, R21, 0x4, RZ ;  /* 0x0000000415147824 */ /* 0x000fe200078e00ff */
[----:B------:R-:W-:Y:S02]  /*1cb0*/  LOP3.LUT R34, R34, 0x1, RZ, 0xc0, !PT ;  /* 0x0000000122227812 */ /* 0x000fe400078ec0ff */
[----:B------:R-:W-:Y:S02]  /*1cc0*/  ISETP.GE.AND.EX P2, PT, R10, RZ, PT, P4 ;  /* 0x000000ff0a00720c */ /* 0x000fe40003f46340 */
[----:B------:R-:W-:Y:S01]  /*1cd0*/  ISETP.NE.U32.AND P4, PT, R34, 0x1, PT ;  /* 0x000000012200780c */ /* 0x000fe20003f85070 */
[----:B------:R-:W-:Y:S01]  /*1ce0*/  VIADD R34, R20, 0x3 ;  /* 0x0000000314227836 */ /* 0x000fe20000000000 */
[----:B------:R-:W-:Y:S02]  /*1cf0*/  SEL R31, RZ, 0xffffffff, !P6 ;  /* 0xffffffffff1f7807 */ /* 0x000fe40007000000 */
[----:B------:R-:W-:-:S02]  /*1d00*/  @!P1 SEL R31, RZ, 0xffffffff, !P2 ;  /* 0xffffffffff1f9807 */ /* 0x000fc40005000000 */
[----:B------:R-:W-:Y:S02]  /*1d10*/  ISETP.GE.U32.AND P5, PT, R34, R25, PT ;  /* 0x000000192200720c */ /* 0x000fe40003fa6070 */
[----:B------:R-:W-:Y:S02]  /*1d20*/  LOP3.LUT R28, R28, 0x1, RZ, 0xc0, !PT ;  /* 0x000000011c1c7812 */ /* 0x000fe400078ec0ff */
[----:B------:R-:W-:Y:S02]  /*1d30*/  LOP3.LUT R31, R31, 0x1, RZ, 0xc0, !PT ;  /* 0x000000011f1f7812 */ /* 0x000fe400078ec0ff */
[----:B------:R-:W-:Y:S02]  /*1d40*/  ISETP.NE.U32.AND P1, PT, R28, 0x1, PT ;  /* 0x000000011c00780c */ /* 0x000fe40003f25070 */
[----:B------:R-:W-:Y:S02]  /*1d50*/  ISETP.NE.U32.AND P2, PT, R31, 0x1, PT ;  /* 0x000000011f00780c */ /* 0x000fe40003f45070 */
[----:B------:R-:W-:-:S02]  /*1d60*/  SEL R8, R29, R8, !P1 ;  /* 0x000000081d087207 */ /* 0x000fc40004800000 */
[C---:B------:R-:W-:Y:S02]  /*1d70*/  SEL R11, R4.reuse, R11, !P1 ;  /* 0x0000000b040b7207 */ /* 0x040fe40004800000 */
[----:B------:R-:W-:Y:S02]  /*1d80*/  @!P3 PRMT R16, R4, 0x7632, R16 ;  /* 0x000076320410b816 */ /* 0x000fe40000000010 */
[----:B------:R-:W-:Y:S02]  /*1d90*/  SEL R13, R30, R13, !P3 ;  /* 0x0000000d1e0d7207 */ /* 0x000fe40005800000 */
[----:B------:R-:W-:Y:S02]  /*1da0*/  SEL R9, R32, R9, !P2 ;  /* 0x0000000920097207 */ /* 0x000fe40005000000 */
[C---:B------:R-:W-:Y:S02]  /*1db0*/  SEL R12, R5.reuse, R12, !P2 ;  /* 0x0000000c050c7207 */ /* 0x040fe40005000000 */
[----:B------:R-:W-:-:S02]  /*1dc0*/  @!P4 PRMT R0, R5, 0x7632, R0 ;  /* 0x000076320500c816 */ /* 0x000fc40000000000 */
[----:B------:R-:W-:Y:S02]  /*1dd0*/  SEL R6, R33, R6, !P4 ;  /* 0x0000000621067207 */ /* 0x000fe40006000000 */
[----:B------:R-:W-:Y:S02]  /*1de0*/  SEL R3, R3, RZ, P1 ;  /* 0x000000ff03037207 */ /* 0x000fe40000800000 */
[----:B------:R-:W-:Y:S02]  /*1df0*/  SEL R14, R14, RZ, P3 ;  /* 0x000000ff0e0e7207 */ /* 0x000fe40001800000 */
[----:B------:R-:W-:Y:S02]  /*1e00*/  SEL R10, R10, RZ, P2 ;  /* 0x000000ff0a0a7207 */ /* 0x000fe40001000000 */
[----:B------:R-:W-:Y:S01]  /*1e10*/  SEL R7, R7, RZ, P4 ;  /* 0x000000ff07077207 */ /* 0x000fe20002000000 */
[----:B------:R-:W-:Y:S06]  /*1e20*/  @!P5 BRA `(.L_x_2185) ;  /* 0xfffffffc0000d947 */ /* 0x000fec000383ffff */
.L_x_2184:
[----:B------:R-:W-:Y:S05]  /*1e30*/  BSYNC.RECONVERGENT B0 ;  /* 0x0000000000007941 */ /* 0x000fea0003800200 */
.L_x_2183:
        /* <DEDUP_REMOVED lines=8> */
[----:B------:R-:W-:Y:S01]  /*1ec0*/  IMAD.IADD R15, R4, 0x1, R15 ;  /* 0x00000001040f7824 */ /* 0x000fe200078e020f */
[----:B------:R-:W-:-:S04]  /*1ed0*/  PRMT R20, R11, 0x9910, RZ ;  /* 0x000099100b147816 */ /* 0x000fc800000000ff */
[----:B------:R-:W-:Y:S02]  /*1ee0*/  ISETP.GE.U32.AND P0, PT, R8, R15, PT ;  /* 0x0000000f0800720c */ /* 0x000fe40003f06070 */
[----:B------:R-:W-:-:S04]  /*1ef0*/  SHF.R.S32.HI R28, RZ, 0x1f, R15 ;  /* 0x0000001fff1c7819 */ /* 0x000fc8000001140f */
[----:B------:R-:W-:-:S04]  /*1f00*/  ISETP.GE.AND.EX P0, PT, R3, R28, PT, P0 ;  /* 0x0000001c0300720c */ /* 0x000fc80003f06300 */
[----:B------:R-:W-:Y:S02]  /*1f10*/  SEL R4, RZ, 0xffffffff, !P0 ;  /* 0xffffffffff047807 */ /* 0x000fe40004000000 */
[----:B--2---:R-:W-:-:S04]  /*1f20*/  PRMT R5, R18, 0x9910, RZ ;  /* 0x0000991012057816 */ /* 0x004fc800000000ff */
        /* <DEDUP_REMOVED lines=8> */
.L_x_2187:
[----:B------:R-:W-:Y:S05]  /*1fb0*/  BSYNC.RECONVERGENT B0 ;  /* 0x0000000000007941 */ /* 0x000fea0003800200 */
.L_x_2186:
        /* <DEDUP_REMOVED lines=41> */
.L_x_2177:
[----:B------:R-:W0:Y:S08]  /*2250*/  LDC R32, c[0x0][0x508] ;  /* 0x00014200ff207b82 */ /* 0x000e300000000800 */
[----:B------:R-:W1:Y:S01]  /*2260*/  LDC R33, c[0x0][0x3d8] ;  /* 0x0000f600ff217b82 */ /* 0x000e620000000800 */
[----:B0-----:R-:W-:-:S04]  /*2270*/  SHF.R.U32.HI R32, RZ, 0x1, R32 ;  /* 0x00000001ff207819 */ /* 0x001fc80000011620 */
[----:B------:R-:W-:-:S04]  /*2280*/  ISETP.NE.AND P0, PT, R32, 0x1, PT ;  /* 0x000000012000780c */ /* 0x000fc80003f05270 */
[----:B-1----:R-:W-:-:S13]  /*2290*/  ISETP.NE.OR P0, PT, R33, 0x1, P0 ;  /* 0x000000012100780c */ /* 0x002fda0000705670 */
        /* <DEDUP_REMOVED lines=11> */
[--C-:B------:R-:W-:Y:S02]  /*2350*/  IMAD.MOV.U32 R38, RZ, RZ, R14.reuse ;  /* 0x000000ffff267224 */ /* 0x100fe400078e000e */
[--C-:B------:R-:W-:Y:S02]  /*2360*/  IMAD.MOV.U32 R29, RZ, RZ, R14.reuse ;  /* 0x000000ffff1d7224 */ /* 0x100fe400078e000e */
[--C-:B------:R-:W-:Y:S02]  /*2370*/  IMAD.MOV.U32 R32, RZ, RZ, R14.reuse ;  /* 0x000000ffff207224 */ /* 0x100fe400078e000e */
[----:B------:R-:W-:-:S02]  /*2380*/  IMAD.MOV.U32 R33, RZ, RZ, R14 ;  /* 0x000000ffff217224 */ /* 0x000fc400078e000e */
[----:B------:R-:W-:Y:S02]  /*2390*/  IMAD.MOV.U32 R39, RZ, RZ, R14 ;  /* 0x000000ffff277224 */ /* 0x000fe400078e000e */
[--C-:B--2---:R-:W-:Y:S02]  /*23a0*/  IMAD.MOV.U32 R9, RZ, RZ, R15.reuse ;  /* 0x000000ffff097224 */ /* 0x104fe400078e000f */
        /* <DEDUP_REMOVED lines=12> */
[----:B------:R-:W-:Y:S01]  /*2470*/  IMAD.MOV.U32 R20, RZ, RZ, R13 ;  /* 0x000000ffff147224 */ /* 0x000fe200078e000d */
[----:B------:R-:W-:Y:S06]  /*2480*/  @P0 BRA `(.L_x_2190) ;  /* 0x0000000800880947 */ /* 0x000fec0003800000 */
[----:B------:R-:W-:Y:S01]  /*2490*/  BSSY.RECONVERGENT B1, `(.L_x_2191) ;  /* 0x000009a000017945 */ /* 0x000fe20003800200 */
[--C-:B------:R-:W-:Y:S01]  /*24a0*/  IMAD.MOV.U32 R21, RZ, RZ, R15.reuse ;  /* 0x000000ffff157224 */ /* 0x100fe200078e000f */
[----:B------:R-:W-:Y:S01]  /*24b0*/  MOV R36, R15 ;  /* 0x0000000f00247202 */ /* 0x000fe20000000f00 */
        /* <DEDUP_REMOVED lines=15> */
[----:B------:R-:W-:-:S07]  /*25b0*/  IMAD.MOV.U32 R39, RZ, RZ, R14 ;  /* 0x000000ffff277224 */ /* 0x000fce00078e000e */
.L_x_2192:
[----:B------:R-:W-:-:S05]  /*25c0*/  SHF.R.U32.HI R7, RZ, 0x1, R27 ;  /* 0x00000001ff077819 */ /* 0x000fca000001161b */
[----:B------:R-:W-:-:S05]  /*25d0*/  IMAD.WIDE.U32 R4, R7, 0x4, R18 ;  /* 0x0000000407047825 */ /* 0x000fca00078e0012 */
[----:B------:R0:W2:Y:S01]  /*25e0*/  LDG.E R41, desc[UR36][R4.64] ;  /* 0x0000002404297981 */ /* 0x0000a2000c1e1900 */
[--C-:B------:R-:W-:Y:S02]  /*25f0*/  IMAD.IADD R43, R27, 0x1, R12.reuse ;  /* 0x000000011b2b7824 */ /* 0x100fe400078e020c */
[----:B------:R-:W-:-:S03]  /*2600*/  IMAD.IADD R10, R7, 0x1, R12 ;  /* 0x00000001070a7824 */ /* 0x000fc600078e020c */
[----:B------:R-:W-:-:S05]  /*2610*/  SHF.R.U32.HI R11, RZ, 0x1, R43 ;  /* 0x00000001ff0b7819 */ /* 0x000fca000001162b */
[----:B------:R-:W-:-:S04]  /*2620*/  IMAD.WIDE.U32 R6, R11, 0x4, R18 ;  /* 0x000000040b067825 */ /* 0x000fc800078e0012 */
[----:B------:R-:W-:Y:S01]  /*2630*/  IMAD.SHL.U32 R11, R10, 0x4, RZ ;  /* 0x000000040a0b7824 */ /* 0x000fe200078e00ff */
[----:B------:R-:W-:Y:S01]  /*2640*/  SHF.R.U32.HI R10, RZ, 0x1e, R10 ;  /* 0x0000001eff0a7819 */ /* 0x000fe2000001160a */
[----:B------:R-:W3:Y:S03]  /*2650*/  LDG.E R6, desc[UR36][R6.64] ;  /* 0x0000002406067981 */ /* 0x000ee6000c1e1900 */
[----:B------:R-:W-:Y:S02]  /*2660*/  LOP3.LUT R11, R11, 0xfffffffc, RZ, 0xc0, !PT ;  /* 0xfffffffc0b0b7812 */ /* 0x000fe400078ec0ff */
[----:B------:R-:W-:Y:S02]  /*2670*/  LOP3.LUT R45, R10, 0x1, RZ, 0xc0, !PT ;  /* 0x000000010a2d7812 */ /* 0x000fe400078ec0ff */
[----:B------:R-:W-:Y:S01]  /*2680*/  IADD3 R10, P0, PT, R18, R11, RZ ;  /* 0x0000000b120a7210 */ /* 0x000fe20007f1e0ff */
[----:B------:R-:W-:-:S04]  /*2690*/  IMAD R40, R12, 0x2, R43 ;  /* 0x000000020c287824 */ /* 0x000fc800078e022b */
[----:B------:R-:W-:Y:S01]  /*26a0*/  IMAD.X R11, R19, 0x1, R45, P0 ;  /* 0x00000001130b7824 */ /* 0x000fe200000e062d */
[----:B0-----:R-:W-:-:S04]  /*26b0*/  SHF.R.U32.HI R5, RZ, 0x1, R40 ;  /* 0x00000001ff057819 */ /* 0x001fc80000011628 */
[----:B------:R-:W4:Y:S01]  /*26c0*/  LDG.E R10, desc[UR36][R10.64] ;  /* 0x000000240a0a7981 */ /* 0x000f22000c1e1900 */
[----:B------:R-:W-:-:S06]  /*26d0*/  IMAD.WIDE.U32 R4, R5, 0x4, R18 ;  /* 0x0000000405047825 */ /* 0x000fcc00078e0012 */
[----:B------:R0:W5:Y:S01]  /*26e0*/  LDG.E R5, desc[UR36][R4.64] ;  /* 0x0000002404057981 */ /* 0x000162000c1e1900 */
[----:B------:R-:W-:Y:S02]  /*26f0*/  PRMT R42, R14, 0x9910, RZ ;  /* 0x000099100e2a7816 */ /* 0x000fe400000000ff */
[----:B------:R-:W-:Y:S02]  /*2700*/  PRMT R44, R39, 0x9910, RZ ;  /* 0x00009910272c7816 */ /* 0x000fe400000000ff */
[-C--:B------:R-:W-:Y:S02]  /*2710*/  ISETP.GE.U32.AND P0, PT, R36, R27.reuse, PT ;  /* 0x0000001b2400720c */ /* 0x080fe40003f06070 */
[----:B------:R-:W-:Y:S02]  /*2720*/  ISETP.GE.U32.AND P1, PT, R34, R27, PT ;  /* 0x0000001b2200720c */ /* 0x000fe40003f26070 */
[----:B------:R-:W-:Y:S02]  /*2730*/  ISETP.GE.AND.EX P0, PT, R20, RZ, PT, P0 ;  /* 0x000000ff1400720c */ /* 0x000fe40003f06300 */
[----:B------:R-:W-:-:S02]  /*2740*/  ISETP.GE.AND.EX P1, PT, R16, RZ, PT, P1 ;  /* 0x000000ff1000720c */ /* 0x000fc40003f26310 */
[----:B0-----:R-:W-:Y:S02]  /*2750*/  SEL R4, RZ, 0xffffffff, !P0 ;  /* 0xffffffffff047807 */ /* 0x001fe40004000000 */
[----:B------:R-:W-:Y:S02]  /*2760*/  ISETP.GE.U32.AND P0, PT, R25, R43, PT ;  /* 0x0000002b1900720c */ /* 0x000fe40003f06070 */
[----:B------:R-:W-:Y:S02]  /*2770*/  PRMT R46, R30, 0x9910, RZ ;  /* 0x000099101e2e7816 */ /* 0x000fe400000000ff */
[----:B------:R-:W-:Y:S02]  /*2780*/  ISETP.GE.AND.EX P0, PT, R37, RZ, PT, P0 ;  /* 0x000000ff2500720c */ /* 0x000fe40003f06300 */
[----:B------:R-:W-:Y:S02]  /*2790*/  PRMT R49, R3, 0x9910, RZ ;  /* 0x0000991003317816 */ /* 0x000fe400000000ff */
[----:B--2---:R-:W-:-:S02]  /*27a0*/  PRMT R7, R41, 0x9910, RZ ;  /* 0x0000991029077816 */ /* 0x004fc400000000ff */
[----:B------:R-:W-:Y:S02]  /*27b0*/  PRMT R11, R41, 0xbb32, RZ ;  /* 0x0000bb32290b7816 */ /* 0x000fe400000000ff */
[----:B------:R-:W-:Y:S02]  /*27c0*/  ISETP.NE.AND P3, PT, R42, R7, PT ;  /* 0x000000072a00720c */ /* 0x000fe40003f65270 */
[----:B------:R-:W-:Y:S02]  /*27d0*/  ISETP.NE.AND P2, PT, R44, R11, PT ;  /* 0x0000000b2c00720c */ /* 0x000fe40003f45270 */
[----:B------:R-:W-:Y:S02]  /*27e0*/  ISETP.GE.AND P4, PT, R42, R7, PT ;  /* 0x000000072a00720c */ /* 0x000fe40003f86270 */
[----:B------:R-:W-:Y:S02]  /*27f0*/  ISETP.GE.AND P5, PT, R44, R11, PT ;  /* 0x0000000b2c00720c */ /* 0x000fe40003fa6270 */
[----:B------:R-:W-:-:S02]  /*2800*/  SEL R7, RZ, 0xffffffff, !P1 ;  /* 0xffffffffff077807 */ /* 0x000fc40004800000 */
[----:B------:R-:W-:Y:S02]  /*2810*/  PRMT R42, R32, 0x9910, RZ ;  /* 0x00009910202a7816 */ /* 0x000fe400000000ff */
[----:B------:R-:W-:Y:S02]  /*2820*/  PRMT R44, R38, 0x9910, RZ ;  /* 0x00009910262c7816 */ /* 0x000fe400000000ff */
[----:B------:R-:W-:Y:S02]  /*2830*/  @P3 SEL R4, RZ, 0xffffffff, !P4 ;  /* 0xffffffffff043807 */ /* 0x000fe40006000000 */
[----:B------:R-:W-:Y:S02]  /*2840*/  @P2 SEL R7, RZ, 0xffffffff, !P5 ;  /* 0xffffffffff072807 */ /* 0x000fe40006800000 */
[----:B------:R-:W-:Y:S02]  /*2850*/  LOP3.LUT R4, R4, 0x1, RZ, 0xc0, !PT ;  /* 0x0000000104047812 */ /* 0x000fe400078ec0ff */
[----:B------:R-:W-:-:S02]  /*2860*/  LOP3.LUT R7, R7, 0x1, RZ, 0xc0, !PT ;  /* 0x0000000107077812 */ /* 0x000fc400078ec0ff */
[----:B------:R-:W-:Y:S02]  /*2870*/  ISETP.NE.U32.AND P2, PT, R4, 0x1, PT ;  /* 0x000000010400780c */ /* 0x000fe40003f45070 */
[----:B------:R-:W-:Y:S02]  /*2880*/  ISETP.NE.U32.AND P4, PT, R7, 0x1, PT ;  /* 0x000000010700780c */ /* 0x000fe40003f85070 */
[----:B------:R-:W-:Y:S02]  /*2890*/  PRMT R4, R41, 0x7632, R4 ;  /* 0x0000763229047816 */ /* 0x000fe40000000004 */
[----:B------:R-:W-:Y:S02]  /*28a0*/  PRMT R7, R33, 0x9910, RZ ;  /* 0x0000991021077816 */ /* 0x000fe400000000ff */
[----:B------:R-:W-:Y:S02]  /*28b0*/  SEL R39, R4, R39, !P4 ;  /* 0x0000002704277207 */ /* 0x000fe40006000000 */
[----:B---3--:R-:W-:-:S02]  /*28c0*/  PRMT R4, R6, 0x9910, RZ ;  /* 0x0000991006047816 */ /* 0x008fc400000000ff */
[----:B------:R-:W-:Y:S02]  /*28d0*/  ISETP.GE.U32.AND P5, PT, R26, R43, PT ;  /* 0x0000002b1a00720c */ /* 0x000fe40003fa6070 */
[-C--:B------:R-:W-:Y:S02]  /*28e0*/  ISETP.NE.AND P1, PT, R7, R4.reuse, PT ;  /* 0x000000040700720c */ /* 0x080fe40003f25270 */
[----:B------:R-:W-:Y:S02]  /*28f0*/  PRMT R11, R6, 0xbb32, RZ ;  /* 0x0000bb32060b7816 */ /* 0x000fe400000000ff */
[----:B------:R-:W-:Y:S02]  /*2900*/  ISETP.GE.AND.EX P5, PT, R31, RZ, PT, P5 ;  /* 0x000000ff1f00720c */ /* 0x000fe40003fa6350 */
[----:B------:R-:W-:Y:S02]  /*2910*/  ISETP.NE.AND P6, PT, R42, R11, PT ;  /* 0x0000000b2a00720c */ /* 0x000fe40003fc5270 */
[----:B------:R-:W-:Y:S01]  /*2920*/  ISETP.GE.AND P3, PT, R7, R4, PT ;  /* 0x000000040700720c */ /* 0x000fe20003f66270 */
[----:B------:R-:W-:Y:S01]  /*2930*/  IMAD.IADD R4, R43, 0x1, R12 ;  /* 0x000000012b047824 */ /* 0x000fe200078e020c */
[----:B------:R-:W-:-:S02]  /*2940*/  SEL R7, RZ, 0xffffffff, !P5 ;  /* 0xffffffffff077807 */ /* 0x000fc40006800000 */
[C---:B------:R-:W-:Y:S02]  /*2950*/  SEL R36, R27.reuse, R36, !P2 ;  /* 0x000000241b247207 */ /* 0x040fe40005000000 */
[----:B------:R-:W-:Y:S02]  /*2960*/  SEL R34, R27, R34, !P4 ;  /* 0x000000221b227207 */ /* 0x000fe40006000000 */
[----:B------:R-:W-:Y:S02]  /*2970*/  ISETP.GE.AND P5, PT, R42, R11, PT ;  /* 0x0000000b2a00720c */ /* 0x000fe40003fa6270 */
[----:B------:R-:W-:Y:S02]  /*2980*/  PRMT R42, R29, 0x9910, RZ ;  /* 0x000099101d2a7816 */ /* 0x000fe400000000ff */
[C---:B----4-:R-:W-:Y:S02]  /*2990*/  PRMT R27, R10.reuse, 0x9910, RZ ;  /* 0x000099100a1b7816 */ /* 0x050fe400000000ff */
[----:B------:R-:W-:-:S02]  /*29a0*/  PRMT R45, R10, 0xbb32, RZ ;  /* 0x0000bb320a2d7816 */ /* 0x000fc400000000ff */
[----:B------:R-:W-:Y:S02]  /*29b0*/  @P1 SEL R7, RZ, 0xffffffff, !P3 ;  /* 0xffffffffff071807 */ /* 0x000fe40005800000 */
[----:B------:R-:W-:Y:S02]  /*29c0*/  SEL R11, RZ, 0xffffffff, !P0 ;  /* 0xffffffffff0b7807 */ /* 0x000fe40004000000 */
[CC--:B------:R-:W-:Y:S02]  /*29d0*/  ISETP.NE.AND P1, PT, R42.reuse, R27.reuse, PT ;  /* 0x0000001b2a00720c */ /* 0x0c0fe40003f25270 */
[----:B------:R-:W-:Y:S01]  /*29e0*/  ISETP.GE.AND P3, PT, R42, R27, PT ;  /* 0x0000001b2a00720c */ /* 0x000fe20003f66270 */
[----:B------:R-:W-:Y:S01]  /*29f0*/  IMAD.MOV.U32 R27, RZ, RZ, R45 ;  /* 0x000000ffff1b7224 */ /* 0x000fe200078e002d */
[----:B------:R-:W-:Y:S02]  /*2a00*/  ISETP.GE.U32.AND P0, PT, R24, R4, PT ;  /* 0x000000041800720c */ /* 0x000fe40003f06070 */
[----:B------:R-:W-:-:S02]  /*2a10*/  @P6 SEL R11, RZ, 0xffffffff, !P5 ;  /* 0xffffffffff0b6807 */ /* 0x000fc40006800000 */
[----:B------:R-:W-:Y:S02]  /*2a20*/  ISETP.GE.AND.EX P0, PT, R28, RZ, PT, P0 ;  /* 0x000000ff1c00720c */ /* 0x000fe40003f06300 */
[----:B------:R-:W-:Y:S02]  /*2a30*/  ISETP.NE.AND P5, PT, R44, R27, PT ;  /* 0x0000001b2c00720c */ /* 0x000fe40003fa5270 */
[----:B------:R-:W-:Y:S02]  /*2a40*/  SEL R42, RZ, 0xffffffff, !P0 ;  /* 0xffffffffff2a7807 */ /* 0x000fe40004000000 */
[----:B------:R-:W-:Y:S02]  /*2a50*/  ISETP.GE.U32.AND P0, PT, R21, R4, PT ;  /* 0x000000041500720c */ /* 0x000fe40003f06070 */
[C---:B-----5:R-:W-:Y:S02]  /*2a60*/  PRMT R45, R5.reuse, 0x9910, RZ ;  /* 0x00009910052d7816 */ /* 0x060fe400000000ff */
[----:B------:R-:W-:-:S02]  /*2a70*/  PRMT R47, R5, 0xbb32, RZ ;  /* 0x0000bb32052f7816 */ /* 0x000fc400000000ff */
[----:B------:R-:W-:Y:S02]  /*2a80*/  @P1 SEL R42, RZ, 0xffffffff, !P3 ;  /* 0xffffffffff2a1807 */ /* 0x000fe40005800000 */
[----:B------:R-:W-:Y:S02]  /*2a90*/  ISETP.GE.AND.EX P0, PT, R35, RZ, PT, P0 ;  /* 0x000000ff2300720c */ /* 0x000fe40003f06300 */
[CC--:B------:R-:W-:Y:S02]  /*2aa0*/  ISETP.NE.AND P3, PT, R46.reuse, R45.reuse, PT ;  /* 0x0000002d2e00720c */ /* 0x0c0fe40003f65270 */
[----:B------:R-:W-:Y:S01]  /*2ab0*/  ISETP.GE.AND P1, PT, R46, R45, PT ;  /* 0x0000002d2e00720c */ /* 0x000fe20003f26270 */
[----:B------:R-:W-:Y:S01]  /*2ac0*/  IMAD.MOV.U32 R46, RZ, RZ, R47 ;  /* 0x000000ffff2e7224 */ /* 0x000fe200078e002f */
[----:B------:R-:W-:Y:S01]  /*2ad0*/  ISETP.GE.AND P6, PT, R44, R27, PT ;  /* 0x0000001b2c00720c */ /* 0x000fe20003fc6270 */
[----:B------:R-:W-:Y:S01]  /*2ae0*/  IMAD.IADD R27, R40, 0x1, R12 ;  /* 0x00000001281b7824 */ /* 0x000fe200078e020c */
[----:B------:R-:W-:-:S02]  /*2af0*/  SEL R44, RZ, 0xffffffff, !P0 ;  /* 0xffffffffff2c7807 */ /* 0x000fc40004000000 */
[----:B------:R-:W-:Y:S01]  /*2b00*/  ISETP.GE.U32.AND P0, PT, R15, R40, PT ;  /* 0x000000280f00720c */ /* 0x000fe20003f06070 */
[----:B------:R-:W-:Y:S01]  /*2b10*/  IMAD R47, R12, 0x3, R27 ;  /* 0x000000030c2f7824 */ /* 0x000fe200078e021b */
[----:B------:R-:W-:Y:S02]  /*2b20*/  @P5 SEL R44, RZ, 0xffffffff, !P6 ;  /* 0xffffffffff2c5807 */ /* 0x000fe40007000000 */
[----:B------:R-:W-:Y:S02]  /*2b30*/  ISETP.NE.AND P6, PT, R49, R46, PT ;  /* 0x0000002e3100720c */ /* 0x000fe40003fc5270 */
[----:B------:R-:W-:Y:S02]  /*2b40*/  ISETP.GE.AND.EX P0, PT, R13, RZ, PT, P0 ;  /* 0x000000ff0d00720c */ /* 0x000fe40003f06300 */
[----:B------:R-:W-:Y:S02]  /*2b50*/  ISETP.GE.U32.AND P5, PT, R9, R40, PT ;  /* 0x000000280900720c */ /* 0x000fe40003fa6070 */
[----:B------:R-:W-:-:S02]  /*2b60*/  SEL R45, RZ, 0xffffffff, !P0 ;  /* 0xffffffffff2d7807 */ /* 0x000fc40004000000 */
[----:B------:R-:W-:Y:S02]  /*2b70*/  LOP3.LUT R7, R7, 0x1, RZ, 0xc0, !PT ;  /* 0x0000000107077812 */ /* 0x000fe400078ec0ff */
[----:B------:R-:W-:Y:S02]  /*2b80*/  ISETP.GE.AND.EX P5, PT, R0, RZ, PT, P5 ;  /* 0x000000ff0000720c */ /* 0x000fe40003fa6350 */
[----:B------:R-:W-:Y:S02]  /*2b90*/  @P3 SEL R45, RZ, 0xffffffff, !P1 ;  /* 0xffffffffff2d3807 */ /* 0x000fe40004800000 */
[----:B------:R-:W-:Y:S02]  /*2ba0*/  LOP3.LUT R11, R11, 0x1, RZ, 0xc0, !PT ;  /* 0x000000010b0b7812 */ /* 0x000fe400078ec0ff */
[----:B------:R-:W-:Y:S02]  /*2bb0*/  ISETP.GE.AND P3, PT, R49, R46, PT ;  /* 0x0000002e3100720c */ /* 0x000fe40003f66270 */
[----:B------:R-:W-:-:S02]  /*2bc0*/  ISETP.GE.U32.AND P0, PT, R47, R8, PT ;  /* 0x000000082f00720c */ /* 0x000fc40003f06070 */
[----:B------:R-:W-:Y:S02]  /*2bd0*/  ISETP.NE.U32.AND P1, PT, R7, 0x1, PT ;  /* 0x000000010700780c */ /* 0x000fe40003f25070 */
[----:B------:R-:W-:Y:S02]  /*2be0*/  SEL R46, RZ, 0xffffffff, !P5 ;  /* 0xffffffffff2e7807 */ /* 0x000fe40006800000 */
[----:B------:R-:W-:Y:S02]  /*2bf0*/  LOP3.LUT R42, R42, 0x1, RZ, 0xc0, !PT ;  /* 0x000000012a2a7812 */ /* 0x000fe400078ec0ff */
[----:B------:R-:W-:Y:S02]  /*2c00*/  ISETP.NE.U32.AND P5, PT, R11, 0x1, PT ;  /* 0x000000010b00780c */ /* 0x000fe40003fa5070 */
[----:B------:R-:W-:Y:S02]  /*2c10*/  LOP3.LUT R44, R44, 0x1, RZ, 0xc0, !PT ;  /* 0x000000012c2c7812 */ /* 0x000fe400078ec0ff */
[----:B------:R-:W-:-:S02]  /*2c20*/  PRMT R7, R6, 0x7632, R7 ;  /* 0x0000763206077816 */ /* 0x000fc40000000007 */
[----:B------:R-:W-:Y:S02]  /*2c30*/  @P6 SEL R46, RZ, 0xffffffff, !P3 ;  /* 0xffffffffff2e6807 */ /* 0x000fe40005800000 */
[----:B------:R-:W-:Y:S02]  /*2c40*/  ISETP.NE.U32.AND P6, PT, R42, 0x1, PT ;  /* 0x000000012a00780c */ /* 0x000fe40003fc5070 */
[----:B------:R-:W-:Y:S02]  /*2c50*/  ISETP.NE.U32.AND P3, PT, R44, 0x1, PT ;  /* 0x000000012c00780c */ /* 0x000fe40003f65070 */
[----:B------:R-:W-:Y:S02]  /*2c60*/  SEL R32, R7, R32, !P5 ;  /* 0x0000002007207207 */ /* 0x000fe40006800000 */
[----:B------:R-:W-:Y:S02]  /*2c70*/  LOP3.LUT R45, R45, 0x1, RZ, 0xc0, !PT ;  /* 0x000000012d2d7812 */ /* 0x000fe400078ec0ff */
[----:B------:R-:W-:-:S02]  /*2c80*/  LOP3.LUT R46, R46, 0x1, RZ, 0xc0, !PT ;  /* 0x000000012e2e7812 */ /* 0x000fc400078ec0ff */
[----:B------:R-:W-:Y:S02]  /*2c90*/  PRMT R7, R10, 0x7632, R7 ;  /* 0x000076320a077816 */ /* 0x000fe40000000007 */
[C---:B------:R-:W-:Y:S02]  /*2ca0*/  SEL R24, R4.reuse, R24, !P6 ;  /* 0x0000001804187207 */ /* 0x040fe40007000000 */
[----:B------:R-:W-:Y:S02]  /*2cb0*/  SEL R21, R4, R21, !P3 ;  /* 0x0000001504157207 */ /* 0x000fe40005800000 */
[----:B------:R-:W-:Y:S02]  /*2cc0*/  SEL R14, R41, R14, !P2 ;  /* 0x0000000e290e7207 */ /* 0x000fe40005000000 */
[----:B------:R-:W-:Y:S02]  /*2cd0*/  SEL R20, R20, RZ, P2 ;  /* 0x000000ff14147207 */ /* 0x000fe40001000000 */
[----:B------:R-:W-:-:S02]  /*2ce0*/  SEL R16, R16, RZ, P4 ;  /* 0x000000ff10107207 */ /* 0x000fc40002000000 */
[----:B------:R-:W-:Y:S02]  /*2cf0*/  ISETP.NE.U32.AND P2, PT, R45, 0x1, PT ;  /* 0x000000012d00780c */ /* 0x000fe40003f45070 */
[----:B------:R-:W-:Y:S02]  /*2d00*/  ISETP.NE.U32.AND P4, PT, R46, 0x1, PT ;  /* 0x000000012e00780c */ /* 0x000fe40003f85070 */
[----:B------:R-:W-:Y:S02]  /*2d10*/  PRMT R4, R5, 0x7632, R4 ;  /* 0x0000763205047816 */ /* 0x000fe40000000004 */
[----:B------:R-:W-:Y:S02]  /*2d20*/  SEL R7, R7, R38, !P3 ;  /* 0x0000002607077207 */ /* 0x000fe40005800000 */
[C---:B------:R-:W-:Y:S02]  /*2d30*/  SEL R26, R43.reuse, R26, !P1 ;  /* 0x0000001a2b1a7207 */ /* 0x040fe40004800000 */
[----:B------:R-:W-:-:S02]  /*2d40*/  SEL R25, R43, R25, !P5 ;  /* 0x000000192b197207 */ /* 0x000fc40006800000 */
[C---:B------:R-:W-:Y:S02]  /*2d50*/  SEL R15, R40.reuse, R15, !P2 ;  /* 0x0000000f280f7207 */ /* 0x040fe40005000000 */
[----:B------:R-:W-:Y:S02]  /*2d60*/  SEL R9, R40, R9, !P4 ;  /* 0x0000000928097207 */ /* 0x000fe40006000000 */
[----:B------:R-:W-:Y:S02]  /*2d70*/  SEL R3, R4, R3, !P4 ;  /* 0x0000000304037207 */ /* 0x000fe40006000000 */
[----:B------:R-:W-:Y:S02]  /*2d80*/  SEL R33, R6, R33, !P1 ;  /* 0x0000002106217207 */ /* 0x000fe40004800000 */
[----:B------:R-:W-:Y:S02]  /*2d90*/  SEL R31, R31, RZ, P1 ;  /* 0x000000ff1f1f7207 */ /* 0x000fe40000800000 */
[----:B------:R-:W-:-:S02]  /*2da0*/  SEL R37, R37, RZ, P5 ;  /* 0x000000ff25257207 */ /* 0x000fc40002800000 */
[----:B------:R-:W-:Y:S02]  /*2db0*/  SEL R30, R5, R30, !P2 ;  /* 0x0000001e051e7207 */ /* 0x000fe40005000000 */
[----:B------:R-:W-:Y:S02]  /*2dc0*/  SEL R13, R13, RZ, P2 ;  /* 0x000000ff0d0d7207 */ /* 0x000fe40001000000 */
[----:B------:R-:W-:Y:S02]  /*2dd0*/  SEL R0, R0, RZ, P4 ;  /* 0x000000ff00007207 */ /* 0x000fe40002000000 */
[----:B------:R-:W-:Y:S02]  /*2de0*/  SEL R29, R10, R29, !P6 ;  /* 0x0000001d0a1d7207 */ /* 0x000fe40007000000 */
[----:B------:R-:W-:Y:S02]  /*2df0*/  SEL R28, R28, RZ, P6 ;  /* 0x000000ff1c1c7207 */ /* 0x000fe40003000000 */
[----:B------:R-:W-:-:S02]  /*2e00*/  SEL R35, R35, RZ, P3 ;  /* 0x000000ff23237207 */ /* 0x000fc40001800000 */
[----:B------:R-:W-:Y:S01]  /*2e10*/  PRMT R38, R7, 0x7610, R38 ;  /* 0x0000761007267816 */ /* 0x000fe20000000026 */
[----:B------:R-:W-:Y:S06]  /*2e20*/  @!P0 BRA `(.L_x_2192) ;  /* 0xfffffff400e48947 */ /* 0x000fec000383ffff */
[----:B------:R-:W-:Y:S05]  /*2e30*/  BSYNC.RECONVERGENT B1 ;  /* 0x0000000000017941 */ /* 0x000fea0003800200 */
.L_x_2191:
[C---:B------:R-:W-:Y:S02]  /*2e40*/  PRMT R43, R41.reuse, 0x7610, R43 ;  /* 0x00007610292b7816 */ /* 0x040fe4000000002b */
[----:B------:R-:W-:Y:S02]  /*2e50*/  PRMT R42, R41, 0x7632, R42 ;  /* 0x00007632292a7816 */ /* 0x000fe4000000002a */
[C---:B------:R-:W-:Y:S02]  /*2e60*/  PRMT R40, R6.reuse, 0x7610, R40 ;  /* 0x0000761006287816 */ /* 0x040fe40000000028 */
[----:B------:R-:W-:Y:S02]  /*2e70*/  PRMT R41, R6, 0x7632, R41 ;  /* 0x0000763206297816 */ /* 0x000fe40000000029 */
[----:B------:R-:W-:Y:S02]  /*2e80*/  PRMT R11, R10, 0x7632, R11 ;  /* 0x000076320a0b7816 */ /* 0x000fe4000000000b */
[----:B------:R-:W-:-:S02]  /*2e90*/  PRMT R7, R5, 0x7610, R7 ;  /* 0x0000761005077816 */ /* 0x000fc40000000007 */
[----:B------:R-:W-:-:S07]  /*2ea0*/  PRMT R6, R5, 0x7632, R6 ;  /* 0x0000763205067816 */ /* 0x000fce0000000006 */
.L_x_2190:
[----:B------:R-:W-:Y:S05]  /*2eb0*/  BSYNC.RECONVERGENT B0 ;  /* 0x0000000000007941 */ /* 0x000fea0003800200 */
.L_x_2189:
[----:B------:R-:W-:Y:S01]  /*2ec0*/  ISETP.GE.U32.AND P0, PT, R27, R8, PT ;  /* 0x000000081b00720c */ /* 0x000fe20003f06070 */
[----:B------:R-:W-:-:S12]  /*2ed0*/  BSSY.RECONVERGENT B0, `(.L_x_2193) ;  /* 0x000001e000007945 */ /* 0x000fd80003800200 */
[----:B------:R-:W-:Y:S05]  /*2ee0*/  @P0 BRA `(.L_x_2194) ;  /* 0x0000000000700947 */ /* 0x000fea0003800000 */
[----:B------:R-:W-:-:S05]  /*2ef0*/  SHF.R.U32.HI R5, RZ, 0x1, R27 ;  /* 0x00000001ff057819 */ /* 0x000fca000001161b */
[----:B------:R-:W-:-:S06]  /*2f00*/  IMAD.WIDE.U32 R4, R5, 0x4, R18 ;  /* 0x0000000405047825 */ /* 0x000fcc00078e0012 */
[----:B------:R-:W2:Y:S01]  /*2f10*/  LDG.E R4, desc[UR36][R4.64] ;  /* 0x0000002404047981 */ /* 0x000ea2000c1e1900 */
[----:B------:R-:W-:-:S05]  /*2f20*/  IMAD.IADD R45, R27, 0x1, R12 ;  /* 0x000000011b2d7824 */ /* 0x000fca00078e020c */
[----:B------:R-:W-:Y:S02]  /*2f30*/  ISETP.GE.U32.AND P1, PT, R45, R8, PT ;  /* 0x000000082d00720c */ /* 0x000fe40003f26070 */
[C---:B--2---:R-:W-:Y:S02]  /*2f40*/  PRMT R43, R4.reuse, 0x7610, R43 ;  /* 0x00007610042b7816 */ /* 0x044fe4000000002b */
[----:B------:R-:W-:-:S09]  /*2f50*/  PRMT R42, R4, 0x7632, R42 ;  /* 0x00007632042a7816 */ /* 0x000fd2000000002a */
        /* <DEDUP_REMOVED lines=9> */
[----:B------:R-:W-:Y:S01]  /*2ff0*/  IMAD.IADD R11, R45, 0x1, R12 ;  /* 0x000000012d0b7824 */ /* 0x000fe200078e020c */
[----:B------:R-:W-:-:S04]  /*3000*/  SHF.R.U32.HI R5, RZ, 0x1, R45 ;  /* 0x00000001ff057819 */ /* 0x000fc8000001162d */
[----:B------:R-:W-:Y:S01]  /*3010*/  ISETP.GE.U32.AND P1, PT, R11, R8, PT ;  /* 0x000000080b00720c */ /* 0x000fe20003f26070 */
[----:B------:R-:W-:-:S06]  /*3020*/  IMAD.WIDE.U32 R4, R5, 0x4, R18 ;  /* 0x0000000405047825 */ /* 0x000fcc00078e0012 */
[----:B------:R-:W2:Y:S06]  /*3030*/  LDG.E R4, desc[UR36][R4.64] ;  /* 0x0000002404047981 */ /* 0x000eac000c1e1900 */
[----:B------:R-:W-:-:S05]  /*3040*/  @!P1 SHF.R.U32.HI R11, RZ, 0x1, R11 ;  /* 0x00000001ff0b9819 */ /* 0x000fca000001160b */
[----:B------:R-:W-:-:S06]  /*3050*/  @!P1 IMAD.WIDE.U32 R18, R11, 0x4, R18 ;  /* 0x000000040b129825 */ /* 0x000fcc00078e0012 */
[----:B------:R-:W3:Y:S01]  /*3060*/  @!P1 LDG.E R18, desc[UR36][R18.64] ;  /* 0x0000002412129981 */ /* 0x000ee2000c1e1900 */
[C---:B--2---:R-:W-:Y:S02]  /*3070*/  PRMT R10, R4.reuse, 0x7610, R10 ;  /* 0x00007610040a7816 */ /* 0x044fe4000000000a */
[----:B------:R-:W-:Y:S02]  /*3080*/  PRMT R11, R4, 0x7632, R11 ;  /* 0x00007632040b7816 */ /* 0x000fe4000000000b */
[C---:B---3--:R-:W-:Y:S02]  /*3090*/  @!P1 PRMT R7, R18.reuse, 0x7610, R7 ;  /* 0x0000761012079816 */ /* 0x048fe40000000007 */
[----:B------:R-:W-:-:S07]  /*30a0*/  @!P1 PRMT R6, R18, 0x7632, R6 ;  /* 0x0000763212069816 */ /* 0x000fce0000000006 */
.L_x_2194:
[----:B------:R-:W-:Y:S05]  /*30b0*/  BSYNC.RECONVERGENT B0 ;  /* 0x0000000000007941 */ /* 0x000fea0003800200 */
.L_x_2193:
[----:B------:R-:W-:Y:S04]  /*30c0*/  BSSY.RECONVERGENT B0, `(.L_x_2195) ;  /* 0x0000073000007945 */ /* 0x000fe80003800200 */
[----:B------:R-:W-:Y:S05]  /*30d0*/  @P0 BRA `(.L_x_2196) ;  /* 0x0000000400c40947 */ /* 0x000fea0003800000 */
[----:B------:R-:W-:Y:S01]  /*30e0*/  PRMT R18, R42, 0x9910, RZ ;  /* 0x000099102a127816 */ /* 0x000fe200000000ff */
[----:B------:R-:W-:Y:S01]  /*30f0*/  IMAD.IADD R45, R27, 0x1, R12 ;  /* 0x000000011b2d7824 */ /* 0x000fe200078e020c */
[----:B------:R-:W-:Y:S02]  /*3100*/  PRMT R19, R39, 0x9910, RZ ;  /* 0x0000991027137816 */ /* 0x000fe400000000ff */
[----:B------:R-:W-:Y:S02]  /*3110*/  PRMT R4, R43, 0x9910, RZ ;  /* 0x000099102b047816 */ /* 0x000fe400000000ff */
[----:B------:R-:W-:Y:S02]  /*3120*/  PRMT R5, R14, 0x9910, RZ ;  /* 0x000099100e057816 */ /* 0x000fe400000000ff */
[----:B------:R-:W-:Y:S02]  /*3130*/  ISETP.NE.AND P2, PT, R19, R18, PT ;  /* 0x000000121300720c */ /* 0x000fe40003f45270 */
[----:B------:R-:W-:-:S02]  /*3140*/  ISETP.NE.AND P3, PT, R5, R4, PT ;  /* 0x000000040500720c */ /* 0x000fc40003f65270 */
[-C--:B------:R-:W-:Y:S02]  /*3150*/  ISETP.GE.U32.AND P1, PT, R34, R27.reuse, PT ;  /* 0x0000001b2200720c */ /* 0x080fe40003f26070 */
[----:B------:R-:W-:Y:S02]  /*3160*/  ISETP.GE.AND P5, PT, R19, R18, PT ;  /* 0x000000121300720c */ /* 0x000fe40003fa6270 */
[----:B------:R-:W-:Y:S02]  /*3170*/  ISETP.GE.U32.AND P0, PT, R36, R27, PT ;  /* 0x0000001b2400720c */ /* 0x000fe40003f06070 */
[----:B------:R-:W-:Y:S02]  /*3180*/  ISETP.GE.AND.EX P1, PT, R16, RZ, PT, P1 ;  /* 0x000000ff1000720c */ /* 0x000fe40003f26310 */
[----:B------:R-:W-:Y:S02]  /*3190*/  ISETP.GE.AND P4, PT, R5, R4, PT ;  /* 0x000000040500720c */ /* 0x000fe40003f86270 */
[----:B------:R-:W-:-:S02]  /*31a0*/  SEL R5, RZ, 0xffffffff, !P5 ;  /* 0xffffffffff057807 */ /* 0x000fc40006800000 */
[----:B------:R-:W-:Y:S02]  /*31b0*/  ISETP.GE.AND.EX P0, PT, R20, RZ, PT, P0 ;  /* 0x000000ff1400720c */ /* 0x000fe40003f06300 */
[----:B------:R-:W-:Y:S02]  /*31c0*/  @!P2 SEL R5, RZ, 0xffffffff, !P1 ;  /* 0xffffffffff05a807 */ /* 0x000fe40004800000 */
[----:B------:R-:W-:Y:S02]  /*31d0*/  ISETP.GE.U32.AND P2, PT, R45, R8, PT ;  /* 0x000000082d00720c */ /* 0x000fe40003f46070 */
[----:B------:R-:W-:Y:S02]  /*31e0*/  SEL R4, RZ, 0xffffffff, !P4 ;  /* 0xffffffffff047807 */ /* 0x000fe40006000000 */
[----:B------:R-:W-:Y:S02]  /*31f0*/  @!P3 SEL R4, RZ, 0xffffffff, !P0 ;  /* 0xffffffffff04b807 */ /* 0x000fe40004000000 */
[----:B------:R-:W-:-:S02]  /*3200*/  LOP3.LUT R5, R5, 0x1, RZ, 0xc0, !PT ;  /* 0x0000000105057812 */ /* 0x000fc400078ec0ff */
[----:B------:R-:W-:Y:S02]  /*3210*/  LOP3.LUT R4, R4, 0x1, RZ, 0xc0, !PT ;  /* 0x0000000104047812 */ /* 0x000fe400078ec0ff */
[----:B------:R-:W-:Y:S02]  /*3220*/  ISETP.NE.U32.AND P1, PT, R5, 0x1, PT ;  /* 0x000000010500780c */ /* 0x000fe40003f25070 */
[----:B------:R-:W-:Y:S02]  /*3230*/  ISETP.NE.U32.AND P0, PT, R4, 0x1, PT ;  /* 0x000000010400780c */ /* 0x000fe40003f05070 */
[----:B------:R-:W-:Y:S02]  /*3240*/  SEL R39, R42, R39, !P1 ;  /* 0x000000272a277207 */ /* 0x000fe40004800000 */
[----:B------:R-:W-:Y:S02]  /*3250*/  SEL R14, R43, R14, !P0 ;  /* 0x0000000e2b0e7207 */ /* 0x000fe40004000000 */
[----:B------:R-:W-:-:S02]  /*3260*/  SEL R36, R27, R36, !P0 ;  /* 0x000000241b247207 */ /* 0x000fc40004000000 */
[----:B------:R-:W-:Y:S02]  /*3270*/  SEL R34, R27, R34, !P1 ;  /* 0x000000221b227207 */ /* 0x000fe40004800000 */
[----:B------:R-:W-:Y:S02]  /*3280*/  SEL R20, R20, RZ, P0 ;  /* 0x000000ff14147207 */ /* 0x000fe40000000000 */
[----:B------:R-:W-:Y:S01]  /*3290*/  SEL R16, R16, RZ, P1 ;  /* 0x000000ff10107207 */ /* 0x000fe20000800000 */
[----:B------:R-:W-:Y:S06]  /*32a0*/  @P2 BRA `(.L_x_2196) ;  /* 0x0000000400502947 */ /* 0x000fec0003800000 */
[----:B------:R-:W-:Y:S02]  /*32b0*/  PRMT R18, R41, 0x9910, RZ ;  /* 0x0000991029127816 */ /* 0x000fe400000000ff */
        /* <DEDUP_REMOVED lines=9> */
[----:B------:R-:W-:Y:S02]  /*3350*/  IADD3 R27, PT, PT, R45, R12, RZ ;  /* 0x0000000c2d1b7210 */ /* 0x000fe40007ffe0ff */
[----:B------:R-:W-:-:S02]  /*3360*/  ISETP.GE.AND P4, PT, R5, R4, PT ;  /* 0x000000040500720c */ /* 0x000fc40003f86270 */
[----:B------:R-:W-:Y:S02]  /*3370*/  SEL R5, RZ, 0xffffffff, !P5 ;  /* 0xffffffffff057807 */ /* 0x000fe40006800000 */
[----:B------:R-:W-:Y:S02]  /*3380*/  ISETP.GE.AND.EX P0, PT, R31, RZ, PT, P0 ;  /* 0x000000ff1f00720c */ /* 0x000fe40003f06300 */
[----:B------:R-:W-:Y:S02]  /*3390*/  @!P2 SEL R5, RZ, 0xffffffff, !P1 ;  /* 0xffffffffff05a807 */ /* 0x000fe40004800000 */
[----:B------:R-:W-:Y:S02]  /*33a0*/  ISETP.GE.U32.AND P2, PT, R27, R8, PT ;  /* 0x000000081b00720c */ /* 0x000fe40003f46070 */
[----:B------:R-:W-:Y:S02]  /*33b0*/  SEL R4, RZ, 0xffffffff, !P4 ;  /* 0xffffffffff047807 */ /* 0x000fe40006000000 */
[----:B------:R-:W-:-:S02]  /*33c0*/  @!P3 SEL R4, RZ, 0xffffffff, !P0 ;  /* 0xffffffffff04b807 */ /* 0x000fc40004000000 */
[----:B------:R-:W-:Y:S02]  /*33d0*/  LOP3.LUT R5, R5, 0x1, RZ, 0xc0, !PT ;  /* 0x0000000105057812 */ /* 0x000fe400078ec0ff */
[----:B------:R-:W-:Y:S02]  /*33e0*/  LOP3.LUT R4, R4, 0x1, RZ, 0xc0, !PT ;  /* 0x0000000104047812 */ /* 0x000fe400078ec0ff */
[----:B------:R-:W-:Y:S02]  /*33f0*/  ISETP.NE.U32.AND P1, PT, R5, 0x1, PT ;  /* 0x000000010500780c */ /* 0x000fe40003f25070 */
[----:B------:R-:W-:Y:S02]  /*3400*/  ISETP.NE.U32.AND P0, PT, R4, 0x1, PT ;  /* 0x000000010400780c */ /* 0x000fe40003f05070 */
[----:B------:R-:W-:Y:S02]  /*3410*/  SEL R32, R41, R32, !P1 ;  /* 0x0000002029207207 */ /* 0x000fe40004800000 */
[----:B------:R-:W-:-:S02]  /*3420*/  SEL R33, R40, R33, !P0 ;  /* 0x0000002128217207 */ /* 0x000fc40004000000 */
[C---:B------:R-:W-:Y:S02]  /*3430*/  SEL R26, R45.reuse, R26, !P0 ;  /* 0x0000001a2d1a7207 */ /* 0x040fe40004000000 */
[----:B------:R-:W-:Y:S02]  /*3440*/  SEL R25, R45, R25, !P1 ;  /* 0x000000192d197207 */ /* 0x000fe40004800000 */
[----:B------:R-:W-:Y:S02]  /*3450*/  SEL R31, R31, RZ, P0 ;  /* 0x000000ff1f1f7207 */ /* 0x000fe40000000000 */
[----:B------:R-:W-:Y:S01]  /*3460*/  SEL R37, R37, RZ, P1 ;  /* 0x000000ff25257207 */ /* 0x000fe20000800000 */
[----:B------:R-:W-:Y:S06]  /*3470*/  @P2 BRA `(.L_x_2196) ;  /* 0x0000000000dc2947 */ /* 0x000fec0003800000 */
        /* <DEDUP_REMOVED lines=36> */
[----:B------:R-:W-:Y:S02]  /*36c0*/  ISETP.GE.U32.AND P1, PT, R9, R12, PT ;  /* 0x0000000c0900720c */ /* 0x000fe40003f26070 */
[----:B------:R-:W-:Y:S02]  /*36d0*/  ISETP.GE.AND P4, PT, R5, R4, PT ;  /* 0x000000040500720c */ /* 0x000fe40003f86270 */
[----:B------:R-:W-:Y:S02]  /*36e0*/  ISETP.GE.AND P5, PT, R11, R8, PT ;  /* 0x000000080b00720c */ /* 0x000fe40003fa6270 */
[----:B------:R-:W-:Y:S02]  /*36f0*/  ISETP.GE.AND.EX P0, PT, R13, RZ, PT, P0 ;  /* 0x000000ff0d00720c */ /* 0x000fe40003f06300 */
[----:B------:R-:W-:-:S02]  /*3700*/  ISETP.GE.AND.EX P1, PT, R0, RZ, PT, P1 ;  /* 0x000000ff0000720c */ /* 0x000fc40003f26310 */
[----:B------:R-:W-:Y:S02]  /*3710*/  SEL R4, RZ, 0xffffffff, !P4 ;  /* 0xffffffffff047807 */ /* 0x000fe40006000000 */
[----:B------:R-:W-:Y:S02]  /*3720*/  SEL R5, RZ, 0xffffffff, !P5 ;  /* 0xffffffffff057807 */ /* 0x000fe40006800000 */
[----:B------:R-:W-:Y:S02]  /*3730*/  @!P3 SEL R4, RZ, 0xffffffff, !P0 ;  /* 0xffffffffff04b807 */ /* 0x000fe40004000000 */
[----:B------:R-:W-:Y:S02]  /*3740*/  @!P2 SEL R5, RZ, 0xffffffff, !P1 ;  /* 0xffffffffff05a807 */ /* 0x000fe40004800000 */
[----:B------:R-:W-:Y:S02]  /*3750*/  LOP3.LUT R4, R4, 0x1, RZ, 0xc0, !PT ;  /* 0x0000000104047812 */ /* 0x000fe400078ec0ff */
[----:B------:R-:W-:-:S02]  /*3760*/  LOP3.LUT R5, R5, 0x1, RZ, 0xc0, !PT ;  /* 0x0000000105057812 */ /* 0x000fc400078ec0ff */
[----:B------:R-:W-:Y:S02]  /*3770*/  ISETP.NE.U32.AND P0, PT, R4, 0x1, PT ;  /* 0x000000010400780c */ /* 0x000fe40003f05070 */
[----:B------:R-:W-:Y:S02]  /*3780*/  ISETP.NE.U32.AND P1, PT, R5, 0x1, PT ;  /* 0x000000010500780c */ /* 0x000fe40003f25070 */
[----:B------:R-:W-:Y:S02]  /*3790*/  SEL R30, R7, R30, !P0 ;  /* 0x0000001e071e7207 */ /* 0x000fe40004000000 */
[----:B------:R-:W-:Y:S02]  /*37a0*/  SEL R3, R6, R3, !P1 ;  /* 0x0000000306037207 */ /* 0x000fe40004800000 */
[C---:B------:R-:W-:Y:S02]  /*37b0*/  SEL R15, R12.reuse, R15, !P0 ;  /* 0x0000000f0c0f7207 */ /* 0x040fe40004000000 */
[----:B------:R-:W-:-:S02]  /*37c0*/  SEL R9, R12, R9, !P1 ;  /* 0x000000090c097207 */ /* 0x000fc40004800000 */
[----:B------:R-:W-:Y:S02]  /*37d0*/  SEL R13, R13, RZ, P0 ;  /* 0x000000ff0d0d7207 */ /* 0x000fe40000000000 */
[----:B------:R-:W-:-:S07]  /*37e0*/  SEL R0, R0, RZ, P1 ;  /* 0x000000ff00007207 */ /* 0x000fce0000800000 */
.L_x_2196:
[----:B------:R-:W-:Y:S05]  /*37f0*/  BSYNC.RECONVERGENT B0 ;  /* 0x0000000000007941 */ /* 0x000fea0003800200 */
.L_x_2195:
[----:B------:R-:W-:Y:S02]  /*3800*/  PRMT R4, R33, 0x9910, RZ ;  /* 0x0000991021047816 */ /* 0x000fe400000000ff */
[----:B------:R-:W-:Y:S02]  /*3810*/  PRMT R5, R14, 0x9910, RZ ;  /* 0x000099100e057816 */ /* 0x000fe400000000ff */
[----:B------:R-:W-:Y:S02]  /*3820*/  PRMT R6, R32, 0x9910, RZ ;  /* 0x0000991020067816 */ /* 0x000fe400000000ff */
[----:B------:R-:W-:Y:S02]  /*3830*/  PRMT R7, R39, 0x9910, RZ ;  /* 0x0000991027077816 */ /* 0x000fe400000000ff */
[----:B------:R-:W-:Y:S02]  /*3840*/  ISETP.NE.AND P3, PT, R5, R4, PT ;  /* 0x000000040500720c */ /* 0x000fe40003f65270 */
[----:B------:R-:W-:-:S02]  /*3850*/  ISETP.NE.AND P2, PT, R7, R6, PT ;  /* 0x000000060700720c */ /* 0x000fc40003f45270 */
[----:B------:R-:W-:Y:S02]  /*3860*/  ISETP.GE.U32.AND P0, PT, R36, R26, PT ;  /* 0x0000001a2400720c */ /* 0x000fe40003f06070 */
[----:B------:R-:W-:Y:S02]  /*3870*/  ISETP.GE.AND P5, PT, R5, R4, PT ;  /* 0x000000040500720c */ /* 0x000fe40003fa6270 */
[----:B------:R-:W-:Y:S02]  /*3880*/  ISETP.GE.U32.AND P1, PT, R34, R25, PT ;  /* 0x000000192200720c */ /* 0x000fe40003f26070 */
[----:B------:R-:W-:Y:S02]  /*3890*/  ISETP.GE.AND.EX P0, PT, R20, R31, PT, P0 ;  /* 0x0000001f1400720c */ /* 0x000fe40003f06300 */
[----:B------:R-:W-:Y:S02]  /*38a0*/  ISETP.GE.AND P4, PT, R7, R6, PT ;  /* 0x000000060700720c */ /* 0x000fe40003f86270 */
[----:B------:R-:W-:-:S02]  /*38b0*/  SEL R4, RZ, 0xffffffff, !P5 ;  /* 0xffffffffff047807 */ /* 0x000fc40006800000 */
[----:B------:R-:W-:Y:S02]  /*38c0*/  ISETP.GE.AND.EX P1, PT, R16, R37, PT, P1 ;  /* 0x000000251000720c */ /* 0x000fe40003f26310 */
[----:B------:R-:W-:Y:S02]  /*38d0*/  @!P3 SEL R4, RZ, 0xffffffff, !P0 ;  /* 0xffffffffff04b807 */ /* 0x000fe40004000000 */
[----:B------:R-:W-:Y:S02]  /*38e0*/  SEL R5, RZ, 0xffffffff, !P4 ;  /* 0xffffffffff057807 */ /* 0x000fe40006000000 */
[----:B------:R-:W-:Y:S02]  /*38f0*/  @!P2 SEL R5, RZ, 0xffffffff, !P1 ;  /* 0xffffffffff05a807 */ /* 0x000fe40004800000 */
[----:B------:R-:W-:Y:S02]  /*3900*/  LOP3.LUT R4, R4, 0x1, RZ, 0xc0, !PT ;  /* 0x0000000104047812 */ /* 0x000fe400078ec0ff */
[----:B------:R-:W-:-:S02]  /*3910*/  LOP3.LUT R5, R5, 0x1, RZ, 0xc0, !PT ;  /* 0x0000000105057812 */ /* 0x000fc400078ec0ff */
[----:B------:R-:W-:Y:S02]  /*3920*/  ISETP.NE.U32.AND P0, PT, R4, 0x1, PT ;  /* 0x000000010400780c */ /* 0x000fe40003f05070 */
[----:B------:R-:W-:Y:S02]  /*3930*/  ISETP.NE.U32.AND P1, PT, R5, 0x1, PT ;  /* 0x000000010500780c */ /* 0x000fe40003f25070 */
[----:B------:R-:W-:Y:S02]  /*3940*/  SEL R14, R33, R14, !P0 ;  /* 0x0000000e210e7207 */ /* 0x000fe40004000000 */
[----:B------:R-:W-:Y:S02]  /*3950*/  SEL R39, R32, R39, !P1 ;  /* 0x0000002720277207 */ /* 0x000fe40004800000 */
[----:B------:R-:W-:Y:S02]  /*3960*/  PRMT R11, R29, 0x9910, RZ ;  /* 0x000099101d0b7816 */ /* 0x000fe400000000ff */
[----:B------:R-:W-:-:S02]  /*3970*/  PRMT R4, R14, 0x9910, RZ ;  /* 0x000099100e047816 */ /* 0x000fc400000000ff */
[----:B------:R-:W-:Y:S02]  /*3980*/  PRMT R6, R38, 0x9910, RZ ;  /* 0x0000991026067816 */ /* 0x000fe400000000ff */
[----:B------:R-:W-:Y:S02]  /*3990*/  PRMT R5, R39, 0x9910, RZ ;  /* 0x0000991027057816 */ /* 0x000fe400000000ff */
[----:B------:R-:W-:Y:S02]  /*39a0*/  ISETP.NE.AND P3, PT, R4, R11, PT ;  /* 0x0000000b0400720c */ /* 0x000fe40003f65270 */
[----:B------:R-:W-:Y:S02]  /*39b0*/  SEL R7, R26, R36, !P0 ;  /* 0x000000241a077207 */ /* 0x000fe40004000000 */
[----:B------:R-:W-:Y:S02]  /*39c0*/  ISETP.NE.AND P2, PT, R5, R6, PT ;  /* 0x000000060500720c */ /* 0x000fe40003f45270 */
[----:B------:R-:W-:-:S02]  /*39d0*/  SEL R31, R31, R20, !P0 ;  /* 0x000000141f1f7207 */ /* 0x000fc40004000000 */
[----:B------:R-:W-:Y:S02]  /*39e0*/  SEL R26, R25, R34, !P1 ;  /* 0x00000022191a7207 */ /* 0x000fe40004800000 */
[----:B------:R-:W-:Y:S02]  /*39f0*/  ISETP.GE.U32.AND P0, PT, R7, R24, PT ;  /* 0x000000180700720c */ /* 0x000fe40003f06070 */
[----:B------:R-:W-:Y:S02]  /*3a00*/  SEL R16, R37, R16, !P1 ;  /* 0x0000001025107207 */ /* 0x000fe40004800000 */
[----:B------:R-:W-:Y:S02]  /*3a10*/  ISETP.GE.AND P5, PT, R4, R11, PT ;  /* 0x0000000b0400720c */ /* 0x000fe40003fa6270 */
[----:B------:R-:W-:Y:S02]  /*3a20*/  ISETP.GE.U32.AND P1, PT, R26, R21, PT ;  /* 0x000000151a00720c */ /* 0x000fe40003f26070 */
[----:B------:R-:W-:-:S02]  /*3a30*/  ISETP.GE.AND.EX P0, PT, R31, R28, PT, P0 ;  /* 0x0000001c1f00720c */ /* 0x000fc40003f06300 */
[----:B------:R-:W-:Y:S02]  /*3a40*/  ISETP.GE.AND P4, PT, R5, R6, PT ;  /* 0x000000060500720c */ /* 0x000fe40003f86270 */
[----:B------:R-:W-:Y:S02]  /*3a50*/  SEL R4, RZ, 0xffffffff, !P5 ;  /* 0xffffffffff047807 */ /* 0x000fe40006800000 */
[----:B------:R-:W-:Y:S02]  /*3a60*/  ISETP.GE.AND.EX P1, PT, R16, R35, PT, P1 ;  /* 0x000000231000720c */ /* 0x000fe40003f26310 */
[----:B------:R-:W-:Y:S02]  /*3a70*/  @!P3 SEL R4, RZ, 0xffffffff, !P0 ;  /* 0xffffffffff04b807 */ /* 0x000fe40004000000 */
        /* <DEDUP_REMOVED lines=8> */
[----:B------:R-:W-:Y:S02]  /*3b00*/  SEL R38, R38, R39, !P1 ;  /* 0x0000002726267207 */ /* 0x000fe40004800000 */
[----:B------:R-:W-:Y:S02]  /*3b10*/  PRMT R7, R30, 0x9910, RZ ;  /* 0x000099101e077816 */ /* 0x000fe400000000ff */
[----:B------:R-:W-:Y:S02]  /*3b20*/  PRMT R4, R29, 0x9910, RZ ;  /* 0x000099101d047816 */ /* 0x000fe400000000ff */
[----:B------:R-:W-:Y:S02]  /*3b30*/  PRMT R8, R3, 0x9910, RZ ;  /* 0x0000991003087816 */ /* 0x000fe400000000ff */
[----:B------:R-:W-:Y:S02]  /*3b40*/  PRMT R5, R38, 0x9910, RZ ;  /* 0x0000991026057816 */ /* 0x000fe400000000ff */
[----:B------:R-:W-:-:S02]  /*3b50*/  ISETP.NE.AND P3, PT, R4, R7, PT ;  /* 0x000000070400720c */ /* 0x000fc40003f65270 */
[----:B------:R-:W-:Y:S02]  /*3b60*/  ISETP.NE.AND P2, PT, R5, R8, PT ;  /* 0x000000080500720c */ /* 0x000fe40003f45270 */
[----:B------:R-:W-:Y:S02]  /*3b70*/  SEL R28, R28, R31, !P0 ;  /* 0x0000001f1c1c7207 */ /* 0x000fe40004000000 */
[----:B------:R-:W-:Y:S02]  /*3b80*/  SEL R26, R21, R26, !P1 ;  /* 0x0000001a151a7207 */ /* 0x000fe40004800000 */
[----:B------:R-:W-:Y:S02]  /*3b90*/  ISETP.GE.U32.AND P0, PT, R6, R15, PT ;  /* 0x0000000f0600720c */ /* 0x000fe40003f06070 */
[----:B------:R-:W-:Y:S02]  /*3ba0*/  SEL R27, R35, R16, !P1 ;  /* 0x00000010231b7207 */ /* 0x000fe40004800000 */
[----:B------:R-:W-:-:S02]  /*3bb0*/  ISETP.GE.AND P5, PT, R4, R7, PT ;  /* 0x000000070400720c */ /* 0x000fc40003fa6270 */
[----:B------:R-:W-:Y:S02]  /*3bc0*/  ISETP.GE.U32.AND P1, PT, R26, R9, PT ;  /* 0x000000091a00720c */ /* 0x000fe40003f26070 */
[----:B------:R-:W-:Y:S02]  /*3bd0*/  ISETP.GE.AND.EX P0, PT, R28, R13, PT, P0 ;  /* 0x0000000d1c00720c */ /* 0x000fe40003f06300 */
[----:B------:R-:W-:Y:S02]  /*3be0*/  ISETP.GE.AND P4, PT, R5, R8, PT ;  /* 0x000000080500720c */ /* 0x000fe40003f86270 */
[----:B------:R-:W-:Y:S02]  /*3bf0*/  SEL R4, RZ, 0xffffffff, !P5 ;  /* 0xffffffffff047807 */ /* 0x000fe40006800000 */
[----:B------:R-:W-:Y:S02]  /*3c00*/  ISETP.GE.AND.EX P1, PT, R27, R0, PT, P1 ;  /* 0x000000001b00720c */ /* 0x000fe40003f26310 */
[----:B------:R-:W-:-:S02]  /*3c10*/  @!P3 SEL R4, RZ, 0xffffffff, !P0 ;  /* 0xffffffffff04b807 */ /* 0x000fc40004000000 */
[----:B------:R-:W-:Y:S02]  /*3c20*/  SEL R5, RZ, 0xffffffff, !P4 ;  /* 0xffffffffff057807 */ /* 0x000fe40006000000 */
[----:B------:R-:W-:Y:S02]  /*3c30*/  @!P2 SEL R5, RZ, 0xffffffff, !P1 ;  /* 0xffffffffff05a807 */ /* 0x000fe40004800000 */
[----:B------:R-:W-:Y:S02]  /*3c40*/  LOP3.LUT R4, R4, 0x1, RZ, 0xc0, !PT ;  /* 0x0000000104047812 */ /* 0x000fe400078ec0ff */
[----:B------:R-:W-:Y:S02]  /*3c50*/  LOP3.LUT R5, R5, 0x1, RZ, 0xc0, !PT ;  /* 0x0000000105057812 */ /* 0x000fe400078ec0ff */
[----:B------:R-:W-:Y:S02]  /*3c60*/  ISETP.NE.U32.AND P0, PT, R4, 0x1, PT ;  /* 0x000000010400780c */ /* 0x000fe40003f05070 */
[----:B------:R-:W-:-:S02]  /*3c70*/  ISETP.NE.U32.AND P1, PT, R5, 0x1, PT ;  /* 0x000000010500780c */ /* 0x000fc40003f25070 */
[----:B------:R-:W-:Y:S02]  /*3c80*/  SEL R29, R30, R29, !P0 ;  /* 0x0000001d1e1d7207 */ /* 0x000fe40004000000 */
[----:B------:R-:W-:Y:S02]  /*3c90*/  SEL R24, R3, R38, !P1 ;  /* 0x0000002603187207 */ /* 0x000fe40004800000 */
[----:B------:R-:W-:Y:S02]  /*3ca0*/  SEL R6, R15, R6, !P0 ;  /* 0x000000060f067207 */ /* 0x000fe40004000000 */
[----:B------:R-:W-:Y:S02]  /*3cb0*/  SEL R7, R13, R28, !P0 ;  /* 0x0000001c0d077207 */ /* 0x000fe40004000000 */
[----:B------:R-:W-:Y:S02]  /*3cc0*/  SEL R26, R9, R26, !P1 ;  /* 0x0000001a091a7207 */ /* 0x000fe40004800000 */
[----:B------:R-:W-:-:S02]  /*3cd0*/  SEL R27, R0, R27, !P1 ;  /* 0x0000001b001b7207 */ /* 0x000fc40004800000 */
[----:B------:R-:W-:Y:S01]  /*3ce0*/  PRMT R3, R29, 0x7610, R3 ;  /* 0x000076101d037816 */ /* 0x000fe20000000003 */
[----:B------:R-:W-:Y:S06]  /*3cf0*/  BRA `(.L_x_2176) ;  /* 0x000000b8000c7947 */ /* 0x000fec0003800000 */
.L_x_2188:
[----:B------:R-:W-:-:S13]  /*3d00*/  ISETP.NE.AND P0, PT, R33, 0x1, PT ;  /* 0x000000012100780c */ /* 0x000fda0003f05270 */
        /* <DEDUP_REMOVED lines=8> */
[--C-:B-1----:R-:W-:Y:S02]  /*3d90*/  IMAD.MOV.U32 R3, RZ, RZ, R14.reuse ;  /* 0x000000ffff037224 */ /* 0x102fe400078e000e */
        /* <DEDUP_REMOVED lines=40> */
.L_x_2201:
[----:B------:R-:W-:-:S05]  /*4020*/  IMAD R4, R32, R21, RZ ;  /* 0x0000001520047224 */ /* 0x000fca00078e02ff */
[----:B------:R-:W-:-:S05]  /*4030*/  SHF.R.U32.HI R5, RZ, 0x1, R4 ;  /* 0x00000001ff057819 */ /* 0x000fca0000011604 */
[----:B------:R-:W-:-:S04]  /*4040*/  IMAD.WIDE.U32 R4, R5, 0x4, R18 ;  /* 0x0000000405047825 */ /* 0x000fc800078e0012 */
[--C-:B------:R-:W-:Y:S01]  /*4050*/  IMAD.IADD R42, R21, 0x1, R12.reuse ;  /* 0x00000001152a7824 */ /* 0x100fe200078e020c */
[----:B------:R0:W2:Y:S03]  /*4060*/  LDG.E R41, desc[UR36][R4.64] ;  /* 0x0000002404297981 */ /* 0x0000a6000c1e1900 */
[----:B------:R-:W-:Y:S02]  /*4070*/  IMAD R6, R32, R42, RZ ;  /* 0x0000002a20067224 */ /* 0x000fe400078e02ff */
[----:B------:R-:W-:-:S03]  /*4080*/  IMAD.IADD R43, R42, 0x1, R12 ;  /* 0x000000012a2b7824 */ /* 0x000fc600078e020c */
[----:B------:R-:W-:-:S05]  /*4090*/  SHF.R.U32.HI R7, RZ, 0x1, R6 ;  /* 0x00000001ff077819 */ /* 0x000fca0000011606 */
[----:B------:R-:W-:-:S06]  /*40a0*/  IMAD.WIDE.U32 R6, R7, 0x4, R18 ;  /* 0x0000000407067825 */ /* 0x000fcc00078e0012 */
[----:B------:R-:W3:Y:S01]  /*40b0*/  LDG.E R6, desc[UR36][R6.64] ;  /* 0x0000002406067981 */ /* 0x000ee2000c1e1900 */
[----:B------:R-:W-:-:S05]  /*40c0*/  IMAD R10, R32, R43, RZ ;  /* 0x0000002b200a7224 */ /* 0x000fca00078e02ff */
[----:B------:R-:W-:-:S05]  /*40d0*/  SHF.R.U32.HI R11, RZ, 0x1, R10 ;  /* 0x00000001ff0b7819 */ /* 0x000fca000001160a */
[----:B------:R-:W-:-:S04]  /*40e0*/  IMAD.WIDE.U32 R10, R11, 0x4, R18 ;  /* 0x000000040b0a7825 */ /* 0x000fc800078e0012 */
[----:B------:R-:W-:Y:S02]  /*40f0*/  IMAD.IADD R45, R43, 0x1, R12 ;  /* 0x000000012b2d7824 */ /* 0x000fe400078e020c */
[----:B------:R-:W4:Y:S02]  /*4100*/  LDG.E R10, desc[UR36][R10.64] ;  /* 0x000000240a0a7981 */ /* 0x000f24000c1e1900 */
[----:B0-----:R-:W-:-:S05]  /*4110*/  IMAD R4, R32, R45, RZ ;  /* 0x0000002d20047224 */ /* 0x001fca00078e02ff */
[----:B------:R-:W-:-:S05]  /*4120*/  SHF.R.U32.HI R5, RZ, 0x1, R4 ;  /* 0x00000001ff057819 */ /* 0x000fca0000011604 */
[----:B------:R-:W-:-:S06]  /*4130*/  IMAD.WIDE.U32 R4, R5, 0x4, R18 ;  /* 0x0000000405047825 */ /* 0x000fcc00078e0012 */
[----:B------:R0:W5:Y:S01]  /*4140*/  LDG.E R5, desc[UR36][R4.64] ;  /* 0x0000002404057981 */ /* 0x000162000c1e1900 */
[----:B------:R-:W-:Y:S02]  /*4150*/  PRMT R46, R39, 0x9910, RZ ;  /* 0x00009910272e7816 */ /* 0x000fe400000000ff */
[-C--:B------:R-:W-:Y:S02]  /*4160*/  ISETP.GE.U32.AND P0, PT, R38, R21.reuse, PT ;  /* 0x000000152600720c */ /* 0x080fe40003f06070 */
[----:B------:R-:W-:Y:S02]  /*4170*/  PRMT R44, R16, 0x9910, RZ ;  /* 0x00009910102c7816 */ /* 0x000fe400000000ff */
        /* <DEDUP_REMOVED lines=18> */
[----:B---3--:R-:W-:Y:S02]  /*42a0*/  PRMT R11, R6, 0x9910, RZ ;  /* 0x00009910060b7816 */ /* 0x008fe400000000ff */
[----:B------:R-:W-:Y:S02]  /*42b0*/  LOP3.LUT R7, R7, 0x1, RZ, 0xc0, !PT ;  /* 0x0000000107077812 */ /* 0x000fe400078ec0ff */
[----:B------:R-:W-:-:S02]  /*42c0*/  @P3 SEL R4, RZ, 0xffffffff, !P4 ;  /* 0xffffffffff043807 */ /* 0x000fc40006000000 */
[----:B------:R-:W-:Y:S01]  /*42d0*/  ISETP.NE.U32.AND P2, PT, R7, 0x1, PT ;  /* 0x000000010700780c */ /* 0x000fe20003f45070 */
[----:B------:R-:W-:Y:S01]  /*42e0*/  IMAD.MOV.U32 R7, RZ, RZ, R11 ;  /* 0x000000ffff077224 */ /* 0x000fe200078e000b */
[----:B------:R-:W-:Y:S02]  /*42f0*/  LOP3.LUT R4, R4, 0x1, RZ, 0xc0, !PT ;  /* 0x0000000104047812 */ /* 0x000fe400078ec0ff */
[----:B------:R-:W-:Y:S02]  /*4300*/  ISETP.GE.U32.AND P0, PT, R37, R42, PT ;  /* 0x0000002a2500720c */ /* 0x000fe40003f06070 */
[----:B------:R-:W-:Y:S02]  /*4310*/  ISETP.NE.U32.AND P4, PT, R4, 0x1, PT ;  /* 0x000000010400780c */ /* 0x000fe40003f85070 */
[----:B------:R-:W-:Y:S02]  /*4320*/  ISETP.NE.AND P1, PT, R44, R7, PT ;  /* 0x000000072c00720c */ /* 0x000fe40003f25270 */
[----:B------:R-:W-:-:S02]  /*4330*/  PRMT R4, R41, 0x7632, R4 ;  /* 0x0000763229047816 */ /* 0x000fc40000000004 */
[----:B------:R-:W-:Y:S02]  /*4340*/  ISETP.GE.AND P3, PT, R44, R7, PT ;  /* 0x000000072c00720c */ /* 0x000fe40003f66270 */
[----:B------:R-:W-:Y:S02]  /*4350*/  PRMT R44, R14, 0x9910, RZ ;  /* 0x000099100e2c7816 */ /* 0x000fe400000000ff */
[----:B------:R-:W-:Y:S02]  /*4360*/  PRMT R7, R6, 0xbb32, RZ ;  /* 0x0000bb3206077816 */ /* 0x000fe400000000ff */
[----:B------:R-:W-:Y:S02]  /*4370*/  SEL R39, R4, R39, !P2 ;  /* 0x0000002704277207 */ /* 0x000fe40005000000 */
[----:B------:R-:W-:Y:S02]  /*4380*/  SEL R4, RZ, 0xffffffff, !P5 ;  /* 0xffffffffff047807 */ /* 0x000fe40006800000 */
[----:B------:R-:W-:-:S02]  /*4390*/  ISETP.NE.AND P5, PT, R44, R7, PT ;  /* 0x000000072c00720c */ /* 0x000fc40003fa5270 */
[----:B----4-:R-:W-:Y:S02]  /*43a0*/  PRMT R11, R10, 0x9910, RZ ;  /* 0x000099100a0b7816 */ /* 0x010fe400000000ff */
[----:B------:R-:W-:Y:S02]  /*43b0*/  ISETP.GE.AND.EX P0, PT, R36, RZ, PT, P0 ;  /* 0x000000ff2400720c */ /* 0x000fe40003f06300 */
[----:B------:R-:W-:Y:S02]  /*43c0*/  @P1 SEL R4, RZ, 0xffffffff, !P3 ;  /* 0xffffffffff041807 */ /* 0x000fe40005800000 */
[CC--:B------:R-:W-:Y:S02]  /*43d0*/  ISETP.NE.AND P3, PT, R46.reuse, R11.reuse, PT ;  /* 0x0000000b2e00720c */ /* 0x0c0fe40003f65270 */
[----:B------:R-:W-:Y:S02]  /*43e0*/  ISETP.GE.AND P1, PT, R46, R11, PT ;  /* 0x0000000b2e00720c */ /* 0x000fe40003f26270 */
[----:B------:R-:W-:-:S02]  /*43f0*/  SEL R11, RZ, 0xffffffff, !P0 ;  /* 0xffffffffff0b7807 */ /* 0x000fc40004000000 */
[C---:B------:R-:W-:Y:S02]  /*4400*/  SEL R38, R21.reuse, R38, !P4 ;  /* 0x0000002615267207 */ /* 0x040fe40006000000 */
[----:B------:R-:W-:Y:S02]  /*4410*/  SEL R40, R21, R40, !P2 ;  /* 0x0000002815287207 */ /* 0x000fe40005000000 */
[----:B------:R-:W-:Y:S02]  /*4420*/  ISETP.GE.AND P6, PT, R44, R7, PT ;  /* 0x000000072c00720c */ /* 0x000fe40003fc6270 */
[----:B------:R-:W-:Y:S02]  /*4430*/  ISETP.GE.U32.AND P0, PT, R28, R43, PT ;  /* 0x0000002b1c00720c */ /* 0x000fe40003f06070 */
[----:B------:R-:W-:Y:S02]  /*4440*/  PRMT R44, R24, 0x9910, RZ ;  /* 0x00009910182c7816 */ /* 0x000fe400000000ff */
[----:B------:R-:W-:-:S02]  /*4450*/  PRMT R21, R10, 0xbb32, RZ ;  /* 0x0000bb320a157816 */ /* 0x000fc400000000ff */
[----:B------:R-:W-:Y:S02]  /*4460*/  ISETP.GE.AND.EX P0, PT, R30, RZ, PT, P0 ;  /* 0x000000ff1e00720c */ /* 0x000fe40003f06300 */
[----:B------:R-:W-:Y:S02]  /*4470*/  @P5 SEL R11, RZ, 0xffffffff, !P6 ;  /* 0xffffffffff0b5807 */ /* 0x000fe40007000000 */
[C---:B------:R-:W-:Y:S02]  /*4480*/  ISETP.NE.AND P5, PT, R44.reuse, R21, PT ;  /* 0x000000152c00720c */ /* 0x040fe40003fa5270 */
[----:B------:R-:W-:Y:S02]  /*4490*/  SEL R7, RZ, 0xffffffff, !P0 ;  /* 0xffffffffff077807 */ /* 0x000fe40004000000 */
[----:B------:R-:W-:Y:S02]  /*44a0*/  ISETP.GE.U32.AND P0, PT, R27, R43, PT ;  /* 0x0000002b1b00720c */ /* 0x000fe40003f06070 */
[----:B------:R-:W-:Y:S01]  /*44b0*/  ISETP.GE.AND P6, PT, R44, R21, PT ;  /* 0x000000152c00720c */ /* 0x000fe20003fc6270 */
[----:B------:R-:W-:Y:S01]  /*44c0*/  IMAD.IADD R21, R45, 0x1, R12 ;  /* 0x000000012d157824 */ /* 0x000fe200078e020c */
[----:B------:R-:W-:-:S02]  /*44d0*/  ISETP.GE.AND.EX P0, PT, R29, RZ, PT, P0 ;  /* 0x000000ff1d00720c */ /* 0x000fc40003f06300 */
[C---:B-----5:R-:W-:Y:S01]  /*44e0*/  PRMT R48, R5.reuse, 0x9910, RZ ;  /* 0x0000991005307816 */ /* 0x060fe200000000ff */
[----:B------:R-:W-:Y:S01]  /*44f0*/  IMAD R47, R12, 0x3, R21 ;  /* 0x000000030c2f7824 */ /* 0x000fe200078e0215 */
[----:B------:R-:W-:Y:S02]  /*4500*/  PRMT R50, R5, 0xbb32, RZ ;  /* 0x0000bb3205327816 */ /* 0x000fe400000000ff */
[----:B------:R-:W-:Y:S02]  /*4510*/  @P3 SEL R7, RZ, 0xffffffff, !P1 ;  /* 0xffffffffff073807 */ /* 0x000fe40004800000 */
[----:B------:R-:W-:Y:S02]  /*4520*/  ISETP.GE.U32.AND P3, PT, R26, R45, PT ;  /* 0x0000002d1a00720c */ /* 0x000fe40003f66070 */
[----:B------:R-:W-:Y:S02]  /*4530*/  SEL R44, RZ, 0xffffffff, !P0 ;  /* 0xffffffffff2c7807 */ /* 0x000fe40004000000 */
[----:B------:R-:W-:-:S02]  /*4540*/  @P5 SEL R44, RZ, 0xffffffff, !P6 ;  /* 0xffffffffff2c5807 */ /* 0x000fc40007000000 */
[----:B------:R-:W-:Y:S02]  /*4550*/  ISETP.GE.U32.AND P1, PT, R9, R45, PT ;  /* 0x0000002d0900720c */ /* 0x000fe40003f26070 */
[----:B------:R-:W-:Y:S02]  /*4560*/  ISETP.NE.AND P0, PT, R49, R48, PT ;  /* 0x000000303100720c */ /* 0x000fe40003f05270 */
[----:B------:R-:W-:Y:S02]  /*4570*/  ISETP.NE.AND P5, PT, R51, R50, PT ;  /* 0x000000323300720c */ /* 0x000fe40003fa5270 */
[----:B------:R-:W-:Y:S02]  /*4580*/  ISETP.GE.AND.EX P3, PT, R13, RZ, PT, P3 ;  /* 0x000000ff0d00720c */ /* 0x000fe40003f66330 */
[----:B------:R-:W-:Y:S02]  /*4590*/  ISETP.GE.AND.EX P1, PT, R0, RZ, PT, P1 ;  /* 0x000000ff0000720c */ /* 0x000fe40003f26310 */
[----:B------:R-:W-:-:S02]  /*45a0*/  SEL R46, RZ, 0xffffffff, !P3 ;  /* 0xffffffffff2e7807 */ /* 0x000fc40005800000 */
[----:B------:R-:W-:Y:S02]  /*45b0*/  ISETP.GE.AND P3, PT, R49, R48, PT ;  /* 0x000000303100720c */ /* 0x000fe40003f66270 */
[----:B------:R-:W-:Y:S02]  /*45c0*/  SEL R48, RZ, 0xffffffff, !P1 ;  /* 0xffffffffff307807 */ /* 0x000fe40004800000 */
[----:B------:R-:W-:Y:S02]  /*45d0*/  ISETP.GE.AND P1, PT, R51, R50, PT ;  /* 0x000000323300720c */ /* 0x000fe40003f26270 */
[----:B------:R-:W-:Y:S02]  /*45e0*/  ISETP.GE.U32.AND P6, PT, R47, R8, PT ;  /* 0x000000082f00720c */ /* 0x000fe40003fc6070 */
[----:B------:R-:W-:Y:S02]  /*45f0*/  LOP3.LUT R11, R11, 0x1, RZ, 0xc0, !PT ;  /* 0x000000010b0b7812 */ /* 0x000fe400078ec0ff */
[----:B------:R-:W-:-:S02]  /*4600*/  @P0 SEL R46, RZ, 0xffffffff, !P3 ;  /* 0xffffffffff2e0807 */ /* 0x000fc40005800000 */
[----:B------:R-:W-:Y:S02]  /*4610*/  @P5 SEL R48, RZ, 0xffffffff, !P1 ;  /* 0xffffffffff305807 */ /* 0x000fe40004800000 */
[----:B------:R-:W-:Y:S02]  /*4620*/  LOP3.LUT R4, R4, 0x1, RZ, 0xc0, !PT ;  /* 0x0000000104047812 */ /* 0x000fe400078ec0ff */
[----:B------:R-:W-:Y:S02]  /*4630*/  ISETP.NE.U32.AND P3, PT, R11, 0x1, PT ;  /* 0x000000010b00780c */ /* 0x000fe40003f65070 */
[----:B------:R-:W-:Y:S02]  /*4640*/  LOP3.LUT R44, R44, 0x1, RZ, 0xc0, !PT ;  /* 0x000000012c2c7812 */ /* 0x000fe400078ec0ff */
[----:B------:R-:W-:Y:S02]  /*4650*/  PRMT R11, R6, 0x7632, R11 ;  /* 0x00007632060b7816 */ /* 0x000fe4000000000b */
[----:B------:R-:W-:-:S02]  /*4660*/  LOP3.LUT R7, R7, 0x1, RZ, 0xc0, !PT ;  /* 0x0000000107077812 */ /* 0x000fc400078ec0ff */
[----:B------:R-:W-:Y:S02]  /*4670*/  LOP3.LUT R46, R46, 0x1, RZ, 0xc0, !PT ;  /* 0x000000012e2e7812 */ /* 0x000fe400078ec0ff */
[----:B------:R-:W-:Y:S02]  /*4680*/  LOP3.LUT R48, R48, 0x1, RZ, 0xc0, !PT ;  /* 0x0000000130307812 */ /* 0x000fe400078ec0ff */
[----:B------:R-:W-:Y:S02]  /*4690*/  ISETP.NE.U32.AND P0, PT, R4, 0x1, PT ;  /* 0x000000010400780c */ /* 0x000fe40003f05070 */
[----:B------:R-:W-:Y:S02]  /*46a0*/  SEL R16, R41, R16, !P4 ;  /* 0x0000001029107207 */ /* 0x000fe40006000000 */
[----:B------:R-:W-:Y:S02]  /*46b0*/  SEL R31, R31, RZ, P4 ;  /* 0x000000ff1f1f7207 */ /* 0x000fe40002000000 */
[----:B------:R-:W-:-:S02]  /*46c0*/  SEL R33, R33, RZ, P2 ;  /* 0x000000ff21217207 */ /* 0x000fc40001000000 */
[----:B------:R-:W-:Y:S02]  /*46d0*/  ISETP.NE.U32.AND P1, PT, R44, 0x1, PT ;  /* 0x000000012c00780c */ /* 0x000fe40003f25070 */
[----:B------:R-:W-:Y:S02]  /*46e0*/  PRMT R47, R10, 0x7632, R47 ;  /* 0x000076320a2f7816 */ /* 0x000fe4000000002f */
[----:B------:R-:W-:Y:S02]  /*46f0*/  SEL R11, R11, R14, !P3 ;  /* 0x0000000e0b0b7207 */ /* 0x000fe40005800000 */
[----:B------:R-:W-:Y:S02]  /*4700*/  ISETP.NE.U32.AND P5, PT, R7, 0x1, PT ;  /* 0x000000010700780c */ /* 0x000fe40003fa5070 */
[----:B------:R-:W-:Y:S02]  /*4710*/  ISETP.NE.U32.AND P4, PT, R46, 0x1, PT ;  /* 0x000000012e00780c */ /* 0x000fe40003f85070 */
[----:B------:R-:W-:-:S02]  /*4720*/  ISETP.NE.U32.AND P2, PT, R48, 0x1, PT ;  /* 0x000000013000780c */ /* 0x000fc40003f45070 */
[----:B------:R-:W-:Y:S02]  /*4730*/  PRMT R4, R5, 0x7632, R4 ;  /* 0x0000763205047816 */ /* 0x000fe40000000004 */
[C---:B------:R-:W-:Y:S02]  /*4740*/  SEL R35, R42.reuse, R35, !P0 ;  /* 0x000000232a237207 */ /* 0x040fe40004000000 */
[----:B------:R-:W-:Y:S02]  /*4750*/  SEL R37, R42, R37, !P3 ;  /* 0x000000252a257207 */ /* 0x000fe40005800000 */
        /* <DEDUP_REMOVED lines=10> */
[----:B------:R-:W-:Y:S02]  /*4800*/  PRMT R14, R11, 0x7610, R14 ;  /* 0x000076100b0e7816 */ /* 0x000fe4000000000e */
[----:B------:R-:W-:Y:S02]  /*4810*/  SEL R30, R30, RZ, P5 ;  /* 0x000000ff1e1e7207 */ /* 0x000fe40002800000 */
[----:B------:R-:W-:Y:S02]  /*4820*/  SEL R29, R29, RZ, P1 ;  /* 0x000000ff1d1d7207 */ /* 0x000fe40000800000 */
[----:B------:R-:W-:Y:S02]  /*4830*/  SEL R20, R5, R20, !P4 ;  /* 0x0000001405147207 */ /* 0x000fe40006000000 */
[----:B------:R-:W-:-:S02]  /*4840*/  SEL R13, R13, RZ, P4 ;  /* 0x000000ff0d0d7207 */ /* 0x000fc40002000000 */
[----:B------:R-:W-:Y:S01]  /*4850*/  SEL R0, R0, RZ, P2 ;  /* 0x000000ff00007207 */ /* 0x000fe20001000000 */
[----:B------:R-:W-:Y:S06]  /*4860*/  @!P6 BRA `(.L_x_2201) ;  /* 0xfffffff400ece947 */ /* 0x000fec000383ffff */
[----:B------:R-:W-:Y:S05]  /*4870*/  BSYNC.RECONVERGENT B1 ;  /* 0x0000000000017941 */ /* 0x000fea0003800200 */
.L_x_2200:
[C---:B------:R-:W-:Y:S02]  /*4880*/  PRMT R43, R41.reuse, 0x7610, R43 ;  /* 0x00007610292b7816 */ /* 0x040fe4000000002b */
[----:B------:R-:W-:Y:S02]  /*4890*/  PRMT R44, R41, 0x7632, R44 ;  /* 0x00007632292c7816 */ /* 0x000fe4000000002c */
[C---:B------:R-:W-:Y:S02]  /*48a0*/  PRMT R42, R6.reuse, 0x7610, R42 ;  /* 0x00007610062a7816 */ /* 0x040fe4000000002a */
[----:B------:R-:W-:Y:S02]  /*48b0*/  PRMT R41, R6, 0x7632, R41 ;  /* 0x0000763206297816 */ /* 0x000fe40000000029 */
[----:B------:R-:W-:Y:S02]  /*48c0*/  PRMT R11, R10, 0x7632, R11 ;  /* 0x000076320a0b7816 */ /* 0x000fe4000000000b */
[----:B------:R-:W-:-:S02]  /*48d0*/  PRMT R7, R5, 0x7610, R7 ;  /* 0x0000761005077816 */ /* 0x000fc40000000007 */
[----:B------:R-:W-:-:S07]  /*48e0*/  PRMT R6, R5, 0x7632, R6 ;  /* 0x0000763205067816 */ /* 0x000fce0000000006 */
.L_x_2199:
[----:B------:R-:W-:Y:S05]  /*48f0*/  BSYNC.RECONVERGENT B0 ;  /* 0x0000000000007941 */ /* 0x000fea0003800200 */
.L_x_2198:
[----:B------:R-:W-:Y:S01]  /*4900*/  ISETP.GE.U32.AND P0, PT, R21, R8, PT ;  /* 0x000000081500720c */ /* 0x000fe20003f06070 */
[----:B------:R-:W-:-:S12]  /*4910*/  BSSY.RECONVERGENT B0, `(.L_x_2202) ;  /* 0x0000022000007945 */ /* 0x000fd80003800200 */
[----:B------:R-:W-:Y:S05]  /*4920*/  @P0 BRA `(.L_x_2203) ;  /* 0x0000000000800947 */ /* 0x000fea0003800000 */
[----:B------:R-:W-:-:S05]  /*4930*/  IMAD R4, R32, R21, RZ ;  /* 0x0000001520047224 */ /* 0x000fca00078e02ff */
        /* <DEDUP_REMOVED lines=25> */
[----:B------:R-:W2:Y:S04]  /*4ad0*/  LDG.E R4, desc[UR36][R4.64] ;  /* 0x0000002404047981 */ /* 0x000ea8000c1e1900 */
[----:B------:R-:W3:Y:S01]  /*4ae0*/  @!P1 LDG.E R18, desc[UR36][R18.64] ;  /* 0x0000002412129981 */ /* 0x000ee2000c1e1900 */
[C---:B--2---:R-:W-:Y:S02]  /*4af0*/  PRMT R10, R4.reuse, 0x7610, R10 ;  /* 0x00007610040a7816 */ /* 0x044fe4000000000a */
[----:B------:R-:W-:Y:S02]  /*4b00*/  PRMT R11, R4, 0x7632, R11 ;  /* 0x00007632040b7816 */ /* 0x000fe4000000000b */
[----:B---3--:R-:W-:-:S02]  /*4b10*/  @!P1 PRMT R7, R18, 0x7610, R7 ;  /* 0x0000761012079816 */ /* 0x008fc40000000007 */
[----:B------:R-:W-:-:S07]  /*4b20*/  @!P1 PRMT R6, R18, 0x7632, R6 ;  /* 0x0000763212069816 */ /* 0x000fce0000000006 */
.L_x_2203:
[----:B------:R-:W-:Y:S05]  /*4b30*/  BSYNC.RECONVERGENT B0 ;  /* 0x0000000000007941 */ /* 0x000fea0003800200 */
.L_x_2202:
        /* <DEDUP_REMOVED lines=67> */
[----:B------:R-:W-:Y:S01]  /*4f70*/  ISETP.GE.AND P5, PT, R19, R18, PT ;  /* 0x000000121300720c */ /* 0x000fe20003fa6270 */
[----:B------:R-:W-:Y:S01]  /*4f80*/  IMAD.IADD R19, R21, 0x1, R12 ;  /* 0x0000000115137824 */ /* 0x000fe200078e020c */
        /* <DEDUP_REMOVED lines=46> */
.L_x_2205:
[----:B------:R-:W-:Y:S05]  /*5270*/  BSYNC.RECONVERGENT B0 ;  /* 0x0000000000007941 */ /* 0x000fea0003800200 */
.L_x_2204:
        /* <DEDUP_REMOVED lines=48> */
[----:B------:R-:W-:Y:S02]  /*5580*/  PRMT R11, R20, 0x9910, RZ ;  /* 0x00009910140b7816 */ /* 0x000fe400000000ff */
[----:B------:R-:W-:Y:S02]  /*5590*/  PRMT R4, R25, 0x9910, RZ ;  /* 0x0000991019047816 */ /* 0x000fe400000000ff */
[----:B------:R-:W-:Y:S02]  /*55a0*/  PRMT R6, R3, 0x9910, RZ ;  /* 0x0000991003067816 */ /* 0x000fe400000000ff */
[----:B------:R-:W-:Y:S02]  /*55b0*/  PRMT R5, R24, 0x9910, RZ ;  /* 0x0000991018057816 */ /* 0x000fe400000000ff */
[----:B------:R-:W-:Y:S02]  /*55c0*/  ISETP.NE.AND P3, PT, R4, R11, PT ;  /* 0x0000000b0400720c */ /* 0x000fe40003f65270 */
[----:B------:R-:W-:-:S02]  /*55d0*/  SEL R7, R28, R7, !P0 ;  /* 0x000000071c077207 */ /* 0x000fc40004000000 */
        /* <DEDUP_REMOVED lines=26> */
.L_x_2197:
[----:B------:R-:W0:Y:S01]  /*5780*/  LDCU UR4, c[0x0][0x3a4] ;  /* 0x00007480ff0477ac */ /* 0x000e220008000800 */
[----:B------:R-:W1:Y:S01]  /*5790*/  LDC.U16 R0, c[0x0][0x388] ;  /* 0x0000e200ff007b82 */ /* 0x000e620000000400 */
[----:B------:R-:W-:Y:S01]  /*57a0*/  BSSY.RECONVERGENT B0, `(.L_x_2206) ;  /* 0x000048e000007945 */ /* 0x000fe20003800200 */
[----:B------:R-:W-:-:S06]  /*57b0*/  IMAD.MOV.U32 R10, RZ, RZ, R21 ;  /* 0x000000ffff0a7224 */ /* 0x000fcc00078e0015 */
[----:B------:R-:W2:Y:S08]  /*57c0*/  LDC R13, c[0x0][0x390] ;  /* 0x0000e400ff0d7b82 */ /* 0x000eb00000000800 */
[----:B------:R-:W3:Y:S01]  /*57d0*/  LDC R15, c[0x0][0x394] ;  /* 0x0000e500ff0f7b82 */ /* 0x000ee20000000800 */
[----:B0-----:R-:W-:-:S05]  /*57e0*/  MOV R9, UR4 ;  /* 0x0000000400097c02 */ /* 0x001fca0008000f00 */
[----:B------:R-:W-:Y:S02]  /*57f0*/  IMAD R3, R9, 0x3, R21 ;  /* 0x0000000309037824 */ /* 0x000fe400078e0215 */
[--C-:B-1----:R-:W-:Y:S02]  /*5800*/  IMAD.MOV.U32 R4, RZ, RZ, R0.reuse ;  /* 0x000000ffff047224 */ /* 0x102fe400078e0000 */
[--C-:B------:R-:W-:Y:S01]  /*5810*/  IMAD.MOV.U32 R5, RZ, RZ, R0.reuse ;  /* 0x000000ffff057224 */ /* 0x100fe200078e0000 */
[----:B------:R-:W-:Y:S01]  /*5820*/  ISETP.GE.U32.AND P0, PT, R3, R8, PT ;  /* 0x000000080300720c */ /* 0x000fe20003f06070 */
[--C-:B------:R-:W-:Y:S02]  /*5830*/  IMAD.MOV.U32 R3, RZ, RZ, R0.reuse ;  /* 0x000000ffff037224 */ /* 0x100fe400078e0000 */
[--C-:B------:R-:W-:Y:S02]  /*5840*/  IMAD.MOV.U32 R7, RZ, RZ, R0.reuse ;  /* 0x000000ffff077224 */ /* 0x100fe400078e0000 */
[----:B------:R-:W-:-:S02]  /*5850*/  IMAD.MOV.U32 R6, RZ, RZ, R0 ;  /* 0x000000ffff067224 */ /* 0x000fc400078e0000 */
[--C-:B------:R-:W-:Y:S02]  /*5860*/  IMAD.MOV.U32 R11, RZ, RZ, R0.reuse ;  /* 0x000000ffff0b7224 */ /* 0x100fe400078e0000 */
[----:B------:R-:W-:Y:S02]  /*5870*/  IMAD.MOV.U32 R12, RZ, RZ, R0 ;  /* 0x000000ffff0c7224 */ /* 0x000fe400078e0000 */
[--C-:B--2---:R-:W-:Y:S02]  /*5880*/  IMAD.MOV.U32 R38, RZ, RZ, R13.reuse ;  /* 0x000000ffff267224 */ /* 0x104fe400078e000d */
[--C-:B------:R-:W-:Y:S02]  /*5890*/  IMAD.MOV.U32 R36, RZ, RZ, R13.reuse ;  /* 0x000000ffff247224 */ /* 0x100fe400078e000d */
[--C-:B------:R-:W-:Y:S02]  /*58a0*/  IMAD.MOV.U32 R30, RZ, RZ, R13.reuse ;  /* 0x000000ffff1e7224 */ /* 0x100fe400078e000d */
[----:B------:R-:W-:-:S02]  /*58b0*/  IMAD.MOV.U32 R31, RZ, RZ, R13 ;  /* 0x000000ffff1f7224 */ /* 0x000fc400078e000d */
[--C-:B------:R-:W-:Y:S02]  /*58c0*/  IMAD.MOV.U32 R29, RZ, RZ, R13.reuse ;  /* 0x000000ffff1d7224 */ /* 0x100fe400078e000d */
[--C-:B------:R-:W-:Y:S02]  /*58d0*/  IMAD.MOV.U32 R28, RZ, RZ, R13.reuse ;  /* 0x000000ffff1c7224 */ /* 0x100fe400078e000d */
[----:B------:R-:W-:Y:S02]  /*58e0*/  IMAD.MOV.U32 R14, RZ, RZ, R13 ;  /* 0x000000ffff0e7224 */ /* 0x000fe400078e000d */
[--C-:B---3--:R-:W-:Y:S02]  /*58f0*/  IMAD.MOV.U32 R27, RZ, RZ, R15.reuse ;  /* 0x000000ffff1b7224 */ /* 0x108fe400078e000f */
[--C-:B------:R-:W-:Y:S02]  /*5900*/  IMAD.MOV.U32 R26, RZ, RZ, R15.reuse ;  /* 0x000000ffff1a7224 */ /* 0x100fe400078e000f */
[----:B------:R-:W-:-:S02]  /*5910*/  IMAD.MOV.U32 R25, RZ, RZ, R15 ;  /* 0x000000ffff197224 */ /* 0x000fc400078e000f */
[--C-:B------:R-:W-:Y:S02]  /*5920*/  IMAD.MOV.U32 R24, RZ, RZ, R15.reuse ;  /* 0x000000ffff187224 */ /* 0x100fe400078e000f */
[--C-:B------:R-:W-:Y:S02]  /*5930*/  IMAD.MOV.U32 R21, RZ, RZ, R15.reuse ;  /* 0x000000ffff157224 */ /* 0x100fe400078e000f */
[--C-:B------:R-:W-:Y:S02]  /*5940*/  IMAD.MOV.U32 R20, RZ, RZ, R15.reuse ;  /* 0x000000ffff147224 */ /* 0x100fe400078e000f */
[----:B------:R-:W-:Y:S01]  /*5950*/  IMAD.MOV.U32 R16, RZ, RZ, R15 ;  /* 0x000000ffff107224 */ /* 0x000fe200078e000f */
[----:B------:R-:W-:Y:S06]  /*5960*/  @P0 BRA `(.L_x_2207) ;  /* 0x0000004400c40947 */ /* 0x000fec0003800000 */
[----:B------:R-:W-:-:S13]  /*5970*/  ISETP.NE.AND P2, PT, R33, RZ, PT ;  /* 0x000000ff2100720c */ /* 0x000fda0003f45270 */
[----:B------:R0:W5:Y:S01]  /*5980*/  @!P2 LDG.E R34, desc[UR36][R18.64] ;  /* 0x000000241222a981 */ /* 0x000162000c1e1900 */
[----:B------:R-:W-:Y:S01]  /*5990*/  VIADD R8, R33, 0xffffffff ;  /* 0xffffffff21087836 */ /* 0x000fe20000000000 */
[----:B------:R-:W-:Y:S01]  /*59a0*/  MOV R5, R0 ;  /* 0x0000000000057202 */ /* 0x000fe20000000f00 */
[--C-:B------:R-:W-:Y:S02]  /*59b0*/  IMAD.MOV.U32 R3, RZ, RZ, R0.reuse ;  /* 0x000000ffff037224 */ /* 0x100fe400078e0000 */
[--C-:B------:R-:W-:Y:S01]  /*59c0*/  IMAD.MOV.U32 R4, RZ, RZ, R0.reuse ;  /* 0x000000ffff047224 */ /* 0x100fe200078e0000 */
[----:B------:R-:W-:Y:S01]  /*59d0*/  VIMNMX.U32 R8, PT, PT, R8, 0x18, PT ;  /* 0x0000001808087848 */ /* 0x000fe20003fe0000 */
        /* <DEDUP_REMOVED lines=17> */
[----:B------:R-:W-:Y:S02]  /*5af0*/  IMAD.MOV.U32 R16, RZ, RZ, R15 ;  /* 0x000000ffff107224 */ /* 0x000fe400078e000f */
[----:B0-----:R-:W-:-:S07]  /*5b00*/  VIADD R35, R8, 0x1 ;  /* 0x0000000108237836 */ /* 0x001fce0000000000 */
.L_x_2213:
[----:B------:R-:W0:Y:S01]  /*5b10*/  LDCU UR4, c[0x0][0x3a4] ;  /* 0x00007480ff0477ac */ /* 0x000e220008000800 */
[C---:B-----5:R-:W-:Y:S02]  /*5b20*/  @!P2 PRMT R48, R34.reuse, 0x7610, R48 ;  /* 0x000076102230a816 */ /* 0x060fe40000000030 */
[C---:B------:R-:W-:Y:S02]  /*5b30*/  @!P2 PRMT R47, R34.reuse, 0x7632, R47 ;  /* 0x00007632222fa816 */ /* 0x040fe4000000002f */
[C---:B------:R-:W-:Y:S02]  /*5b40*/  @!P2 PRMT R37, R34.reuse, 0x7632, R37 ;  /* 0x000076322225a816 */ /* 0x040fe40000000025 */
[C---:B------:R-:W-:Y:S02]  /*5b50*/  @!P2 PRMT R50, R34.reuse, 0x7610, R50 ;  /* 0x000076102232a816 */ /* 0x040fe40000000032 */
[C---:B------:R-:W-:Y:S02]  /*5b60*/  @!P2 PRMT R45, R34.reuse, 0x7632, R45 ;  /* 0x00007632222da816 */ /* 0x040fe4000000002d */
[----:B------:R-:W-:-:S02]  /*5b70*/  @!P2 PRMT R46, R34, 0x7610, R46 ;  /* 0x00007610222ea816 */ /* 0x000fc4000000002e */
[C---:B------:R-:W-:Y:S02]  /*5b80*/  @!P2 PRMT R44, R34.reuse, 0x7632, R44 ;  /* 0x00007632222ca816 */ /* 0x040fe4000000002c */
[----:B------:R-:W-:Y:S01]  /*5b90*/  @!P2 PRMT R43, R34, 0x7610, R43 ;  /* 0x00007610222ba816 */ /* 0x000fe2000000002b */
        /* <DEDUP_REMOVED lines=286> */
.L_x_2209:
[----:B------:R-:W-:-:S04]  /*6d80*/  LOP3.LUT R9, R37, 0xfffffffc, RZ, 0xc0, !PT ;  /* 0xfffffffc25097812 */ /* 0x000fc800078ec0ff */
[----:B------:R-:W-:-:S05]  /*6d90*/  IADD3 R8, P0, PT, R9, R18, RZ ;  /* 0x0000001209087210 */ /* 0x000fca0007f1e0ff */
[----:B------:R-:W-:-:S05]  /*6da0*/  IMAD.X R9, RZ, RZ, R19, P0 ;  /* 0x000000ffff097224 */ /* 0x000fca00000e0613 */
[----:B------:R1:W2:Y:S01]  /*6db0*/  LDG.E R8, desc[UR36][R8.64] ;  /* 0x0000002408087981 */ /* 0x0002a2000c1e1900 */
[----:B0-----:R-:W-:Y:S02]  /*6dc0*/  VIADD R49, R10, UR4 ;  /* 0x000000040a317c36 */ /* 0x001fe40008000000 */
[----:B------:R-:W-:-:S04]  /*6dd0*/  IMAD.MOV.U32 R48, RZ, RZ, RZ ;  /* 0x000000ffff307224 */ /* 0x000fc800078e00ff */
[----:B------:R-:W-:-:S05]  /*6de0*/  IMAD.HI.U32 R32, R49, UR30, R48 ;  /* 0x0000001e31207c27 */ /* 0x000fca000f8e0030 */
[----:B-1----:R-:W-:-:S05]  /*6df0*/  SHF.R.U32.HI R9, RZ, UR31, R32 ;  /* 0x0000001fff097c19 */ /* 0x002fca0008011620 */
[----:B------:R-:W-:-:S04]  /*6e00*/  IMAD.MOV R37, RZ, RZ, -R9 ;  /* 0x000000ffff257224 */ /* 0x000fc800078e0a09 */
[----:B------:R-:W-:-:S04]  /*6e10*/  IMAD R37, R37, UR29, R49 ;  /* 0x0000001d25257c24 */ /* 0x000fc8000f8e0231 */
[----:B------:R-:W-:Y:S01]  /*6e20*/  IMAD R37, R37, UR5, RZ ;  /* 0x0000000525257c24 */ /* 0x000fe2000f8e02ff */
[C---:B--2---:R-:W-:Y:S02]  /*6e30*/  PRMT R43, R8.reuse, 0x7610, R43 ;  /* 0x00007610082b7816 */ /* 0x044fe4000000002b */
[----:B------:R-:W-:Y:S01]  /*6e40*/  PRMT R44, R8, 0x7632, R44 ;  /* 0x00007632082c7816 */ /* 0x000fe2000000002c */
[----:B------:R-:W-:Y:S06]  /*6e50*/  BRA.U !UP0, `(.L_x_2210) ;  /* 0x0000000d08687547 */ /* 0x000fec000b800000 */
        /* <DEDUP_REMOVED lines=218> */
.L_x_2210:
[----:B------:R-:W-:-:S04]  /*7c00*/  LOP3.LUT R9, R37, 0xfffffffc, RZ, 0xc0, !PT ;  /* 0xfffffffc25097812 */ /* 0x000fc800078ec0ff */
[----:B------:R-:W-:-:S05]  /*7c10*/  IADD3 R8, P0, PT, R9, R18, RZ ;  /* 0x0000001209087210 */ /* 0x000fca0007f1e0ff */
[----:B------:R-:W-:-:S05]  /*7c20*/  IMAD.X R9, RZ, RZ, R19, P0 ;  /* 0x000000ffff097224 */ /* 0x000fca00000e0613 */
[----:B------:R0:W2:Y:S01]  /*7c30*/  LDG.E R8, desc[UR36][R8.64] ;  /* 0x0000002408087981 */ /* 0x0000a2000c1e1900 */
[----:B------:R-:W-:Y:S02]  /*7c40*/  VIADD R49, R49, UR4 ;  /* 0x0000000431317c36 */ /* 0x000fe40008000000 */
[----:B------:R-:W-:-:S04]  /*7c50*/  IMAD.MOV.U32 R48, RZ, RZ, RZ ;  /* 0x000000ffff307224 */ /* 0x000fc800078e00ff */
[----:B------:R-:W-:-:S05]  /*7c60*/  IMAD.HI.U32 R32, R49, UR30, R48 ;  /* 0x0000001e31207c27 */ /* 0x000fca000f8e0030 */
[----:B0-----:R-:W-:-:S05]  /*7c70*/  SHF.R.U32.HI R9, RZ, UR31, R32 ;  /* 0x0000001fff097c19 */ /* 0x001fca0008011620 */
        /* <DEDUP_REMOVED lines=224> */
.L_x_2211:
        /* <DEDUP_REMOVED lines=232> */
.L_x_2212:
[----:B------:R-:W-:-:S04]  /*9900*/  LOP3.LUT R9, R39, 0xfffffffc, RZ, 0xc0, !PT ;  /* 0xfffffffc27097812 */ /* 0x000fc800078ec0ff */
[----:B------:R-:W-:-:S05]  /*9910*/  IADD3 R8, P0, PT, R9, R18, RZ ;  /* 0x0000001209087210 */ /* 0x000fca0007f1e0ff */
[----:B------:R-:W-:-:S05]  /*9920*/  IMAD.X R9, RZ, RZ, R19, P0 ;  /* 0x000000ffff097224 */ /* 0x000fca00000e0613 */
[----:B------:R-:W2:Y:S02]  /*9930*/  LDG.E R8, desc[UR36][R8.64] ;  /* 0x0000002408087981 */ /* 0x000ea4000c1e1900 */
[C---:B--2---:R-:W-:Y:S02]  /*9940*/  PRMT R48, R8.reuse, 0x7610, R48 ;  /* 0x0000761008307816 */ /* 0x044fe40000000030 */
[----:B------:R-:W-:-:S07]  /*9950*/  PRMT R47, R8, 0x7632, R47 ;  /* 0x00007632082f7816 */ /* 0x000fce000000002f */
.L_x_2208:
[----:B------:R-:W-:Y:S02]  /*9960*/  PRMT R8, R43, 0x9910, RZ ;  /* 0x000099102b087816 */ /* 0x000fe400000000ff */
[----:B------:R-:W-:Y:S02]  /*9970*/  PRMT R9, R6, 0x9910, RZ ;  /* 0x0000991006097816 */ /* 0x000fe400000000ff */
[----:B------:R-:W-:Y:S02]  /*9980*/  PRMT R32, R44, 0x9910, RZ ;  /* 0x000099102c207816 */ /* 0x000fe400000000ff */
[-C--:B------:R-:W-:Y:S02]  /*9990*/  ISETP.NE.AND P5, PT, R9, R8.reuse, PT ;  /* 0x000000080900720c */ /* 0x080fe40003fa5270 */
[----:B------:R-:W-:Y:S02]  /*99a0*/  PRMT R33, R7, 0x9910, RZ ;  /* 0x0000991007217816 */ /* 0x000fe400000000ff */
[----:B------:R-:W-:-:S02]  /*99b0*/  ISETP.GE.AND P3, PT, R9, R8, PT ;  /* 0x000000080900720c */ /* 0x000fc40003f66270 */
[CC--:B------:R-:W-:Y:S02]  /*99c0*/  ISETP.NE.AND P6, PT, R33.reuse, R32.reuse, PT ;  /* 0x000000202100720c */ /* 0x0c0fe40003fc5270 */
[----:B------:R-:W-:Y:S02]  /*99d0*/  ISETP.GE.AND P0, PT, R33, R32, PT ;  /* 0x000000202100720c */ /* 0x000fe40003f06270 */
[----:B------:R-:W-:Y:S02]  /*99e0*/  ISETP.GE.U32.AND P1, PT, R29, R10, PT ;  /* 0x0000000a1d00720c */ /* 0x000fe40003f26070 */
[----:B------:R-:W-:Y:S02]  /*99f0*/  PRMT R9, R46, 0x9910, RZ ;  /* 0x000099102e097816 */ /* 0x000fe400000000ff */
[----:B------:R-:W-:Y:S02]  /*9a00*/  PRMT R32, R5, 0x9910, RZ ;  /* 0x0000991005207816 */ /* 0x000fe400000000ff */
[----:B------:R-:W-:-:S02]  /*9a10*/  ISETP.GE.AND.EX P1, PT, R21, RZ, PT, P1 ;  /* 0x000000ff1500720c */ /* 0x000fc40003f26310 */
[----:B------:R-:W-:Y:S02]  /*9a20*/  SEL R8, RZ, 0xffffffff, !P3 ;  /* 0xffffffffff087807 */ /* 0x000fe40005800000 */
[----:B------:R-:W-:Y:S02]  /*9a30*/  PRMT R33, R45, 0x9910, RZ ;  /* 0x000099102d217816 */ /* 0x000fe400000000ff */
[----:B------:R-:W-:Y:S02]  /*9a40*/  PRMT R42, R4, 0x9910, RZ ;  /* 0x00009910042a7816 */ /* 0x000fe400000000ff */
[CC--:B------:R-:W-:Y:S02]  /*9a50*/  ISETP.NE.AND P4, PT, R32.reuse, R9.reuse, PT ;  /* 0x000000092000720c */ /* 0x0c0fe40003f85270 */
[----:B------:R-:W-:Y:S01]  /*9a60*/  ISETP.GE.AND P3, PT, R32, R9, PT ;  /* 0x000000092000720c */ /* 0x000fe20003f66270 */
[----:B0-----:R-:W-:Y:S01]  /*9a70*/  IMAD.U32 R9, RZ, RZ, UR4 ;  /* 0x00000004ff097e24 */ /* 0x001fe2000f8e00ff */
[----:B------:R-:W-:Y:S01]  /*9a80*/  @!P5 SEL R8, RZ, 0xffffffff, !P1 ;  /* 0xffffffffff08d807 */ /* 0x000fe20004800000 */
[----:B------:R-:W0:Y:S01]  /*9a90*/  LDCU UR4, c[0x0][0x39c] ;  /* 0x00007380ff0477ac */ /* 0x000e220008000800 */
[----:B------:R-:W-:-:S02]  /*9aa0*/  ISETP.NE.AND P5, PT, R42, R33, PT ;  /* 0x000000212a00720c */ /* 0x000fc40003fa5270 */
[----:B------:R-:W-:Y:S01]  /*9ab0*/  ISETP.GE.AND P1, PT, R42, R33, PT ;  /* 0x000000212a00720c */ /* 0x000fe20003f26270 */
[----:B------:R-:W-:Y:S01]  /*9ac0*/  IMAD.IADD R33, R10, 0x1, R9 ;  /* 0x000000010a217824 */ /* 0x000fe200078e0209 */
[----:B------:R-:W-:Y:S02]  /*9ad0*/  SEL R49, RZ, 0xffffffff, !P0 ;  /* 0xffffffffff317807 */ /* 0x000fe40004000000 */
[----:B------:R-:W-:Y:S02]  /*9ae0*/  ISETP.GE.U32.AND P0, PT, R31, R10, PT ;  /* 0x0000000a1f00720c */ /* 0x000fe40003f06070 */
[----:B------:R-:W-:Y:S02]  /*9af0*/  SEL R41, RZ, 0xffffffff, !P3 ;  /* 0xffffffffff297807 */ /* 0x000fe40005800000 */
[----:B------:R-:W-:Y:S02]  /*9b00*/  ISETP.GE.U32.AND P3, PT, R36, R33, PT ;  /* 0x000000212400720c */ /* 0x000fe40003f66070 */
[----:B------:R-:W-:-:S02]  /*9b10*/  ISETP.GE.AND.EX P0, PT, R24, RZ, PT, P0 ;  /* 0x000000ff1800720c */ /* 0x000fc40003f06300 */
[----:B------:R-:W-:Y:S02]  /*9b20*/  PRMT R32, R50, 0x9910, RZ ;  /* 0x0000991032207816 */ /* 0x000fe400000000ff */
[----:B------:R-:W-:Y:S02]  /*9b30*/  PRMT R39, R3, 0x9910, RZ ;  /* 0x0000991003277816 */ /* 0x000fe400000000ff */
[----:B------:R-:W-:Y:S02]  /*9b40*/  ISETP.GE.AND.EX P3, PT, R26, RZ, PT, P3 ;  /* 0x000000ff1a00720c */ /* 0x000fe40003f66330 */
[----:B------:R-:W-:Y:S02]  /*9b50*/  PRMT R42, R37, 0x9910, RZ ;  /* 0x00009910252a7816 */ /* 0x000fe400000000ff */
[----:B------:R-:W-:Y:S02]  /*9b60*/  PRMT R51, R0, 0x9910, RZ ;  /* 0x0000991000337816 */ /* 0x000fe400000000ff */
[----:B------:R-:W-:-:S02]  /*9b70*/  @!P6 SEL R49, RZ, 0xffffffff, !P0 ;  /* 0xffffffffff31e807 */ /* 0x000fc40004000000 */
[CC--:B------:R-:W-:Y:S02]  /*9b80*/  ISETP.NE.AND P6, PT, R39.reuse, R32.reuse, PT ;  /* 0x000000202700720c */ /* 0x0c0fe40003fc5270 */
[----:B------:R-:W-:Y:S01]  /*9b90*/  ISETP.GE.AND P0, PT, R39, R32, PT ;  /* 0x000000202700720c */ /* 0x000fe20003f06270 */
[----:B------:R-:W-:Y:S01]  /*9ba0*/  IMAD.IADD R39, R9, 0x1, R33 ;  /* 0x0000000109277824 */ /* 0x000fe200078e0221 */
[----:B------:R-:W-:Y:S02]  /*9bb0*/  @!P4 SEL R41, RZ, 0xffffffff, !P3 ;  /* 0xffffffffff29c807 */ /* 0x000fe40005800000 */
[CC--:B------:R-:W-:Y:S02]  /*9bc0*/  ISETP.NE.AND P3, PT, R51.reuse, R42.reuse, PT ;  /* 0x0000002a3300720c */ /* 0x0c0fe40003f65270 */
[----:B------:R-:W-:Y:S02]  /*9bd0*/  ISETP.GE.AND P4, PT, R51, R42, PT ;  /* 0x0000002a3300720c */ /* 0x000fe40003f86270 */
[----:B------:R-:W-:-:S02]  /*9be0*/  SEL R51, RZ, 0xffffffff, !P1 ;  /* 0xffffffffff337807 */ /* 0x000fc40004800000 */
[----:B------:R-:W-:Y:S02]  /*9bf0*/  ISETP.GE.U32.AND P1, PT, R38, R33, PT ;  /* 0x000000212600720c */ /* 0x000fe40003f26070 */
[----:B------:R-:W-:Y:S02]  /*9c00*/  SEL R42, RZ, 0xffffffff, !P0 ;  /* 0xffffffffff2a7807 */ /* 0x000fe40004000000 */
[----:B------:R-:W-:Y:S02]  /*9c10*/  ISETP.GE.U32.AND P0, PT, R30, R39, PT ;  /* 0x000000271e00720c */ /* 0x000fe40003f06070 */
[----:B------:R-:W-:Y:S02]  /*9c20*/  ISETP.GE.AND.EX P1, PT, R27, RZ, PT, P1 ;  /* 0x000000ff1b00720c */ /* 0x000fe40003f26310 */
[----:B------:R-:W-:Y:S02]  /*9c30*/  ISETP.GE.AND.EX P0, PT, R25, RZ, PT, P0 ;  /* 0x000000ff1900720c */ /* 0x000fe40003f06300 */
[----:B------:R-:W-:-:S02]  /*9c40*/  PRMT R32, R48, 0x9910, RZ ;  /* 0x0000991030207816 */ /* 0x000fc400000000ff */
[----:B------:R-:W-:Y:S02]  /*9c50*/  PRMT R53, R11, 0x9910, RZ ;  /* 0x000099100b357816 */ /* 0x000fe400000000ff */
[----:B------:R-:W-:Y:S02]  /*9c60*/  @!P5 SEL R51, RZ, 0xffffffff, !P1 ;  /* 0xffffffffff33d807 */ /* 0x000fe40004800000 */
[----:B------:R-:W-:Y:S02]  /*9c70*/  ISETP.GE.U32.AND P1, PT, R28, R39, PT ;  /* 0x000000271c00720c */ /* 0x000fe40003f26070 */
[----:B------:R-:W-:Y:S02]  /*9c80*/  @!P6 SEL R42, RZ, 0xffffffff, !P0 ;  /* 0xffffffffff2ae807 */ /* 0x000fe40004000000 */
[CC--:B------:R-:W-:Y:S02]  /*9c90*/  ISETP.NE.AND P5, PT, R53.reuse, R32.reuse, PT ;  /* 0x000000203500720c */ /* 0x0c0fe40003fa5270 */
[----:B------:R-:W-:Y:S01]  /*9ca0*/  ISETP.GE.AND P0, PT, R53, R32, PT ;  /* 0x000000203500720c */ /* 0x000fe20003f06270 */
[----:B------:R-:W-:Y:S01]  /*9cb0*/  IMAD.IADD R32, R39, 0x1, R9 ;  /* 0x0000000127207824 */ /* 0x000fe200078e0209 */
[----:B------:R-:W-:-:S02]  /*9cc0*/  SEL R52, RZ, 0xffffffff, !P4 ;  /* 0xffffffffff347807 */ /* 0x000fc40006000000 */
[----:B------:R-:W-:Y:S02]  /*9cd0*/  ISETP.GE.AND.EX P4, PT, R20, RZ, PT, P1 ;  /* 0x000000ff1400720c */ /* 0x000fe40003f86310 */
[----:B------:R-:W-:Y:S02]  /*9ce0*/  LOP3.LUT R8, R8, 0x1, RZ, 0xc0, !PT ;  /* 0x0000000108087812 */ /* 0x000fe400078ec0ff */
[----:B------:R-:W-:Y:S02]  /*9cf0*/  @!P3 SEL R52, RZ, 0xffffffff, !P4 ;  /* 0xffffffffff34b807 */ /* 0x000fe40006000000 */
[----:B------:R-:W-:Y:S02]  /*9d00*/  ISETP.GE.U32.AND P4, PT, R13, R32, PT ;  /* 0x000000200d00720c */ /* 0x000fe40003f86070 */
[----:B------:R-:W-:Y:S02]  /*9d10*/  ISETP.NE.U32.AND P3, PT, R8, 0x1, PT ;  /* 0x000000010800780c */ /* 0x000fe40003f65070 */
[----:B------:R-:W-:-:S02]  /*9d20*/  PRMT R54, R47, 0x9910, RZ ;  /* 0x000099102f367816 */ /* 0x000fc400000000ff */
[----:B------:R-:W-:Y:S02]  /*9d30*/  PRMT R55, R12, 0x9910, RZ ;  /* 0x000099100c377816 */ /* 0x000fe400000000ff */
[----:B------:R-:W-:Y:S02]  /*9d40*/  SEL R8, RZ, 0xffffffff, !P0 ;  /* 0xffffffffff087807 */ /* 0x000fe40004000000 */
[----:B------:R-:W-:Y:S02]  /*9d50*/  LOP3.LUT R49, R49, 0x1, RZ, 0xc0, !PT ;  /* 0x0000000131317812 */ /* 0x000fe400078ec0ff */
[----:B------:R-:W-:Y:S02]  /*9d60*/  ISETP.GE.AND.EX P0, PT, R15, RZ, PT, P4 ;  /* 0x000000ff0f00720c */ /* 0x000fe40003f06340 */
[----:B------:R-:W-:Y:S02]  /*9d70*/  LOP3.LUT R41, R41, 0x1, RZ, 0xc0, !PT ;  /* 0x0000000129297812 */ /* 0x000fe400078ec0ff */
[----:B------:R-:W-:-:S02]  /*9d80*/  ISETP.GE.AND P1, PT, R55, R54, PT ;  /* 0x000000363700720c */ /* 0x000fc40003f26270 */
[----:B------:R-:W-:Y:S02]  /*9d90*/  ISETP.NE.U32.AND P4, PT, R49, 0x1, PT ;  /* 0x000000013100780c */ /* 0x000fe40003f85070 */
[----:B------:R-:W-:Y:S02]  /*9da0*/  LOP3.LUT R51, R51, 0x1, RZ, 0xc0, !PT ;  /* 0x0000000133337812 */ /* 0x000fe400078ec0ff */
[----:B------:R-:W-:Y:S02]  /*9db0*/  @!P5 SEL R8, RZ, 0xffffffff, !P0 ;  /* 0xffffffffff08d807 */ /* 0x000fe40004000000 */
[----:B------:R-:W-:Y:S02]  /*9dc0*/  ISETP.NE.U32.AND P5, PT, R41, 0x1, PT ;  /* 0x000000012900780c */ /* 0x000fe40003fa5070 */
[----:B------:R-:W-:Y:S02]  /*9dd0*/  SEL R41, RZ, 0xffffffff, !P1 ;  /* 0xffffffffff297807 */ /* 0x000fe40004800000 */
[----:B------:R-:W-:-:S02]  /*9de0*/  ISETP.NE.AND P6, PT, R55, R54, PT ;  /* 0x000000363700720c */ /* 0x000fc40003fc5270 */
[----:B------:R-:W-:Y:S02]  /*9df0*/  ISETP.NE.U32.AND P1, PT, R51, 0x1, PT ;  /* 0x000000013300780c */ /* 0x000fe40003f25070 */
[C---:B------:R-:W-:Y:S02]  /*9e00*/  SEL R29, R10.reuse, R29, !P3 ;  /* 0x0000001d0a1d7207 */ /* 0x040fe40005800000 */
[----:B------:R-:W-:Y:S01]  /*9e10*/  SEL R31, R10, R31, !P4 ;  /* 0x0000001f0a1f7207 */ /* 0x000fe20006000000 */
[----:B------:R-:W-:Y:S01]  /*9e20*/  IMAD.IADD R10, R32, 0x1, R9 ;  /* 0x00000001200a7824 */ /* 0x000fe200078e0209 */
[----:B------:R-:W-:Y:S02]  /*9e30*/  LOP3.LUT R8, R8, 0x1, RZ, 0xc0, !PT ;  /* 0x0000000108087812 */ /* 0x000fe400078ec0ff */
[----:B------:R-:W-:Y:S02]  /*9e40*/  SEL R6, R43, R6, !P3 ;  /* 0x000000062b067207 */ /* 0x000fe40005800000 */
[----:B------:R-:W-:-:S02]  /*9e50*/  SEL R21, R21, RZ, P3 ;  /* 0x000000ff15157207 */ /* 0x000fc40001800000 */
[C---:B------:R-:W-:Y:S02]  /*9e60*/  SEL R36, R33.reuse, R36, !P5 ;  /* 0x0000002421247207 */ /* 0x040fe40006800000 */
[----:B------:R-:W-:Y:S01]  /*9e70*/  SEL R38, R33, R38, !P1 ;  /* 0x0000002621267207 */ /* 0x000fe20004800000 */
[----:B------:R-:W-:Y:S01]  /*9e80*/  IMAD R33, R9, 0x3, R10 ;  /* 0x0000000309217824 */ /* 0x000fe200078e020a */
[----:B------:R-:W-:Y:S01]  /*9e90*/  ISETP.NE.U32.AND P3, PT, R8, 0x1, PT ;  /* 0x000000010800780c */ /* 0x000fe20003f65070 */
[----:B0-----:R-:W-:Y:S01]  /*9ea0*/  IMAD.U32 R8, RZ, RZ, UR4 ;  /* 0x00000004ff087e24 */ /* 0x001fe2000f8e00ff */
[----:B------:R-:W-:Y:S02]  /*9eb0*/  ISETP.GE.U32.AND P0, PT, R14, R32, PT ;  /* 0x000000200e00720c */ /* 0x000fe40003f06070 */
[----:B------:R-:W-:Y:S02]  /*9ec0*/  SEL R5, R46, R5, !P5 ;  /* 0x000000052e057207 */ /* 0x000fe40006800000 */
[----:B------:R-:W-:-:S02]  /*9ed0*/  ISETP.GE.AND.EX P0, PT, R16, RZ, PT, P0 ;  /* 0x000000ff1000720c */ /* 0x000fc40003f06300 */
[----:B------:R-:W-:Y:S02]  /*9ee0*/  SEL R26, R26, RZ, P5 ;  /* 0x000000ff1a1a7207 */ /* 0x000fe40002800000 */
[----:B------:R-:W-:Y:S02]  /*9ef0*/  ISETP.GE.U32.AND P5, PT, R33, R8, PT ;  /* 0x000000082100720c */ /* 0x000fe40003fa6070 */
[----:B------:R-:W-:Y:S02]  /*9f00*/  @!P6 SEL R41, RZ, 0xffffffff, !P0 ;  /* 0xffffffffff29e807 */ /* 0x000fe40004000000 */
[----:B------:R-:W-:Y:S02]  /*9f10*/  LOP3.LUT R42, R42, 0x1, RZ, 0xc0, !PT ;  /* 0x000000012a2a7812 */ /* 0x000fe400078ec0ff */
[----:B------:R-:W-:Y:S02]  /*9f20*/  LOP3.LUT R52, R52, 0x1, RZ, 0xc0, !PT ;  /* 0x0000000134347812 */ /* 0x000fe400078ec0ff */
[----:B------:R-:W-:-:S02]  /*9f30*/  LOP3.LUT R41, R41, 0x1, RZ, 0xc0, !PT ;  /* 0x0000000129297812 */ /* 0x000fc400078ec0ff */
[----:B------:R-:W-:Y:S02]  /*9f40*/  SEL R7, R44, R7, !P4 ;  /* 0x000000072c077207 */ /* 0x000fe40006000000 */
[----:B------:R-:W-:Y:S02]  /*9f50*/  SEL R24, R24, RZ, P4 ;  /* 0x000000ff18187207 */ /* 0x000fe40002000000 */
[----:B------:R-:W-:Y:S02]  /*9f60*/  ISETP.NE.U32.AND P6, PT, R42, 0x1, PT ;  /* 0x000000012a00780c */ /* 0x000fe40003fc5070 */
[----:B------:R-:W-:Y:S02]  /*9f70*/  ISETP.NE.U32.AND P0, PT, R52, 0x1, PT ;  /* 0x000000013400780c */ /* 0x000fe40003f05070 */
[----:B------:R-:W-:Y:S02]  /*9f80*/  ISETP.NE.U32.AND P4, PT, R41, 0x1, PT ;  /* 0x000000012900780c */ /* 0x000fe40003f85070 */
[----:B------:R-:W-:-:S02]  /*9f90*/  SEL R30, R39, R30, !P6 ;  /* 0x0000001e271e7207 */ /* 0x000fc40007000000 */
[----:B------:R-:W-:Y:S02]  /*9fa0*/  SEL R28, R39, R28, !P0 ;  /* 0x0000001c271c7207 */ /* 0x000fe40004000000 */
[C---:B------:R-:W-:Y:S02]  /*9fb0*/  SEL R13, R32.reuse, R13, !P3 ;  /* 0x0000000d200d7207 */ /* 0x040fe40005800000 */
[----:B------:R-:W-:Y:S02]  /*9fc0*/  SEL R14, R32, R14, !P4 ;  /* 0x0000000e200e7207 */ /* 0x000fe40006000000 */
[----:B------:R-:W-:Y:S02]  /*9fd0*/  SEL R4, R45, R4, !P1 ;  /* 0x000000042d047207 */ /* 0x000fe40004800000 */
[----:B------:R-:W-:Y:S02]  /*9fe0*/  SEL R27, R27, RZ, P1 ;  /* 0x000000ff1b1b7207 */ /* 0x000fe40000800000 */
[----:B------:R-:W-:-:S02]  /*9ff0*/  SEL R3, R50, R3, !P6 ;  /* 0x0000000332037207 */ /* 0x000fc40007000000 */
[----:B------:R-:W-:Y:S02]  /*a000*/  SEL R25, R25, RZ, P6 ;  /* 0x000000ff19197207 */ /* 0x000fe40003000000 */
[----:B------:R-:W-:Y:S02]  /*a010*/  SEL R0, R37, R0, !P0 ;  /* 0x0000000025007207 */ /* 0x000fe40004000000 */
[----:B------:R-:W-:Y:S02]  /*a020*/  SEL R20, R20, RZ, P0 ;  /* 0x000000ff14147207 */ /* 0x000fe40000000000 */
[----:B------:R-:W-:Y:S02]  /*a030*/  SEL R11, R48, R11, !P3 ;  /* 0x0000000b300b7207 */ /* 0x000fe40005800000 */
[----:B------:R-:W-:Y:S02]  /*a040*/  SEL R15, R15, RZ, P3 ;  /* 0x000000ff0f0f7207 */ /* 0x000fe40001800000 */
[----:B------:R-:W-:-:S02]  /*a050*/  SEL R12, R47, R12, !P4 ;  /* 0x0000000c2f0c7207 */ /* 0x000fc40006000000 */
[----:B------:R-:W-:Y:S01]  /*a060*/  SEL R16, R16, RZ, P4 ;  /* 0x000000ff10107207 */ /* 0x000fe20002000000 */
[----:B------:R-:W-:Y:S06]  /*a070*/  @!P5 BRA `(.L_x_2213) ;  /* 0xffffffb800a4d947 */ /* 0x000fec000383ffff */
.L_x_2207:
[----:B------:R-:W-:Y:S05]  /*a080*/  BSYNC.RECONVERGENT B0 ;  /* 0x0000000000007941 */ /* 0x000fea0003800200 */
.L_x_2206:
[----:B------:R-:W-:Y:S01]  /*a090*/  ISETP.GE.U32.AND P0, PT, R10, R8, PT ;  /* 0x000000080a00720c */ /* 0x000fe20003f06070 */
[----:B------:R-:W-:-:S12]  /*a0a0*/  BSSY.RECONVERGENT B0, `(.L_x_2214) ;  /* 0x000047c000007945 */ /* 0x000fd80003800200 */
[----:B------:R-:W-:Y:S05]  /*a0b0*/  @P0 BRA `(.L_x_2215) ;  /* 0x0000004400e80947 */ /* 0x000fea0003800000 */
[----:B------:R-:W0:Y:S01]  /*a0c0*/  LDC R18, c[0x0][0x3d8] ;  /* 0x0000f600ff127b82 */ /* 0x000e220000000800 */
[----:B------:R-:W-:Y:S02]  /*a0d0*/  CS2R R34, SRZ ;  /* 0x0000000000227805 */ /* 0x000fe4000001ff00 */
[C---:B0-----:R-:W-:Y:S01]  /*a0e0*/  ISETP.NE.AND P0, PT, R18.reuse, RZ, PT ;  /* 0x000000ff1200720c */ /* 0x041fe20003f05270 */
[----:B------:R-:W-:-:S05]  /*a0f0*/  VIADD R42, R18, 0xffffffff ;  /* 0xffffffff122a7836 */ /* 0x000fca0000000000 */
        /* <DEDUP_REMOVED lines=277> */
.L_x_2217:
[----:B------:R-:W-:Y:S01]  /*b250*/  SHF.R.U32.HI R34, RZ, 0x2, R34 ;  /* 0x00000002ff227819 */ /* 0x000fe20000011622 */
[----:B------:R-:W-:-:S07]  /*b260*/  IMAD.MOV.U32 R35, RZ, RZ, RZ ;  /* 0x000000ffff237224 */ /* 0x000fce00078e00ff */
.L_x_2216:
[----:B------:R-:W0:Y:S02]  /*b270*/  LDCU.64 UR4, c[0x0][0x768] ;  /* 0x0000ed00ff0477ac */ /* 0x000e240008000a00 */
[----:B0-----:R-:W-:-:S05]  /*b280*/  IADD3 R40, P1, PT, R40, UR4, RZ ;  /* 0x0000000428287c10 */ /* 0x001fca000ff3e0ff */
[----:B------:R-:W-:Y:S01]  /*b290*/  IMAD.X R39, RZ, RZ, UR5, P1 ;  /* 0x00000005ff277e24 */ /* 0x000fe200088e06ff */
[----:B------:R-:W-:-:S04]  /*b2a0*/  LEA R32, P1, R34, R40, 0x2 ;  /* 0x0000002822207211 */ /* 0x000fc800078210ff */
[----:B------:R-:W-:-:S05]  /*b2b0*/  LEA.HI.X R33, R34, R39, R35, 0x2, P1 ;  /* 0x0000002722217211 */ /* 0x000fca00008f1423 */
[----:B------:R-:W2:Y:S01]  /*b2c0*/  LDG.E R32, desc[UR36][R32.64] ;  /* 0x0000002420207981 */ /* 0x000ea2000c1e1900 */
[----:B------:R-:W-:-:S05]  /*b2d0*/  IMAD.IADD R19, R10, 0x1, R9 ;  /* 0x000000010a137824 */ /* 0x000fca00078e0209 */
[----:B------:R-:W-:Y:S02]  /*b2e0*/  ISETP.GE.U32.AND P1, PT, R19, R8, PT ;  /* 0x000000081300720c */ /* 0x000fe40003f26070 */
[C---:B--2---:R-:W-:Y:S02]  /*b2f0*/  PRMT R43, R32.reuse, 0x7610, R43 ;  /* 0x00007610202b7816 */ /* 0x044fe4000000002b */
[----:B------:R-:W-:-:S09]  /*b300*/  PRMT R44, R32, 0x7632, R44 ;  /* 0x00007632202c7816 */ /* 0x000fd2000000002c */
[----:B------:R-:W-:Y:S05]  /*b310*/  @P1 BRA `(.L_x_2215) ;  /* 0x0000003400501947 */ /* 0x000fea0003800000 */
[----:B------:R-:W-:Y:S01]  /*b320*/  CS2R R34, SRZ ;  /* 0x0000000000227805 */ /* 0x000fe2000001ff00 */
[----:B------:R-:W-:Y:S06]  /*b330*/  @!P0 BRA `(.L_x_2218) ;  /* 0x00000010004c8947 */ /* 0x000fec0003800000 */
[----:B------:R-:W0:Y:S01]  /*b340*/  LDCU.64 UR4, c[0x0][0x3e0] ;  /* 0x00007c00ff0477ac */ /* 0x000e220008000a00 */
[----:B------:R-:W-:Y:S02]  /*b350*/  MOV R18, RZ ;  /* 0x000000ff00127202 */ /* 0x000fe40000000f00 */
        /* <DEDUP_REMOVED lines=271> */
.L_x_2219:
[----:B------:R-:W-:Y:S01]  /*c450*/  SHF.R.U32.HI R34, RZ, 0x2, R45 ;  /* 0x00000002ff227819 */ /* 0x000fe2000001162d */
[----:B------:R-:W-:-:S07]  /*c460*/  IMAD.MOV.U32 R35, RZ, RZ, RZ ;  /* 0x000000ffff237224 */ /* 0x000fce00078e00ff */
.L_x_2218:
        /* <DEDUP_REMOVED lines=283> */
.L_x_2221:
[----:B------:R-:W-:Y:S01]  /*d620*/  SHF.R.U32.HI R34, RZ, 0x2, R37 ;  /* 0x00000002ff227819 */ /* 0x000fe20000011625 */
[----:B------:R-:W-:-:S07]  /*d630*/  IMAD.MOV.U32 R35, RZ, RZ, RZ ;  /* 0x000000ffff237224 */ /* 0x000fce00078e00ff */
.L_x_2220:
        /* <DEDUP_REMOVED lines=283> */
.L_x_2223:
[----:B------:R-:W-:Y:S01]  /*e7f0*/  SHF.R.U32.HI R34, RZ, 0x2, R34 ;  /* 0x00000002ff227819 */ /* 0x000fe20000011622 */
[----:B------:R-:W-:-:S07]  /*e800*/  IMAD.MOV.U32 R35, RZ, RZ, RZ ;  /* 0x000000ffff237224 */ /* 0x000fce00078e00ff */
.L_x_2222:
[----:B------:R-:W-:-:S04]  /*e810*/  LEA R40, P0, R34, R40, 0x2 ;  /* 0x0000002822287211 */ /* 0x000fc800078010ff */
[----:B------:R-:W-:-:S05]  /*e820*/  LEA.HI.X R41, R34, R39, R35, 0x2, P0 ;  /* 0x0000002722297211 */ /* 0x000fca00000f1423 */
[----:B------:R-:W2:Y:S02]  /*e830*/  LDG.E R40, desc[UR36][R40.64] ;  /* 0x0000002428287981 */ /* 0x000ea4000c1e1900 */
[C---:B--2---:R-:W-:Y:S02]  /*e840*/  PRMT R48, R40.reuse, 0x7610, R48 ;  /* 0x0000761028307816 */ /* 0x044fe40000000030 */
[----:B------:R-:W-:-:S07]  /*e850*/  PRMT R47, R40, 0x7632, R47 ;  /* 0x00007632282f7816 */ /* 0x000fce000000002f */
.L_x_2215:
[----:B------:R-:W-:Y:S05]  /*e860*/  BSYNC.RECONVERGENT B0 ;  /* 0x0000000000007941 */ /* 0x000fea0003800200 */
.L_x_2214:
[----:B------:R-:W-:Y:S01]  /*e870*/  ISETP.GE.U32.AND P0, PT, R10, R8, PT ;  /* 0x000000080a00720c */ /* 0x000fe20003f06070 */
[----:B------:R-:W-:-:S12]  /*e880*/  BSSY.RECONVERGENT B0, `(.L_x_2224) ;  /* 0x0000073000007945 */ /* 0x000fd80003800200 */
        /* <DEDUP_REMOVED lines=114> */
.L_x_2225:
[----:B------:R-:W-:Y:S05]  /*efb0*/  BSYNC.RECONVERGENT B0 ;  /* 0x0000000000007941 */ /* 0x000fea0003800200 */
.L_x_2224:
[----:B------:R-:W-:Y:S02]  /*efc0*/  PRMT R8, R5, 0x9910, RZ ;  /* 0x0000991005087816 */ /* 0x000fe400000000ff */
[----:B------:R-:W-:Y:S02]  /*efd0*/  PRMT R9, R6, 0x9910, RZ ;  /* 0x0000991006097816 */ /* 0x000fe400000000ff */
[----:B------:R-:W-:Y:S02]  /*efe0*/  PRMT R10, R4, 0x9910, RZ ;  /* 0x00009910040a7816 */ /* 0x000fe400000000ff */
[----:B------:R-:W-:Y:S02]  /*eff0*/  PRMT R19, R7, 0x9910, RZ ;  /* 0x0000991007137816 */ /* 0x000fe400000000ff */
[----:B------:R-:W-:Y:S02]  /*f000*/  ISETP.NE.AND P3, PT, R9, R8, PT ;  /* 0x000000080900720c */ /* 0x000fe40003f65270 */
[----:B------:R-:W-:-:S02]  /*f010*/  ISETP.NE.AND P2, PT, R19, R10, PT ;  /* 0x0000000a1300720c */ /* 0x000fc40003f45270 */
[----:B------:R-:W-:Y:S02]  /*f020*/  ISETP.GE.U32.AND P0, PT, R29, R36, PT ;  /* 0x000000241d00720c */ /* 0x000fe40003f06070 */
[----:B------:R-:W-:Y:S02]  /*f030*/  ISETP.GE.U32.AND P1, PT, R31, R38, PT ;  /* 0x000000261f00720c */ /* 0x000fe40003f26070 */
[----:B------:R-:W-:Y:S02]  /*f040*/  ISETP.GE.AND P5, PT, R9, R8, PT ;  /* 0x000000080900720c */ /* 0x000fe40003fa6270 */
[----:B------:R-:W-:Y:S02]  /*f050*/  ISETP.GE.AND.EX P0, PT, R21, R26, PT, P0 ;  /* 0x0000001a1500720c */ /* 0x000fe40003f06300 */
[----:B------:R-:W-:Y:S02]  /*f060*/  ISETP.GE.AND P4, PT, R19, R10, PT ;  /* 0x0000000a1300720c */ /* 0x000fe40003f86270 */
[----:B------:R-:W-:-:S02]  /*f070*/  ISETP.GE.AND.EX P1, PT, R24, R27, PT, P1 ;  /* 0x0000001b1800720c */ /* 0x000fc40003f26310 */
[----:B------:R-:W-:Y:S02]  /*f080*/  SEL R8, RZ, 0xffffffff, !P5 ;  /* 0xffffffffff087807 */ /* 0x000fe40006800000 */
        /* <DEDUP_REMOVED lines=11> */
[----:B------:R-:W-:Y:S01]  /*f140*/  PRMT R9, R0, 0x9910, RZ ;  /* 0x0000991000097816 */ /* 0x000fe200000000ff */
[----:B------:R-:W-:Y:S01]  /*f150*/  IMAD.MOV.U32 R4, RZ, RZ, R5 ;  /* 0x000000ffff047224 */ /* 0x000fe200078e0005 */
[----:B------:R-:W-:Y:S01]  /*f160*/  PRMT R10, R7, 0x9910, RZ ;  /* 0x00009910070a7816 */ /* 0x000fe200000000ff */
[----:B------:R-:W-:Y:S01]  /*f170*/  IMAD.MOV.U32 R5, RZ, RZ, R8 ;  /* 0x000000ffff057224 */ /* 0x000fe200078e0008 */
[----:B------:R-:W-:Y:S01]  /*f180*/  SEL R29, R36, R29, !P0 ;  /* 0x0000001d241d7207 */ /* 0x000fe20004000000 */
[----:B------:R-:W-:Y:S01]  /*f190*/  IMAD.MOV.U32 R8, RZ, RZ, R9 ;  /* 0x000000ffff087224 */ /* 0x000fe200078e0009 */
[----:B------:R-:W-:Y:S01]  /*f1a0*/  SEL R31, R38, R31, !P1 ;  /* 0x0000001f261f7207 */ /* 0x000fe20004800000 */
[----:B------:R-:W-:Y:S01]  /*f1b0*/  IMAD.MOV.U32 R9, RZ, RZ, R10 ;  /* 0x000000ffff097224 */ /* 0x000fe200078e000a */
[----:B------:R-:W-:Y:S02]  /*f1c0*/  ISETP.NE.AND P3, PT, R5, R4, PT ;  /* 0x000000040500720c */ /* 0x000fe40003f65270 */
[----:B------:R-:W-:-:S02]  /*f1d0*/  SEL R26, R26, R21, !P0 ;  /* 0x000000151a1a7207 */ /* 0x000fc40004000000 */
[----:B------:R-:W-:Y:S02]  /*f1e0*/  ISETP.NE.AND P2, PT, R9, R8, PT ;  /* 0x000000080900720c */ /* 0x000fe40003f45270 */
[----:B------:R-:W-:Y:S02]  /*f1f0*/  SEL R27, R27, R24, !P1 ;  /* 0x000000181b1b7207 */ /* 0x000fe40004800000 */
[----:B------:R-:W-:Y:S02]  /*f200*/  ISETP.GE.U32.AND P0, PT, R29, R30, PT ;  /* 0x0000001e1d00720c */ /* 0x000fe40003f06070 */
[----:B------:R-:W-:Y:S02]  /*f210*/  ISETP.GE.U32.AND P1, PT, R31, R28, PT ;  /* 0x0000001c1f00720c */ /* 0x000fe40003f26070 */
[----:B------:R-:W-:Y:S02]  /*f220*/  ISETP.GE.AND P5, PT, R5, R4, PT ;  /* 0x000000040500720c */ /* 0x000fe40003fa6270 */
[----:B------:R-:W-:-:S02]  /*f230*/  ISETP.GE.AND P4, PT, R9, R8, PT ;  /* 0x000000080900720c */ /* 0x000fc40003f86270 */
[----:B------:R-:W-:Y:S02]  /*f240*/  ISETP.GE.AND.EX P0, PT, R26, R25, PT, P0 ;  /* 0x000000191a00720c */ /* 0x000fe40003f06300 */
[----:B------:R-:W-:Y:S02]  /*f250*/  ISETP.GE.AND.EX P1, PT, R27, R20, PT, P1 ;  /* 0x000000141b00720c */ /* 0x000fe40003f26310 */
[----:B------:R-:W-:Y:S02]  /*f260*/  SEL R4, RZ, 0xffffffff, !P5 ;  /* 0xffffffffff047807 */ /* 0x000fe40006800000 */
[----:B------:R-:W-:Y:S02]  /*f270*/  SEL R5, RZ, 0xffffffff, !P4 ;  /* 0xffffffffff057807 */ /* 0x000fe40006000000 */
[----:B------:R-:W-:Y:S02]  /*f280*/  @!P3 SEL R4, RZ, 0xffffffff, !P0 ;  /* 0xffffffffff04b807 */ /* 0x000fe40004000000 */
        /* <DEDUP_REMOVED lines=9> */
[----:B------:R-:W-:Y:S01]  /*f320*/  PRMT R9, R3, 0x9910, RZ ;  /* 0x0000991003097816 */ /* 0x000fe200000000ff */
[----:B------:R-:W-:Y:S01]  /*f330*/  IMAD.MOV.U32 R0, RZ, RZ, R4 ;  /* 0x000000ffff007224 */ /* 0x000fe200078e0004 */
[----:B------:R-:W-:Y:S01]  /*f340*/  PRMT R5, R6, 0x9910, RZ ;  /* 0x0000991006057816 */ /* 0x000fe200000000ff */
[----:B------:R-:W-:Y:S01]  /*f350*/  IMAD.MOV.U32 R4, RZ, RZ, R7 ;  /* 0x000000ffff047224 */ /* 0x000fe200078e0007 */
[----:B------:R-:W-:Y:S01]  /*f360*/  SEL R30, R30, R29, !P0 ;  /* 0x0000001d1e1e7207 */ /* 0x000fe20004000000 */
[----:B------:R-:W-:Y:S01]  /*f370*/  IMAD.MOV.U32 R7, RZ, RZ, R9 ;  /* 0x000000ffff077224 */ /* 0x000fe200078e0009 */
[----:B------:R-:W-:-:S02]  /*f380*/  ISETP.NE.AND P3, PT, R5, R0, PT ;  /* 0x000000000500720c */ /* 0x000fc40003f65270 */
[----:B------:R-:W-:Y:S02]  /*f390*/  SEL R9, R28, R31, !P1 ;  /* 0x0000001f1c097207 */ /* 0x000fe40004800000 */
[----:B------:R-:W-:Y:S02]  /*f3a0*/  ISETP.NE.AND P2, PT, R7, R4, PT ;  /* 0x000000040700720c */ /* 0x000fe40003f45270 */
[----:B------:R-:W-:Y:S02]  /*f3b0*/  SEL R8, R25, R26, !P0 ;  /* 0x0000001a19087207 */ /* 0x000fe40004000000 */
[----:B------:R-:W-:Y:S02]  /*f3c0*/  SEL R27, R20, R27, !P1 ;  /* 0x0000001b141b7207 */ /* 0x000fe40004800000 */
[----:B------:R-:W-:Y:S02]  /*f3d0*/  ISETP.GE.U32.AND P0, PT, R30, R13, PT ;  /* 0x0000000d1e00720c */ /* 0x000fe40003f06070 */
[----:B------:R-:W-:-:S02]  /*f3e0*/  ISETP.GE.U32.AND P1, PT, R9, R14, PT ;  /* 0x0000000e0900720c */ /* 0x000fc40003f26070 */
[----:B------:R-:W-:Y:S02]  /*f3f0*/  ISETP.GE.AND P5, PT, R5, R0, PT ;  /* 0x000000000500720c */ /* 0x000fe40003fa6270 */
[----:B------:R-:W-:Y:S02]  /*f400*/  ISETP.GE.AND P4, PT, R7, R4, PT ;  /* 0x000000040700720c */ /* 0x000fe40003f86270 */
[----:B------:R-:W-:Y:S02]  /*f410*/  ISETP.GE.AND.EX P0, PT, R8, R15, PT, P0 ;  /* 0x0000000f0800720c */ /* 0x000fe40003f06300 */
[----:B------:R-:W-:Y:S02]  /*f420*/  ISETP.GE.AND.EX P1, PT, R27, R16, PT, P1 ;  /* 0x000000101b00720c */ /* 0x000fe40003f26310 */
[----:B------:R-:W-:Y:S02]  /*f430*/  SEL R0, RZ, 0xffffffff, !P5 ;  /* 0xffffffffff007807 */ /* 0x000fe40006800000 */
[----:B------:R-:W-:-:S02]  /*f440*/  SEL R4, RZ, 0xffffffff, !P4 ;  /* 0xffffffffff047807 */ /* 0x000fc40006000000 */
[----:B------:R-:W-:Y:S02]  /*f450*/  @!P3 SEL R0, RZ, 0xffffffff, !P0 ;  /* 0xffffffffff00b807 */ /* 0x000fe40004000000 */
        /* <DEDUP_REMOVED lines=11> */
[----:B------:R-:W-:Y:S02]  /*f510*/  PRMT R3, R11, 0x7610, R3 ;  /* 0x000076100b037816 */ /* 0x000fe40000000003 */
[----:B------:R-:W-:-:S07]  /*f520*/  PRMT R24, R12, 0x7610, R24 ;  /* 0x000076100c187816 */ /* 0x000fce0000000018 */
.L_x_2176:
[----:B------:R-:W-:Y:S05]  /*f530*/  BSYNC.RECONVERGENT B6 ;  /* 0x0000000000067941 */ /* 0x000fea0003800200 */
.L_x_2175:
[----:B------:R-:W0:Y:S02]  /*f540*/  LDCU UR4, c[0x0][0x3b4] ;  /* 0x00007680ff0477ac */ /* 0x000e240008000800 */
[----:B0-----:R-:W-:-:S09]  /*f550*/  UISETP.NE.AND UP0, UPT, UR4, URZ, UPT ;  /* 0x000000ff0400728c */ /* 0x001fd2000bf05270 */
[----:B------:R-:W-:Y:S05]  /*f560*/  BRA.U !UP0, `(.L_x_2226) ;  /* 0x0000000508047547 */ /* 0x000fea000b800000 */
[----:B------:R-:W0:Y:S01]  /*f570*/  S2R R11, SR_CgaCtaId ;  /* 0x00000000000b7919 */ /* 0x000e220000008800 */
[----:B------:R-:W1:Y:S01]  /*f580*/  LDC R16, c[0x0][0x360] ;  /* 0x0000d800ff107b82 */ /* 0x000e620000000800 */
[----:B------:R-:W-:-:S05]  /*f590*/  MOV R0, 0x400 ;  /* 0x0000040000007802 */ /* 0x000fca0000000f00 */
[----:B------:R-:W-:Y:S02]  /*f5a0*/  VIADD R4, R0, 0x10 ;  /* 0x0000001000047836 */ /* 0x000fe40000000000 */
[----:B------:R-:W2:Y:S01]  /*f5b0*/  LDC R18, c[0x0][0x364] ;  /* 0x0000d900ff127b82 */ /* 0x000ea20000000800 */
[----:B-1----:R-:W-:Y:S02]  /*f5c0*/  IMAD R0, R2, R16, R17 ;  /* 0x0000001002007224 */ /* 0x002fe400078e0211 */
[----:B0-----:R-:W-:Y:S02]  /*f5d0*/  LEA R11, R11, R4, 0x18 ;  /* 0x000000040b0b7211 */ /* 0x001fe400078ec0ff */
[----:B--2---:R-:W-:-:S03]  /*f5e0*/  ISETP.GE.U32.AND P0, PT, R18, 0x2, PT ;  /* 0x000000021200780c */ /* 0x004fc60003f06070 */
[----:B------:R-:W-:-:S05]  /*f5f0*/  IMAD R13, R0, 0x20, R11 ;  /* 0x00000020000d7824 */ /* 0x000fca00078e020b */
[----:B------:R0:W-:Y:S04]  /*f600*/  STS.64 [R13+0x8], R6 ;  /* 0x000008060d007388 */ /* 0x0001e80000000a00 */
[----:B------:R0:W-:Y:S04]  /*f610*/  STS.64 [R13+0x18], R26 ;  /* 0x0000181a0d007388 */ /* 0x0001e80000000a00 */
[----:B------:R0:W-:Y:S04]  /*f620*/  STS.U16 [R13], R3 ;  /* 0x000000030d007388 */ /* 0x0001e80000000400 */
[----:B------:R0:W-:Y:S01]  /*f630*/  STS.U16 [R13+0x10], R24 ;  /* 0x000010180d007388 */ /* 0x0001e20000000400 */
[----:B------:R-:W-:Y:S05]  /*f640*/  @!P0 BRA `(.L_x_2226) ;  /* 0x0000000000cc8947 */ /* 0x000fea0003800000 */
[----:B------:R-:W-:-:S07]  /*f650*/  IMAD.MOV.U32 R0, RZ, RZ, R18 ;  /* 0x000000ffff007224 */ /* 0x000fce00078e0012 */
.L_x_2229:
[----:B------:R-:W-:Y:S01]  /*f660*/  SHF.R.U32.HI R25, RZ, 0x1, R0 ;  /* 0x00000001ff197819 */ /* 0x000fe20000011600 */
[----:B------:R-:W-:Y:S05]  /*f670*/  WARPSYNC.ALL ;  /* 0x0000000000007948 */ /* 0x000fea0003800000 */
[----:B------:R-:W-:Y:S01]  /*f680*/  IMAD.IADD R5, R25, 0x1, R2 ;  /* 0x0000000119057824 */ /* 0x000fe200078e0202 */
[----:B------:R-:W-:Y:S01]  /*f690*/  BAR.SYNC.DEFER_BLOCKING 0x0 ;  /* 0x0000000000007b1d */ /* 0x000fe20000010000 */
[----:B------:R-:W-:-:S03]  /*f6a0*/  ISETP.GT.U32.AND P2, PT, R0, 0x3, PT ;  /* 0x000000030000780c */ /* 0x000fc60003f44070 */
[----:B------:R-:W-:Y:S02]  /*f6b0*/  ISETP.GE.U32.AND P0, PT, R5, R18, PT ;  /* 0x000000120500720c */ /* 0x000fe40003f06070 */
[----:B------:R-:W-:Y:S02]  /*f6c0*/  BSSY.RECONVERGENT B0, `(.L_x_2227) ;  /* 0x0000029000007945 */ /* 0x000fe40003800200 */
[----:B------:R-:W-:-:S13]  /*f6d0*/  ISETP.GE.U32.OR P0, PT, R2, R25, P0 ;  /* 0x000000190200720c */ /* 0x000fda0000706470 */
[----:B------:R-:W-:Y:S05]  /*f6e0*/  @P0 BRA `(.L_x_2228) ;  /* 0x0000000000980947 */ /* 0x000fea0003800000 */
[----:B------:R-:W-:Y:S01]  /*f6f0*/  IMAD R0, R5, R16, R17 ;  /* 0x0000001005007224 */ /* 0x000fe200078e0211 */
[----:B------:R-:W-:Y:S02]  /*f700*/  PRMT R19, R3, 0x9910, RZ ;  /* 0x0000991003137816 */ /* 0x000fe400000000ff */
[----:B------:R-:W-:Y:S01]  /*f710*/  PRMT R21, R24, 0x9910, RZ ;  /* 0x0000991018157816 */ /* 0x000fe200000000ff */
[----:B------:R-:W-:-:S05]  /*f720*/  IMAD R0, R0, 0x20, R11 ;  /* 0x0000002000007824 */ /* 0x000fca00078e020b */
[----:B------:R-:W1:Y:S04]  /*f730*/  LDS.U16 R10, [R0] ;  /* 0x00000000000a7984 */ /* 0x000e680000000400 */
[----:B------:R-:W2:Y:S04]  /*f740*/  LDS.U16 R15, [R0+0x10] ;  /* 0x00001000000f7984 */ /* 0x000ea80000000400 */
[----:B------:R-:W3:Y:S04]  /*f750*/  LDS.64 R4, [R0+0x8] ;  /* 0x0000080000047984 */ /* 0x000ee80000000a00 */
[----:B------:R-:W4:Y:S01]  /*f760*/  LDS.64 R8, [R0+0x18] ;  /* 0x0000180000087984 */ /* 0x000f220000000a00 */
[----:B-1----:R-:W-:-:S02]  /*f770*/  PRMT R12, R10, 0x9910, RZ ;  /* 0x000099100a0c7816 */ /* 0x002fc400000000ff */
[----:B--2---:R-:W-:Y:S02]  /*f780*/  PRMT R14, R15, 0x9910, RZ ;  /* 0x000099100f0e7816 */ /* 0x004fe400000000ff */
[----:B------:R-:W-:Y:S02]  /*f790*/  ISETP.NE.AND P4, PT, R19, R12, PT ;  /* 0x0000000c1300720c */ /* 0x000fe40003f85270 */
[----:B------:R-:W-:Y:S02]  /*f7a0*/  ISETP.NE.AND P3, PT, R21, R14, PT ;  /* 0x0000000e1500720c */ /* 0x000fe40003f65270 */
[----:B---3--:R-:W-:Y:S02]  /*f7b0*/  ISETP.GE.U32.AND P0, PT, R6, R4, PT ;  /* 0x000000040600720c */ /* 0x008fe40003f06070 */
[----:B----4-:R-:W-:Y:S02]  /*f7c0*/  ISETP.GE.U32.AND P1, PT, R26, R8, PT ;  /* 0x000000081a00720c */ /* 0x010fe40003f26070 */
[----:B------:R-:W-:-:S02]  /*f7d0*/  ISETP.GE.AND P6, PT, R19, R12, PT ;  /* 0x0000000c1300720c */ /* 0x000fc40003fc6270 */
[----:B------:R-:W-:Y:S02]  /*f7e0*/  ISETP.GE.AND P5, PT, R21, R14, PT ;  /* 0x0000000e1500720c */ /* 0x000fe40003fa6270 */
[----:B------:R-:W-:Y:S02]  /*f7f0*/  ISETP.GE.AND.EX P0, PT, R7, R5, PT, P0 ;  /* 0x000000050700720c */ /* 0x000fe40003f06300 */
[----:B------:R-:W-:Y:S02]  /*f800*/  ISETP.GE.AND.EX P1, PT, R27, R9, PT, P1 ;  /* 0x000000091b00720c */ /* 0x000fe40003f26310 */
[----:B------:R-:W-:Y:S02]  /*f810*/  SEL R0, RZ, 0xffffffff, !P6 ;  /* 0xffffffffff007807 */ /* 0x000fe40007000000 */
[----:B------:R-:W-:Y:S02]  /*f820*/  SEL R12, RZ, 0xffffffff, !P5 ;  /* 0xffffffffff0c7807 */ /* 0x000fe40006800000 */
[----:B------:R-:W-:-:S02]  /*f830*/  @!P4 SEL R0, RZ, 0xffffffff, !P0 ;  /* 0xffffffffff00c807 */ /* 0x000fc40004000000 */
[----:B------:R-:W-:Y:S02]  /*f840*/  @!P3 SEL R12, RZ, 0xffffffff, !P1 ;  /* 0xffffffffff0cb807 */ /* 0x000fe40004800000 */
[----:B------:R-:W-:Y:S02]  /*f850*/  LOP3.LUT R0, R0, 0x1, RZ, 0xc0, !PT ;  /* 0x0000000100007812 */ /* 0x000fe400078ec0ff */
[----:B------:R-:W-:Y:S02]  /*f860*/  LOP3.LUT R12, R12, 0x1, RZ, 0xc0, !PT ;  /* 0x000000010c0c7812 */ /* 0x000fe400078ec0ff */
[----:B------:R-:W-:Y:S02]  /*f870*/  ISETP.NE.U32.AND P0, PT, R0, 0x1, PT ;  /* 0x000000010000780c */ /* 0x000fe40003f05070 */
[----:B------:R-:W-:Y:S02]  /*f880*/  ISETP.NE.U32.AND P1, PT, R12, 0x1, PT ;  /* 0x000000010c00780c */ /* 0x000fe40003f25070 */
[----:B0-----:R-:W-:-:S02]  /*f890*/  SEL R6, R4, R6, !P0 ;  /* 0x0000000604067207 */ /* 0x001fc40004000000 */
[----:B------:R-:W-:Y:S02]  /*f8a0*/  SEL R7, R5, R7, !P0 ;  /* 0x0000000705077207 */ /* 0x000fe40004000000 */
[----:B------:R-:W-:Y:S02]  /*f8b0*/  SEL R26, R8, R26, !P1 ;  /* 0x0000001a081a7207 */ /* 0x000fe40004800000 */
[----:B------:R-:W-:Y:S01]  /*f8c0*/  SEL R27, R9, R27, !P1 ;  /* 0x0000001b091b7207 */ /* 0x000fe20004800000 */
[----:B------:R1:W-:Y:S01]  /*f8d0*/  STS.64 [R13+0x8], R6 ;  /* 0x000008060d007388 */ /* 0x0003e20000000a00 */
[----:B------:R-:W-:Y:S02]  /*f8e0*/  SEL R10, R10, R3, !P0 ;  /* 0x000000030a0a7207 */ /* 0x000fe40004000000 */
[----:B------:R-:W-:Y:S01]  /*f8f0*/  SEL R0, R15, R24, !P1 ;  /* 0x000000180f007207 */ /* 0x000fe20004800000 */
[----:B------:R1:W-:Y:S01]  /*f900*/  STS.64 [R13+0x18], R26 ;  /* 0x0000181a0d007388 */ /* 0x0003e20000000a00 */
[----:B------:R-:W-:-:S02]  /*f910*/  PRMT R3, R10, 0x7610, R3 ;  /* 0x000076100a037816 */ /* 0x000fc40000000003 */
[----:B------:R-:W-:Y:S01]  /*f920*/  PRMT R24, R0, 0x7610, R24 ;  /* 0x0000761000187816 */ /* 0x000fe20000000018 */
[----:B------:R1:W-:Y:S04]  /*f930*/  STS.U16 [R13], R10 ;  /* 0x0000000a0d007388 */ /* 0x0003e80000000400 */
[----:B------:R1:W-:Y:S02]  /*f940*/  STS.U16 [R13+0x10], R0 ;  /* 0x000010000d007388 */ /* 0x0003e40000000400 */
.L_x_2228:
[----:B------:R-:W-:Y:S05]  /*f950*/  BSYNC.RECONVERGENT B0 ;  /* 0x0000000000007941 */ /* 0x000fea0003800200 */
.L_x_2227:
[----:B-1----:R-:W-:Y:S01]  /*f960*/  IMAD.MOV.U32 R0, RZ, RZ, R25 ;  /* 0x000000ffff007224 */ /* 0x002fe200078e0019 */
[----:B------:R-:W-:Y:S06]  /*f970*/  @P2 BRA `(.L_x_2229) ;  /* 0xfffffffc00382947 */ /* 0x000fec000383ffff */
.L_x_2226:
[----:B------:R-:W1:Y:S02]  /*f980*/  LDCU UR4, c[0x0][0x3b0] ;  /* 0x00007600ff0477ac */ /* 0x000e640008000800 */
[----:B-1----:R-:W-:-:S09]  /*f990*/  UISETP.NE.AND UP0, UPT, UR4, URZ, UPT ;  /* 0x000000ff0400728c */ /* 0x002fd2000bf05270 */
[----:B------:R-:W-:Y:S05]  /*f9a0*/  BRA.U !UP0, `(.L_x_2230) ;  /* 0x0000000508ac7547 */ /* 0x000fea000b800000 */
[----:B------:R-:W1:Y:S02]  /*f9b0*/  LDC R16, c[0x0][0x360] ;  /* 0x0000d800ff107b82 */ /* 0x000e640000000800 */
[----:B-1----:R-:W-:Y:S01]  /*f9c0*/  ISETP.GE.U32.AND P0, PT, R16, 0x21, PT ;  /* 0x000000211000780c */ /* 0x002fe20003f06070 */
[----:B------:R-:W-:-:S12]  /*f9d0*/  IMAD.MOV.U32 R0, RZ, RZ, R16 ;  /* 0x000000ffff007224 */ /* 0x000fd800078e0010 */
[----:B------:R-:W-:Y:S05]  /*f9e0*/  @!P0 BRA `(.L_x_2231) ;  /* 0x0000000000fc8947 */ /* 0x000fea0003800000 */
[----:B------:R-:W1:Y:S01]  /*f9f0*/  S2UR UR5, SR_CgaCtaId ;  /* 0x00000000000579c3 */ /* 0x000e620000008800 */
[----:B------:R-:W-:Y:S01]  /*fa00*/  UMOV UR4, 0x400 ;  /* 0x0000040000047882 */ /* 0x000fe20000000000 */
[----:B------:R-:W-:Y:S01]  /*fa10*/  IMAD R0, R2, R16, R17 ;  /* 0x0000001002007224 */ /* 0x000fe200078e0211 */
[----:B------:R-:W-:Y:S01]  /*fa20*/  UIADD3 UR4, UPT, UPT, UR4, 0x10, URZ ;  /* 0x0000001004047890 */ /* 0x000fe2000fffe0ff */
[----:B------:R-:W-:-:S03]  /*fa30*/  ISETP.GE.U32.AND P0, PT, R16, 0x40, PT ;  /* 0x000000401000780c */ /* 0x000fc60003f06070 */
[----:B-1----:R-:W-:-:S06]  /*fa40*/  ULEA UR4, UR5, UR4, 0x18 ;  /* 0x0000000405047291 */ /* 0x002fcc000f8ec0ff */
[----:B------:R-:W-:Y:S01]  /*fa50*/  LEA R11, R0, UR4, 0x5 ;  /* 0x00000004000b7c11 */ /* 0x000fe2000f8e28ff */
[----:B------:R-:W-:-:S04]  /*fa60*/  IMAD.MOV.U32 R0, RZ, RZ, 0x20 ;  /* 0x00000020ff007424 */ /* 0x000fc800078e00ff */
[----:B------:R1:W-:Y:S04]  /*fa70*/  STS.64 [R11+0x8], R6 ;  /* 0x000008060b007388 */ /* 0x0003e80000000a00 */
[----:B------:R1:W-:Y:S04]  /*fa80*/  STS.64 [R11+0x18], R26 ;  /* 0x0000181a0b007388 */ /* 0x0003e80000000a00 */
[----:B------:R1:W-:Y:S04]  /*fa90*/  STS.U16 [R11], R3 ;  /* 0x000000030b007388 */ /* 0x0003e80000000400 */
[----:B------:R1:W-:Y:S01]  /*faa0*/  STS.U16 [R11+0x10], R24 ;  /* 0x000010180b007388 */ /* 0x0003e20000000400 */
[----:B------:R-:W-:Y:S05]  /*fab0*/  @!P0 BRA `(.L_x_2231) ;  /* 0x0000000000c88947 */ /* 0x000fea0003800000 */
[----:B------:R-:W-:-:S07]  /*fac0*/  IMAD.MOV.U32 R4, RZ, RZ, R16 ;  /* 0x000000ffff047224 */ /* 0x000fce00078e0010 */
.L_x_2234:
        /* <DEDUP_REMOVED lines=9> */
[----:B------:R-:W-:Y:S01]  /*fb60*/  IMAD R10, R18, 0x20, R11 ;  /* 0x00000020120a7824 */ /* 0x000fe200078e020b */
[----:B------:R-:W-:Y:S02]  /*fb70*/  PRMT R19, R3, 0x9910, RZ ;  /* 0x0000991003137816 */ /* 0x000fe400000000ff */
[----:B------:R-:W-:Y:S02]  /*fb80*/  PRMT R20, R24, 0x9910, RZ ;  /* 0x0000991018147816 */ /* 0x000fe400000000ff */
[----:B------:R-:W2:Y:S04]  /*fb90*/  LDS.U16 R12, [R10] ;  /* 0x000000000a0c7984 */ /* 0x000ea80000000400 */
[----:B0-----:R-:W0:Y:S04]  /*fba0*/  LDS.U16 R13, [R10+0x10] ;  /* 0x000010000a0d7984 */ /* 0x001e280000000400 */
[----:B------:R-:W3:Y:S04]  /*fbb0*/  LDS.64 R4, [R10+0x8] ;  /* 0x000008000a047984 */ /* 0x000ee80000000a00 */
[----:B------:R-:W4:Y:S01]  /*fbc0*/  LDS.64 R8, [R10+0x18] ;  /* 0x000018000a087984 */ /* 0x000f220000000a00 */
[----:B--2---:R-:W-:-:S02]  /*fbd0*/  PRMT R14, R12, 0x9910, RZ ;  /* 0x000099100c0e7816 */ /* 0x004fc400000000ff */
[----:B0-----:R-:W-:Y:S02]  /*fbe0*/  PRMT R15, R13, 0x9910, RZ ;  /* 0x000099100d0f7816 */ /* 0x001fe400000000ff */
[C---:B------:R-:W-:Y:S02]  /*fbf0*/  ISETP.NE.AND P4, PT, R19.reuse, R14, PT ;  /* 0x0000000e1300720c */ /* 0x040fe40003f85270 */
        /* <DEDUP_REMOVED lines=15> */
[----:B-1----:R-:W-:-:S02]  /*fcf0*/  SEL R6, R4, R6, !P0 ;  /* 0x0000000604067207 */ /* 0x002fc40004000000 */
        /* <DEDUP_REMOVED lines=11> */
.L_x_2233:
[----:B------:R-:W-:Y:S05]  /*fdb0*/  BSYNC.RECONVERGENT B0 ;  /* 0x0000000000007941 */ /* 0x000fea0003800200 */
.L_x_2232:
[----:B--2---:R-:W-:Y:S01]  /*fdc0*/  IMAD.MOV.U32 R4, RZ, RZ, R18 ;  /* 0x000000ffff047224 */ /* 0x004fe200078e0012 */
[----:B------:R-:W-:Y:S06]  /*fdd0*/  @P2 BRA `(.L_x_2234) ;  /* 0xfffffffc003c2947 */ /* 0x000fec000383ffff */
.L_x_2231:
[----:B------:R-:W-:Y:S01]  /*fde0*/  ISETP.GE.U32.AND P0, PT, R0, 0x2, PT ;  /* 0x000000020000780c */ /* 0x000fe20003f06070 */
[----:B------:R-:W-:Y:S05]  /*fdf0*/  WARPSYNC.ALL ;  /* 0x0000000000007948 */ /* 0x000fea0003800000 */
[----:B------:R-:W-:Y:S07]  /*fe00*/  BAR.SYNC.DEFER_BLOCKING 0x0 ;  /* 0x0000000000007b1d */ /* 0x000fee0000010000 */
[----:B------:R-:W-:Y:S05]  /*fe10*/  @!P0 BRA `(.L_x_2230) ;  /* 0x0000000000908947 */ /* 0x000fea0003800000 */
[----:B------:R-:W-:-:S07]  /*fe20*/  IMAD.MOV.U32 R5, RZ, RZ, 0x1 ;  /* 0x00000001ff057424 */ /* 0x000fce00078e00ff */
.L_x_2235:
[----:B------:R-:W-:Y:S01]  /*fe30*/  PRMT R12, R24, 0x9910, RZ ;  /* 0x00009910180c7816 */ /* 0x000fe200000000ff */
[----:B------:R-:W2:Y:S01]  /*fe40*/  SHFL.DOWN PT, R9, R6, R5, 0x1f ;  /* 0x08001f0506097589 */ /* 0x000ea200000e0000 */
[----:B------:R-:W-:-:S03]  /*fe50*/  PRMT R4, R3, 0x9910, RZ ;  /* 0x0000991003047816 */ /* 0x000fc600000000ff */
[----:B-1----:R-:W1:Y:S04]  /*fe60*/  SHFL.DOWN PT, R11, R12, R5, 0x1f ;  /* 0x08001f050c0b7589 */ /* 0x002e6800000e0000 */
[----:B------:R-:W3:Y:S04]  /*fe70*/  SHFL.DOWN PT, R8, R4, R5, 0x1f ;  /* 0x08001f0504087589 */ /* 0x000ee800000e0000 */
[----:B0-----:R-:W0:Y:S04]  /*fe80*/  SHFL.DOWN PT, R13, R26, R5, 0x1f ;  /* 0x08001f051a0d7589 */ /* 0x001e2800000e0000 */
[----:B------:R-:W4:Y:S04]  /*fe90*/  SHFL.DOWN PT, R10, R7, R5, 0x1f ;  /* 0x08001f05070a7589 */ /* 0x000f2800000e0000 */
[----:B------:R5:W4:Y:S01]  /*fea0*/  SHFL.DOWN PT, R14, R27, R5, 0x1f ;  /* 0x08001f051b0e7589 */ /* 0x000b2200000e0000 */
[----:B--2---:R-:W-:-:S02]  /*feb0*/  ISETP.GE.U32.AND P0, PT, R6, R9, PT ;  /* 0x000000090600720c */ /* 0x004fc40003f06070 */
[----:B-1----:R-:W-:Y:S01]  /*fec0*/  PRMT R19, R11, 0x9910, RZ ;  /* 0x000099100b137816 */ /* 0x002fe200000000ff */
[----:B-----5:R-:W-:Y:S01]  /*fed0*/  IMAD.SHL.U32 R5, R5, 0x2, RZ ;  /* 0x0000000205057824 */ /* 0x020fe200078e00ff */
[----:B---3--:R-:W-:Y:S02]  /*fee0*/  PRMT R15, R8, 0x9910, RZ ;  /* 0x00009910080f7816 */ /* 0x008fe400000000ff */
[----:B------:R-:W-:Y:S02]  /*fef0*/  ISETP.NE.AND P2, PT, R12, R19, PT ;  /* 0x000000130c00720c */ /* 0x000fe40003f45270 */
[----:B------:R-:W-:Y:S02]  /*ff00*/  ISETP.NE.AND P3, PT, R4, R15, PT ;  /* 0x0000000f0400720c */ /* 0x000fe40003f65270 */
[----:B0-----:R-:W-:Y:S02]  /*ff10*/  ISETP.GE.U32.AND P1, PT, R26, R13, PT ;  /* 0x0000000d1a00720c */ /* 0x001fe40003f26070 */
[----:B----4-:R-:W-:-:S02]  /*ff20*/  ISETP.GE.AND.EX P0, PT, R7, R10, PT, P0 ;  /* 0x0000000a0700720c */ /* 0x010fc40003f06300 */
[----:B------:R-:W-:Y:S02]  /*ff30*/  ISETP.GE.AND P4, PT, R4, R15, PT ;  /* 0x0000000f0400720c */ /* 0x000fe40003f86270 */
[----:B------:R-:W-:Y:S02]  /*ff40*/  ISETP.GE.AND.EX P1, PT, R27, R14, PT, P1 ;  /* 0x0000000e1b00720c */ /* 0x000fe40003f26310 */
[----:B------:R-:W-:Y:S02]  /*ff50*/  SEL R4, RZ, 0xffffffff, !P0 ;  /* 0xffffffffff047807 */ /* 0x000fe40004000000 */
[----:B------:R-:W-:Y:S02]  /*ff60*/  ISETP.GE.AND P0, PT, R12, R19, PT ;  /* 0x000000130c00720c */ /* 0x000fe40003f06270 */
[----:B------:R-:W-:Y:S02]  /*ff70*/  SEL R12, RZ, 0xffffffff, !P1 ;  /* 0xffffffffff0c7807 */ /* 0x000fe40004800000 */
[----:B------:R-:W-:-:S02]  /*ff80*/  @P2 SEL R12, RZ, 0xffffffff, !P0 ;  /* 0xffffffffff0c2807 */ /* 0x000fc40004000000 */
[----:B------:R-:W-:Y:S02]  /*ff90*/  ISETP.GE.AND P2, PT, R5, R0, PT ;  /* 0x000000000500720c */ /* 0x000fe40003f46270 */
[----:B------:R-:W-:Y:S02]  /*ffa0*/  @P3 SEL R4, RZ, 0xffffffff, !P4 ;  /* 0xffffffffff043807 */ /* 0x000fe40006000000 */
        /* <DEDUP_REMOVED lines=9> */
[----:B------:R-:W-:Y:S01]  /*10040*/  SEL R27, R14, R27, !P1 ;  /* 0x0000001b0e1b7207 */ /* 0x000fe20004800000 */
[----:B------:R-:W-:Y:S06]  /*10050*/  @!P2 BRA `(.L_x_2235) ;  /* 0xfffffffc0074a947 */ /* 0x000fec000383ffff */
.L_x_2230:
[----:B------:R-:W2:Y:S01]  /*10060*/  LDC R0, c[0x0][0x56c] ;  /* 0x00015b00ff007b82 */ /* 0x000ea20000000800 */
[----:B------:R-:W-:Y:S01]  /*10070*/  IMAD.MOV.U32 R19, RZ, RZ, RZ ;  /* 0x000000ffff137224 */ /* 0x000fe200078e00ff */
[C---:B--2---:R-:W-:Y:S01]  /*10080*/  ISETP.NE.AND P0, PT, R0.reuse, RZ, PT ;  /* 0x000000ff0000720c */ /* 0x044fe20003f05270 */
[----:B------:R-:W-:-:S05]  /*10090*/  VIADD R16, R0, 0xffffffff ;  /* 0xffffffff00107836 */ /* 0x000fca0000000000 */
[----:B------:R-:W-:-:S05]  /*100a0*/  VIMNMX.U32 R0, PT, PT, R16, 0x18, PT ;  /* 0x0000001810007848 */ /* 0x000fca0003fe0000 */
[----:B------:R-:W-:Y:S02]  /*100b0*/  VIADD R0, R0, 0x1 ;  /* 0x0000000100007836 */ /* 0x000fe40000000000 */
[----:B------:R-:W-:Y:S05]  /*100c0*/  @!P0 BRA `(.L_x_2236) ;  /* 0x0000001000488947 */ /* 0x000fea0003800000 */
[----:B------:R-:W2:Y:S01]  /*100d0*/  LDCU.64 UR6, c[0x0][0x570] ;  /* 0x0000ae00ff0677ac */ /* 0x000ea20008000a00 */
[----:B------:R-:W-:Y:S01]  /*100e0*/  MOV R4, RZ ;  /* 0x000000ff00047202 */ /* 0x000fe20000000f00 */
[----:B------:R-:W-:Y:S01]  /*100f0*/  IMAD.MOV.U32 R5, RZ, RZ, R23 ;  /* 0x000000ffff057224 */ /* 0x000fe200078e0017 */
[----:B------:R-:W-:Y:S01]  /*10100*/  ISETP.NE.AND P1, PT, R16, RZ, PT ;  /* 0x000000ff1000720c */ /* 0x000fe20003f25270 */
[----:B------:R-:W3:Y:S01]  /*10110*/  LDCU UR5, c[0x0][0x578] ;  /* 0x0000af00ff0577ac */ /* 0x000ee20008000800 */
[----:B------:R-:W4:Y:S01]  /*10120*/  LDCU UR4, c[0x0][0x69c] ;  /* 0x0000d380ff0477ac */ /* 0x000f220008000800 */
[----:B--2---:R-:W-:-:S05]  /*10130*/  IMAD.HI.U32 R4, R23, UR7, R4 ;  /* 0x0000000717047c27 */ /* 0x004fca000f8e0004 */
[----:B---3--:R-:W-:-:S05]  /*10140*/  SHF.R.U32.HI R5, RZ, UR5, R4 ;  /* 0x00000005ff057c19 */ /* 0x008fca0008011604 */
[----:B------:R-:W-:-:S04]  /*10150*/  IMAD.MOV R9, RZ, RZ, -R5 ;  /* 0x000000ffff097224 */ /* 0x000fc800078e0a05 */
[----:B------:R-:W-:-:S04]  /*10160*/  IMAD R9, R9, UR6, R23 ;  /* 0x0000000609097c24 */ /* 0x000fc8000f8e0217 */
[----:B----4-:R-:W-:Y:S01]  /*10170*/  IMAD R19, R9, UR4, RZ ;  /* 0x0000000409137c24 */ /* 0x010fe2000f8e02ff */
[----:B------:R-:W-:Y:S06]  /*10180*/  @!P1 BRA `(.L_x_2236) ;  /* 0x0000001000189947 */ /* 0x000fec0003800000 */
[----:B------:R-:W2:Y:S01]  /*10190*/  LDCU.64 UR6, c[0x0][0x580] ;  /* 0x0000b000ff0677ac */ /* 0x000ea20008000a00 */
[----:B------:R-:W-:Y:S01]  /*101a0*/  IMAD.MOV.U32 R4, RZ, RZ, RZ ;  /* 0x000000ffff047224 */ /* 0x000fe200078e00ff */
[----:B------:R-:W-:Y:S01]  /*101b0*/  ISETP.NE.AND P1, PT, R0, 0x2, PT ;  /* 0x000000020000780c */ /* 0x000fe20003f25270 */
[----:B------:R-:W3:Y:S01]  /*101c0*/  LDCU UR5, c[0x0][0x57c] ;  /* 0x0000af80ff0577ac */ /* 0x000ee20008000800 */
[----:B------:R-:W4:Y:S01]  /*101d0*/  LDCU UR4, c[0x0][0x6a4] ;  /* 0x0000d480ff0477ac */ /* 0x000f220008000800 */
[----:B--2---:R-:W-:-:S05]  /*101e0*/  IMAD.HI.U32 R8, R5, UR6, R4 ;  /* 0x0000000605087c27 */ /* 0x004fca000f8e0004 */
[----:B------:R-:W-:-:S05]  /*101f0*/  SHF.R.U32.HI R9, RZ, UR7, R8 ;  /* 0x00000007ff097c19 */ /* 0x000fca0008011608 */
[----:B------:R-:W-:-:S04]  /*10200*/  IMAD.MOV R4, RZ, RZ, -R9 ;  /* 0x000000ffff047224 */ /* 0x000fc800078e0a09 */
[----:B---3--:R-:W-:-:S04]  /*10210*/  IMAD R4, R4, UR5, R5 ;  /* 0x0000000504047c24 */ /* 0x008fc8000f8e0205 */
[----:B----4-:R-:W-:Y:S01]  /*10220*/  IMAD R19, R4, UR4, R19 ;  /* 0x0000000404137c24 */ /* 0x010fe2000f8e0213 */
[----:B------:R-:W-:Y:S06]  /*10230*/  @!P1 BRA `(.L_x_2236) ;  /* 0x0000000c00ec9947 */ /* 0x000fec0003800000 */
[----:B------:R-:W2:Y:S01]  /*10240*/  LDCU.64 UR6, c[0x0][0x588] ;  /* 0x0000b100ff0677ac */ /* 0x000ea20008000a00 */
[----:B------:R-:W-:Y:S01]  /*10250*/  IMAD.MOV.U32 R8, RZ, RZ, RZ ;  /* 0x000000ffff087224 */ /* 0x000fe200078e00ff */
[----:B------:R-:W-:Y:S01]  /*10260*/  ISETP.NE.AND P1, PT, R0, 0x3, PT ;  /* 0x000000030000780c */ /* 0x000fe20003f25270 */
[----:B------:R-:W3:Y:S01]  /*10270*/  LDCU UR5, c[0x0][0x590] ;  /* 0x0000b200ff0577ac */ /* 0x000ee20008000800 */
[----:B------:R-:W4:Y:S01]  /*10280*/  LDCU UR4, c[0x0][0x6ac] ;  /* 0x0000d580ff0477ac */ /* 0x000f220008000800 */
[----:B--2---:R-:W-:-:S05]  /*10290*/  IMAD.HI.U32 R4, R9, UR7, R8 ;  /* 0x0000000709047c27 */ /* 0x004fca000f8e0008 */
[----:B---3--:R-:W-:-:S05]  /*102a0*/  SHF.R.U32.HI R5, RZ, UR5, R4 ;  /* 0x00000005ff057c19 */ /* 0x008fca0008011604 */
[----:B------:R-:W-:-:S04]  /*102b0*/  IMAD.MOV R8, RZ, RZ, -R5 ;  /* 0x000000ffff087224 */ /* 0x000fc800078e0a05 */
[----:B------:R-:W-:-:S04]  /*102c0*/  IMAD R8, R8, UR6, R9 ;  /* 0x0000000608087c24 */ /* 0x000fc8000f8e0209 */
        /* <DEDUP_REMOVED lines=107> */
[----:B---3--:R-:W-:-:S04]  /*10980*/  SHF.R.U32.HI R5, RZ, UR5, R4 ;  /* 0x00000005ff057c19 */ /* 0x008fc80008011604 */
[----:B------:R-:W-:-:S05]  /*10990*/  IADD3 R8, PT, PT, -R5, RZ, RZ ;  /* 0x000000ff05087210 */ /* 0x000fca0007ffe1ff */
        /* <DEDUP_REMOVED lines=126> */
[----:B------:R-:W3:Y:S01]  /*11180*/  LDCU UR5, c[0x0][0x698] ;  /* 0x0000d300ff0577ac */ /* 0x000ee20008000800 */
[----:B------:R-:W4:Y:S02]  /*11190*/  LDCU UR4, c[0x0][0x75c] ;  /* 0x0000eb80ff0477ac */ /* 0x000f240008000800 */
[----:B--2---:R-:W-:-:S05]  /*111a0*/  IMAD.HI.U32 R4, R9, UR7, R8 ;  /* 0x0000000709047c27 */ /* 0x004fca000f8e0008 */
[----:B---3--:R-:W-:-:S05]  /*111b0*/  SHF.R.U32.HI R4, RZ, UR5, R4 ;  /* 0x00000005ff047c19 */ /* 0x008fca0008011604 */
[----:B------:R-:W-:-:S04]  /*111c0*/  IMAD.MOV R5, RZ, RZ, -R4 ;  /* 0x000000ffff057224 */ /* 0x000fc800078e0a04 */
[----:B------:R-:W-:-:S04]  /*111d0*/  IMAD R8, R5, UR6, R9 ;  /* 0x0000000605087c24 */ /* 0x000fc8000f8e0209 */
[----:B----4-:R-:W-:-:S07]  /*111e0*/  IMAD R19, R8, UR4, R19 ;  /* 0x0000000408137c24 */ /* 0x010fce000f8e0213 */
.L_x_2236:
[----:B------:R-:W-:Y:S01]  /*111f0*/  IMAD.MOV.U32 R25, RZ, RZ, RZ ;  /* 0x000000ffff197224 */ /* 0x000fe200078e00ff */
[----:B------:R-:W-:Y:S06]  /*11200*/  @!P0 BRA `(.L_x_2237) ;  /* 0x0000001000488947 */ /* 0x000fec0003800000 */
[----:B------:R-:W2:Y:S01]  /*11210*/  LDCU.64 UR6, c[0x0][0x570] ;  /* 0x0000ae00ff0677ac */ /* 0x000ea20008000a00 */
[----:B------:R-:W-:Y:S01]  /*11220*/  IADD3 R5, PT, PT, R23, 0x1, RZ ;  /* 0x0000000117057810 */ /* 0x000fe20007ffe0ff */
[----:B------:R-:W-:Y:S01]  /*11230*/  IMAD.MOV.U32 R4, RZ, RZ, RZ ;  /* 0x000000ffff047224 */ /* 0x000fe200078e00ff */
        /* <DEDUP_REMOVED lines=271> */
.L_x_2237:
[----:B------:R-:W2:Y:S01]  /*12330*/  LDCU.64 UR4, c[0x0][0x780] ;  /* 0x0000f000ff0477ac */ /* 0x000ea20008000a00 */
[----:B------:R-:W-:Y:S02]  /*12340*/  PLOP3.LUT P0, PT, PT, PT, PT, 0x80, 0x8 ;  /* 0x000000000008781c */ /* 0x000fe40003f0f070 */
[----:B------:R-:W-:Y:S01]  /*12350*/  CS2R R4, SRZ ;  /* 0x0000000000047805 */ /* 0x000fe2000001ff00 */
[----:B--2---:R-:W-:-:S04]  /*12360*/  UISETP.NE.U32.AND UP0, UPT, UR4, URZ, UPT ;  /* 0x000000ff0400728c */ /* 0x004fc8000bf05070 */
[----:B------:R-:W-:-:S09]  /*12370*/  UISETP.NE.AND.EX UP0, UPT, UR5, URZ, UPT, UP0 ;  /* 0x000000ff0500728c */ /* 0x000fd2000bf05300 */
[----:B------:R-:W-:Y:S05]  /*12380*/  BRA.U !UP0, `(.L_x_2238) ;  /* 0x00000005083c7547 */ /* 0x000fea000b800000 */
[----:B------:R-:W-:Y:S01]  /*12390*/  HFMA2 R8, -RZ, RZ, 0, 9.5367431640625e-07 ;  /* 0x00000010ff087431 */ /* 0x000fe200000001ff */
[----:B------:R-:W-:Y:S01]  /*123a0*/  BSSY.RECONVERGENT B0, `(.L_x_2239) ;  /* 0x0000018000007945 */ /* 0x000fe20003800200 */
[----:B-1----:R-:W-:-:S07]  /*123b0*/  IMAD.MOV.U32 R11, RZ, RZ, 0x8 ;  /* 0x00000008ff0b7424 */ /* 0x002fce00078e00ff */
.L_x_2240:
[----:B------:R-:W1:Y:S01]  /*123c0*/  I2F.U32.RP R9, R8 ;  /* 0x0000000800097306 */ /* 0x000e620000209000 */
[----:B------:R-:W-:-:S07]  /*123d0*/  IMAD.MOV.U32 R12, RZ, RZ, R8 ;  /* 0x000000ffff0c7224 */ /* 0x000fce00078e0008 */
[----:B-1----:R-:W1:Y:S02]  /*123e0*/  MUFU.RCP R9, R9 ;  /* 0x0000000900097308 */ /* 0x002e640000001000 */
[----:B-1----:R-:W-:-:S06]  /*123f0*/  VIADD R4, R9, 0xffffffe ;  /* 0x0ffffffe09047836 */ /* 0x002fcc0000000000 */
[----:B------:R1:W0:Y:S02]  /*12400*/  F2I.FTZ.U32.TRUNC.NTZ R5, R4 ;  /* 0x0000000400057305 */ /* 0x000224000021f000 */
[----:B-1----:R-:W-:Y:S02]  /*12410*/  IMAD.MOV.U32 R4, RZ, RZ, RZ ;  /* 0x000000ffff047224 */ /* 0x002fe400078e00ff */
[----:B0-----:R-:W-:-:S04]  /*12420*/  IMAD.MOV R13, RZ, RZ, -R5 ;  /* 0x000000ffff0d7224 */ /* 0x001fc800078e0a05 */
        /* <DEDUP_REMOVED lines=16> */
.L_x_2239:
        /* <DEDUP_REMOVED lines=43> */
.L_x_2242:
[----:B------:R-:W-:-:S07]  /*127e0*/  MOV R10, 0x12800 ;  /* 0x00012800000a7802 */ /* 0x000fce0000000f00 */
[----:B------:R-:W-:Y:S05]  /*127f0*/  CALL.REL.NOINC `($__internal_7_$__cuda_sm20_div_u64) ;  /* 0x0000005400287944 */ /* 0x000fea0003c00000 */
.L_x_2243:
[----:B------:R-:W-:Y:S05]  /*12800*/  BSYNC.RECONVERGENT B0 ;  /* 0x0000000000007941 */ /* 0x000fea0003800200 */
.L_x_2241:
[----:B------:R-:W0:Y:S02]  /*12810*/  LDCU.64 UR4, c[0x0][0x780] ;  /* 0x0000f000ff0477ac */ /* 0x000e240008000a00 */
[----:B0-----:R-:W-:Y:S02]  /*12820*/  UISETP.NE.U32.AND UP0, UPT, UR4, URZ, UPT ;  /* 0x000000ff0400728c */ /* 0x001fe4000bf05070 */
[----:B------:R-:W-:Y:S02]  /*12830*/  IADD3 R4, P1, PT, R4, UR4, RZ ;  /* 0x0000000404047c10 */ /* 0x000fe4000ff3e0ff */
[----:B------:R-:W-:Y:S02]  /*12840*/  UISETP.NE.AND.EX UP0, UPT, UR5, URZ, UPT, UP0 ;  /* 0x000000ff0500728c */ /* 0x000fe4000bf05300 */
[----:B------:R-:W-:-:S04]  /*12850*/  IADD3.X R5, PT, PT, R5, UR5, RZ, P1, !PT ;  /* 0x0000000505057c10 */ /* 0x000fc80008ffe4ff */
[----:B------:R-:W-:-:S04]  /*12860*/  PLOP3.LUT P0, PT, PT, PT, UP0, 0x80, 0x8 ;  /* 0x000000000008781c */ /* 0x000fc80003f0f008 */
[----:B------:R-:W-:-:S13]  /*12870*/  PLOP3.LUT P0, PT, P0, PT, PT, 0x8, 0x80 ;  /* 0x000000000080781c */ /* 0x000fda000070e170 */
.L_x_2238:
[----:B------:R-:W2:Y:S02]  /*12880*/  LDCU UR4, c[0x0][0x3b8] ;  /* 0x00007700ff0477ac */ /* 0x000ea40008000800 */
[----:B--2---:R-:W-:-:S09]  /*12890*/  UISETP.NE.AND UP0, UPT, UR4, URZ, UPT ;  /* 0x000000ff0400728c */ /* 0x004fd2000bf05270 */
[----:B------:R-:W-:Y:S05]  /*128a0*/  BRA.U !UP0, `(.L_x_2244) ;  /* 0x0000004508ac7547 */ /* 0x000fea000b800000 */
[----:B------:R-:W2:Y:S01]  /*128b0*/  S2R R8, SR_CTAID.X ;  /* 0x0000000000087919 */ /* 0x000ea20000002500 */
[----:B------:R-:W3:Y:S01]  /*128c0*/  LDCU UR4, c[0x0][0x3bc] ;  /* 0x00007780ff0477ac */ /* 0x000ee20008000800 */
[----:B------:R-:W-:Y:S01]  /*128d0*/  HFMA2 R19, -RZ, RZ, 0, 0 ;  /* 0x00000000ff137431 */ /* 0x000fe200000001ff */
[----:B------:R-:W4:Y:S01]  /*128e0*/  LDCU UR7, c[0x0][0x56c] ;  /* 0x0000ad80ff0777ac */ /* 0x000f220008000800 */
[----:B------:R-:W5:Y:S01]  /*128f0*/  LDCU UR5, c[0x0][0x3c0] ;  /* 0x00007800ff0577ac */ /* 0x000f620008000800 */
[----:B------:R-:W2:Y:S01]  /*12900*/  LDCU UR6, c[0x0][0x3a8] ;  /* 0x00007500ff0677ac */ /* 0x000ea20008000800 */
[----:B---3--:R-:W-:Y:S01]  /*12910*/  IMAD R9, R17, UR4, RZ ;  /* 0x0000000411097c24 */ /* 0x008fe2000f8e02ff */
[----:B----4-:R-:W-:-:S03]  /*12920*/  UISETP.NE.AND UP0, UPT, UR7, URZ, UPT ;  /* 0x000000ff0700728c */ /* 0x010fc6000bf05270 */
[----:B-----5:R-:W-:-:S04]  /*12930*/  IMAD R9, R2, UR5, R9 ;  /* 0x0000000502097c24 */ /* 0x020fc8000f8e0209 */
[----:B--2---:R-:W-:-:S04]  /*12940*/  IMAD R9, R8, UR6, R9 ;  /* 0x0000000608097c24 */ /* 0x004fc8000f8e0209 */
[----:B-1----:R-:W-:Y:S01]  /*12950*/  IMAD.SHL.U32 R11, R9, 0x2, RZ ;  /* 0x00000002090b7824 */ /* 0x002fe200078e00ff */
[----:B------:R-:W-:Y:S06]  /*12960*/  BRA.U !UP0, `(.L_x_2245) ;  /* 0x0000001108447547 */ /* 0x000fec000b800000 */
[----:B------:R-:W1:Y:S01]  /*12970*/  LDCU.64 UR6, c[0x0][0x570] ;  /* 0x0000ae00ff0677ac */ /* 0x000e620008000a00 */
[----:B------:R-:W-:Y:S01]  /*12980*/  IMAD.MOV.U32 R10, RZ, RZ, RZ ;  /* 0x000000ffff0a7224 */ /* 0x000fe200078e00ff */
[----:B------:R-:W-:Y:S01]  /*12990*/  ISETP.NE.AND P1, PT, R16, RZ, PT ;  /* 0x000000ff1000720c */ /* 0x000fe20003f25270 */
[----:B------:R-:W0:Y:S01]  /*129a0*/  LDCU UR4, c[0x0][0x578] ;  /* 0x0000af00ff0477ac */ /* 0x000e220008000800 */
[----:B------:R-:W2:Y:S01]  /*129b0*/  LDCU UR5, c[0x0][0x69c] ;  /* 0x0000d380ff0577ac */ /* 0x000ea20008000800 */
[----:B-1----:R-:W-:-:S05]  /*129c0*/  IMAD.HI.U32 R12, R11, UR7, R10 ;  /* 0x000000070b0c7c27 */ /* 0x002fca000f8e000a */
[----:B0-----:R-:W-:-:S05]  /*129d0*/  SHF.R.U32.HI R13, RZ, UR4, R12 ;  /* 0x00000004ff0d7c19 */ /* 0x001fca000801160c */
[----:B------:R-:W-:-:S04]  /*129e0*/  IMAD.MOV R9, RZ, RZ, -R13 ;  /* 0x000000ffff097224 */ /* 0x000fc800078e0a0d */
[----:B------:R-:W-:-:S04]  /*129f0*/  IMAD R9, R9, UR6, R11 ;  /* 0x0000000609097c24 */ /* 0x000fc8000f8e020b */
        /* <DEDUP_REMOVED lines=264> */
.L_x_2245:
[----:B------:R-:W-:Y:S01]  /*13a80*/  MOV R22, RZ ;  /* 0x000000ff00167202 */ /* 0x000fe20000000f00 */
[----:B------:R-:W-:Y:S06]  /*13a90*/  BRA.U !UP0, `(.L_x_2246) ;  /* 0x0000001108487547 */ /* 0x000fec000b800000 */
[----:B------:R-:W1:Y:S01]  /*13aa0*/  LDCU.64 UR6, c[0x0][0x570] ;  /* 0x0000ae00ff0677ac */ /* 0x000e620008000a00 */
[----:B0-----:R-:W-:Y:S01]  /*13ab0*/  VIADD R13, R11, 0x1 ;  /* 0x000000010b0d7836 */ /* 0x001fe20000000000 */
[----:B------:R-:W-:Y:S01]  /*13ac0*/  ISETP.NE.AND P1, PT, R16, RZ, PT ;  /* 0x000000ff1000720c */ /* 0x000fe20003f25270 */
[----:B------:R-:W-:Y:S01]  /*13ad0*/  IMAD.MOV.U32 R12, RZ, RZ, RZ ;  /* 0x000000ffff0c7224 */ /* 0x000fe200078e00ff */
[----:B------:R-:W0:Y:S01]  /*13ae0*/  LDCU UR4, c[0x0][0x578] ;  /* 0x0000af00ff0477ac */ /* 0x000e220008000800 */
[----:B------:R-:W2:Y:S02]  /*13af0*/  LDCU UR5, c[0x0][0x69c] ;  /* 0x0000d380ff0577ac */ /* 0x000ea40008000800 */
        /* <DEDUP_REMOVED lines=268> */
.L_x_2246:
[----:B------:R-:W1:Y:S01]  /*14bc0*/  LDCU UR4, c[0x0][0x3a0] ;  /* 0x00007400ff0477ac */ /* 0x000e620008000800 */
[----:B------:R-:W-:Y:S01]  /*14bd0*/  BSSY.RECONVERGENT B0, `(.L_x_2247) ;  /* 0x0000019000007945 */ /* 0x000fe20003800200 */
[----:B------:R-:W-:Y:S02]  /*14be0*/  LOP3.LUT P4, RZ, R17, R2, RZ, 0xfc, !PT ;  /* 0x0000000211ff7212 */ /* 0x000fe4000788fcff */
[----:B------:R-:W-:Y:S02]  /*14bf0*/  PLOP3.LUT P1, PT, PT, PT, PT, 0x8, 0x80 ;  /* 0x000000000080781c */ /* 0x000fe40003f2e170 */
[----:B-1----:R-:W-:-:S13]  /*14c00*/  ISETP.GE.AND P2, PT, R11, UR4, PT ;  /* 0x000000040b007c0c */ /* 0x002fda000bf46270 */
[----:B------:R-:W-:Y:S05]  /*14c10*/  @P2 BRA `(.L_x_2248) ;  /* 0x0000000000502947 */ /* 0x000fea0003800000 */
[----:B0-----:R-:W0:Y:S02]  /*14c20*/  LDC.64 R12, c[0x0][0x3b0] ;  /* 0x0000ec00ff0c7b82 */ /* 0x001e240000000a00 */
        /* <DEDUP_REMOVED lines=17> */
[----:B------:R1:W-:Y:S04]  /*14d40*/  STG.E.U16 desc[UR36][R10.64], R3 ;  /* 0x000000030a007986 */ /* 0x0003e8000c101524 */
[----:B------:R1:W-:Y:S02]  /*14d50*/  STG.E.U16 desc[UR36][R10.64+0x10], R24 ;  /* 0x000010180a007986 */ /* 0x0003e4000c101524 */
.L_x_2248:
[----:B------:R-:W-:Y:S05]  /*14d60*/  BSYNC.RECONVERGENT B0 ;  /* 0x0000000000007941 */ /* 0x000fea0003800200 */
.L_x_2247:
        /* <DEDUP_REMOVED lines=14> */
[----:B------:R-:W2:Y:S01]  /*14e50*/  S2R R0, SR_LANEID ;  /* 0x0000000000007919 */ /* 0x000ea20000000000 */
[----:B------:R-:W-:Y:S01]  /*14e60*/  VOTEU.ANY UR5, UPT, PT ;  /* 0x0000000000057886 */ /* 0x000fe200038e0100 */
[----:B01----:R-:W0:Y:S01]  /*14e70*/  LDC.64 R6, c[0x0][0x790] ;  /* 0x0001e400ff067b82 */ /* 0x003e220000000a00 */
[----:B------:R-:W2:Y:S01]  /*14e80*/  FLO.U32 R9, UR5 ;  /* 0x0000000500097d00 */ /* 0x000ea200080e0000 */
[----:B------:R-:W1:Y:S01]  /*14e90*/  POPC R3, UR5 ;  /* 0x0000000500037d09 */ /* 0x000e620008000000 */
[----:B0-----:R-:W-:Y:S01]  /*14ea0*/  IMAD.WIDE.U32 R6, R8, 0x4, R6 ;  /* 0x0000000408067825 */ /* 0x001fe200078e0006 */
[----:B--2---:R-:W-:-:S13]  /*14eb0*/  ISETP.EQ.U32.AND P2, PT, R9, R0, PT ;  /* 0x000000000900720c */ /* 0x004fda0003f42070 */
[----:B-1----:R-:W2:Y:S01]  /*14ec0*/  @P2 ATOMG.E.ADD.STRONG.GPU PT, R6, desc[UR36][R6.64], R3 ;  /* 0x80000003060629a8 */ /* 0x002ea200081ef124 */
        /* <DEDUP_REMOVED lines=13> */
.L_x_2250:
[----:B------:R-:W-:Y:S05]  /*14fa0*/  BSYNC.RECONVERGENT B0 ;  /* 0x0000000000007941 */ /* 0x000fea0003800200 */
.L_x_2249:
        /* <DEDUP_REMOVED lines=18> */
[----:B------:R-:W3:Y:S01]  /*150d0*/  LDCU.U16 UR9, c[0x0][0x388] ;  /* 0x00007100ff0977ac */ /* 0x000ee20008000400 */
[----:B------:R-:W0:Y:S01]  /*150e0*/  LDCU.64 UR10, c[0x0][0x390] ;  /* 0x00007200ff0a77ac */ /* 0x000e220008000a00 */
[----:B--2---:R-:W-:Y:S01]  /*150f0*/  UISETP.NE.AND UP0, UPT, UR5, URZ, UPT ;  /* 0x000000ff0500728c */ /* 0x004fe2000bf05270 */
[----:B---3--:R-:W-:-:S02]  /*15100*/  IMAD.U32 R9, RZ, RZ, UR9 ;  /* 0x00000009ff097e24 */ /* 0x008fc4000f8e00ff */
[----:B01----:R-:W-:Y:S02]  /*15110*/  IMAD.U32 R6, RZ, RZ, UR10 ;  /* 0x0000000aff067e24 */ /* 0x003fe4000f8e00ff */
[----:B------:R-:W-:-:S04]  /*15120*/  IMAD.U32 R7, RZ, RZ, UR11 ;  /* 0x0000000bff077e24 */ /* 0x000fc8000f8e00ff */
[----:B------:R-:W-:Y:S05]  /*15130*/  BRA.U !UP0, `(.L_x_2252) ;  /* 0x0000000108d87547 */ /* 0x000fea000b800000 */
[----:B------:R-:W0:Y:S01]  /*15140*/  LDCU UR5, c[0x0][0x360] ;  /* 0x00006c00ff0577ac */ /* 0x000e220008000800 */
[----:B------:R-:W-:Y:S02]  /*15150*/  IMAD.U32 R11, RZ, RZ, UR9 ;  /* 0x00000009ff0b7e24 */ /* 0x000fe4000f8e00ff */
[----:B------:R-:W-:Y:S01]  /*15160*/  IMAD.U32 R0, RZ, RZ, UR10 ;  /* 0x0000000aff007e24 */ /* 0x000fe2000f8e00ff */
[----:B------:R-:W1:Y:S01]  /*15170*/  LDCU UR8, c[0x0][0x3ac] ;  /* 0x00007580ff0877ac */ /* 0x000e620008000800 */
[----:B------:R-:W-:Y:S02]  /*15180*/  IMAD.U32 R3, RZ, RZ, UR11 ;  /* 0x0000000bff037e24 */ /* 0x000fe4000f8e00ff */
[----:B0-----:R-:W-:-:S05]  /*15190*/  IMAD R10, R2, UR5, R17 ;  /* 0x00000005020a7c24 */ /* 0x001fca000f8e0211 */
[----:B-1----:R-:W-:-:S13]  /*151a0*/  ISETP.GE.U32.AND P2, PT, R10, UR8, PT ;  /* 0x000000080a007c0c */ /* 0x002fda000bf46070 */
[----:B------:R-:W-:Y:S05]  /*151b0*/  @P2 BRA `(.L_x_2253) ;  /* 0x0000000400842947 */ /* 0x000fea0003800000 */
        /* <DEDUP_REMOVED lines=9> */
.L_x_2255:
[----:B------:R-:W-:-:S04]  /*15250*/  IMAD.IADD R25, R23, 0x1, R10 ;  /* 0x0000000117197824 */ /* 0x000fc800078e020a */
[----:B--2---:R-:W-:-:S05]  /*15260*/  IMAD.WIDE.U32 R24, R25, 0x20, R12 ;  /* 0x0000002019187825 */ /* 0x004fca00078e000c */
[----:B------:R-:W2:Y:S04]  /*15270*/  LDG.E.U16 R16, desc[UR36][R24.64+0x10] ;  /* 0x0000102418107981 */ /* 0x000ea8000c1e1500 */
[----:B------:R-:W3:Y:S04]  /*15280*/  LDG.E.U16 R8, desc[UR36][R24.64] ;  /* 0x0000002418087981 */ /* 0x000ee8000c1e1500 */
[----:B------:R-:W4:Y:S04]  /*15290*/  LDG.E.64 R14, desc[UR36][R24.64+0x18] ;  /* 0x00001824180e7981 */ /* 0x000f28000c1e1b00 */
[----:B------:R-:W5:Y:S01]  /*152a0*/  LDG.E.64 R20, desc[UR36][R24.64+0x8] ;  /* 0x0000082418147981 */ /* 0x000f62000c1e1b00 */
[----:B------:R-:W-:-:S02]  /*152b0*/  PRMT R31, R11, 0x9910, RZ ;  /* 0x000099100b1f7816 */ /* 0x000fc400000000ff */
[----:B------:R-:W-:Y:S01]  /*152c0*/  PRMT R29, R9, 0x9910, RZ ;  /* 0x00009910091d7816 */ /* 0x000fe200000000ff */
[----:B------:R-:W-:Y:S01]  /*152d0*/  IMAD.IADD R10, R27, 0x1, R10 ;  /* 0x000000011b0a7824 */ /* 0x000fe200078e020a */
[----:B--2---:R-:W-:Y:S02]  /*152e0*/  PRMT R26, R16, 0x9910, RZ ;  /* 0x00009910101a7816 */ /* 0x004fe400000000ff */
[----:B---3--:R-:W-:Y:S02]  /*152f0*/  PRMT R18, R8, 0x9910, RZ ;  /* 0x0000991008127816 */ /* 0x008fe400000000ff */
[----:B------:R-:W-:Y:S02]  /*15300*/  ISETP.NE.AND P4, PT, R31, R26, PT ;  /* 0x0000001a1f00720c */ /* 0x000fe40003f85270 */
[CC--:B------:R-:W-:Y:S02]  /*15310*/  ISETP.GE.AND P6, PT, R29.reuse, R18.reuse, PT ;  /* 0x000000121d00720c */ /* 0x0c0fe40003fc6270 */
[----:B------:R-:W-:-:S02]  /*15320*/  ISETP.NE.AND P5, PT, R29, R18, PT ;  /* 0x000000121d00720c */ /* 0x000fc40003fa5270 */
[----:B----4-:R-:W-:Y:S02]  /*15330*/  ISETP.GE.U32.AND P2, PT, R0, R14, PT ;  /* 0x0000000e0000720c */ /* 0x010fe40003f46070 */
[----:B------:R-:W-:Y:S02]  /*15340*/  SEL R18, RZ, 0xffffffff, !P6 ;  /* 0xffffffffff127807 */ /* 0x000fe40007000000 */
[----:B------:R-:W-:Y:S02]  /*15350*/  ISETP.GE.AND P6, PT, R31, R26, PT ;  /* 0x0000001a1f00720c */ /* 0x000fe40003fc6270 */
[----:B-----5:R-:W-:Y:S02]  /*15360*/  ISETP.GE.U32.AND P3, PT, R6, R20, PT ;  /* 0x000000140600720c */ /* 0x020fe40003f66070 */
[----:B------:R-:W-:Y:S02]  /*15370*/  ISETP.GE.AND.EX P2, PT, R3, R15, PT, P2 ;  /* 0x0000000f0300720c */ /* 0x000fe40003f46320 */
[----:B------:R-:W-:-:S02]  /*15380*/  SEL R24, RZ, 0xffffffff, !P6 ;  /* 0xffffffffff187807 */ /* 0x000fc40007000000 */
[----:B------:R-:W-:Y:S02]  /*15390*/  ISETP.GE.AND.EX P3, PT, R7, R21, PT, P3 ;  /* 0x000000150700720c */ /* 0x000fe40003f66330 */
[----:B------:R-:W-:Y:S02]  /*153a0*/  @!P4 SEL R24, RZ, 0xffffffff, !P2 ;  /* 0xffffffffff18c807 */ /* 0x000fe40005000000 */
[----:B------:R-:W-:Y:S02]  /*153b0*/  ISETP.GE.U32.AND P4, PT, R10, UR8, PT ;  /* 0x000000080a007c0c */ /* 0x000fe4000bf86070 */
[----:B------:R-:W-:Y:S02]  /*153c0*/  @!P5 SEL R18, RZ, 0xffffffff, !P3 ;  /* 0xffffffffff12d807 */ /* 0x000fe40005800000 */
[----:B------:R-:W-:Y:S02]  /*153d0*/  LOP3.LUT R24, R24, 0x1, RZ, 0xc0, !PT ;  /* 0x0000000118187812 */ /* 0x000fe400078ec0ff */
[----:B------:R-:W-:-:S02]  /*153e0*/  LOP3.LUT R18, R18, 0x1, RZ, 0xc0, !PT ;  /* 0x0000000112127812 */ /* 0x000fc400078ec0ff */
[----:B------:R-:W-:Y:S02]  /*153f0*/  ISETP.NE.U32.AND P3, PT, R24, 0x1, PT ;  /* 0x000000011800780c */ /* 0x000fe40003f65070 */
[----:B------:R-:W-:Y:S02]  /*15400*/  ISETP.NE.U32.AND P2, PT, R18, 0x1, PT ;  /* 0x000000011200780c */ /* 0x000fe40003f45070 */
[----:B------:R-:W-:Y:S02]  /*15410*/  SEL R11, R16, R11, !P3 ;  /* 0x0000000b100b7207 */ /* 0x000fe40005800000 */
[----:B------:R-:W-:Y:S02]  /*15420*/  SEL R6, R20, R6, !P2 ;  /* 0x0000000614067207 */ /* 0x000fe40005000000 */
[----:B------:R-:W-:Y:S02]  /*15430*/  SEL R7, R21, R7, !P2 ;  /* 0x0000000715077207 */ /* 0x000fe40005000000 */
[----:B------:R-:W-:-:S02]  /*15440*/  SEL R9, R8, R9, !P2 ;  /* 0x0000000908097207 */ /* 0x000fc40005000000 */
[----:B------:R-:W-:Y:S02]  /*15450*/  SEL R0, R14, R0, !P3 ;  /* 0x000000000e007207 */ /* 0x000fe40005800000 */
[----:B------:R-:W-:Y:S01]  /*15460*/  SEL R3, R15, R3, !P3 ;  /* 0x000000030f037207 */ /* 0x000fe20005800000 */
[----:B------:R-:W-:Y:S06]  /*15470*/  @!P4 BRA `(.L_x_2255) ;  /* 0xfffffffc0074c947 */ /* 0x000fec000383ffff */
[----:B------:R-:W-:Y:S05]  /*15480*/  BSYNC.RECONVERGENT B1 ;  /* 0x0000000000017941 */ /* 0x000fea0003800200 */
.L_x_2254:
[----:B------:R-:W-:Y:S05]  /*15490*/  BRA `(.L_x_2253) ;  /* 0x0000000000cc7947 */ /* 0x000fea0003800000 */
.L_x_2252:
[----:B------:R-:W0:Y:S01]  /*154a0*/  LDCU UR7, c[0x0][0x3ac] ;  /* 0x00007580ff0777ac */ /* 0x000e220008000800 */
[----:B------:R-:W-:Y:S02]  /*154b0*/  IMAD.U32 R11, RZ, RZ, UR9 ;  /* 0x00000009ff0b7e24 */ /* 0x000fe4000f8e00ff */
[----:B------:R-:W-:Y:S02]  /*154c0*/  IMAD.U32 R0, RZ, RZ, UR10 ;  /* 0x0000000aff007e24 */ /* 0x000fe4000f8e00ff */
[----:B------:R-:W-:Y:S01]  /*154d0*/  IMAD.U32 R3, RZ, RZ, UR11 ;  /* 0x0000000bff037e24 */ /* 0x000fe2000f8e00ff */
[----:B0-----:R-:W-:-:S13]  /*154e0*/  ISETP.GE.U32.AND P2, PT, R2, UR7, PT ;  /* 0x0000000702007c0c */ /* 0x001fda000bf46070 */
[----:B------:R-:W-:Y:S05]  /*154f0*/  @P2 BRA `(.L_x_2253) ;  /* 0x0000000000b42947 */ /* 0x000fea0003800000 */
        /* <DEDUP_REMOVED lines=9> */
.L_x_2256:
[----:B------:R-:W-:-:S04]  /*15590*/  IMAD.IADD R10, R8, 0x1, R23 ;  /* 0x00000001080a7824 */ /* 0x000fc800078e0217 */
[----:B-1----:R-:W-:-:S04]  /*155a0*/  IMAD R25, R10, R27, R17 ;  /* 0x0000001b0a197224 */ /* 0x002fc800078e0211 */
[----:B--2---:R-:W-:-:S05]  /*155b0*/  IMAD.WIDE.U32 R24, R25, 0x20, R12 ;  /* 0x0000002019187825 */ /* 0x004fca00078e000c */
[----:B------:R-:W2:Y:S04]  /*155c0*/  LDG.E.U16 R10, desc[UR36][R24.64] ;  /* 0x00000024180a7981 */ /* 0x000ea8000c1e1500 */
[----:B------:R-:W4:Y:S04]  /*155d0*/  LDG.E.U16 R16, desc[UR36][R24.64+0x10] ;  /* 0x0000102418107981 */ /* 0x000f28000c1e1500 */
[----:B------:R-:W5:Y:S04]  /*155e0*/  LDG.E.64 R20, desc[UR36][R24.64+0x8] ;  /* 0x0000082418147981 */ /* 0x000f68000c1e1b00 */
[----:B------:R-:W5:Y:S01]  /*155f0*/  LDG.E.64 R14, desc[UR36][R24.64+0x18] ;  /* 0x00001824180e7981 */ /* 0x000f62000c1e1b00 */
[----:B------:R-:W-:Y:S01]  /*15600*/  PRMT R29, R9, 0x9910, RZ ;  /* 0x00009910091d7816 */ /* 0x000fe200000000ff */
[----:B---3--:R-:W-:Y:S01]  /*15610*/  IMAD.IADD R23, R28, 0x1, R23 ;  /* 0x000000011c177824 */ /* 0x008fe200078e0217 */
[----:B------:R-:W-:-:S02]  /*15620*/  PRMT R31, R11, 0x9910, RZ ;  /* 0x000099100b1f7816 */ /* 0x000fc400000000ff */
[----:B--2---:R-:W-:-:S04]  /*15630*/  PRMT R18, R10, 0x9910, RZ ;  /* 0x000099100a127816 */ /* 0x004fc800000000ff */
[----:B------:R-:W-:Y:S02]  /*15640*/  ISETP.NE.AND P5, PT, R29, R18, PT ;  /* 0x000000121d00720c */ /* 0x000fe40003fa5270 */
[----:B----4-:R-:W-:Y:S02]  /*15650*/  PRMT R26, R16, 0x9910, RZ ;  /* 0x00009910101a7816 */ /* 0x010fe400000000ff */
[----:B-----5:R-:W-:Y:S02]  /*15660*/  ISETP.GE.U32.AND P3, PT, R6, R20, PT ;  /* 0x000000140600720c */ /* 0x020fe40003f66070 */
[----:B------:R-:W-:Y:S02]  /*15670*/  ISETP.NE.AND P4, PT, R31, R26, PT ;  /* 0x0000001a1f00720c */ /* 0x000fe40003f85270 */
[----:B------:R-:W-:Y:S02]  /*15680*/  ISETP.GE.AND P6, PT, R29, R18, PT ;  /* 0x000000121d00720c */ /* 0x000fe40003fc6270 */
[----:B------:R-:W-:-:S02]  /*15690*/  ISETP.GE.AND.EX P3, PT, R7, R21, PT, P3 ;  /* 0x000000150700720c */ /* 0x000fc40003f66330 */
[----:B------:R-:W-:Y:S02]  /*156a0*/  ISETP.GE.U32.AND P2, PT, R0, R14, PT ;  /* 0x0000000e0000720c */ /* 0x000fe40003f46070 */
[----:B------:R-:W-:Y:S02]  /*156b0*/  SEL R18, RZ, 0xffffffff, !P6 ;  /* 0xffffffffff127807 */ /* 0x000fe40007000000 */
[----:B------:R-:W-:Y:S02]  /*156c0*/  @!P5 SEL R18, RZ, 0xffffffff, !P3 ;  /* 0xffffffffff12d807 */ /* 0x000fe40005800000 */
[----:B------:R-:W-:Y:S02]  /*156d0*/  ISETP.GE.AND P6, PT, R31, R26, PT ;  /* 0x0000001a1f00720c */ /* 0x000fe40003fc6270 */
[----:B------:R-:W-:Y:S02]  /*156e0*/  ISETP.GE.AND.EX P2, PT, R3, R15, PT, P2 ;  /* 0x0000000f0300720c */ /* 0x000fe40003f46320 */
[----:B------:R-:W-:-:S02]  /*156f0*/  LOP3.LUT R18, R18, 0x1, RZ, 0xc0, !PT ;  /* 0x0000000112127812 */ /* 0x000fc400078ec0ff */
[----:B------:R-:W-:Y:S02]  /*15700*/  SEL R24, RZ, 0xffffffff, !P6 ;  /* 0xffffffffff187807 */ /* 0x000fe40007000000 */
[----:B------:R-:W-:Y:S02]  /*15710*/  @!P4 SEL R24, RZ, 0xffffffff, !P2 ;  /* 0xffffffffff18c807 */ /* 0x000fe40005000000 */
[----:B------:R-:W-:Y:S02]  /*15720*/  ISETP.NE.U32.AND P2, PT, R18, 0x1, PT ;  /* 0x000000011200780c */ /* 0x000fe40003f45070 */
[----:B------:R-:W-:Y:S02]  /*15730*/  LOP3.LUT R24, R24, 0x1, RZ, 0xc0, !PT ;  /* 0x0000000118187812 */ /* 0x000fe400078ec0ff */
[----:B------:R-:W-:Y:S02]  /*15740*/  SEL R6, R20, R6, !P2 ;  /* 0x0000000614067207 */ /* 0x000fe40005000000 */
[----:B------:R-:W-:-:S02]  /*15750*/  SEL R7, R21, R7, !P2 ;  /* 0x0000000715077207 */ /* 0x000fc40005000000 */
[----:B------:R-:W-:Y:S02]  /*15760*/  SEL R9, R10, R9, !P2 ;  /* 0x000000090a097207 */ /* 0x000fe40005000000 */
[----:B------:R-:W-:Y:S02]  /*15770*/  ISETP.GE.U32.AND P2, PT, R23, UR7, PT ;  /* 0x0000000717007c0c */ /* 0x000fe4000bf46070 */
[----:B------:R-:W-:-:S04]  /*15780*/  ISETP.NE.U32.AND P3, PT, R24, 0x1, PT ;  /* 0x000000011800780c */ /* 0x000fc80003f65070 */
[----:B------:R-:W-:Y:S02]  /*15790*/  SEL R11, R16, R11, !P3 ;  /* 0x0000000b100b7207 */ /* 0x000fe40005800000 */
[----:B------:R-:W-:Y:S02]  /*157a0*/  SEL R0, R14, R0, !P3 ;  /* 0x000000000e007207 */ /* 0x000fe40005800000 */
[----:B------:R-:W-:-:S03]  /*157b0*/  SEL R3, R15, R3, !P3 ;  /* 0x000000030f037207 */ /* 0x000fc60005800000 */
[----:B------:R-:W-:Y:S05]  /*157c0*/  @!P2 BRA `(.L_x_2256) ;  /* 0xfffffffc0070a947 */ /* 0x000fea000383ffff */
.L_x_2253:
[----:B------:R-:W-:Y:S05]  /*157d0*/  BSYNC.RECONVERGENT B0 ;  /* 0x0000000000007941 */ /* 0x000fea0003800200 */
.L_x_2251:
[----:B------:R-:W0:Y:S01]  /*157e0*/  LDCU UR5, c[0x0][0x360] ;  /* 0x00006c00ff0577ac */ /* 0x000e220008000800 */
[----:B------:R-:W-:Y:S02]  /*157f0*/  IMAD.MOV.U32 R12, RZ, RZ, R0 ;  /* 0x000000ffff0c7224 */ /* 0x000fe400078e0000 */
[----:B------:R-:W-:Y:S01]  /*15800*/  IMAD.MOV.U32 R13, RZ, RZ, R3 ;  /* 0x000000ffff0d7224 */ /* 0x000fe200078e0003 */
[----:B------:R-:W-:-:S04]  /*15810*/  UIADD3 UR4, UPT, UPT, UR4, 0x10, URZ ;  /* 0x0000001004047890 */ /* 0x000fc8000fffe0ff */
[----:B------:R-:W-:Y:S01]  /*15820*/  ULEA UR8, UR6, UR4, 0x18 ;  /* 0x0000000406087291 */ /* 0x000fe2000f8ec0ff */
[----:B------:R-:W1:Y:S01]  /*15830*/  LDCU UR6, c[0x0][0x364] ;  /* 0x00006c80ff0677ac */ /* 0x000e620008000800 */
[----:B0-----:R-:W-:-:S05]  /*15840*/  IMAD R8, R2, UR5, R17 ;  /* 0x0000000502087c24 */ /* 0x001fca000f8e0211 */
[----:B------:R-:W-:-:S05]  /*15850*/  LEA R8, R8, UR8, 0x5 ;  /* 0x0000000808087c11 */ /* 0x000fca000f8e28ff */
[----:B------:R0:W-:Y:S01]  /*15860*/  STS.64 [R8+0x8], R6 ;  /* 0x0000080608007388 */ /* 0x0001e20000000a00 */
[----:B-1----:R-:W-:-:S03]  /*15870*/  UISETP.GE.U32.AND UP0, UPT, UR6, 0x2, UPT ;  /* 0x000000020600788c */ /* 0x002fc6000bf06070 */
[----:B------:R0:W-:Y:S04]  /*15880*/  STS.64 [R8+0x18], R12 ;  /* 0x0000180c08007388 */ /* 0x0001e80000000a00 */
[----:B------:R0:W-:Y:S04]  /*15890*/  STS.U16 [R8], R9 ;  /* 0x0000000908007388 */ /* 0x0001e80000000400 */
[----:B------:R0:W-:Y:S01]  /*158a0*/  STS.U16 [R8+0x10], R11 ;  /* 0x0000100b08007388 */ /* 0x0001e20000000400 */
[----:B------:R-:W-:Y:S05]  /*158b0*/  BRA.U !UP0, `(.L_x_2257) ;  /* 0x0000000108d07547 */ /* 0x000fea000b800000 */
[----:B------:R-:W-:-:S05]  /*158c0*/  UMOV UR4, UR6 ;  /* 0x0000000600047c82 */ /* 0x000fca0008000000 */
.L_x_2260:
        /* <DEDUP_REMOVED lines=8> */
[----:B------:R-:W-:Y:S02]  /*15950*/  PRMT R24, R11, 0x9910, RZ ;  /* 0x000099100b187816 */ /* 0x000fe400000000ff */
[----:B------:R-:W-:Y:S02]  /*15960*/  PRMT R21, R9, 0x9910, RZ ;  /* 0x0000991009157816 */ /* 0x000fe400000000ff */
[----:B------:R-:W-:-:S05]  /*15970*/  LEA R10, R10, UR8, 0x5 ;  /* 0x000000080a0a7c11 */ /* 0x000fca000f8e28ff */
[----:B------:R-:W1:Y:S04]  /*15980*/  LDS.U16 R18, [R10+0x10] ;  /* 0x000010000a127984 */ /* 0x000e680000000400 */
[----:B------:R-:W2:Y:S04]  /*15990*/  LDS.U16 R16, [R10] ;  /* 0x000000000a107984 */ /* 0x000ea80000000400 */
[----:B------:R-:W3:Y:S04]  /*159a0*/  LDS.64 R14, [R10+0x18] ;  /* 0x000018000a0e7984 */ /* 0x000ee80000000a00 */
[----:B0-----:R0:W4:Y:S01]  /*159b0*/  LDS.64 R12, [R10+0x8] ;  /* 0x000008000a0c7984 */ /* 0x0011220000000a00 */
[----:B-1----:R-:W-:-:S02]  /*159c0*/  PRMT R23, R18, 0x9910, RZ ;  /* 0x0000991012177816 */ /* 0x002fc400000000ff */
[----:B--2---:R-:W-:Y:S02]  /*159d0*/  PRMT R20, R16, 0x9910, RZ ;  /* 0x0000991010147816 */ /* 0x004fe400000000ff */
[----:B------:R-:W-:Y:S02]  /*159e0*/  ISETP.NE.AND P4, PT, R24, R23, PT ;  /* 0x000000171800720c */ /* 0x000fe40003f85270 */
[CC--:B------:R-:W-:Y:S02]  /*159f0*/  ISETP.GE.AND P6, PT, R21.reuse, R20.reuse, PT ;  /* 0x000000141500720c */ /* 0x0c0fe40003fc6270 */
[----:B------:R-:W-:Y:S02]  /*15a00*/  ISETP.NE.AND P5, PT, R21, R20, PT ;  /* 0x000000141500720c */ /* 0x000fe40003fa5270 */
[----:B---3--:R-:W-:Y:S02]  /*15a10*/  ISETP.GE.U32.AND P2, PT, R0, R14, PT ;  /* 0x0000000e0000720c */ /* 0x008fe40003f46070 */
[----:B0-----:R-:W-:-:S02]  /*15a20*/  SEL R10, RZ, 0xffffffff, !P6 ;  /* 0xffffffffff0a7807 */ /* 0x001fc40007000000 */
[----:B------:R-:W-:Y:S02]  /*15a30*/  ISETP.GE.AND P6, PT, R24, R23, PT ;  /* 0x000000171800720c */ /* 0x000fe40003fc6270 */
[----:B----4-:R-:W-:Y:S02]  /*15a40*/  ISETP.GE.U32.AND P3, PT, R6, R12, PT ;  /* 0x0000000c0600720c */ /* 0x010fe40003f66070 */
[----:B------:R-:W-:Y:S02]  /*15a50*/  ISETP.GE.AND.EX P2, PT, R3, R15, PT, P2 ;  /* 0x0000000f0300720c */ /* 0x000fe40003f46320 */
[----:B------:R-:W-:Y:S02]  /*15a60*/  SEL R20, RZ, 0xffffffff, !P6 ;  /* 0xffffffffff147807 */ /* 0x000fe40007000000 */
[----:B------:R-:W-:Y:S02]  /*15a70*/  ISETP.GE.AND.EX P3, PT, R7, R13, PT, P3 ;  /* 0x0000000d0700720c */ /* 0x000fe40003f66330 */
[----:B------:R-:W-:-:S02]  /*15a80*/  @!P4 SEL R20, RZ, 0xffffffff, !P2 ;  /* 0xffffffffff14c807 */ /* 0x000fc40005000000 */
[----:B------:R-:W-:Y:S02]  /*15a90*/  @!P5 SEL R10, RZ, 0xffffffff, !P3 ;  /* 0xffffffffff0ad807 */ /* 0x000fe40005800000 */
[----:B------:R-:W-:Y:S02]  /*15aa0*/  LOP3.LUT R20, R20, 0x1, RZ, 0xc0, !PT ;  /* 0x0000000114147812 */ /* 0x000fe400078ec0ff */
[----:B------:R-:W-:Y:S02]  /*15ab0*/  LOP3.LUT R10, R10, 0x1, RZ, 0xc0, !PT ;  /* 0x000000010a0a7812 */ /* 0x000fe400078ec0ff */
[----:B------:R-:W-:Y:S02]  /*15ac0*/  ISETP.NE.U32.AND P3, PT, R20, 0x1, PT ;  /* 0x000000011400780c */ /* 0x000fe40003f65070 */
[----:B------:R-:W-:Y:S02]  /*15ad0*/  ISETP.NE.U32.AND P2, PT, R10, 0x1, PT ;  /* 0x000000010a00780c */ /* 0x000fe40003f45070 */
[----:B------:R-:W-:-:S02]  /*15ae0*/  SEL R0, R14, R0, !P3 ;  /* 0x000000000e007207 */ /* 0x000fc40005800000 */
[----:B------:R-:W-:Y:S02]  /*15af0*/  SEL R3, R15, R3, !P3 ;  /* 0x000000030f037207 */ /* 0x000fe40005800000 */
[----:B------:R-:W-:Y:S01]  /*15b00*/  SEL R6, R12, R6, !P2 ;  /* 0x000000060c067207 */ /* 0x000fe20005000000 */
[----:B------:R-:W-:Y:S01]  /*15b10*/  IMAD.MOV.U32 R12, RZ, RZ, R0 ;  /* 0x000000ffff0c7224 */ /* 0x000fe200078e0000 */
[----:B------:R-:W-:Y:S01]  /*15b20*/  SEL R7, R13, R7, !P2 ;  /* 0x000000070d077207 */ /* 0x000fe20005000000 */
[----:B------:R-:W-:Y:S01]  /*15b30*/  IMAD.MOV.U32 R13, RZ, RZ, R3 ;  /* 0x000000ffff0d7224 */ /* 0x000fe200078e0003 */
[----:B------:R-:W-:Y:S02]  /*15b40*/  SEL R15, R16, R9, !P2 ;  /* 0x00000009100f7207 */ /* 0x000fe40005000000 */
[----:B------:R-:W-:Y:S01]  /*15b50*/  SEL R21, R18, R11, !P3 ;  /* 0x0000000b12157207 */ /* 0x000fe20005800000 */
[----:B------:R1:W-:Y:S01]  /*15b60*/  STS.64 [R8+0x8], R6 ;  /* 0x0000080608007388 */ /* 0x0003e20000000a00 */
[----:B------:R-:W-:-:S02]  /*15b70*/  PRMT R9, R15, 0x7610, R9 ;  /* 0x000076100f097816 */ /* 0x000fc40000000009 */
[----:B------:R-:W-:Y:S01]  /*15b80*/  PRMT R11, R21, 0x7610, R11 ;  /* 0x00007610150b7816 */ /* 0x000fe2000000000b */
[----:B------:R1:W-:Y:S04]  /*15b90*/  STS.64 [R8+0x18], R12 ;  /* 0x0000180c08007388 */ /* 0x0003e80000000a00 */
[----:B------:R1:W-:Y:S04]  /*15ba0*/  STS.U16 [R8], R15 ;  /* 0x0000000f08007388 */ /* 0x0003e80000000400 */
[----:B------:R1:W-:Y:S02]  /*15bb0*/  STS.U16 [R8+0x10], R21 ;  /* 0x0000101508007388 */ /* 0x0003e40000000400 */
.L_x_2259:
[----:B------:R-:W-:Y:S05]  /*15bc0*/  BSYNC.RECONVERGENT B0 ;  /* 0x0000000000007941 */ /* 0x000fea0003800200 */
.L_x_2258:
[----:B------:R-:W-:-:S03]  /*15bd0*/  UISETP.GT.U32.AND UP0, UPT, UR4, 0x3, UPT ;  /* 0x000000030400788c */ /* 0x000fc6000bf04070 */
[----:B------:R-:W-:-:S06]  /*15be0*/  UMOV UR4, UR7 ;  /* 0x0000000700047c82 */ /* 0x000fcc0008000000 */
[----:B------:R-:W-:Y:S05]  /*15bf0*/  BRA.U UP0, `(.L_x_2260) ;  /* 0xfffffffd00347547 */ /* 0x000fea000b83ffff */
.L_x_2257:
[----:B------:R-:W2:Y:S02]  /*15c00*/  LDCU UR4, c[0x0][0x3b0] ;  /* 0x00007600ff0477ac */ /* 0x000ea40008000800 */
[----:B--2---:R-:W-:-:S09]  /*15c10*/  UISETP.NE.AND UP0, UPT, UR4, URZ, UPT ;  /* 0x000000ff0400728c */ /* 0x004fd2000bf05270 */
[----:B------:R-:W-:Y:S05]  /*15c20*/  BRA.U !UP0, `(.L_x_2261) ;  /* 0x0000000508907547 */ /* 0x000fea000b800000 */
[----:B------:R-:W-:Y:S02]  /*15c30*/  UISETP.GE.U32.AND UP0, UPT, UR5, 0x21, UPT ;  /* 0x000000210500788c */ /* 0x000fe4000bf06070 */
[----:B------:R-:W-:-:S07]  /*15c40*/  UMOV UR4, UR5 ;  /* 0x0000000500047c82 */ /* 0x000fce0008000000 */
[----:B------:R-:W-:Y:S05]  /*15c50*/  BRA.U !UP0, `(.L_x_2262) ;  /* 0x0000000108e87547 */ /* 0x000fea000b800000 */
[----:B------:R-:W-:Y:S01]  /*15c60*/  MOV R2, R0 ;  /* 0x0000000000027202 */ /* 0x000fe20000000f00 */
[----:B------:R2:W-:Y:S01]  /*15c70*/  STS.U16 [R8], R9 ;  /* 0x0000000908007388 */ /* 0x0005e20000000400 */
[----:B------:R-:W-:Y:S01]  /*15c80*/  UISETP.GE.U32.AND UP0, UPT, UR5, 0x40, UPT ;  /* 0x000000400500788c */ /* 0x000fe2000bf06070 */
[----:B------:R-:W-:Y:S02]  /*15c90*/  UMOV UR4, 0x20 ;  /* 0x0000002000047882 */ /* 0x000fe40000000000 */
[----:B------:R2:W-:Y:S04]  /*15ca0*/  STS.64 [R8+0x8], R6 ;  /* 0x0000080608007388 */ /* 0x0005e80000000a00 */
[----:B------:R2:W-:Y:S04]  /*15cb0*/  STS.64 [R8+0x18], R2 ;  /* 0x0000180208007388 */ /* 0x0005e80000000a00 */
[----:B------:R2:W-:Y:S01]  /*15cc0*/  STS.U16 [R8+0x10], R11 ;  /* 0x0000100b08007388 */ /* 0x0005e20000000400 */
[----:B------:R-:W-:Y:S05]  /*15cd0*/  BRA.U !UP0, `(.L_x_2262) ;  /* 0x0000000108c87547 */ /* 0x000fea000b800000 */
[----:B--2---:R-:W-:-:S07]  /*15ce0*/  IMAD.U32 R2, RZ, RZ, UR5 ;  /* 0x00000005ff027e24 */ /* 0x004fce000f8e00ff */
.L_x_2265:
[----:B------:R-:W-:Y:S01]  /*15cf0*/  SHF.R.U32.HI R24, RZ, 0x1, R2 ;  /* 0x00000001ff187819 */ /* 0x000fe20000011602 */
[----:B------:R-:W-:Y:S01]  /*15d00*/  BAR.SYNC.DEFER_BLOCKING 0x0 ;  /* 0x0000000000007b1d */ /* 0x000fe20000010000 */
[----:B------:R-:W-:-:S03]  /*15d10*/  ISETP.GT.U32.AND P4, PT, R2, 0x7f, PT ;  /* 0x0000007f0200780c */ /* 0x000fc60003f84070 */
[----:B------:R-:W-:Y:S02]  /*15d20*/  IMAD.IADD R10, R24, 0x1, R17 ;  /* 0x00000001180a7824 */ /* 0x000fe400078e0211 */
[----:B------:R-:W-:Y:S03]  /*15d30*/  BSSY.RECONVERGENT B0, `(.L_x_2263) ;  /* 0x000002a000007945 */ /* 0x000fe60003800200 */
[----:B------:R-:W-:-:S04]  /*15d40*/  ISETP.GE.U32.AND P2, PT, R10, UR5, PT ;  /* 0x000000050a007c0c */ /* 0x000fc8000bf46070 */
[----:B------:R-:W-:-:S13]  /*15d50*/  ISETP.GE.U32.OR P2, PT, R17, R24, P2 ;  /* 0x000000181100720c */ /* 0x000fda0001746470 */
[----:B------:R-:W-:Y:S05]  /*15d60*/  @P2 BRA `(.L_x_2264) ;  /* 0x0000000000982947 */ /* 0x000fea0003800000 */
[----:B------:R-:W-:Y:S01]  /*15d70*/  IMAD R2, R24, 0x20, R8 ;  /* 0x0000002018027824 */ /* 0x000fe200078e0208 */
[----:B------:R-:W-:Y:S02]  /*15d80*/  PRMT R23, R11, 0x9910, RZ ;  /* 0x000099100b177816 */ /* 0x000fe400000000ff */
[----:B-1----:R-:W-:Y:S02]  /*15d90*/  PRMT R21, R9, 0x9910, RZ ;  /* 0x0000991009157816 */ /* 0x002fe400000000ff */
[----:B------:R-:W1:Y:S04]  /*15da0*/  LDS.U16 R16, [R2+0x10] ;  /* 0x0000100002107984 */ /* 0x000e680000000400 */
[----:B------:R-:W2:Y:S04]  /*15db0*/  LDS.U16 R10, [R2] ;  /* 0x00000000020a7984 */ /* 0x000ea80000000400 */
[----:B------:R-:W3:Y:S04]  /*15dc0*/  LDS.64 R14, [R2+0x18] ;  /* 0x00001800020e7984 */ /* 0x000ee80000000a00 */
[----:B0-----:R0:W4:Y:S01]  /*15dd0*/  LDS.64 R12, [R2+0x8] ;  /* 0x00000800020c7984 */ /* 0x0011220000000a00 */
[----:B-1----:R-:W-:-:S02]  /*15de0*/  PRMT R20, R16, 0x9910, RZ ;  /* 0x0000991010147816 */ /* 0x002fc400000000ff */
[----:B--2---:R-:W-:Y:S02]  /*15df0*/  PRMT R18, R10, 0x9910, RZ ;  /* 0x000099100a127816 */ /* 0x004fe400000000ff */
[CC--:B------:R-:W-:Y:S02]  /*15e00*/  ISETP.NE.AND P6, PT, R23.reuse, R20.reuse, PT ;  /* 0x000000141700720c */ /* 0x0c0fe40003fc5270 */
[----:B------:R-:W-:Y:S02]  /*15e10*/  ISETP.GE.AND P2, PT, R23, R20, PT ;  /* 0x000000141700720c */ /* 0x000fe40003f46270 */
[CC--:B------:R-:W-:Y:S02]  /*15e20*/  ISETP.NE.AND P5, PT, R21.reuse, R18.reuse, PT ;  /* 0x000000121500720c */ /* 0x0c0fe40003fa5270 */
[----:B------:R-:W-:Y:S02]  /*15e30*/  ISETP.GE.AND P3, PT, R21, R18, PT ;  /* 0x000000121500720c */ /* 0x000fe40003f66270 */
[----:B------:R-:W-:-:S02]  /*15e40*/  SEL R18, RZ, 0xffffffff, !P2 ;  /* 0xffffffffff127807 */ /* 0x000fc40005000000 */
[----:B---3--:R-:W-:Y:S02]  /*15e50*/  ISETP.GE.U32.AND P2, PT, R0, R14, PT ;  /* 0x0000000e0000720c */ /* 0x008fe40003f46070 */
[----:B0-----:R-:W-:Y:S02]  /*15e60*/  SEL R2, RZ, 0xffffffff, !P3 ;  /* 0xffffffffff027807 */ /* 0x001fe40005800000 */
[----:B----4-:R-:W-:Y:S02]  /*15e70*/  ISETP.GE.U32.AND P3, PT, R6, R12, PT ;  /* 0x0000000c0600720c */ /* 0x010fe40003f66070 */
[----:B------:R-:W-:Y:S02]  /*15e80*/  ISETP.GE.AND.EX P2, PT, R3, R15, PT, P2 ;  /* 0x0000000f0300720c */ /* 0x000fe40003f46320 */
        /* <DEDUP_REMOVED lines=11> */
[----:B------:R-:W-:Y:S02]  /*15f40*/  SEL R6, R12, R6, !P2 ;  /* 0x000000060c067207 */ /* 0x000fe40005000000 */
        /* <DEDUP_REMOVED lines=8> */
.L_x_2264:
[----:B------:R-:W-:Y:S05]  /*15fd0*/  BSYNC.RECONVERGENT B0 ;  /* 0x0000000000007941 */ /* 0x000fea0003800200 */
.L_x_2263:
[----:B--2---:R-:W-:Y:S01]  /*15fe0*/  IMAD.MOV.U32 R2, RZ, RZ, R24 ;  /* 0x000000ffff027224 */ /* 0x004fe200078e0018 */
[----:B------:R-:W-:Y:S06]  /*15ff0*/  @P4 BRA `(.L_x_2265) ;  /* 0xfffffffc003c4947 */ /* 0x000fec000383ffff */
.L_x_2262:
[----:B------:R-:W-:Y:S01]  /*16000*/  BAR.SYNC.DEFER_BLOCKING 0x0 ;  /* 0x0000000000007b1d */ /* 0x000fe20000010000 */
[----:B------:R-:W-:-:S09]  /*16010*/  UISETP.GE.U32.AND UP0, UPT, UR4, 0x2, UPT ;  /* 0x000000020400788c */ /* 0x000fd2000bf06070 */
[----:B------:R-:W-:Y:S05]  /*16020*/  BRA.U !UP0, `(.L_x_2261) ;  /* 0x0000000108907547 */ /* 0x000fea000b800000 */
[----:B--2---:R-:W-:-:S07]  /*16030*/  IMAD.MOV.U32 R2, RZ, RZ, 0x1 ;  /* 0x00000001ff027424 */ /* 0x004fce00078e00ff */
.L_x_2266:
[----:B------:R-:W-:Y:S01]  /*16040*/  PRMT R18, R11, 0x9910, RZ ;  /* 0x000099100b127816 */ /* 0x000fe200000000ff */
[----:B01----:R-:W0:Y:S01]  /*16050*/  SHFL.DOWN PT, R13, R6, R2, 0x1f ;  /* 0x08001f02060d7589 */ /* 0x003e2200000e0000 */
[----:B------:R-:W-:-:S03]  /*16060*/  PRMT R21, R9, 0x9910, RZ ;  /* 0x0000991009157816 */ /* 0x000fc600000000ff */
[----:B------:R-:W1:Y:S04]  /*16070*/  SHFL.DOWN PT, R14, R18, R2, 0x1f ;  /* 0x08001f02120e7589 */ /* 0x000e6800000e0000 */
[----:B------:R-:W2:Y:S04]  /*16080*/  SHFL.DOWN PT, R8, R21, R2, 0x1f ;  /* 0x08001f0215087589 */ /* 0x000ea800000e0000 */
[----:B------:R-:W3:Y:S04]  /*16090*/  SHFL.DOWN PT, R15, R0, R2, 0x1f ;  /* 0x08001f02000f7589 */ /* 0x000ee800000e0000 */
[----:B------:R-:W4:Y:S04]  /*160a0*/  SHFL.DOWN PT, R10, R7, R2, 0x1f ;  /* 0x08001f02070a7589 */ /* 0x000f2800000e0000 */
[----:B------:R5:W4:Y:S01]  /*160b0*/  SHFL.DOWN PT, R16, R3, R2, 0x1f ;  /* 0x08001f0203107589 */ /* 0x000b2200000e0000 */
[----:B0-----:R-:W-:-:S02]  /*160c0*/  ISETP.GE.U32.AND P2, PT, R6, R13, PT ;  /* 0x0000000d0600720c */ /* 0x001fc40003f46070 */
[----:B-1----:R-:W-:Y:S01]  /*160d0*/  PRMT R17, R14, 0x9910, RZ ;  /* 0x000099100e117816 */ /* 0x002fe200000000ff */
[----:B-----5:R-:W-:Y:S01]  /*160e0*/  IMAD.SHL.U32 R2, R2, 0x2, RZ ;  /* 0x0000000202027824 */ /* 0x020fe200078e00ff */
[----:B--2---:R-:W-:Y:S02]  /*160f0*/  PRMT R12, R8, 0x9910, RZ ;  /* 0x00009910080c7816 */ /* 0x004fe400000000ff */
[----:B------:R-:W-:Y:S02]  /*16100*/  ISETP.NE.AND P4, PT, R18, R17, PT ;  /* 0x000000111200720c */ /* 0x000fe40003f85270 */
[----:B------:R-:W-:Y:S02]  /*16110*/  ISETP.NE.AND P6, PT, R21, R12, PT ;  /* 0x0000000c1500720c */ /* 0x000fe40003fc5270 */
[----:B---3--:R-:W-:Y:S02]  /*16120*/  ISETP.GE.U32.AND P3, PT, R0, R15, PT ;  /* 0x0000000f0000720c */ /* 0x008fe40003f66070 */
[----:B----4-:R-:W-:-:S02]  /*16130*/  ISETP.GE.AND.EX P2, PT, R7, R10, PT, P2 ;  /* 0x0000000a0700720c */ /* 0x010fc40003f46320 */
[----:B------:R-:W-:Y:S02]  /*16140*/  ISETP.GE.AND P5, PT, R21, R12, PT ;  /* 0x0000000c1500720c */ /* 0x000fe40003fa6270 */
[----:B------:R-:W-:Y:S02]  /*16150*/  ISETP.GE.AND.EX P3, PT, R3, R16, PT, P3 ;  /* 0x000000100300720c */ /* 0x000fe40003f66330 */
[----:B------:R-:W-:Y:S02]  /*16160*/  SEL R12, RZ, 0xffffffff, !P2 ;  /* 0xffffffffff0c7807 */ /* 0x000fe40005000000 */
[----:B------:R-:W-:Y:S02]  /*16170*/  ISETP.GE.AND P2, PT, R18, R17, PT ;  /* 0x000000111200720c */ /* 0x000fe40003f46270 */
[----:B------:R-:W-:Y:S02]  /*16180*/  SEL R17, RZ, 0xffffffff, !P3 ;  /* 0xffffffffff117807 */ /* 0x000fe40005800000 */
[----:B------:R-:W-:-:S02]  /*16190*/  @P4 SEL R17, RZ, 0xffffffff, !P2 ;  /* 0xffffffffff114807 */ /* 0x000fc40005000000 */
[----:B------:R-:W-:Y:S02]  /*161a0*/  ISETP.GE.AND P4, PT, R2, UR4, PT ;  /* 0x0000000402007c0c */ /* 0x000fe4000bf86270 */
        /* <DEDUP_REMOVED lines=12> */
.L_x_2261:
[----:B------:R-:W-:Y:S05]  /*16270*/  @!P1 EXIT ;  /* 0x000000000000994d */ /* 0x000fea0003800000 */
[----:B------:R-:W3:Y:S02]  /*16280*/  LDCU.U8 UR4, c[0x0][0x7a0] ;  /* 0x0000f400ff0477ac */ /* 0x000ee40008000000 */
[----:B---3--:R-:W-:-:S13]  /*16290*/  ISETP.NE.AND P1, PT, RZ, UR4, PT ;  /* 0x00000004ff007c0c */ /* 0x008fda000bf25270 */
[----:B01----:R-:W2:Y:S02]  /*162a0*/  @P1 LDC.64 R12, c[0x0][0x798] ;  /* 0x0001e600ff0c1b82 */ /* 0x003ea40000000a00 */
[-C--:B--2---:R-:W-:Y:S02]  /*162b0*/  @P1 IADD3 R6, P2, PT, R6, R12.reuse, RZ ;  /* 0x0000000c06061210 */ /* 0x084fe40007f5e0ff */
        /* <DEDUP_REMOVED lines=15> */
[----:B---3--:R-:W-:Y:S02]  /*163b0*/  IMAD.U32 R6, RZ, RZ, UR8 ;  /* 0x00000008ff067e24 */ /* 0x008fe4000f8e00ff */
[----:B------:R-:W-:Y:S02]  /*163c0*/  IMAD.U32 R7, RZ, RZ, UR9 ;  /* 0x00000009ff077e24 */ /* 0x000fe4000f8e00ff */
[----:B----4-:R-:W-:Y:S02]  /*163d0*/  IMAD.U32 R10, RZ, RZ, UR6 ;  /* 0x00000006ff0a7e24 */ /* 0x010fe4000f8e00ff */
[----:B-1----:R-:W-:-:S07]  /*163e0*/  IMAD.U32 R11, RZ, RZ, UR7 ;  /* 0x00000007ff0b7e24 */ /* 0x002fce000f8e00ff */
[----:B------:R-:W-:-:S07]  /*163f0*/  LEPC R20, `(.L_x_2269) ;  /* 0x000000001014794e */ /* 0x000fce0000000000 */
[----:B--2---:R-:W-:Y:S05]  /*16400*/  CALL.ABS.NOINC R2 ;  /* 0x0000000002007343 */ /* 0x004fea0003c00000 */
.L_x_2269:
[----:B------:R-:W-:Y:S01]  /*16410*/  CS2R R6, SRZ ;  /* 0x0000000000067805 */ /* 0x000fe2000001ff00 */
[----:B------:R-:W-:Y:S02]  /*16420*/  IMAD.MOV.U32 R0, RZ, RZ, RZ ;  /* 0x000000ffff007224 */ /* 0x000fe400078e00ff */
[----:B------:R-:W-:-:S07]  /*16430*/  IMAD.MOV.U32 R3, RZ, RZ, RZ ;  /* 0x000000ffff037224 */ /* 0x000fce00078e00ff */
.L_x_2268:
        /* <DEDUP_REMOVED lines=22> */
[----:B----4-:R-:W-:Y:S02]  /*165a0*/  IMAD.U32 R10, RZ, RZ, UR6 ;  /* 0x00000006ff0a7e24 */ /* 0x010fe4000f8e00ff */
[----:B-1----:R-:W-:-:S07]  /*165b0*/  IMAD.U32 R11, RZ, RZ, UR7 ;  /* 0x00000007ff0b7e24 */ /* 0x002fce000f8e00ff */
[----:B------:R-:W-:-:S07]  /*165c0*/  LEPC R20, `(.L_x_2272) ;  /* 0x000000001014794e */ /* 0x000fce0000000000 */
[----:B--2---:R-:W-:Y:S05]  /*165d0*/  CALL.ABS.NOINC R2 ;  /* 0x0000000002007343 */ /* 0x004fea0003c00000 */
.L_x_2272:
        /* <DEDUP_REMOVED lines=19> */
.L_x_2273:
[----:B------:R-:W-:Y:S05]  /*16710*/  BRA `(.L_x_2274) ;  /* 0x0000000000107947 */ /* 0x000fea0003800000 */
.L_x_2271:
[----:B------:R-:W0:Y:S02]  /*16720*/  LDCU.64 UR4, c[0x0][0x770] ;  /* 0x0000ee00ff0477ac */ /* 0x000e240008000a00 */
[----:B0-----:R-:W-:-:S05]  /*16730*/  IADD3 R2, P0, PT, R19, UR4, RZ ;  /* 0x0000000413027c10 */ /* 0x001fca000ff1e0ff */
[----:B------:R-:W-:-:S05]  /*16740*/  IMAD.X R3, RZ, RZ, UR5, P0 ;  /* 0x00000005ff037e24 */ /* 0x000fca00080e06ff */
[----:B------:R0:W-:Y:S03]  /*16750*/  STG.E.64 desc[UR36][R2.64], R16 ;  /* 0x0000001002007986 */ /* 0x0001e6000c101b24 */
.L_x_2274:
[----:B------:R-:W1:Y:S02]  /*16760*/  LDCU.64 UR4, c[0x0][0x770] ;  /* 0x0000ee00ff0477ac */ /* 0x000e640008000a00 */
[----:B-1----:R-:W-:-:S05]  /*16770*/  IADD3 R22, P0, PT, R22, UR4, RZ ;  /* 0x0000000416167c10 */ /* 0x002fca000ff1e0ff */
[----:B------:R-:W-:-:S05]  /*16780*/  IMAD.X R23, RZ, RZ, UR5, P0 ;  /* 0x00000005ff177e24 */ /* 0x000fca00080e06ff */
[----:B------:R-:W-:Y:S01]  /*16790*/  STG.E.64 desc[UR36][R22.64], R24 ;  /* 0x0000001816007986 */ /* 0x000fe2000c101b24 */
[----:B------:R-:W-:Y:S05]  /*167a0*/  EXIT ;  /* 0x000000000000794d */ /* 0x000fea0003800000 */
.L_x_2270:
[----:B------:R-:W-:Y:S01]  /*167b0*/  MOV R2, 0x0 ;  /* 0x0000000000027802 */ /* 0x000fe20000000f00 */
[----:B------:R-:W0:Y:S01]  /*167c0*/  LDCU.64 UR6, c[0x4][0x3c8] ;  /* 0x01007900ff0677ac */ /* 0x000e220008000a00 */
[----:B------:R-:W-:Y:S02]  /*167d0*/  HFMA2 R8, -RZ, RZ, 0, 4.4405460357666015625e-05 ;  /* 0x000002e9ff087431 */ /* 0x000fe400000001ff */
[----:B------:R-:W-:Y:S01]  /*167e0*/  IMAD.MOV.U32 R12, RZ, RZ, 0x1 ;  /* 0x00000001ff0c7424 */ /* 0x000fe200078e00ff */
[----:B------:R1:W2:Y:S01]  /*167f0*/  LDC.64 R14, c[0x4][R2] ;  /* 0x01000000020e7b82 */ /* 0x0002a20000000a00 */
[----:B------:R-:W3:Y:S01]  /*16800*/  LDCU.64 UR8, c[0x4][0x3c0] ;  /* 0x01007800ff0877ac */ /* 0x000ee20008000a00 */
[----:B------:R-:W-:Y:S01]  /*16810*/  IMAD.MOV.U32 R13, RZ, RZ, RZ ;  /* 0x000000ffff0d7224 */ /* 0x000fe200078e00ff */
[----:B------:R-:W4:Y:S01]  /*16820*/  LDCU.64 UR4, c[0x4][0x208] ;  /* 0x01004100ff0477ac */ /* 0x000f220008000a00 */
[----:B0-----:R-:W-:Y:S02]  /*16830*/  IMAD.U32 R4, RZ, RZ, UR6 ;  /* 0x00000006ff047e24 */ /* 0x001fe4000f8e00ff */
[----:B------:R-:W-:-:S02]  /*16840*/  IMAD.U32 R5, RZ, RZ, UR7 ;  /* 0x00000007ff057e24 */ /* 0x000fc4000f8e00ff */
[----:B---3--:R-:W-:Y:S02]  /*16850*/  IMAD.U32 R6, RZ, RZ, UR8 ;  /* 0x00000008ff067e24 */ /* 0x008fe4000f8e00ff */
[----:B------:R-:W-:Y:S02]  /*16860*/  IMAD.U32 R7, RZ, RZ, UR9 ;  /* 0x00000009ff077e24 */ /* 0x000fe4000f8e00ff */
[----:B----4-:R-:W-:Y:S02]  /*16870*/  IMAD.U32 R10, RZ, RZ, UR4 ;  /* 0x00000004ff0a7e24 */ /* 0x010fe4000f8e00ff */
[----:B-1----:R-:W-:-:S07]  /*16880*/  IMAD.U32 R11, RZ, RZ, UR5 ;  /* 0x00000005ff0b7e24 */ /* 0x002fce000f8e00ff */
[----:B------:R-:W-:-:S07]  /*16890*/  LEPC R20, `(.L_x_2275) ;  /* 0x000000001014794e */ /* 0x000fce0000000000 */
[----:B--2---:R-:W-:Y:S05]  /*168a0*/  CALL.ABS.NOINC R14 ;  /* 0x000000000e007343 */ /* 0x004fea0003c00000 */
.L_x_2275:
        /* <DEDUP_REMOVED lines=15> */
.L_x_2276:
[----:B------:R-:W-:Y:S05]  /*169a0*/  EXIT ;  /* 0x000000000000794d */ /* 0x000fea0003800000 */
.L_x_2267:
[----:B------:R-:W0:Y:S02]  /*169b0*/  LDCU.U8 UR4, c[0x0][0x7a1] ;  /* 0x0000f420ff0477ac */ /* 0x000e240008000000 */
[----:B0-----:R-:W-:Y:S01]  /*169c0*/  UISETP.NE.AND UP0, UPT, UR4, URZ, UPT ;  /* 0x000000ff0400728c */ /* 0x001fe2000bf05270 */
[----:B------:R-:W-:Y:S10]  /*169d0*/  @!P1 BRA `(.L_x_2277) ;  /* 0x0000000000789947 */ /* 0x000ff40003800000 */
[----:B------:R-:W2:Y:S04]  /*169e0*/  LDG.E.U16 R2, desc[UR36][R4.64] ;  /* 0x0000002404027981 */ /* 0x000ea8000c1e1500 */
[----:B------:R-:W3:Y:S04]  /*169f0*/  LDG.E.U16 R10, desc[UR36][R4.64+0x10] ;  /* 0x00001024040a7981 */ /* 0x000ee8000c1e1500 */
[----:B------:R-:W4:Y:S04]  /*16a00*/  LDG.E.64 R12, desc[UR36][R4.64+0x8] ;  /* 0x00000824040c7981 */ /* 0x000f28000c1e1b00 */
[----:B------:R-:W5:Y:S01]  /*16a10*/  LDG.E.64 R14, desc[UR36][R4.64+0x18] ;  /* 0x00001824040e7981 */ /* 0x000f62000c1e1b00 */
[----:B------:R-:W-:-:S02]  /*16a20*/  PRMT R17, R9, 0x9910, RZ ;  /* 0x0000991009117816 */ /* 0x000fc400000000ff */
[----:B------:R-:W-:Y:S02]  /*16a30*/  PRMT R21, R11, 0x9910, RZ ;  /* 0x000099100b157816 */ /* 0x000fe400000000ff */
[----:B--2---:R-:W-:Y:S02]  /*16a40*/  PRMT R8, R2, 0x9910, RZ ;  /* 0x0000991002087816 */ /* 0x004fe400000000ff */
[----:B---3--:R-:W-:Y:S02]  /*16a50*/  PRMT R16, R10, 0x9910, RZ ;  /* 0x000099100a107816 */ /* 0x008fe400000000ff */
[----:B------:R-:W-:Y:S02]  /*16a60*/  ISETP.NE.AND P3, PT, R8, R17, PT ;  /* 0x000000110800720c */ /* 0x000fe40003f65270 */
[----:B------:R-:W-:Y:S02]  /*16a70*/  ISETP.NE.AND P2, PT, R16, R21, PT ;  /* 0x000000151000720c */ /* 0x000fe40003f45270 */
[----:B----4-:R-:W-:-:S02]  /*16a80*/  ISETP.GE.U32.AND P0, PT, R12, R6, PT ;  /* 0x000000060c00720c */ /* 0x010fc40003f06070 */
[----:B-----5:R-:W-:Y:S02]  /*16a90*/  ISETP.GE.U32.AND P1, PT, R14, R0, PT ;  /* 0x000000000e00720c */ /* 0x020fe40003f26070 */
[----:B------:R-:W-:Y:S02]  /*16aa0*/  ISETP.GE.AND P5, PT, R8, R17, PT ;  /* 0x000000110800720c */ /* 0x000fe40003fa6270 */
[----:B------:R-:W-:Y:S02]  /*16ab0*/  ISETP.GE.AND P4, PT, R16, R21, PT ;  /* 0x000000151000720c */ /* 0x000fe40003f86270 */
[----:B------:R-:W-:Y:S02]  /*16ac0*/  ISETP.GE.AND.EX P0, PT, R13, R7, PT, P0 ;  /* 0x000000070d00720c */ /* 0x000fe40003f06300 */
[----:B------:R-:W-:Y:S02]  /*16ad0*/  ISETP.GE.AND.EX P1, PT, R15, R3, PT, P1 ;  /* 0x000000030f00720c */ /* 0x000fe40003f26310 */
[----:B------:R-:W-:-:S02]  /*16ae0*/  SEL R8, RZ, 0xffffffff, !P5 ;  /* 0xffffffffff087807 */ /* 0x000fc40006800000 */
[----:B------:R-:W-:Y:S02]  /*16af0*/  SEL R16, RZ, 0xffffffff, !P4 ;  /* 0xffffffffff107807 */ /* 0x000fe40006000000 */
[----:B------:R-:W-:Y:S02]  /*16b00*/  @!P3 SEL R8, RZ, 0xffffffff, !P0 ;  /* 0xffffffffff08b807 */ /* 0x000fe40004000000 */
[----:B------:R-:W-:Y:S02]  /*16b10*/  @!P2 SEL R16, RZ, 0xffffffff, !P1 ;  /* 0xffffffffff10a807 */ /* 0x000fe40004800000 */
[----:B------:R-:W-:Y:S02]  /*16b20*/  LOP3.LUT R8, R8, 0x1, RZ, 0xc0, !PT ;  /* 0x0000000108087812 */ /* 0x000fe400078ec0ff */
[----:B------:R-:W-:Y:S02]  /*16b30*/  LOP3.LUT R16, R16, 0x1, RZ, 0xc0, !PT ;  /* 0x0000000110107812 */ /* 0x000fe400078ec0ff */
[----:B------:R-:W-:-:S02]  /*16b40*/  ISETP.NE.U32.AND P0, PT, R8, 0x1, PT ;  /* 0x000000010800780c */ /* 0x000fc40003f05070 */
[----:B------:R-:W-:Y:S02]  /*16b50*/  ISETP.NE.U32.AND P1, PT, R16, 0x1, PT ;  /* 0x000000011000780c */ /* 0x000fe40003f25070 */
[----:B------:R-:W-:Y:S02]  /*16b60*/  SEL R6, R6, R12, !P0 ;  /* 0x0000000c06067207 */ /* 0x000fe40004000000 */
[----:B------:R-:W-:Y:S02]  /*16b70*/  SEL R7, R7, R13, !P0 ;  /* 0x0000000d07077207 */ /* 0x000fe40004000000 */
[----:B------:R-:W-:Y:S02]  /*16b80*/  SEL R9, R9, R2, !P0 ;  /* 0x0000000209097207 */ /* 0x000fe40004000000 */
[----:B------:R-:W-:Y:S02]  /*16b90*/  SEL R11, R11, R10, !P1 ;  /* 0x0000000a0b0b7207 */ /* 0x000fe40004800000 */
[----:B------:R-:W-:-:S02]  /*16ba0*/  SEL R0, R0, R14, !P1 ;  /* 0x0000000e00007207 */ /* 0x000fc40004800000 */
[----:B------:R-:W-:-:S07]  /*16bb0*/  SEL R3, R3, R15, !P1 ;  /* 0x0000000f03037207 */ /* 0x000fce0004800000 */
.L_x_2277:
[----:B------:R-:W-:Y:S02]  /*16bc0*/  IMAD.MOV.U32 R16, RZ, RZ, R6 ;  /* 0x000000ffff107224 */ /* 0x000fe400078e0006 */
[----:B------:R-:W-:Y:S02]  /*16bd0*/  IMAD.MOV.U32 R17, RZ, RZ, R7 ;  /* 0x000000ffff117224 */ /* 0x000fe400078e0007 */
[----:B------:R-:W-:Y:S02]  /*16be0*/  IMAD.MOV.U32 R24, RZ, RZ, R0 ;  /* 0x000000ffff187224 */ /* 0x000fe400078e0000 */
[----:B------:R-:W-:Y:S01]  /*16bf0*/  IMAD.MOV.U32 R25, RZ, RZ, R3 ;  /* 0x000000ffff197224 */ /* 0x000fe200078e0003 */
[----:B------:R-:W-:Y:S06]  /*16c00*/  BRA.U !UP0, `(.L_x_2278) ;  /* 0x0000000108c07547 */ /* 0x000fec000b800000 */
        /* <DEDUP_REMOVED lines=19> */
.L_x_2280:
[----:B------:R-:W0:Y:S01]  /*16d40*/  LDCU.64 UR4, c[0x0][0x770] ;  /* 0x0000ee00ff0477ac */ /* 0x000e220008000a00 */
[----:B------:R-:W1:Y:S01]  /*16d50*/  LDC.64 R2, c[0x4][R2] ;  /* 0x0100000002027b82 */ /* 0x000e620000000a00 */
[----:B------:R-:W-:Y:S01]  /*16d60*/  IMAD.MOV.U32 R8, RZ, RZ, 0x2ef ;  /* 0x000002efff087424 */ /* 0x000fe200078e00ff */
[----:B------:R-:W2:Y:S01]  /*16d70*/  LDCU.64 UR6, c[0x4][0x3d8] ;  /* 0x01007b00ff0677ac */ /* 0x000ea20008000a00 */
[----:B------:R-:W-:Y:S02]  /*16d80*/  IMAD.MOV.U32 R12, RZ, RZ, 0x1 ;  /* 0x00000001ff0c7424 */ /* 0x000fe400078e00ff */
        /* <DEDUP_REMOVED lines=14> */
.L_x_2281:
[----:B------:R-:W-:Y:S05]  /*16e70*/  BRA `(.L_x_2282) ;  /* 0x0000000000107947 */ /* 0x000fea0003800000 */
.L_x_2279:
[----:B------:R-:W0:Y:S02]  /*16e80*/  LDCU.64 UR4, c[0x0][0x770] ;  /* 0x0000ee00ff0477ac */ /* 0x000e240008000a00 */
[----:B0-----:R-:W-:-:S05]  /*16e90*/  IADD3 R2, P0, PT, R19, UR4, RZ ;  /* 0x0000000413027c10 */ /* 0x001fca000ff1e0ff */
[----:B------:R-:W-:-:S05]  /*16ea0*/  IMAD.X R3, RZ, RZ, UR5, P0 ;  /* 0x00000005ff037e24 */ /* 0x000fca00080e06ff */
[----:B------:R0:W-:Y:S03]  /*16eb0*/  STG.E.64 desc[UR36][R2.64], R16 ;  /* 0x0000001002007986 */ /* 0x0001e6000c101b24 */
.L_x_2282:
[----:B------:R-:W1:Y:S02]  /*16ec0*/  LDCU.64 UR4, c[0x0][0x770] ;  /* 0x0000ee00ff0477ac */ /* 0x000e640008000a00 */
[----:B-1----:R-:W-:-:S05]  /*16ed0*/  IADD3 R22, P0, PT, R22, UR4, RZ ;  /* 0x0000000416167c10 */ /* 0x002fca000ff1e0ff */
[----:B------:R-:W-:-:S05]  /*16ee0*/  IMAD.X R23, RZ, RZ, UR5, P0 ;  /* 0x00000005ff177e24 */ /* 0x000fca00080e06ff */
[----:B------:R-:W-:Y:S01]  /*16ef0*/  STG.E.64 desc[UR36][R22.64], R24 ;  /* 0x0000001816007986 */ /* 0x000fe2000c101b24 */
[----:B------:R-:W-:Y:S05]  /*16f00*/  EXIT ;  /* 0x000000000000794d */ /* 0x000fea0003800000 */
.L_x_2278:
[----:B------:R-:W-:Y:S04]  /*16f10*/  STG.E.64 desc[UR36][R4.64+0x8], R16 ;  /* 0x0000081004007986 */ /* 0x000fe8000c101b24 */
[----:B------:R-:W-:Y:S04]  /*16f20*/  STG.E.64 desc[UR36][R4.64+0x18], R24 ;  /* 0x0000181804007986 */ /* 0x000fe8000c101b24 */
[----:B------:R-:W-:Y:S04]  /*16f30*/  STG.E.U16 desc[UR36][R4.64], R9 ;  /* 0x0000000904007986 */ /* 0x000fe8000c101524 */
[----:B------:R-:W-:Y:S01]  /*16f40*/  STG.E.U16 desc[UR36][R4.64+0x10], R11 ;  /* 0x0000100b04007986 */ /* 0x000fe2000c101524 */
[----:B------:R-:W-:Y:S05]  /*16f50*/  EXIT ;  /* 0x000000000000794d */ /* 0x000fea0003800000 */
.L_x_2244:
[----:B------:R-:W2:Y:S02]  /*16f60*/  LDCU UR4, c[0x0][0x3a0] ;  /* 0x00007400ff0477ac */ /* 0x000ea40008000800 */
[----:B--2---:R-:W-:-:S13]  /*16f70*/  ISETP.GE.AND P1, PT, R23, UR4, PT ;  /* 0x0000000417007c0c */ /* 0x004fda000bf26270 */
[----:B------:R-:W-:Y:S05]  /*16f80*/  @P1 EXIT ;  /* 0x000000000000194d */ /* 0x000fea0003800000 */
[----:B------:R-:W2:Y:S01]  /*16f90*/  LDCU UR4, c[0x0][0x3b0] ;  /* 0x00007600ff0477ac */ /* 0x000ea20008000800 */
[----:B------:R-:W-:Y:S02]  /*16fa0*/  ISETP.NE.AND P2, PT, R17, RZ, PT ;  /* 0x000000ff1100720c */ /* 0x000fe40003f45270 */
[----:B--2---:R-:W-:-:S13]  /*16fb0*/  ISETP.NE.AND P1, PT, RZ, UR4, PT ;  /* 0x00000004ff007c0c */ /* 0x004fda000bf25270 */
[----:B------:R-:W-:Y:S05]  /*16fc0*/  @P1 EXIT P2 ;  /* 0x000000000000194d */ /* 0x000fea0001000000 */
[----:B------:R-:W2:Y:S01]  /*16fd0*/  LDCU UR4, c[0x0][0x3b4] ;  /* 0x00007680ff0477ac */ /* 0x000ea20008000800 */
[----:B------:R-:W-:Y:S02]  /*16fe0*/  ISETP.NE.AND P2, PT, R2, RZ, PT ;  /* 0x000000ff0200720c */ /* 0x000fe40003f45270 */
[----:B--2---:R-:W-:-:S13]  /*16ff0*/  ISETP.NE.AND P1, PT, RZ, UR4, PT ;  /* 0x00000004ff007c0c */ /* 0x004fda000bf25270 */
[----:B------:R-:W-:Y:S05]  /*17000*/  @P1 EXIT P2 ;  /* 0x000000000000194d */ /* 0x000fea0001000000 */
[----:B------:R-:W2:Y:S02]  /*17010*/  LDCU.U8 UR4, c[0x0][0x7a0] ;  /* 0x0000f400ff0477ac */ /* 0x000ea40008000000 */
[----:B--2---:R-:W-:-:S13]  /*17020*/  ISETP.NE.AND P3, PT, RZ, UR4, PT ;  /* 0x00000004ff007c0c */ /* 0x004fda000bf65270 */
[----:B------:R-:W0:Y:S02]  /*17030*/  @P3 LDC.64 R8, c[0x0][0x798] ;  /* 0x0001e600ff083b82 */ /* 0x000e240000000a00 */
[-C--:B01----:R-:W-:Y:S02]  /*17040*/  @P3 IADD3 R6, P1, PT, R6, R8.reuse, RZ ;  /* 0x0000000806063210 */ /* 0x083fe40007f3e0ff */
        /* <DEDUP_REMOVED lines=21> */
.L_x_2285:
[----:B------:R-:W-:Y:S02]  /*171a0*/  CS2R R26, SRZ ;  /* 0x00000000001a7805 */ /* 0x000fe4000001ff00 */
[----:B------:R-:W-:-:S07]  /*171b0*/  CS2R R6, SRZ ;  /* 0x0000000000067805 */ /* 0x000fce000001ff00 */
.L_x_2284:
[----:B------:R-:W0:Y:S01]  /*171c0*/  LDCU.U8 UR4, c[0x0][0x7a1] ;  /* 0x0000f420ff0477ac */ /* 0x000e220008000000 */
        /* <DEDUP_REMOVED lines=22> */
[----:B--2---:R-:W-:Y:S05]  /*17330*/  CALL.ABS.NOINC R2 ;  /* 0x0000000002007343 */ /* 0x004fea0003c00000 */
.L_x_2288:
        /* <DEDUP_REMOVED lines=19> */
.L_x_2289:
[----:B------:R-:W-:Y:S05]  /*17470*/  BRA `(.L_x_2290) ;  /* 0x0000000000107947 */ /* 0x000fea0003800000 */
.L_x_2287:
[----:B------:R-:W0:Y:S02]  /*17480*/  LDCU.64 UR4, c[0x0][0x770] ;  /* 0x0000ee00ff0477ac */ /* 0x000e240008000a00 */
[----:B0-----:R-:W-:-:S05]  /*17490*/  IADD3 R2, P0, PT, R19, UR4, RZ ;  /* 0x0000000413027c10 */ /* 0x001fca000ff1e0ff */
[----:B------:R-:W-:-:S05]  /*174a0*/  IMAD.X R3, RZ, RZ, UR5, P0 ;  /* 0x00000005ff037e24 */ /* 0x000fca00080e06ff */
[----:B------:R0:W-:Y:S03]  /*174b0*/  STG.E.64 desc[UR36][R2.64], R16 ;  /* 0x0000001002007986 */ /* 0x0001e6000c101b24 */
.L_x_2290:
[----:B------:R-:W0:Y:S02]  /*174c0*/  LDCU.64 UR4, c[0x0][0x770] ;  /* 0x0000ee00ff0477ac */ /* 0x000e240008000a00 */
[----:B0-----:R-:W-:-:S05]  /*174d0*/  IADD3 R2, P0, PT, R25, UR4, RZ ;  /* 0x0000000419027c10 */ /* 0x001fca000ff1e0ff */
[----:B------:R-:W-:-:S05]  /*174e0*/  IMAD.X R3, RZ, RZ, UR5, P0 ;  /* 0x00000005ff037e24 */ /* 0x000fca00080e06ff */
[----:B------:R-:W-:Y:S01]  /*174f0*/  STG.E.64 desc[UR36][R2.64], R26 ;  /* 0x0000001a02007986 */ /* 0x000fe2000c101b24 */
[----:B------:R-:W-:Y:S05]  /*17500*/  EXIT ;  /* 0x000000000000794d */ /* 0x000fea0003800000 */
.L_x_2286:
        /* <DEDUP_REMOVED lines=16> */
.L_x_2291:
        /* <DEDUP_REMOVED lines=15> */
.L_x_2292:
[----:B------:R-:W-:Y:S05]  /*17700*/  EXIT ;  /* 0x000000000000794d */ /* 0x000fea0003800000 */
.L_x_2283:
        /* <DEDUP_REMOVED lines=33> */
.L_x_2293:
        /* <DEDUP_REMOVED lines=22> */
.L_x_2296:
        /* <DEDUP_REMOVED lines=8> */
[----:B--2---:R-:W-:Y:S01]  /*17b00*/  IMAD.U32 R4, RZ, RZ, UR6 ;  /* 0x00000006ff047e24 */ /* 0x004fe2000f8e00ff */
[----:B------:R-:W-:-:S03]  /*17b10*/  MOV R5, UR7 ;  /* 0x0000000700057c02 */ /* 0x000fc60008000f00 */
[----:B------:R-:W-:Y:S01]  /*17b20*/  IMAD.X R15, RZ, RZ, UR5, P0 ;  /* 0x00000005ff0f7e24 */ /* 0x000fe200080e06ff */
[----:B------:R-:W0:Y:S01]  /*17b30*/  LDCU.64 UR4, c[0x4][0x200] ;  /* 0x01004000ff0477ac */ /* 0x000e220008000a00 */
[----:B---3--:R-:W-:Y:S02]  /*17b40*/  IMAD.U32 R6, RZ, RZ, UR8 ;  /* 0x00000008ff067e24 */ /* 0x008fe4000f8e00ff */
[----:B------:R-:W-:Y:S01]  /*17b50*/  IMAD.U32 R7, RZ, RZ, UR9 ;  /* 0x00000009ff077e24 */ /* 0x000fe2000f8e00ff */
[----:B------:R2:W-:Y:S01]  /*17b60*/  STG.E.64 desc[UR36][R14.64], R16 ;  /* 0x000000100e007986 */ /* 0x0005e2000c101b24 */
[----:B0-----:R-:W-:Y:S02]  /*17b70*/  IMAD.U32 R10, RZ, RZ, UR4 ;  /* 0x00000004ff0a7e24 */ /* 0x001fe4000f8e00ff */
[----:B--2---:R-:W-:-:S07]  /*17b80*/  IMAD.U32 R11, RZ, RZ, UR5 ;  /* 0x00000005ff0b7e24 */ /* 0x004fce000f8e00ff */
[----:B------:R-:W-:-:S07]  /*17b90*/  LEPC R20, `(.L_x_2297) ;  /* 0x000000001014794e */ /* 0x000fce0000000000 */
[----:B-1----:R-:W-:Y:S05]  /*17ba0*/  CALL.ABS.NOINC R2 ;  /* 0x0000000002007343 */ /* 0x002fea0003c00000 */
.L_x_2297:
[----:B------:R-:W-:Y:S05]  /*17bb0*/  BRA `(.L_x_2298) ;  /* 0x0000000000107947 */ /* 0x000fea0003800000 */
.L_x_2295:
[----:B------:R-:W0:Y:S02]  /*17bc0*/  LDCU.64 UR4, c[0x0][0x770] ;  /* 0x0000ee00ff0477ac */ /* 0x000e240008000a00 */
[----:B0-----:R-:W-:-:S05]  /*17bd0*/  IADD3 R2, P0, PT, R19, UR4, RZ ;  /* 0x0000000413027c10 */ /* 0x001fca000ff1e0ff */
[----:B------:R-:W-:-:S05]  /*17be0*/  IMAD.X R3, RZ, RZ, UR5, P0 ;  /* 0x00000005ff037e24 */ /* 0x000fca00080e06ff */
[----:B------:R0:W-:Y:S03]  /*17bf0*/  STG.E.64 desc[UR36][R2.64], R16 ;  /* 0x0000001002007986 */ /* 0x0001e6000c101b24 */
.L_x_2298:
[----:B------:R-:W0:Y:S02]  /*17c00*/  LDCU.64 UR4, c[0x0][0x770] ;  /* 0x0000ee00ff0477ac */ /* 0x000e240008000a00 */
[----:B0-----:R-:W-:-:S05]  /*17c10*/  IADD3 R2, P0, PT, R25, UR4, RZ ;  /* 0x0000000419027c10 */ /* 0x001fca000ff1e0ff */
[----:B------:R-:W-:-:S05]  /*17c20*/  IMAD.X R3, RZ, RZ, UR5, P0 ;  /* 0x00000005ff037e24 */ /* 0x000fca00080e06ff */
[----:B------:R-:W-:Y:S01]  /*17c30*/  STG.E.64 desc[UR36][R2.64], R26 ;  /* 0x0000001a02007986 */ /* 0x000fe2000c101b24 */
[----:B------:R-:W-:Y:S05]  /*17c40*/  EXIT ;  /* 0x000000000000794d */ /* 0x000fea0003800000 */
.L_x_2294:
[----:B------:R-:W-:Y:S04]  /*17c50*/  STG.E.64 desc[UR36][R4.64+0x8], R16 ;  /* 0x0000081004007986 */ /* 0x000fe8000c101b24 */
[----:B------:R-:W-:Y:S04]  /*17c60*/  STG.E.64 desc[UR36][R4.64+0x18], R26 ;  /* 0x0000181a04007986 */ /* 0x000fe8000c101b24 */
[----:B------:R-:W-:Y:S04]  /*17c70*/  STG.E.U16 desc[UR36][R4.64], R3 ;  /* 0x0000000304007986 */ /* 0x000fe8000c101524 */
[----:B------:R-:W-:Y:S01]  /*17c80*/  STG.E.U16 desc[UR36][R4.64+0x10], R24 ;  /* 0x0000101804007986 */ /* 0x000fe2000c101524 */
[----:B------:R-:W-:Y:S05]  /*17c90*/  EXIT ;  /* 0x000000000000794d */ /* 0x000fea0003800000 */
        .weak           $__internal_7_$__cuda_sm20_div_u64
        .type           $__internal_7_$__cuda_sm20_div_u64,@function
        .size           $__internal_7_$__cuda_sm20_div_u64,(.L_x_6059 - $__internal_7_$__cuda_sm20_div_u64)
$__internal_7_$__cuda_sm20_div_u64:
[----:B------:R-:W-:-:S06]  /*17ca0*/  IMAD.MOV.U32 R9, RZ, RZ, RZ ;  /* 0x000000ffff097224 */ /* 0x000fcc00078e00ff */
        /* <DEDUP_REMOVED lines=42> */
[----:B------:R-:W-:Y:S02]  /*17f50*/  IADD3 R15, P0, PT, -R12, R4, RZ ;  /* 0x000000040c0f7210 */ /* 0x000fe40007f1e1ff */
[----:B------:R-:W-:Y:S01]  /*17f60*/  IADD3 R4, P2, PT, R11, 0x1, RZ ;  /* 0x000000010b047810 */ /* 0x000fe20007f5e0ff */
[----:B------:R-:W-:-:S04]  /*17f70*/  IMAD R13, R9, R8, R13 ;  /* 0x00000008090d7224 */ /* 0x000fc800078e020d */
[----:B------:R-:W-:Y:S01]  /*17f80*/  IMAD.X R14, R5, 0x1, ~R13, P0 ;  /* 0x00000001050e7824 */ /* 0x000fe200000e0e0d */
[----:B------:R-:W-:Y:S01]  /*17f90*/  ISETP.GE.U32.AND P0, PT, R15, R8, PT ;  /* 0x000000080f00720c */ /* 0x000fe20003f06070 */
[----:B------:R-:W-:Y:S01]  /*17fa0*/  IMAD.X R12, RZ, RZ, R9, P2 ;  /* 0x000000ffff0c7224 */ /* 0x000fe200010e0609 */
[-C--:B------:R-:W-:Y:S02]  /*17fb0*/  IADD3 R5, P1, PT, -R8, R15.reuse, RZ ;  /* 0x0000000f08057210 */ /* 0x080fe40007f3e1ff */
[C---:B------:R-:W-:Y:S02]  /*17fc0*/  ISETP.GE.U32.AND.EX P0, PT, R14.reuse, RZ, PT, P0 ;  /* 0x000000ff0e00720c */ /* 0x040fe40003f06100 */
[----:B------:R-:W-:Y:S02]  /*17fd0*/  IADD3.X R13, PT, PT, R14, -0x1, RZ, P1, !PT ;  /* 0xffffffff0e0d7810 */ /* 0x000fe40000ffe4ff */
[----:B------:R-:W-:Y:S02]  /*17fe0*/  SEL R5, R5, R15, P0 ;  /* 0x0000000f05057207 */ /* 0x000fe40000000000 */
[----:B------:R-:W-:-:S02]  /*17ff0*/  SEL R11, R4, R11, P0 ;  /* 0x0000000b040b7207 */ /* 0x000fc40000000000 */
[----:B------:R-:W-:Y:S02]  /*18000*/  SEL R13, R13, R14, P0 ;  /* 0x0000000e0d0d7207 */ /* 0x000fe40000000000 */
[----:B------:R-:W-:Y:S02]  /*18010*/  SEL R12, R12, R9, P0 ;  /* 0x000000090c0c7207 */ /* 0x000fe40000000000 */
[----:B------:R-:W-:Y:S02]  /*18020*/  ISETP.GE.U32.AND P0, PT, R5, R8, PT ;  /* 0x000000080500720c */ /* 0x000fe40003f06070 */
[----:B------:R-:W-:Y:S02]  /*18030*/  IADD3 R4, P2, PT, R11, 0x1, RZ ;  /* 0x000000010b047810 */ /* 0x000fe40007f5e0ff */
[----:B------:R-:W-:Y:S02]  /*18040*/  ISETP.GE.U32.AND.EX P0, PT, R13, RZ, PT, P0 ;  /* 0x000000ff0d00720c */ /* 0x000fe40003f06100 */
[----:B------:R-:W-:Y:S01]  /*18050*/  ISETP.NE.U32.AND P1, PT, R8, RZ, PT ;  /* 0x000000ff0800720c */ /* 0x000fe20003f25070 */
[----:B------:R-:W-:Y:S01]  /*18060*/  IMAD.X R5, RZ, RZ, R12, P2 ;  /* 0x000000ffff057224 */ /* 0x000fe200010e060c */
[----:B------:R-:W-:Y:S01]  /*18070*/  SEL R4, R4, R11, P0 ;  /* 0x0000000b04047207 */ /* 0x000fe20000000000 */
[----:B------:R-:W-:Y:S01]  /*18080*/  IMAD.MOV.U32 R11, RZ, RZ, 0x0 ;  /* 0x00000000ff0b7424 */ /* 0x000fe200078e00ff */
[----:B------:R-:W-:-:S02]  /*18090*/  ISETP.NE.AND.EX P1, PT, RZ, RZ, PT, P1 ;  /* 0x000000ffff00720c */ /* 0x000fc40003f25310 */
[----:B------:R-:W-:Y:S02]  /*180a0*/  SEL R5, R5, R12, P0 ;  /* 0x0000000c05057207 */ /* 0x000fe40000000000 */
[----:B------:R-:W-:Y:S02]  /*180b0*/  SEL R4, R4, 0xffffffff, P1 ;  /* 0xffffffff04047807 */ /* 0x000fe40000800000 */
[----:B------:R-:W-:Y:S01]  /*180c0*/  SEL R5, R5, 0xffffffff, P1 ;  /* 0xffffffff05057807 */ /* 0x000fe20000800000 */
[----:B------:R-:W-:Y:S06]  /*180d0*/  RET.REL.NODEC R10 `(_ZN2at6native13reduce_kernelILi256ELi2ENS0_8ReduceOpIsNS0_9ArgMinOpsIsEEjlLi4ELi4EEEEEvT1_) ;  /* 0xfffffe7c0ac87950 */ /* 0x000fec0003c3ffff */
.L_x_2299:
        /* <DEDUP_REMOVED lines=10> */
.L_x_6059:


//--------------------- .text._ZN2at6native13reduce_kernelILi128ELi4ENS0_8ReduceOpIsNS0_9ArgMinOpsIsEEjlLi4ELi4EEEEEvT1_ --------------------------
	.section	.text._ZN2at6native13reduce_kernelILi128ELi4ENS0_8ReduceOpIsNS0_9ArgMinOpsIsEEjlLi4ELi4EEEEEvT1_,"ax",@progbits
	.align	128
        .global         _ZN2at6native13reduce_kernelILi128ELi4ENS0_8ReduceOpIsNS0_9ArgMinOpsIsEEjlLi4ELi4EEEEEvT1_
        .type           _ZN2at6native13reduce_kernelILi128ELi4ENS0_8ReduceOpIsNS0_9ArgMinOpsIsEEjlLi4ELi4EEEEEvT1_,@function
        .size           _ZN2at6native13reduce_kernelILi128ELi4ENS0_8ReduceOpIsNS0_9ArgMinOpsIsEEjlLi4ELi4EEEEEvT1_,(.L_x_6060 - _ZN2at6native13reduce_kernelILi128ELi4ENS0_8ReduceOpIsNS0_9ArgMinOpsIsEEjlLi4ELi4EEEEEvT1_)
        .other          _ZN2at6native13reduce_kernelILi128ELi4ENS0_8ReduceOpIsNS0_9ArgMinOpsIsEEjlLi4ELi4EEEEEvT1_,@"STO_CUDA_ENTRY STV_DEFAULT"
_ZN2at6native13reduce_kernelILi128ELi4ENS0_8ReduceOpIsNS0_9ArgMinOpsIsEEjlLi4ELi4EEEEEvT1_:
.text._ZN2at6native13reduce_kernelILi128ELi4ENS0_8ReduceOpIsNS0_9ArgMinOpsIsEEjlLi4ELi4EEEEEvT1_:
        /* <DEDUP_REMOVED lines=296> */
.L_x_2300:
[----:B------:R-:W0:Y:S01]  /*1280*/  LDCU UR5, c[0x0][0x39c] ;  /* 0x00007380ff0577ac */ /* 0x000e220008000800 */
[----:B------:R-:W-:Y:S01]  /*1290*/  BSSY.RECONVERGENT B6, `(.L_x_2301) ;  /* 0x000126e000067945 */ /* 0x000fe20003800200 */
[----:B------:R-:W-:Y:S01]  /*12a0*/  PRMT R27, RZ, 0x7610, R27 ;  /* 0x00007610ff1b7816 */ /* 0x000fe2000000001b */
[----:B------:R-:W-:Y:S01]  /*12b0*/  IMAD.MOV.U32 R16, RZ, RZ, RZ ;  /* 0x000000ffff107224 */ /* 0x000fe200078e00ff */
[----:B------:R-:W1:Y:S01]  /*12c0*/  LDCU UR4, c[0x0][0x3a0] ;  /* 0x00007400ff0477ac */ /* 0x000e620008000800 */
[----:B------:R-:W-:Y:S01]  /*12d0*/  IMAD.MOV.U32 R31, RZ, RZ, RZ ;  /* 0x000000ffff1f7224 */ /* 0x000fe200078e00ff */
[----:B------:R-:W-:Y:S02]  /*12e0*/  CS2R R8, SRZ ;  /* 0x0000000000087805 */ /* 0x000fe4000001ff00 */
[----:B------:R-:W-:Y:S01]  /*12f0*/  PRMT R15, RZ, 0x7610, R15 ;  /* 0x00007610ff0f7816 */ /* 0x000fe2000000000f */
[----:B------:R-:W2:Y:S01]  /*1300*/  LDCU.64 UR36, c[0x0][0x358] ;  /* 0x00006b00ff2477ac */ /* 0x000ea20008000a00 */
[----:B------:R-:W-:-:S02]  /*1310*/  CS2R R6, SRZ ;  /* 0x0000000000067805 */ /* 0x000fc4000001ff00 */
[----:B------:R-:W-:Y:S01]  /*1320*/  PRMT R13, RZ, 0x7610, R13 ;  /* 0x00007610ff0d7816 */ /* 0x000fe2000000000d */
[----:B------:R-:W-:Y:S01]  /*1330*/  IMAD.MOV.U32 R0, RZ, RZ, RZ ;  /* 0x000000ffff007224 */ /* 0x000fe200078e00ff */
[----:B------:R-:W-:Y:S01]  /*1340*/  PRMT R11, RZ, 0x7610, R11 ;  /* 0x00007610ff0b7816 */ /* 0x000fe2000000000b */
[----:B------:R-:W-:Y:S02]  /*1350*/  IMAD.MOV.U32 R3, RZ, RZ, RZ ;  /* 0x000000ffff037224 */ /* 0x000fe400078e00ff */
        /* <DEDUP_REMOVED lines=9> */
[----:B------:R-:W-:Y:S02]  /*13f0*/  IMAD.MOV.U32 R22, RZ, RZ, R56 ;  /* 0x000000ffff167224 */ /* 0x000fe400078e0038 */
[----:B------:R-:W-:Y:S01]  /*1400*/  IMAD.MOV.U32 R23, RZ, RZ, R57 ;  /* 0x000000ffff177224 */ /* 0x000fe200078e0039 */
[----:B------:R-:W-:Y:S06]  /*1410*/  BRA.U !UP0, `(.L_x_2303) ;  /* 0x0000000d08b07547 */ /* 0x000fec000b800000 */
        /* <DEDUP_REMOVED lines=18> */
.L_x_2304:
        /* <DEDUP_REMOVED lines=56> */
.L_x_2308:
[----:B------:R-:W-:Y:S05]  /*18c0*/  BSYNC.RECONVERGENT B1 ;  /* 0x0000000000017941 */ /* 0x000fea0003800200 */
.L_x_2307:
[----:B------:R-:W0:Y:S01]  /*18d0*/  LDC R25, c[0x0][0x39c] ;  /* 0x0000e700ff197b82 */ /* 0x000e220000000800 */
[----:B------:R-:W-:Y:S02]  /*18e0*/  IADD3 R22, P0, PT, R22, 0x8, RZ ;  /* 0x0000000816167810 */ /* 0x000fe40007f1e0ff */
[----:B------:R-:W-:-:S03]  /*18f0*/  IADD3 R7, PT, PT, -R56, 0x4, RZ ;  /* 0x0000000438077810 */ /* 0x000fc60007ffe1ff */
[----:B------:R-:W-:Y:S01]  /*1900*/  IMAD.X R23, RZ, RZ, R23, P0 ;  /* 0x000000ffff177224 */ /* 0x000fe200000e0617 */
[----:B0-----:R-:W-:-:S07]  /*1910*/  IADD3 R25, PT, PT, R56, -0x4, R25 ;  /* 0xfffffffc38197810 */ /* 0x001fce0007ffe019 */
.L_x_2306:
[----:B------:R-:W-:Y:S05]  /*1920*/  BSYNC.RECONVERGENT B0 ;  /* 0x0000000000007941 */ /* 0x000fea0003800200 */
.L_x_2305:
[----:B------:R-:W0:Y:S01]  /*1930*/  LDC.64 R4, c[0x0][0x3b0] ;  /* 0x0000ec00ff047b82 */ /* 0x000e220000000a00 */
[----:B------:R-:W-:Y:S01]  /*1940*/  BSSY.RECONVERGENT B0, `(.L_x_2309) ;  /* 0x0000055000007945 */ /* 0x000fe20003800200 */
[----:B------:R-:W-:Y:S02]  /*1950*/  IMAD.MOV.U32 R33, RZ, RZ, R26 ;  /* 0x000000ffff217224 */ /* 0x000fe400078e001a */
[----:B------:R-:W-:-:S04]  /*1960*/  IMAD.MOV.U32 R10, RZ, RZ, R12 ;  /* 0x000000ffff0a7224 */ /* 0x000fc800078e000c */
[----:B------:R-:W1:Y:S01]  /*1970*/  LDC R8, c[0x0][0x3b8] ;  /* 0x0000ee00ff087b82 */ /* 0x000e620000000800 */
[----:B0-----:R-:W-:Y:S01]  /*1980*/  IMAD R4, R17, R4, RZ ;  /* 0x0000000411047224 */ /* 0x001fe200078e02ff */
[----:B------:R-:W-:-:S03]  /*1990*/  ISETP.NE.AND P0, PT, R5, RZ, PT ;  /* 0x000000ff0500720c */ /* 0x000fc60003f05270 */
[C---:B------:R-:W-:Y:S01]  /*19a0*/  IMAD R11, R2.reuse, R5, R4 ;  /* 0x00000005020b7224 */ /* 0x040fe200078e0204 */
[----:B------:R-:W-:-:S03]  /*19b0*/  ISETP.NE.AND P0, PT, R2, RZ, P0 ;  /* 0x000000ff0200720c */ /* 0x000fc60000705270 */
[----:B-1----:R-:W-:Y:S01]  /*19c0*/  IMAD R11, R24, R8, R11 ;  /* 0x00000008180b7224 */ /* 0x002fe200078e020b */
[----:B------:R-:W-:-:S03]  /*19d0*/  ISETP.NE.AND P1, PT, R8, RZ, PT ;  /* 0x000000ff0800720c */ /* 0x000fc60003f25270 */
[----:B------:R-:W-:Y:S01]  /*19e0*/  IMAD.SHL.U32 R4, R11, 0x4, RZ ;  /* 0x000000040b047824 */ /* 0x000fe200078e00ff */
[----:B------:R-:W-:Y:S01]  /*19f0*/  ISETP.NE.AND P1, PT, R24, RZ, P1 ;  /* 0x000000ff1800720c */ /* 0x000fe20000f25270 */
[----:B------:R-:W-:Y:S02]  /*1a00*/  IMAD.MOV.U32 R24, RZ, RZ, R30 ;  /* 0x000000ffff187224 */ /* 0x000fe400078e001e */
[----:B------:R-:W-:Y:S01]  /*1a10*/  VIADD R8, R4, 0x3 ;  /* 0x0000000304087836 */ /* 0x000fe20000000000 */
[----:B------:R-:W-:-:S04]  /*1a20*/  PLOP3.LUT P0, PT, P0, P1, PT, 0xf8, 0x8f ;  /* 0x00000000008f781c */ /* 0x000fc80000703f70 */
[----:B------:R-:W-:-:S13]  /*1a30*/  ISETP.GE.U32.AND P2, PT, R8, R25, PT ;  /* 0x000000190800720c */ /* 0x000fda0003f46070 */
[----:B------:R-:W-:Y:S05]  /*1a40*/  @P2 BRA `(.L_x_2310) ;  /* 0x0000000400102947 */ /* 0x000fea0003800000 */
[----:B------:R-:W-:Y:S02]  /*1a50*/  IMAD.MOV.U32 R8, RZ, RZ, R4 ;  /* 0x000000ffff087224 */ /* 0x000fe400078e0004 */
[----:B------:R-:W-:Y:S02]  /*1a60*/  IMAD.MOV.U32 R24, RZ, RZ, R30 ;  /* 0x000000ffff187224 */ /* 0x000fe400078e001e */
[----:B------:R-:W-:Y:S02]  /*1a70*/  IMAD.MOV.U32 R33, RZ, RZ, R26 ;  /* 0x000000ffff217224 */ /* 0x000fe400078e001a */
[----:B------:R-:W-:-:S07]  /*1a80*/  IMAD.MOV.U32 R10, RZ, RZ, R12 ;  /* 0x000000ffff0a7224 */ /* 0x000fce00078e000c */
.L_x_2311:
[----:B------:R-:W-:Y:S01]  /*1a90*/  IMAD.WIDE.U32 R4, R11, 0x8, R22 ;  /* 0x000000080b047825 */ /* 0x000fe200078e0016 */
[----:B------:R-:W-:Y:S01]  /*1aa0*/  PRMT R14, R9, 0x9910, RZ ;  /* 0x00009910090e7816 */ /* 0x000fe200000000ff */
[----:B------:R-:W0:Y:S03]  /*1ab0*/  LDCU UR4, c[0x0][0x3a4] ;  /* 0x00007480ff0477ac */ /* 0x000e260008000800 */
[----:B------:R1:W2:Y:S01]  /*1ac0*/  LDG.E.64 R28, desc[UR36][R4.64] ;  /* 0x00000024041c7981 */ /* 0x0002a2000c1e1b00 */
[----:B------:R-:W-:Y:S01]  /*1ad0*/  PRMT R20, R12, 0x9910, RZ ;  /* 0x000099100c147816 */ /* 0x000fe200000000ff */
[----:B-1----:R-:W-:-:S04]  /*1ae0*/  IMAD.IADD R4, R8, 0x1, R7 ;  /* 0x0000000108047824 */ /* 0x002fc800078e0207 */
[----:B------:R-:W-:Y:S01]  /*1af0*/  VIADD R21, R4, 0x3 ;  /* 0x0000000304157836 */ /* 0x000fe20000000000 */
[----:B------:R-:W-:Y:S01]  /*1b00*/  ISETP.GE.U32.AND P1, PT, R35, R4, PT ;  /* 0x000000042300720c */ /* 0x000fe20003f26070 */
[----:B0-----:R-:W-:-:S03]  /*1b10*/  VIADD R11, R11, UR4 ;  /* 0x000000040b0b7c36 */ /* 0x001fc60008000000 */
[----:B------:R-:W-:Y:S02]  /*1b20*/  ISETP.GE.AND.EX P1, PT, R32, RZ, PT, P1 ;  /* 0x000000ff2000720c */ /* 0x000fe40003f26310 */
[C---:B--2---:R-:W-:Y:S02]  /*1b30*/  PRMT R13, R28.reuse, 0x9910, RZ ;  /* 0x000099101c0d7816 */ /* 0x044fe400000000ff */
[----:B------:R-:W-:Y:S02]  /*1b40*/  PRMT R15, R28, 0xbb32, RZ ;  /* 0x0000bb321c0f7816 */ /* 0x000fe400000000ff */
[CC--:B------:R-:W-:Y:S02]  /*1b50*/  ISETP.NE.AND P3, PT, R14.reuse, R13.reuse, PT ;  /* 0x0000000d0e00720c */ /* 0x0c0fe40003f65270 */
[----:B------:R-:W-:Y:S01]  /*1b60*/  ISETP.GE.AND P4, PT, R14, R13, PT ;  /* 0x0000000d0e00720c */ /* 0x000fe20003f86270 */
[----:B------:R-:W-:Y:S01]  /*1b70*/  VIADD R13, R4, 0x1 ;  /* 0x00000001040d7836 */ /* 0x000fe20000000000 */
[----:B------:R-:W-:-:S02]  /*1b80*/  ISETP.NE.AND P6, PT, R20, R15, PT ;  /* 0x0000000f1400720c */ /* 0x000fc40003fc5270 */
[----:B------:R-:W-:Y:S02]  /*1b90*/  ISETP.GE.AND P5, PT, R20, R15, PT ;  /* 0x0000000f1400720c */ /* 0x000fe40003fa6270 */
[----:B------:R-:W-:Y:S02]  /*1ba0*/  PRMT R20, R6, 0x9910, RZ ;  /* 0x0000991006147816 */ /* 0x000fe400000000ff */
[----:B------:R-:W-:Y:S02]  /*1bb0*/  ISETP.GE.U32.AND P2, PT, R24, R13, PT ;  /* 0x0000000d1800720c */ /* 0x000fe40003f46070 */
[----:B------:R-:W-:Y:S02]  /*1bc0*/  PRMT R5, R29, 0xbb32, RZ ;  /* 0x0000bb321d057816 */ /* 0x000fe400000000ff */
[----:B------:R-:W-:Y:S02]  /*1bd0*/  SEL R8, RZ, 0xffffffff, !P5 ;  /* 0xffffffffff087807 */ /* 0x000fe40006800000 */
[----:B------:R-:W-:-:S02]  /*1be0*/  ISETP.GE.AND.EX P2, PT, R26, RZ, PT, P2 ;  /* 0x000000ff1a00720c */ /* 0x000fc40003f46320 */
[CC--:B------:R-:W-:Y:S02]  /*1bf0*/  ISETP.NE.AND P5, PT, R20.reuse, R5.reuse, PT ;  /* 0x000000051400720c */ /* 0x0c0fe40003fa5270 */
[----:B------:R-:W-:Y:S02]  /*1c00*/  @!P6 SEL R8, RZ, 0xffffffff, !P2 ;  /* 0xffffffffff08e807 */ /* 0x000fe40005000000 */
[----:B------:R-:W-:Y:S02]  /*1c10*/  ISETP.GE.AND P6, PT, R20, R5, PT ;  /* 0x000000051400720c */ /* 0x000fe40003fc6270 */
[----:B------:R-:W-:Y:S02]  /*1c20*/  ISETP.GE.U32.AND P2, PT, R0, R21, PT ;  /* 0x000000150000720c */ /* 0x000fe40003f46070 */
[----:B------:R-:W-:Y:S02]  /*1c30*/  PRMT R15, R10, 0x9910, RZ ;  /* 0x000099100a0f7816 */ /* 0x000fe400000000ff */
[----:B------:R-:W-:-:S02]  /*1c40*/  PRMT R14, R29, 0x9910, RZ ;  /* 0x000099101d0e7816 */ /* 0x000fc400000000ff */
[----:B------:R-:W-:Y:S02]  /*1c50*/  SEL R5, RZ, 0xffffffff, !P1 ;  /* 0xffffffffff057807 */ /* 0x000fe40004800000 */
[----:B------:R-:W-:Y:S02]  /*1c60*/  SEL R20, RZ, 0xffffffff, !P6 ;  /* 0xffffffffff147807 */ /* 0x000fe40007000000 */
[----:B------:R-:W-:Y:S02]  /*1c70*/  ISETP.GE.AND.EX P2, PT, R3, RZ, PT, P2 ;  /* 0x000000ff0300720c */ /* 0x000fe40003f46320 */
[CC--:B------:R-:W-:Y:S02]  /*1c80*/  ISETP.NE.AND P1, PT, R15.reuse, R14.reuse, PT ;  /* 0x0000000e0f00720c */ /* 0x0c0fe40003f25270 */
[----:B------:R-:W-:Y:S01]  /*1c90*/  ISETP.GE.AND P6, PT, R15, R14, PT ;  /* 0x0000000e0f00720c */ /* 0x000fe20003fc6270 */
[----:B------:R-:W-:Y:S01]  /*1ca0*/  VIADD R14, R4, 0x2 ;  /* 0x00000002040e7836 */ /* 0x000fe20000000000 */
[----:B------:R-:W-:-:S02]  /*1cb0*/  LOP3.LUT R8, R8, 0x1, RZ, 0xc0, !PT ;  /* 0x0000000108087812 */ /* 0x000fc400078ec0ff */
[----:B------:R-:W-:Y:S02]  /*1cc0*/  @!P5 SEL R20, RZ, 0xffffffff, !P2 ;  /* 0xffffffffff14d807 */ /* 0x000fe40005000000 */
[----:B------:R-:W-:Y:S02]  /*1cd0*/  @P3 SEL R5, RZ, 0xffffffff, !P4 ;  /* 0xffffffffff053807 */ /* 0x000fe40006000000 */
[----:B------:R-:W-:Y:S02]  /*1ce0*/  ISETP.GE.U32.AND P4, PT, R30, R14, PT ;  /* 0x0000000e1e00720c */ /* 0x000fe40003f86070 */
[----:B------:R-:W-:Y:S01]  /*1cf0*/  ISETP.NE.U32.AND P3, PT, R8, 0x1, PT ;  /* 0x000000010800780c */ /* 0x000fe20003f65070 */
[----:B------:R-:W-:Y:S01]  /*1d00*/  IMAD.SHL.U32 R8, R11, 0x4, RZ ;  /* 0x000000040b087824 */ /* 0x000fe200078e00ff */
[----:B------:R-:W-:Y:S02]  /*1d10*/  LOP3.LUT R20, R20, 0x1, RZ, 0xc0, !PT ;  /* 0x0000000114147812 */ /* 0x000fe400078ec0ff */
[----:B------:R-:W-:-:S02]  /*1d20*/  ISETP.GE.AND.EX P2, PT, R33, RZ, PT, P4 ;  /* 0x000000ff2100720c */ /* 0x000fc40003f46340 */
[----:B------:R-:W-:Y:S01]  /*1d30*/  ISETP.NE.U32.AND P4, PT, R20, 0x1, PT ;  /* 0x000000011400780c */ /* 0x000fe20003f85070 */
[----:B------:R-:W-:Y:S01]  /*1d40*/  VIADD R20, R8, 0x3 ;  /* 0x0000000308147836 */ /* 0x000fe20000000000 */
[----:B------:R-:W-:Y:S02]  /*1d50*/  SEL R15, RZ, 0xffffffff, !P6 ;  /* 0xffffffffff0f7807 */ /* 0x000fe40007000000 */
[----:B------:R-:W-:Y:S02]  /*1d60*/  @!P1 SEL R15, RZ, 0xffffffff, !P2 ;  /* 0xffffffffff0f9807 */ /* 0x000fe40005000000 */
[----:B------:R-:W-:Y:S02]  /*1d70*/  ISETP.GE.U32.AND P5, PT, R20, R25, PT ;  /* 0x000000191400720c */ /* 0x000fe40003fa6070 */
[----:B------:R-:W-:Y:S02]  /*1d80*/  LOP3.LUT R5, R5, 0x1, RZ, 0xc0, !PT ;  /* 0x0000000105057812 */ /* 0x000fe400078ec0ff */
[----:B------:R-:W-:-:S02]  /*1d90*/  LOP3.LUT R15, R15, 0x1, RZ, 0xc0, !PT ;  /* 0x000000010f0f7812 */ /* 0x000fc400078ec0ff */
[----:B------:R-:W-:Y:S02]  /*1da0*/  ISETP.NE.U32.AND P1, PT, R5, 0x1, PT ;  /* 0x000000010500780c */ /* 0x000fe40003f25070 */
[----:B------:R-:W-:Y:S02]  /*1db0*/  ISETP.NE.U32.AND P2, PT, R15, 0x1, PT ;  /* 0x000000010f00780c */ /* 0x000fe40003f45070 */
[----:B------:R-:W-:Y:S02]  /*1dc0*/  SEL R35, R4, R35, !P1 ;  /* 0x0000002304237207 */ /* 0x000fe40004800000 */
[C---:B------:R-:W-:Y:S02]  /*1dd0*/  SEL R9, R28.reuse, R9, !P1 ;  /* 0x000000091c097207 */ /* 0x040fe40004800000 */
[----:B------:R-:W-:Y:S02]  /*1de0*/  @!P3 PRMT R12, R28, 0x7632, R12 ;  /* 0x000076321c0cb816 */ /* 0x000fe4000000000c */
[----:B------:R-:W-:-:S02]  /*1df0*/  SEL R24, R13, R24, !P3 ;  /* 0x000000180d187207 */ /* 0x000fc40005800000 */
[----:B------:R-:W-:Y:S02]  /*1e00*/  SEL R30, R14, R30, !P2 ;  /* 0x0000001e0e1e7207 */ /* 0x000fe40005000000 */
[C---:B------:R-:W-:Y:S02]  /*1e10*/  SEL R10, R29.reuse, R10, !P2 ;  /* 0x0000000a1d0a7207 */ /* 0x040fe40005000000 */
[----:B------:R-:W-:Y:S02]  /*1e20*/  @!P4 PRMT R6, R29, 0x7632, R6 ;  /* 0x000076321d06c816 */ /* 0x000fe40000000006 */
[----:B------:R-:W-:Y:S02]  /*1e30*/  SEL R0, R21, R0, !P4 ;  /* 0x0000000015007207 */ /* 0x000fe40006000000 */
[----:B------:R-:W-:Y:S02]  /*1e40*/  SEL R32, R32, RZ, P1 ;  /* 0x000000ff20207207 */ /* 0x000fe40000800000 */
[----:B------:R-:W-:-:S02]  /*1e50*/  SEL R26, R26, RZ, P3 ;  /* 0x000000ff1a1a7207 */ /* 0x000fc40001800000 */
[----:B------:R-:W-:Y:S02]  /*1e60*/  SEL R33, R33, RZ, P2 ;  /* 0x000000ff21217207 */ /* 0x000fe40001000000 */
[----:B------:R-:W-:Y:S01]  /*1e70*/  SEL R3, R3, RZ, P4 ;  /* 0x000000ff03037207 */ /* 0x000fe20002000000 */
[----:B------:R-:W-:Y:S06]  /*1e80*/  @!P5 BRA `(.L_x_2311) ;  /* 0xfffffffc0000d947 */ /* 0x000fec000383ffff */
.L_x_2310:
[----:B------:R-:W-:Y:S05]  /*1e90*/  BSYNC.RECONVERGENT B0 ;  /* 0x0000000000007941 */ /* 0x000fea0003800200 */
.L_x_2309:
        /* <DEDUP_REMOVED lines=23> */
.L_x_2313:
[----:B------:R-:W-:Y:S05]  /*2010*/  BSYNC.RECONVERGENT B0 ;  /* 0x0000000000007941 */ /* 0x000fea0003800200 */
.L_x_2312:
[----:B------:R-:W-:Y:S02]  /*2020*/  PRMT R4, R12, 0x9910, RZ ;  /* 0x000099100c047816 */ /* 0x000fe400000000ff */
[----:B------:R-:W-:Y:S02]  /*2030*/  PRMT R5, R9, 0x9910, RZ ;  /* 0x0000991009057816 */ /* 0x000fe400000000ff */
[----:B------:R-:W-:Y:S02]  /*2040*/  ISETP.GE.U32.AND P0, PT, R35, R24, PT ;  /* 0x000000182300720c */ /* 0x000fe40003f06070 */
[CC--:B------:R-:W-:Y:S02]  /*2050*/  ISETP.NE.AND P2, PT, R5.reuse, R4.reuse, PT ;  /* 0x000000040500720c */ /* 0x0c0fe40003f45270 */
[----:B------:R-:W-:Y:S02]  /*2060*/  ISETP.GE.AND P1, PT, R5, R4, PT ;  /* 0x000000040500720c */ /* 0x000fe40003f26270 */
[----:B------:R-:W-:-:S02]  /*2070*/  ISETP.GE.AND.EX P0, PT, R32, R26, PT, P0 ;  /* 0x0000001a2000720c */ /* 0x000fc40003f06300 */
[----:B------:R-:W-:Y:S02]  /*2080*/  SEL R4, RZ, 0xffffffff, !P1 ;  /* 0xffffffffff047807 */ /* 0x000fe40004800000 */
[----:B------:R-:W-:Y:S02]  /*2090*/  PRMT R15, RZ, 0x7610, R15 ;  /* 0x00007610ff0f7816 */ /* 0x000fe4000000000f */
[----:B------:R-:W-:-:S03]  /*20a0*/  PRMT R13, RZ, 0x7610, R13 ;  /* 0x00007610ff0d7816 */ /* 0x000fc6000000000d */
        /* <DEDUP_REMOVED lines=31> */
[----:B------:R-:W-:Y:S02]  /*22a0*/  CS2R R6, SRZ ;  /* 0x0000000000067805 */ /* 0x000fe4000001ff00 */
[----:B------:R-:W-:Y:S02]  /*22b0*/  SEL R3, R3, R8, !P0 ;  /* 0x0000000803037207 */ /* 0x000fe40004000000 */
[----:B------:R-:W-:Y:S01]  /*22c0*/  CS2R R8, SRZ ;  /* 0x0000000000087805 */ /* 0x000fe2000001ff00 */
[----:B------:R-:W-:Y:S06]  /*22d0*/  BRA `(.L_x_2302) ;  /* 0x0000011400a47947 */ /* 0x000fec0003800000 */
.L_x_2303:
        /* <DEDUP_REMOVED lines=29> */
[--C-:B--2---:R-:W-:Y:S02]  /*24b0*/  IMAD.MOV.U32 R16, RZ, RZ, R15.reuse ;  /* 0x000000ffff107224 */ /* 0x104fe400078e000f */
        /* <DEDUP_REMOVED lines=14> */
[--C-:B---3--:R-:W-:Y:S02]  /*25a0*/  IMAD.MOV.U32 R31, RZ, RZ, R0.reuse ;  /* 0x000000ffff1f7224 */ /* 0x108fe400078e0000 */
        /* <DEDUP_REMOVED lines=57> */
[----:B------:R-:W-:-:S07]  /*2940*/  IMAD.MOV.U32 R63, RZ, RZ, R20 ;  /* 0x000000ffff3f7224 */ /* 0x000fce00078e0014 */
.L_x_2318:
[----:B------:R-:W-:-:S05]  /*2950*/  SHF.R.U32.HI R11, RZ, 0x2, R52 ;  /* 0x00000002ff0b7819 */ /* 0x000fca0000011634 */
[----:B------:R-:W-:-:S06]  /*2960*/  IMAD.WIDE.U32 R10, R11, 0x8, R22 ;  /* 0x000000080b0a7825 */ /* 0x000fcc00078e0016 */
[----:B------:R-:W2:Y:S01]  /*2970*/  LDG.E.64 R10, desc[UR36][R10.64] ;  /* 0x000000240a0a7981 */ /* 0x000ea2000c1e1b00 */
[----:B------:R-:W-:-:S05]  /*2980*/  IMAD.IADD R66, R52, 0x1, R3 ;  /* 0x0000000134427824 */ /* 0x000fca00078e0203 */
[----:B------:R-:W-:-:S05]  /*2990*/  SHF.R.U32.HI R9, RZ, 0x2, R66 ;  /* 0x00000002ff097819 */ /* 0x000fca0000011642 */
[----:B------:R-:W-:-:S06]  /*29a0*/  IMAD.WIDE.U32 R8, R9, 0x8, R22 ;  /* 0x0000000809087825 */ /* 0x000fcc00078e0016 */
[----:B------:R-:W3:Y:S01]  /*29b0*/  LDG.E.64 R8, desc[UR36][R8.64] ;  /* 0x0000002408087981 */ /* 0x000ee2000c1e1b00 */
[----:B------:R-:W-:-:S05]  /*29c0*/  IMAD.IADD R64, R66, 0x1, R3 ;  /* 0x0000000142407824 */ /* 0x000fca00078e0203 */
[----:B------:R-:W-:-:S05]  /*29d0*/  SHF.R.U32.HI R7, RZ, 0x2, R64 ;  /* 0x00000002ff077819 */ /* 0x000fca0000011640 */
[----:B------:R-:W-:-:S06]  /*29e0*/  IMAD.WIDE.U32 R6, R7, 0x8, R22 ;  /* 0x0000000807067825 */ /* 0x000fcc00078e0016 */
[----:B------:R-:W4:Y:S01]  /*29f0*/  LDG.E.64 R6, desc[UR36][R6.64] ;  /* 0x0000002406067981 */ /* 0x000f22000c1e1b00 */
[----:B------:R-:W-:-:S05]  /*2a00*/  IMAD.IADD R69, R64, 0x1, R3 ;  /* 0x0000000140457824 */ /* 0x000fca00078e0203 */
[----:B------:R-:W-:-:S05]  /*2a10*/  SHF.R.U32.HI R5, RZ, 0x2, R69 ;  /* 0x00000002ff057819 */ /* 0x000fca0000011645 */
[----:B------:R-:W-:-:S06]  /*2a20*/  IMAD.WIDE.U32 R4, R5, 0x8, R22 ;  /* 0x0000000805047825 */ /* 0x000fcc00078e0016 */
[----:B------:R-:W5:Y:S01]  /*2a30*/  LDG.E.64 R4, desc[UR36][R4.64] ;  /* 0x0000002404047981 */ /* 0x000f62000c1e1b00 */
[----:B------:R-:W-:Y:S02]  /*2a40*/  PRMT R73, R65, 0x9910, RZ ;  /* 0x0000991041497816 */ /* 0x000fe400000000ff */
[----:B------:R-:W-:Y:S02]  /*2a50*/  PRMT R71, R63, 0x9910, RZ ;  /* 0x000099103f477816 */ /* 0x000fe400000000ff */
[-C--:B------:R-:W-:Y:S02]  /*2a60*/  ISETP.GE.U32.AND P5, PT, R55, R52.reuse, PT ;  /* 0x000000343700720c */ /* 0x080fe40003fa6070 */
[----:B------:R-:W-:Y:S02]  /*2a70*/  ISETP.GE.U32.AND P0, PT, R43, R52, PT ;  /* 0x000000342b00720c */ /* 0x000fe40003f06070 */
[----:B------:R-:W-:Y:S02]  /*2a80*/  ISETP.GE.AND.EX P5, PT, R0, RZ, PT, P5 ;  /* 0x000000ff0000720c */ /* 0x000fe40003fa6350 */
[----:B------:R-:W-:-:S02]  /*2a90*/  ISETP.GE.AND.EX P0, PT, R53, RZ, PT, P0 ;  /* 0x000000ff3500720c */ /* 0x000fc40003f06300 */
[----:B------:R-:W-:Y:S02]  /*2aa0*/  PRMT R75, R58, 0x9910, RZ ;  /* 0x000099103a4b7816 */ /* 0x000fe400000000ff */
[----:B------:R-:W-:Y:S02]  /*2ab0*/  PRMT R77, R57, 0x9910, RZ ;  /* 0x00009910394d7816 */ /* 0x000fe400000000ff */
[----:B------:R-:W-:Y:S02]  /*2ac0*/  PRMT R79, R30, 0x9910, RZ ;  /* 0x000099101e4f7816 */ /* 0x000fe400000000ff */
[----:B------:R-:W-:Y:S02]  /*2ad0*/  PRMT R83, R26, 0x9910, RZ ;  /* 0x000099101a537816 */ /* 0x000fe400000000ff */
[----:B------:R-:W-:Y:S02]  /*2ae0*/  PRMT R81, R27, 0x9910, RZ ;  /* 0x000099101b517816 */ /* 0x000fe400000000ff */
[----:B--2---:R-:W-:-:S02]  /*2af0*/  PRMT R70, R10, 0xbb32, RZ ;  /* 0x0000bb320a467816 */ /* 0x004fc400000000ff */
[----:B------:R-:W-:Y:S02]  /*2b00*/  PRMT R68, R10, 0x9910, RZ ;  /* 0x000099100a447816 */ /* 0x000fe400000000ff */
[----:B------:R-:W-:Y:S02]  /*2b10*/  ISETP.NE.AND P2, PT, R73, R70, PT ;  /* 0x000000464900720c */ /* 0x000fe40003f45270 */
[CC--:B------:R-:W-:Y:S02]  /*2b20*/  ISETP.NE.AND P3, PT, R71.reuse, R68.reuse, PT ;  /* 0x000000444700720c */ /* 0x0c0fe40003f65270 */
[----:B------:R-:W-:Y:S02]  /*2b30*/  ISETP.GE.AND P1, PT, R71, R68, PT ;  /* 0x000000444700720c */ /* 0x000fe40003f26270 */
[----:B------:R-:W-:Y:S02]  /*2b40*/  ISETP.GE.AND P4, PT, R73, R70, PT ;  /* 0x000000464900720c */ /* 0x000fe40003f86270 */
[----:B------:R-:W-:-:S02]  /*2b50*/  PRMT R71, R61, 0x9910, RZ ;  /* 0x000099103d477816 */ /* 0x000fc400000000ff */
[----:B------:R-:W-:Y:S02]  /*2b60*/  PRMT R70, R11, 0x9910, RZ ;  /* 0x000099100b467816 */ /* 0x000fe400000000ff */
[----:B------:R-:W-:Y:S02]  /*2b70*/  SEL R68, RZ, 0xffffffff, !P5 ;  /* 0xffffffffff447807 */ /* 0x000fe40006800000 */
[CC--:B------:R-:W-:Y:S02]  /*2b80*/  ISETP.NE.AND P5, PT, R71.reuse, R70.reuse, PT ;  /* 0x000000464700720c */ /* 0x0c0fe40003fa5270 */
[----:B------:R-:W-:Y:S02]  /*2b90*/  ISETP.GE.AND P6, PT, R71, R70, PT ;  /* 0x000000464700720c */ /* 0x000fe40003fc6270 */
[----:B------:R-:W-:Y:S02]  /*2ba0*/  SEL R70, RZ, 0xffffffff, !P0 ;  /* 0xffffffffff467807 */ /* 0x000fe40004000000 */
[----:B------:R-:W-:-:S02]  /*2bb0*/  ISETP.GE.U32.AND P0, PT, R41, R52, PT ;  /* 0x000000342900720c */ /* 0x000fc40003f06070 */
[----:B------:R-:W-:Y:S02]  /*2bc0*/  @P2 SEL R70, RZ, 0xffffffff, !P4 ;  /* 0xffffffffff462807 */ /* 0x000fe40006000000 */
[----:B------:R-:W-:Y:S02]  /*2bd0*/  ISETP.GE.AND.EX P0, PT, R35, RZ, PT, P0 ;  /* 0x000000ff2300720c */ /* 0x000fe40003f06300 */
[----:B------:R-:W-:Y:S02]  /*2be0*/  ISETP.GE.U32.AND P4, PT, R42, R52, PT ;  /* 0x000000342a00720c */ /* 0x000fe40003f86070 */
[----:B------:R-:W-:Y:S02]  /*2bf0*/  @P3 SEL R68, RZ, 0xffffffff, !P1 ;  /* 0xffffffffff443807 */ /* 0x000fe40004800000 */
[----:B------:R-:W-:Y:S02]  /*2c00*/  SEL R71, RZ, 0xffffffff, !P0 ;  /* 0xffffffffff477807 */ /* 0x000fe40004000000 */
[----:B------:R-:W-:-:S02]  /*2c10*/  PRMT R73, R67, 0x9910, RZ ;  /* 0x0000991043497816 */ /* 0x000fc400000000ff */
[----:B------:R-:W-:Y:S02]  /*2c20*/  PRMT R72, R11, 0xbb32, RZ ;  /* 0x0000bb320b487816 */ /* 0x000fe400000000ff */
[----:B------:R-:W-:Y:S02]  /*2c30*/  ISETP.GE.U32.AND P0, PT, R29, R66, PT ;  /* 0x000000421d00720c */ /* 0x000fe40003f06070 */
[----:B------:R-:W-:Y:S02]  /*2c40*/  ISETP.GE.AND.EX P4, PT, R51, RZ, PT, P4 ;  /* 0x000000ff3300720c */ /* 0x000fe40003f86340 */
[----:B------:R-:W-:Y:S02]  /*2c50*/  LOP3.LUT R70, R70, 0x1, RZ, 0xc0, !PT ;  /* 0x0000000146467812 */ /* 0x000fe400078ec0ff */
[----:B------:R-:W-:Y:S02]  /*2c60*/  LOP3.LUT R68, R68, 0x1, RZ, 0xc0, !PT ;  /* 0x0000000144447812 */ /* 0x000fe400078ec0ff */
[----:B------:R-:W-:-:S02]  /*2c70*/  ISETP.NE.AND P3, PT, R73, R72, PT ;  /* 0x000000484900720c */ /* 0x000fc40003f65270 */
[----:B------:R-:W-:Y:S02]  /*2c80*/  ISETP.GE.AND P1, PT, R73, R72, PT ;  /* 0x000000484900720c */ /* 0x000fe40003f26270 */
[----:B------:R-:W-:Y:S02]  /*2c90*/  ISETP.GE.AND.EX P0, PT, R33, RZ, PT, P0 ;  /* 0x000000ff2100720c */ /* 0x000fe40003f06300 */
[----:B------:R-:W-:Y:S02]  /*2ca0*/  SEL R72, RZ, 0xffffffff, !P4 ;  /* 0xffffffffff487807 */ /* 0x000fe40006000000 */
[----:B------:R-:W-:Y:S02]  /*2cb0*/  ISETP.NE.U32.AND P4, PT, R70, 0x1, PT ;  /* 0x000000014600780c */ /* 0x000fe40003f85070 */
[----:B------:R-:W-:Y:S02]  /*2cc0*/  ISETP.NE.U32.AND P2, PT, R68, 0x1, PT ;  /* 0x000000014400780c */ /* 0x000fe40003f45070 */
[----:B------:R-:W-:-:S02]  /*2cd0*/  PRMT R73, R59, 0x9910, RZ ;  /* 0x000099103b497816 */ /* 0x000fc400000000ff */
[----:B---3--:R-:W-:Y:S02]  /*2ce0*/  PRMT R70, R8, 0x9910, RZ ;  /* 0x0000991008467816 */ /* 0x008fe400000000ff */
[----:B------:R-:W-:Y:S02]  /*2cf0*/  SEL R68, RZ, 0xffffffff, !P0 ;  /* 0xffffffffff447807 */ /* 0x000fe40004000000 */
[----:B------:R-:W-:Y:S02]  /*2d00*/  ISETP.GE.U32.AND P0, PT, R40, R66, PT ;  /* 0x000000422800720c */ /* 0x000fe40003f06070 */
[----:B------:R-:W-:Y:S02]  /*2d10*/  @P5 SEL R71, RZ, 0xffffffff, !P6 ;  /* 0xffffffffff475807 */ /* 0x000fe40007000000 */
[----:B------:R-:W-:Y:S02]  /*2d20*/  ISETP.NE.AND P6, PT, R73, R70, PT ;  /* 0x000000464900720c */ /* 0x000fe40003fc5270 */
[----:B------:R-:W-:-:S02]  /*2d30*/  ISETP.GE.AND.EX P0, PT, R32, RZ, PT, P0 ;  /* 0x000000ff2000720c */ /* 0x000fc40003f06300 */
[----:B------:R-:W-:Y:S02]  /*2d40*/  PRMT R74, R9, 0x9910, RZ ;  /* 0x00009910094a7816 */ /* 0x000fe400000000ff */
[----:B------:R-:W-:Y:S02]  /*2d50*/  ISETP.GE.AND P5, PT, R73, R70, PT ;  /* 0x000000464900720c */ /* 0x000fe40003fa6270 */
[----:B------:R-:W-:Y:S02]  /*2d60*/  SEL R70, RZ, 0xffffffff, !P0 ;  /* 0xffffffffff467807 */ /* 0x000fe40004000000 */
[----:B------:R-:W-:Y:S02]  /*2d70*/  ISETP.GE.U32.AND P0, PT, R38, R66, PT ;  /* 0x000000422600720c */ /* 0x000fe40003f06070 */
[----:B------:R-:W-:Y:S02]  /*2d80*/  @P3 SEL R72, RZ, 0xffffffff, !P1 ;  /* 0xffffffffff483807 */ /* 0x000fe40004800000 */
[----:B------:R-:W-:-:S02]  /*2d90*/  ISETP.NE.AND P1, PT, R75, R74, PT ;  /* 0x0000004a4b00720c */ /* 0x000fc40003f25270 */
[----:B------:R-:W-:Y:S02]  /*2da0*/  ISETP.GE.AND P3, PT, R75, R74, PT ;  /* 0x0000004a4b00720c */ /* 0x000fe40003f66270 */
[----:B------:R-:W-:Y:S02]  /*2db0*/  PRMT R74, R62, 0x9910, RZ ;  /* 0x000099103e4a7816 */ /* 0x000fe400000000ff */
[----:B------:R-:W-:Y:S02]  /*2dc0*/  PRMT R73, R8, 0xbb32, RZ ;  /* 0x0000bb3208497816 */ /* 0x000fe400000000ff */
[----:B------:R-:W-:Y:S02]  /*2dd0*/  ISETP.GE.AND.EX P0, PT, R46, RZ, PT, P0 ;  /* 0x000000ff2e00720c */ /* 0x000fe40003f06300 */
[----:B------:R-:W-:Y:S02]  /*2de0*/  PRMT R76, R9, 0xbb32, RZ ;  /* 0x0000bb32094c7816 */ /* 0x000fe400000000ff */
[----:B------:R-:W-:-:S02]  /*2df0*/  @P6 SEL R68, RZ, 0xffffffff, !P5 ;  /* 0xffffffffff446807 */ /* 0x000fc40006800000 */
[CC--:B------:R-:W-:Y:S02]  /*2e00*/  ISETP.NE.AND P6, PT, R74.reuse, R73.reuse, PT ;  /* 0x000000494a00720c */ /* 0x0c0fe40003fc5270 */
[----:B------:R-:W-:Y:S01]  /*2e10*/  ISETP.GE.AND P5, PT, R74, R73, PT ;  /* 0x000000494a00720c */ /* 0x000fe20003fa6270 */
[----:B------:R-:W-:Y:S01]  /*2e20*/  IMAD.MOV.U32 R74, RZ, RZ, R76 ;  /* 0x000000ffff4a7224 */ /* 0x000fe200078e004c */
[----:B------:R-:W-:Y:S02]  /*2e30*/  SEL R73, RZ, 0xffffffff, !P0 ;  /* 0xffffffffff497807 */ /* 0x000fe40004000000 */
[----:B------:R-:W-:Y:S02]  /*2e40*/  ISETP.GE.U32.AND P0, PT, R39, R66, PT ;  /* 0x000000422700720c */ /* 0x000fe40003f06070 */
[----:B------:R-:W-:Y:S02]  /*2e50*/  PRMT R75, R60, 0x9910, RZ ;  /* 0x000099103c4b7816 */ /* 0x000fe400000000ff */
[----:B------:R-:W-:-:S02]  /*2e60*/  ISETP.GE.AND.EX P0, PT, R50, RZ, PT, P0 ;  /* 0x000000ff3200720c */ /* 0x000fc40003f06300 */
[----:B------:R-:W-:Y:S02]  /*2e70*/  @P1 SEL R70, RZ, 0xffffffff, !P3 ;  /* 0xffffffffff461807 */ /* 0x000fe40005800000 */
[CC--:B------:R-:W-:Y:S02]  /*2e80*/  ISETP.NE.AND P3, PT, R75.reuse, R74.reuse, PT ;  /* 0x0000004a4b00720c */ /* 0x0c0fe40003f65270 */
[----:B------:R-:W-:Y:S02]  /*2e90*/  ISETP.GE.AND P1, PT, R75, R74, PT ;  /* 0x0000004a4b00720c */ /* 0x000fe40003f26270 */
[----:B----4-:R-:W-:Y:S02]  /*2ea0*/  PRMT R74, R6, 0x9910, RZ ;  /* 0x00009910064a7816 */ /* 0x010fe400000000ff */
[----:B------:R-:W-:Y:S02]  /*2eb0*/  SEL R75, RZ, 0xffffffff, !P0 ;  /* 0xffffffffff4b7807 */ /* 0x000fe40004000000 */
[----:B------:R-:W-:-:S02]  /*2ec0*/  ISETP.GE.U32.AND P0, PT, R47, R64, PT ;  /* 0x000000402f00720c */ /* 0x000fc40003f06070 */
[----:B------:R-:W-:Y:S02]  /*2ed0*/  PRMT R76, R56, 0x9910, RZ ;  /* 0x00009910384c7816 */ /* 0x000fe400000000ff */
[----:B------:R-:W-:Y:S02]  /*2ee0*/  @P6 SEL R73, RZ, 0xffffffff, !P5 ;  /* 0xffffffffff496807 */ /* 0x000fe40006800000 */
[CC--:B------:R-:W-:Y:S02]  /*2ef0*/  ISETP.NE.AND P5, PT, R77.reuse, R74.reuse, PT ;  /* 0x0000004a4d00720c */ /* 0x0c0fe40003fa5270 */
[----:B------:R-:W-:Y:S02]  /*2f00*/  ISETP.GE.AND.EX P0, PT, R44, RZ, PT, P0 ;  /* 0x000000ff2c00720c */ /* 0x000fe40003f06300 */
[----:B------:R-:W-:Y:S01]  /*2f10*/  ISETP.GE.AND P6, PT, R77, R74, PT ;  /* 0x0000004a4d00720c */ /* 0x000fe20003fc6270 */
[----:B------:R-:W-:Y:S01]  /*2f20*/  IMAD.MOV.U32 R77, RZ, RZ, R76 ;  /* 0x000000ffff4d7224 */ /* 0x000fe200078e004c */
[----:B------:R-:W-:-:S02]  /*2f30*/  PRMT R74, R6, 0xbb32, RZ ;  /* 0x0000bb32064a7816 */ /* 0x000fc400000000ff */
[----:B------:R-:W-:Y:S02]  /*2f40*/  SEL R76, RZ, 0xffffffff, !P0 ;  /* 0xffffffffff4c7807 */ /* 0x000fe40004000000 */
[----:B------:R-:W-:Y:S02]  /*2f50*/  ISETP.GE.U32.AND P0, PT, R37, R64, PT ;  /* 0x000000402500720c */ /* 0x000fe40003f06070 */
[----:B------:R-:W-:Y:S02]  /*2f60*/  @P3 SEL R75, RZ, 0xffffffff, !P1 ;  /* 0xffffffffff4b3807 */ /* 0x000fe40004800000 */
[----:B------:R-:W-:Y:S02]  /*2f70*/  ISETP.NE.AND P3, PT, R77, R74, PT ;  /* 0x0000004a4d00720c */ /* 0x000fe40003f65270 */
[----:B------:R-:W-:Y:S02]  /*2f80*/  PRMT R78, R7, 0x9910, RZ ;  /* 0x00009910074e7816 */ /* 0x000fe400000000ff */
[----:B------:R-:W-:-:S02]  /*2f90*/  ISETP.GE.AND.EX P0, PT, R49, RZ, PT, P0 ;  /* 0x000000ff3100720c */ /* 0x000fc40003f06300 */
[----:B------:R-:W-:Y:S02]  /*2fa0*/  ISETP.GE.AND P1, PT, R77, R74, PT ;  /* 0x0000004a4d00720c */ /* 0x000fe40003f26270 */
[----:B------:R-:W-:Y:S02]  /*2fb0*/  @P5 SEL R76, RZ, 0xffffffff, !P6 ;  /* 0xffffffffff4c5807 */ /* 0x000fe40007000000 */
[C---:B------:R-:W-:Y:S02]  /*2fc0*/  ISETP.NE.AND P6, PT, R79.reuse, R78, PT ;  /* 0x0000004e4f00720c */ /* 0x040fe40003fc5270 */
[----:B------:R-:W-:Y:S02]  /*2fd0*/  SEL R77, RZ, 0xffffffff, !P0 ;  /* 0xffffffffff4d7807 */ /* 0x000fe40004000000 */
[----:B------:R-:W-:Y:S02]  /*2fe0*/  ISETP.GE.U32.AND P0, PT, R36, R64, PT ;  /* 0x000000402400720c */ /* 0x000fe40003f06070 */
[----:B------:R-:W-:-:S02]  /*2ff0*/  ISETP.GE.AND P5, PT, R79, R78, PT ;  /* 0x0000004e4f00720c */ /* 0x000fc40003fa6270 */
[----:B------:R-:W-:Y:S02]  /*3000*/  PRMT R79, R54, 0x9910, RZ ;  /* 0x00009910364f7816 */ /* 0x000fe400000000ff */
[----:B------:R-:W-:Y:S02]  /*3010*/  PRMT R74, R7, 0xbb32, RZ ;  /* 0x0000bb32074a7816 */ /* 0x000fe400000000ff */
[----:B------:R-:W-:Y:S02]  /*3020*/  ISETP.GE.AND.EX P0, PT, R28, RZ, PT, P0 ;  /* 0x000000ff1c00720c */ /* 0x000fe40003f06300 */
[----:B------:R-:W-:Y:S02]  /*3030*/  @P3 SEL R77, RZ, 0xffffffff, !P1 ;  /* 0xffffffffff4d3807 */ /* 0x000fe40004800000 */
[----:B------:R-:W-:Y:S02]  /*3040*/  ISETP.NE.AND P1, PT, R79, R74, PT ;  /* 0x0000004a4f00720c */ /* 0x000fe40003f25270 */
[----:B------:R-:W-:-:S02]  /*3050*/  SEL R78, RZ, 0xffffffff, !P0 ;  /* 0xffffffffff4e7807 */ /* 0x000fc40004000000 */
[----:B------:R-:W-:Y:S02]  /*3060*/  ISETP.GE.U32.AND P0, PT, R34, R64, PT ;  /* 0x000000402200720c */ /* 0x000fe40003f06070 */
[----:B------:R-:W-:Y:S02]  /*3070*/  @P6 SEL R78, RZ, 0xffffffff, !P5 ;  /* 0xffffffffff4e6807 */ /* 0x000fe40006800000 */
[----:B------:R-:W-:Y:S02]  /*3080*/  ISETP.GE.AND.EX P6, PT, R45, RZ, PT, P0 ;  /* 0x000000ff2d00720c */ /* 0x000fe40003fc6300 */
[----:B-----5:R-:W-:Y:S02]  /*3090*/  PRMT R82, R4, 0xbb32, RZ ;  /* 0x0000bb3204527816 */ /* 0x020fe400000000ff */
[----:B------:R-:W-:Y:S02]  /*30a0*/  ISETP.GE.AND P3, PT, R79, R74, PT ;  /* 0x0000004a4f00720c */ /* 0x000fe40003f66270 */
[----:B------:R-:W-:-:S02]  /*30b0*/  SEL R79, RZ, 0xffffffff, !P6 ;  /* 0xffffffffff4f7807 */ /* 0x000fc40007000000 */
[-C--:B------:R-:W-:Y:S02]  /*30c0*/  ISETP.GE.U32.AND P5, PT, R48, R69.reuse, PT ;  /* 0x000000453000720c */ /* 0x080fe40003fa6070 */
[----:B------:R-:W-:Y:S02]  /*30d0*/  ISETP.GE.U32.AND P0, PT, R24, R69, PT ;  /* 0x000000451800720c */ /* 0x000fe40003f06070 */
[----:B------:R-:W-:Y:S02]  /*30e0*/  PRMT R74, R4, 0x9910, RZ ;  /* 0x00009910044a7816 */ /* 0x000fe400000000ff */
[----:B------:R-:W-:Y:S02]  /*30f0*/  ISETP.NE.AND P6, PT, R83, R82, PT ;  /* 0x000000525300720c */ /* 0x000fe40003fc5270 */
[----:B------:R-:W-:Y:S02]  /*3100*/  LOP3.LUT R71, R71, 0x1, RZ, 0xc0, !PT ;  /* 0x0000000147477812 */ /* 0x000fe400078ec0ff */
[----:B------:R-:W-:-:S02]  /*3110*/  @P1 SEL R79, RZ, 0xffffffff, !P3 ;  /* 0xffffffffff4f1807 */ /* 0x000fc40005800000 */
[----:B------:R-:W-:Y:S02]  /*3120*/  ISETP.GE.AND.EX P5, PT, R25, RZ, PT, P5 ;  /* 0x000000ff1900720c */ /* 0x000fe40003fa6350 */
[----:B------:R-:W-:Y:S02]  /*3130*/  ISETP.NE.AND P3, PT, R81, R74, PT ;  /* 0x0000004a5100720c */ /* 0x000fe40003f65270 */
[----:B------:R-:W-:Y:S02]  /*3140*/  ISETP.GE.AND.EX P0, PT, R21, RZ, PT, P0 ;  /* 0x000000ff1500720c */ /* 0x000fe40003f06300 */
[----:B------:R-:W-:Y:S02]  /*3150*/  ISETP.NE.U32.AND P1, PT, R71, 0x1, PT ;  /* 0x000000014700780c */ /* 0x000fe40003f25070 */
[----:B------:R-:W-:Y:S02]  /*3160*/  SEL R71, RZ, 0xffffffff, !P5 ;  /* 0xffffffffff477807 */ /* 0x000fe40006800000 */
[----:B------:R-:W-:-:S02]  /*3170*/  SEL R80, RZ, 0xffffffff, !P0 ;  /* 0xffffffffff507807 */ /* 0x000fc40004000000 */
[----:B------:R-:W-:Y:S02]  /*3180*/  ISETP.GE.AND P5, PT, R81, R74, PT ;  /* 0x0000004a5100720c */ /* 0x000fe40003fa6270 */
[----:B------:R-:W-:Y:S02]  /*3190*/  ISETP.GE.AND P0, PT, R83, R82, PT ;  /* 0x000000525300720c */ /* 0x000fe40003f06270 */
[----:B------:R-:W-:Y:S02]  /*31a0*/  PRMT R81, R20, 0x9910, RZ ;  /* 0x0000991014517816 */ /* 0x000fe400000000ff */
[----:B------:R-:W-:Y:S02]  /*31b0*/  PRMT R74, R5, 0x9910, RZ ;  /* 0x00009910054a7816 */ /* 0x000fe400000000ff */
[----:B------:R-:W-:Y:S02]  /*31c0*/  @P6 SEL R80, RZ, 0xffffffff, !P0 ;  /* 0xffffffffff506807 */ /* 0x000fe40004000000 */
[----:B------:R-:W-:-:S02]  /*31d0*/  ISETP.NE.AND P6, PT, R81, R74, PT ;  /* 0x0000004a5100720c */ /* 0x000fc40003fc5270 */
[----:B------:R-:W-:Y:S02]  /*31e0*/  @P3 SEL R71, RZ, 0xffffffff, !P5 ;  /* 0xffffffffff473807 */ /* 0x000fe40006800000 */
[----:B------:R-:W-:Y:S02]  /*31f0*/  ISETP.GE.U32.AND P3, PT, R15, R69, PT ;  /* 0x000000450f00720c */ /* 0x000fe40003f66070 */
[----:B------:R-:W-:Y:S02]  /*3200*/  LOP3.LUT R72, R72, 0x1, RZ, 0xc0, !PT ;  /* 0x0000000148487812 */ /* 0x000fe400078ec0ff */
[----:B------:R-:W-:Y:S02]  /*3210*/  ISETP.GE.AND.EX P0, PT, R13, RZ, PT, P3 ;  /* 0x000000ff0d00720c */ /* 0x000fe40003f06330 */
[----:B------:R-:W-:Y:S02]  /*3220*/  ISETP.GE.AND P3, PT, R81, R74, PT ;  /* 0x0000004a5100720c */ /* 0x000fe40003f66270 */
[----:B------:R-:W-:-:S02]  /*3230*/  PRMT R83, R12, 0x9910, RZ ;  /* 0x000099100c537816 */ /* 0x000fc400000000ff */
[----:B------:R-:W-:Y:S02]  /*3240*/  PRMT R82, R5, 0xbb32, RZ ;  /* 0x0000bb3205527816 */ /* 0x000fe400000000ff */
[----:B------:R-:W-:Y:S02]  /*3250*/  SEL R81, RZ, 0xffffffff, !P0 ;  /* 0xffffffffff517807 */ /* 0x000fe40004000000 */
[----:B------:R-:W-:Y:S02]  /*3260*/  ISETP.NE.U32.AND P5, PT, R72, 0x1, PT ;  /* 0x000000014800780c */ /* 0x000fe40003fa5070 */
[----:B------:R-:W-:Y:S02]  /*3270*/  @P6 SEL R81, RZ, 0xffffffff, !P3 ;  /* 0xffffffffff516807 */ /* 0x000fe40005800000 */
[----:B------:R-:W-:Y:S02]  /*3280*/  ISETP.NE.AND P3, PT, R83, R82, PT ;  /* 0x000000525300720c */ /* 0x000fe40003f65270 */
[----:B------:R-:W-:-:S02]  /*3290*/  SEL R55, R52, R55, !P2 ;  /* 0x0000003734377207 */ /* 0x000fc40005000000 */
[C---:B------:R-:W-:Y:S02]  /*32a0*/  SEL R43, R52.reuse, R43, !P4 ;  /* 0x0000002b342b7207 */ /* 0x040fe40006000000 */
[C---:B------:R-:W-:Y:S02]  /*32b0*/  SEL R41, R52.reuse, R41, !P1 ;  /* 0x0000002934297207 */ /* 0x040fe40004800000 */
[----:B------:R-:W-:Y:S01]  /*32c0*/  SEL R42, R52, R42, !P5 ;  /* 0x0000002a342a7207 */ /* 0x000fe20006800000 */
[----:B------:R-:W-:Y:S01]  /*32d0*/  IMAD.IADD R52, R69, 0x1, R3 ;  /* 0x0000000145347824 */ /* 0x000fe200078e0203 */
[----:B------:R-:W-:Y:S02]  /*32e0*/  PRMT R72, R10, 0x7632, R72 ;  /* 0x000076320a487816 */ /* 0x000fe40000000048 */
[----:B------:R-:W-:Y:S02]  /*32f0*/  ISETP.GE.U32.AND P0, PT, R16, R69, PT ;  /* 0x000000451000720c */ /* 0x000fe40003f06070 */
[----:B------:R-:W-:Y:S01]  /*3300*/  SEL R72, R72, R65, !P4 ;  /* 0x0000004148487207 */ /* 0x000fe20006000000 */
[----:B------:R-:W-:Y:S01]  /*3310*/  IMAD R65, R3, 0x3, R52 ;  /* 0x0000000303417824 */ /* 0x000fe200078e0234 */
[----:B------:R-:W-:-:S02]  /*3320*/  PRMT R74, R11, 0x7632, R74 ;  /* 0x000076320b4a7816 */ /* 0x000fc4000000004a */
[----:B------:R-:W-:Y:S02]  /*3330*/  ISETP.GE.AND.EX P0, PT, R31, RZ, PT, P0 ;  /* 0x000000ff1f00720c */ /* 0x000fe40003f06300 */
[----:B------:R-:W-:Y:S02]  /*3340*/  ISETP.GE.AND P6, PT, R83, R82, PT ;  /* 0x000000525300720c */ /* 0x000fe40003fc6270 */
[----:B------:R-:W-:Y:S02]  /*3350*/  LOP3.LUT R73, R73, 0x1, RZ, 0xc0, !PT ;  /* 0x0000000149497812 */ /* 0x000fe400078ec0ff */
[----:B------:R-:W-:Y:S02]  /*3360*/  LOP3.LUT R75, R75, 0x1, RZ, 0xc0, !PT ;  /* 0x000000014b4b7812 */ /* 0x000fe400078ec0ff */
[----:B------:R-:W-:Y:S02]  /*3370*/  LOP3.LUT R68, R68, 0x1, RZ, 0xc0, !PT ;  /* 0x0000000144447812 */ /* 0x000fe400078ec0ff */
[----:B------:R-:W-:-:S02]  /*3380*/  SEL R74, R74, R67, !P5 ;  /* 0x000000434a4a7207 */ /* 0x000fc40006800000 */
[----:B------:R-:W-:Y:S02]  /*3390*/  SEL R82, RZ, 0xffffffff, !P0 ;  /* 0xffffffffff527807 */ /* 0x000fe40004000000 */
[----:B------:R-:W-:Y:S02]  /*33a0*/  ISETP.GE.U32.AND P0, PT, R65, R14, PT ;  /* 0x0000000e4100720c */ /* 0x000fe40003f06070 */
[----:B------:R-:W-:Y:S02]  /*33b0*/  @P3 SEL R82, RZ, 0xffffffff, !P6 ;  /* 0xffffffffff523807 */ /* 0x000fe40007000000 */
[----:B------:R-:W-:Y:S02]  /*33c0*/  SEL R67, R10, R63, !P2 ;  /* 0x0000003f0a437207 */ /* 0x000fe40005000000 */
[----:B------:R-:W-:Y:S02]  /*33d0*/  SEL R0, R0, RZ, P2 ;  /* 0x000000ff00007207 */ /* 0x000fe40001000000 */
[----:B------:R-:W-:-:S02]  /*33e0*/  LOP3.LUT R70, R70, 0x1, RZ, 0xc0, !PT ;  /* 0x0000000146467812 */ /* 0x000fc400078ec0ff */
[----:B------:R-:W-:Y:S02]  /*33f0*/  ISETP.NE.U32.AND P3, PT, R73, 0x1, PT ;  /* 0x000000014900780c */ /* 0x000fe40003f65070 */
[----:B------:R-:W-:Y:S02]  /*3400*/  ISETP.NE.U32.AND P2, PT, R75, 0x1, PT ;  /* 0x000000014b00780c */ /* 0x000fe40003f45070 */
[----:B------:R-:W-:Y:S02]  /*3410*/  PRMT R63, R8, 0x7632, R63 ;  /* 0x00007632083f7816 */ /* 0x000fe4000000003f */
[----:B------:R-:W-:Y:S02]  /*3420*/  PRMT R65, R9, 0x7632, R65 ;  /* 0x0000763209417816 */ /* 0x000fe40000000041 */
[----:B------:R-:W-:Y:S02]  /*3430*/  ISETP.NE.U32.AND P6, PT, R68, 0x1, PT ;  /* 0x000000014400780c */ /* 0x000fe40003fc5070 */
[----:B------:R-:W-:-:S02]  /*3440*/  SEL R53, R53, RZ, P4 ;  /* 0x000000ff35357207 */ /* 0x000fc40002000000 */
[----:B------:R-:W-:Y:S02]  /*3450*/  LOP3.LUT R79, R79, 0x1, RZ, 0xc0, !PT ;  /* 0x000000014f4f7812 */ /* 0x000fe400078ec0ff */
[----:B------:R-:W-:Y:S02]  /*3460*/  ISETP.NE.U32.AND P4, PT, R70, 0x1, PT ;  /* 0x000000014600780c */ /* 0x000fe40003f85070 */
[----:B------:R-:W-:Y:S02]  /*3470*/  LOP3.LUT R76, R76, 0x1, RZ, 0xc0, !PT ;  /* 0x000000014c4c7812 */ /* 0x000fe400078ec0ff */
[----:B------:R-:W-:Y:S02]  /*3480*/  LOP3.LUT R77, R77, 0x1, RZ, 0xc0, !PT ;  /* 0x000000014d4d7812 */ /* 0x000fe400078ec0ff */
[----:B------:R-:W-:Y:S02]  /*3490*/  SEL R68, R63, R62, !P3 ;  /* 0x0000003e3f447207 */ /* 0x000fe40005800000 */
[----:B------:R-:W-:-:S02]  /*34a0*/  SEL R70, R65, R60, !P2 ;  /* 0x0000003c41467207 */ /* 0x000fc40005000000 */
[----:B------:R-:W-:Y:S02]  /*34b0*/  SEL R29, R66, R29, !P6 ;  /* 0x0000001d421d7207 */ /* 0x000fe40007000000 */
[----:B------:R-:W-:Y:S02]  /*34c0*/  SEL R60, R11, R61, !P1 ;  /* 0x0000003d0b3c7207 */ /* 0x000fe40004800000 */
[----:B------:R-:W-:Y:S02]  /*34d0*/  SEL R62, R8, R59, !P6 ;  /* 0x0000003b083e7207 */ /* 0x000fe40007000000 */
[----:B------:R-:W-:Y:S02]  /*34e0*/  SEL R33, R33, RZ, P6 ;  /* 0x000000ff21217207 */ /* 0x000fe40003000000 */
[----:B------:R-:W-:Y:S02]  /*34f0*/  SEL R35, R35, RZ, P1 ;  /* 0x000000ff23237207 */ /* 0x000fe40000800000 */
[----:B------:R-:W-:-:S02]  /*3500*/  SEL R51, R51, RZ, P5 ;  /* 0x000000ff33337207 */ /* 0x000fc40002800000 */
[----:B------:R-:W-:Y:S02]  /*3510*/  ISETP.NE.U32.AND P6, PT, R79, 0x1, PT ;  /* 0x000000014f00780c */ /* 0x000fe40003fc5070 */
[----:B------:R-:W-:Y:S02]  /*3520*/  PRMT R61, R7, 0x7632, R61 ;  /* 0x00007632073d7816 */ /* 0x000fe4000000003d */
[----:B------:R-:W-:Y:S02]  /*3530*/  ISETP.NE.U32.AND P1, PT, R76, 0x1, PT ;  /* 0x000000014c00780c */ /* 0x000fe40003f25070 */
[----:B------:R-:W-:Y:S02]  /*3540*/  ISETP.NE.U32.AND P5, PT, R77, 0x1, PT ;  /* 0x000000014d00780c */ /* 0x000fe40003fa5070 */
[----:B------:R-:W-:Y:S02]  /*3550*/  PRMT R59, R6, 0x7632, R59 ;  /* 0x00007632063b7816 */ /* 0x000fe4000000003b */
[----:B------:R-:W-:-:S02]  /*3560*/  LOP3.LUT R80, R80, 0x1, RZ, 0xc0, !PT ;  /* 0x0000000150507812 */ /* 0x000fc400078ec0ff */
[----:B------:R-:W-:Y:S02]  /*3570*/  LOP3.LUT R82, R82, 0x1, RZ, 0xc0, !PT ;  /* 0x0000000152527812 */ /* 0x000fe400078ec0ff */
[C---:B------:R-:W-:Y:S02]  /*3580*/  SEL R40, R66.reuse, R40, !P4 ;  /* 0x0000002842287207 */ /* 0x040fe40006000000 */
[C---:B------:R-:W-:Y:S02]  /*3590*/  SEL R38, R66.reuse, R38, !P3 ;  /* 0x0000002642267207 */ /* 0x040fe40005800000 */
[----:B------:R-:W-:Y:S02]  /*35a0*/  SEL R39, R66, R39, !P2 ;  /* 0x0000002742277207 */ /* 0x000fe40005000000 */
[----:B------:R-:W-:Y:S02]  /*35b0*/  LOP3.LUT R78, R78, 0x1, RZ, 0xc0, !PT ;  /* 0x000000014e4e7812 */ /* 0x000fe400078ec0ff */
[----:B------:R-:W-:-:S02]  /*35c0*/  SEL R66, R61, R54, !P6 ;  /* 0x000000363d427207 */ /* 0x000fc40007000000 */
[----:B------:R-:W-:Y:S02]  /*35d0*/  LOP3.LUT R71, R71, 0x1, RZ, 0xc0, !PT ;  /* 0x0000000147477812 */ /* 0x000fe400078ec0ff */
[----:B------:R-:W-:Y:S02]  /*35e0*/  LOP3.LUT R81, R81, 0x1, RZ, 0xc0, !PT ;  /* 0x0000000151517812 */ /* 0x000fe400078ec0ff */
[----:B------:R-:W-:Y:S02]  /*35f0*/  SEL R56, R59, R56, !P5 ;  /* 0x000000383b387207 */ /* 0x000fe40006800000 */
[----:B------:R-:W-:Y:S02]  /*3600*/  SEL R37, R64, R37, !P5 ;  /* 0x0000002540257207 */ /* 0x000fe40006800000 */
[----:B------:R-:W-:Y:S02]  /*3610*/  SEL R50, R50, RZ, P2 ;  /* 0x000000ff32327207 */ /* 0x000fe40001000000 */
[----:B------:R-:W-:-:S02]  /*3620*/  SEL R54, R6, R57, !P1 ;  /* 0x0000003906367207 */ /* 0x000fc40004800000 */
[----:B------:R-:W-:Y:S02]  /*3630*/  SEL R49, R49, RZ, P5 ;  /* 0x000000ff31317207 */ /* 0x000fe40002800000 */
[----:B------:R-:W-:Y:S02]  /*3640*/  ISETP.NE.U32.AND P2, PT, R80, 0x1, PT ;  /* 0x000000015000780c */ /* 0x000fe40003f45070 */
[----:B------:R-:W-:Y:S02]  /*3650*/  PRMT R59, R4, 0x7632, R59 ;  /* 0x00007632043b7816 */ /* 0x000fe4000000003b */
[----:B------:R-:W-:Y:S02]  /*3660*/  ISETP.NE.U32.AND P5, PT, R82, 0x1, PT ;  /* 0x000000015200780c */ /* 0x000fe40003fa5070 */
[----:B------:R-:W-:Y:S02]  /*3670*/  PRMT R57, R5, 0x7632, R57 ;  /* 0x0000763205397816 */ /* 0x000fe40000000039 */
[----:B------:R-:W-:-:S02]  /*3680*/  SEL R58, R9, R58, !P4 ;  /* 0x0000003a093a7207 */ /* 0x000fc40006000000 */
[----:B------:R-:W-:Y:S02]  /*3690*/  SEL R32, R32, RZ, P4 ;  /* 0x000000ff20207207 */ /* 0x000fe40002000000 */
[----:B------:R-:W-:Y:S02]  /*36a0*/  SEL R47, R64, R47, !P1 ;  /* 0x0000002f402f7207 */ /* 0x000fe40004800000 */
[----:B------:R-:W-:Y:S02]  /*36b0*/  SEL R46, R46, RZ, P3 ;  /* 0x000000ff2e2e7207 */ /* 0x000fe40001800000 */
[----:B------:R-:W-:Y:S02]  /*36c0*/  SEL R44, R44, RZ, P1 ;  /* 0x000000ff2c2c7207 */ /* 0x000fe40000800000 */
[----:B------:R-:W-:Y:S02]  /*36d0*/  ISETP.NE.U32.AND P4, PT, R78, 0x1, PT ;  /* 0x000000014e00780c */ /* 0x000fe40003f85070 */
[----:B------:R-:W-:-:S02]  /*36e0*/  ISETP.NE.U32.AND P3, PT, R71, 0x1, PT ;  /* 0x000000014700780c */ /* 0x000fc40003f65070 */
[----:B------:R-:W-:Y:S02]  /*36f0*/  ISETP.NE.U32.AND P1, PT, R81, 0x1, PT ;  /* 0x000000015100780c */ /* 0x000fe40003f25070 */
[----:B------:R-:W-:Y:S02]  /*3700*/  SEL R26, R59, R26, !P2 ;  /* 0x0000001a3b1a7207 */ /* 0x000fe40005000000 */
[----:B------:R-:W-:Y:S02]  /*3710*/  SEL R12, R57, R12, !P5 ;  /* 0x0000000c390c7207 */ /* 0x000fe40006800000 */
[----:B------:R-:W-:Y:S02]  /*3720*/  PRMT R63, R67, 0x7610, R63 ;  /* 0x00007610433f7816 */ /* 0x000fe4000000003f */
[----:B------:R-:W-:Y:S02]  /*3730*/  PRMT R61, R60, 0x7610, R61 ;  /* 0x000076103c3d7816 */ /* 0x000fe4000000003d */
[----:B------:R-:W-:-:S02]  /*3740*/  PRMT R59, R62, 0x7610, R59 ;  /* 0x000076103e3b7816 */ /* 0x000fc4000000003b */
[----:B------:R-:W-:Y:S02]  /*3750*/  PRMT R57, R54, 0x7610, R57 ;  /* 0x0000761036397816 */ /* 0x000fe40000000039 */
[C---:B------:R-:W-:Y:S02]  /*3760*/  SEL R36, R64.reuse, R36, !P4 ;  /* 0x0000002440247207 */ /* 0x040fe40006000000 */
[----:B------:R-:W-:Y:S02]  /*3770*/  SEL R34, R64, R34, !P6 ;  /* 0x0000002240227207 */ /* 0x000fe40007000000 */
[C---:B------:R-:W-:Y:S02]  /*3780*/  SEL R48, R69.reuse, R48, !P3 ;  /* 0x0000003045307207 */ /* 0x040fe40005800000 */
[C---:B------:R-:W-:Y:S02]  /*3790*/  SEL R24, R69.reuse, R24, !P2 ;  /* 0x0000001845187207 */ /* 0x040fe40005000000 */
[----:B------:R-:W-:-:S02]  /*37a0*/  SEL R15, R69, R15, !P1 ;  /* 0x0000000f450f7207 */ /* 0x000fc40004800000 */
[----:B------:R-:W-:Y:S02]  /*37b0*/  SEL R16, R69, R16, !P5 ;  /* 0x0000001045107207 */ /* 0x000fe40006800000 */
[----:B------:R-:W-:Y:S02]  /*37c0*/  PRMT R65, R72, 0x7610, R65 ;  /* 0x0000761048417816 */ /* 0x000fe40000000041 */
[----:B------:R-:W-:Y:S02]  /*37d0*/  PRMT R67, R74, 0x7610, R67 ;  /* 0x000076104a437816 */ /* 0x000fe40000000043 */
[----:B------:R-:W-:Y:S02]  /*37e0*/  PRMT R62, R68, 0x7610, R62 ;  /* 0x00007610443e7816 */ /* 0x000fe4000000003e */
[----:B------:R-:W-:Y:S02]  /*37f0*/  PRMT R60, R70, 0x7610, R60 ;  /* 0x00007610463c7816 */ /* 0x000fe4000000003c */
[----:B------:R-:W-:-:S02]  /*3800*/  SEL R30, R7, R30, !P4 ;  /* 0x0000001e071e7207 */ /* 0x000fc40006000000 */
[----:B------:R-:W-:Y:S02]  /*3810*/  SEL R28, R28, RZ, P4 ;  /* 0x000000ff1c1c7207 */ /* 0x000fe40002000000 */
[----:B------:R-:W-:Y:S02]  /*3820*/  SEL R45, R45, RZ, P6 ;  /* 0x000000ff2d2d7207 */ /* 0x000fe40003000000 */
[----:B------:R-:W-:Y:S02]  /*3830*/  PRMT R54, R66, 0x7610, R54 ;  /* 0x0000761042367816 */ /* 0x000fe40000000036 */
[----:B------:R-:W-:Y:S02]  /*3840*/  SEL R27, R4, R27, !P3 ;  /* 0x0000001b041b7207 */ /* 0x000fe40005800000 */
[----:B------:R-:W-:Y:S02]  /*3850*/  SEL R25, R25, RZ, P3 ;  /* 0x000000ff19197207 */ /* 0x000fe40001800000 */
[----:B------:R-:W-:-:S02]  /*3860*/  SEL R21, R21, RZ, P2 ;  /* 0x000000ff15157207 */ /* 0x000fc40001000000 */
[----:B------:R-:W-:Y:S02]  /*3870*/  SEL R20, R5, R20, !P1 ;  /* 0x0000001405147207 */ /* 0x000fe40004800000 */
[----:B------:R-:W-:Y:S02]  /*3880*/  SEL R13, R13, RZ, P1 ;  /* 0x000000ff0d0d7207 */ /* 0x000fe40000800000 */
[----:B------:R-:W-:Y:S01]  /*3890*/  SEL R31, R31, RZ, P5 ;  /* 0x000000ff1f1f7207 */ /* 0x000fe20002800000 */
[----:B------:R-:W-:Y:S06]  /*38a0*/  @!P0 BRA `(.L_x_2318) ;  /* 0xfffffff000288947 */ /* 0x000fec000383ffff */
[----:B------:R-:W-:Y:S05]  /*38b0*/  BSYNC.RECONVERGENT B1 ;  /* 0x0000000000017941 */ /* 0x000fea0003800200 */
.L_x_2317:
[C---:B------:R-:W-:Y:S02]  /*38c0*/  PRMT R66, R10.reuse, 0x7610, R66 ;  /* 0x000076100a427816 */ /* 0x040fe40000000042 */
[----:B------:R-:W-:Y:S02]  /*38d0*/  PRMT R68, R10, 0x7632, R68 ;  /* 0x000076320a447816 */ /* 0x000fe40000000044 */
[C---:B------:R-:W-:Y:S02]  /*38e0*/  PRMT R70, R11.reuse, 0x7610, R70 ;  /* 0x000076100b467816 */ /* 0x040fe40000000046 */
[----:B------:R-:W-:Y:S02]  /*38f0*/  PRMT R72, R11, 0x7632, R72 ;  /* 0x000076320b487816 */ /* 0x000fe40000000048 */
[C---:B------:R-:W-:Y:S02]  /*3900*/  PRMT R64, R8.reuse, 0x7610, R64 ;  /* 0x0000761008407816 */ /* 0x040fe40000000040 */
[----:B------:R-:W-:-:S02]  /*3910*/  PRMT R79, R8, 0x7632, R79 ;  /* 0x00007632084f7816 */ /* 0x000fc4000000004f */
        /* <DEDUP_REMOVED lines=9> */
[----:B------:R-:W-:-:S07]  /*39b0*/  PRMT R11, R5, 0x7632, R11 ;  /* 0x00007632050b7816 */ /* 0x000fce000000000b */
.L_x_2316:
[----:B------:R-:W-:Y:S05]  /*39c0*/  BSYNC.RECONVERGENT B0 ;  /* 0x0000000000007941 */ /* 0x000fea0003800200 */
.L_x_2315:
[----:B------:R-:W-:Y:S01]  /*39d0*/  ISETP.GE.U32.AND P0, PT, R52, R14, PT ;  /* 0x0000000e3400720c */ /* 0x000fe20003f06070 */
[----:B------:R-:W-:-:S12]  /*39e0*/  BSSY.RECONVERGENT B0, `(.L_x_2319) ;  /* 0x0000026000007945 */ /* 0x000fd80003800200 */
[----:B------:R-:W-:Y:S05]  /*39f0*/  @P0 BRA `(.L_x_2320) ;  /* 0x0000000000900947 */ /* 0x000fea0003800000 */
[----:B------:R-:W-:-:S05]  /*3a00*/  SHF.R.U32.HI R5, RZ, 0x2, R52 ;  /* 0x00000002ff057819 */ /* 0x000fca0000011634 */
[----:B------:R-:W-:-:S06]  /*3a10*/  IMAD.WIDE.U32 R4, R5, 0x8, R22 ;  /* 0x0000000805047825 */ /* 0x000fcc00078e0016 */
[----:B------:R-:W2:Y:S01]  /*3a20*/  LDG.E.64 R4, desc[UR36][R4.64] ;  /* 0x0000002404047981 */ /* 0x000ea2000c1e1b00 */
[----:B------:R-:W-:-:S05]  /*3a30*/  IMAD.IADD R6, R52, 0x1, R3 ;  /* 0x0000000134067824 */ /* 0x000fca00078e0203 */
[----:B------:R-:W-:Y:S02]  /*3a40*/  ISETP.GE.U32.AND P1, PT, R6, R14, PT ;  /* 0x0000000e0600720c */ /* 0x000fe40003f26070 */
[C---:B--2---:R-:W-:Y:S02]  /*3a50*/  PRMT R66, R4.reuse, 0x7610, R66 ;  /* 0x0000761004427816 */ /* 0x044fe40000000042 */
[----:B------:R-:W-:Y:S02]  /*3a60*/  PRMT R68, R4, 0x7632, R68 ;  /* 0x0000763204447816 */ /* 0x000fe40000000044 */
[C---:B------:R-:W-:Y:S02]  /*3a70*/  PRMT R70, R5.reuse, 0x7610, R70 ;  /* 0x0000761005467816 */ /* 0x040fe40000000046 */
[----:B------:R-:W-:-:S05]  /*3a80*/  PRMT R72, R5, 0x7632, R72 ;  /* 0x0000763205487816 */ /* 0x000fca0000000048 */
        /* <DEDUP_REMOVED lines=11> */
[----:B------:R-:W-:Y:S01]  /*3b40*/  IMAD.IADD R7, R6, 0x1, R3 ;  /* 0x0000000106077824 */ /* 0x000fe200078e0203 */
[----:B------:R-:W-:-:S04]  /*3b50*/  SHF.R.U32.HI R5, RZ, 0x2, R6 ;  /* 0x00000002ff057819 */ /* 0x000fc80000011606 */
[----:B------:R-:W-:Y:S01]  /*3b60*/  ISETP.GE.U32.AND P1, PT, R7, R14, PT ;  /* 0x0000000e0700720c */ /* 0x000fe20003f26070 */
[----:B------:R-:W-:-:S06]  /*3b70*/  IMAD.WIDE.U32 R4, R5, 0x8, R22 ;  /* 0x0000000805047825 */ /* 0x000fcc00078e0016 */
[----:B------:R-:W2:Y:S06]  /*3b80*/  LDG.E.64 R4, desc[UR36][R4.64] ;  /* 0x0000002404047981 */ /* 0x000eac000c1e1b00 */
[----:B------:R-:W-:-:S05]  /*3b90*/  @!P1 SHF.R.U32.HI R7, RZ, 0x2, R7 ;  /* 0x00000002ff079819 */ /* 0x000fca0000011607 */
[----:B------:R-:W-:-:S06]  /*3ba0*/  @!P1 IMAD.WIDE.U32 R6, R7, 0x8, R22 ;  /* 0x0000000807069825 */ /* 0x000fcc00078e0016 */
[----:B------:R-:W3:Y:S01]  /*3bb0*/  @!P1 LDG.E.64 R6, desc[UR36][R6.64] ;  /* 0x0000002406069981 */ /* 0x000ee2000c1e1b00 */
[C---:B--2---:R-:W-:Y:S02]  /*3bc0*/  PRMT R10, R4.reuse, 0x7610, R10 ;  /* 0x00007610040a7816 */ /* 0x044fe4000000000a */
[----:B------:R-:W-:Y:S02]  /*3bd0*/  PRMT R71, R4, 0x7632, R71 ;  /* 0x0000763204477816 */ /* 0x000fe40000000047 */
[C---:B------:R-:W-:Y:S02]  /*3be0*/  PRMT R75, R5.reuse, 0x7610, R75 ;  /* 0x00007610054b7816 */ /* 0x040fe4000000004b */
[----:B------:R-:W-:Y:S02]  /*3bf0*/  PRMT R73, R5, 0x7632, R73 ;  /* 0x0000763205497816 */ /* 0x000fe40000000049 */
[C---:B---3--:R-:W-:Y:S02]  /*3c00*/  @!P1 PRMT R8, R6.reuse, 0x7610, R8 ;  /* 0x0000761006089816 */ /* 0x048fe40000000008 */
[----:B------:R-:W-:-:S02]  /*3c10*/  @!P1 PRMT R9, R6, 0x7632, R9 ;  /* 0x0000763206099816 */ /* 0x000fc40000000009 */
[C---:B------:R-:W-:Y:S02]  /*3c20*/  @!P1 PRMT R69, R7.reuse, 0x7610, R69 ;  /* 0x0000761007459816 */ /* 0x040fe40000000045 */
[----:B------:R-:W-:-:S07]  /*3c30*/  @!P1 PRMT R11, R7, 0x7632, R11 ;  /* 0x00007632070b9816 */ /* 0x000fce000000000b */
.L_x_2320:
[----:B------:R-:W-:Y:S05]  /*3c40*/  BSYNC.RECONVERGENT B0 ;  /* 0x0000000000007941 */ /* 0x000fea0003800200 */
.L_x_2319:
[----:B------:R-:W-:Y:S04]  /*3c50*/  BSSY.RECONVERGENT B0, `(.L_x_2321) ;  /* 0x00000db000007945 */ /* 0x000fe80003800200 */
[----:B------:R-:W-:Y:S05]  /*3c60*/  @P0 BRA `(.L_x_2322) ;  /* 0x0000000c00640947 */ /* 0x000fea0003800000 */
[----:B------:R-:W-:Y:S02]  /*3c70*/  PRMT R4, R66, 0x9910, RZ ;  /* 0x0000991042047816 */ /* 0x000fe400000000ff */
[----:B------:R-:W-:Y:S02]  /*3c80*/  PRMT R5, R63, 0x9910, RZ ;  /* 0x000099103f057816 */ /* 0x000fe400000000ff */
[----:B------:R-:W-:Y:S02]  /*3c90*/  PRMT R6, R68, 0x9910, RZ ;  /* 0x0000991044067816 */ /* 0x000fe400000000ff */
[----:B------:R-:W-:Y:S02]  /*3ca0*/  PRMT R7, R65, 0x9910, RZ ;  /* 0x0000991041077816 */ /* 0x000fe400000000ff */
[CC--:B------:R-:W-:Y:S02]  /*3cb0*/  ISETP.NE.AND P5, PT, R5.reuse, R4.reuse, PT ;  /* 0x000000040500720c */ /* 0x0c0fe40003fa5270 */
[----:B------:R-:W-:-:S02]  /*3cc0*/  ISETP.GE.AND P2, PT, R5, R4, PT ;  /* 0x000000040500720c */ /* 0x000fc40003f46270 */
[CC--:B------:R-:W-:Y:S02]  /*3cd0*/  ISETP.NE.AND P3, PT, R7.reuse, R6.reuse, PT ;  /* 0x000000060700720c */ /* 0x0c0fe40003f65270 */
[----:B------:R-:W-:Y:S02]  /*3ce0*/  ISETP.GE.AND P1, PT, R7, R6, PT ;  /* 0x000000060700720c */ /* 0x000fe40003f26270 */
[----:B------:R-:W-:Y:S02]  /*3cf0*/  ISETP.GE.U32.AND P0, PT, R55, R52, PT ;  /* 0x000000343700720c */ /* 0x000fe40003f06070 */
[----:B------:R-:W-:Y:S02]  /*3d00*/  PRMT R5, R70, 0x9910, RZ ;  /* 0x0000991046057816 */ /* 0x000fe400000000ff */
[----:B------:R-:W-:Y:S02]  /*3d10*/  PRMT R6, R61, 0x9910, RZ ;  /* 0x000099103d067816 */ /* 0x000fe400000000ff */
[----:B------:R-:W-:-:S02]  /*3d20*/  ISETP.GE.AND.EX P0, PT, R0, RZ, PT, P0 ;  /* 0x000000ff0000720c */ /* 0x000fc40003f06300 */
[CC--:B------:R-:W-:Y:S02]  /*3d30*/  ISETP.NE.AND P4, PT, R6.reuse, R5.reuse, PT ;  /* 0x000000050600720c */ /* 0x0c0fe40003f85270 */
[----:B------:R-:W-:Y:S02]  /*3d40*/  SEL R4, RZ, 0xffffffff, !P2 ;  /* 0xffffffffff047807 */ /* 0x000fe40005000000 */
[----:B------:R-:W-:Y:S02]  /*3d50*/  @!P5 SEL R4, RZ, 0xffffffff, !P0 ;  /* 0xffffffffff04d807 */ /* 0x000fe40004000000 */
[----:B------:R-:W-:Y:S02]  /*3d60*/  ISETP.GE.U32.AND P0, PT, R41, R52, PT ;  /* 0x000000342900720c */ /* 0x000fe40003f06070 */
[----:B------:R-:W-:Y:S02]  /*3d70*/  ISETP.GE.AND P6, PT, R6, R5, PT ;  /* 0x000000050600720c */ /* 0x000fe40003fc6270 */
[----:B------:R-:W-:-:S02]  /*3d80*/  ISETP.GE.AND.EX P0, PT, R35, RZ, PT, P0 ;  /* 0x000000ff2300720c */ /* 0x000fc40003f06300 */
[----:B------:R-:W-:Y:S02]  /*3d90*/  PRMT R7, R72, 0x9910, RZ ;  /* 0x0000991048077816 */ /* 0x000fe400000000ff */
[----:B------:R-:W-:Y:S02]  /*3da0*/  PRMT R22, R67, 0x9910, RZ ;  /* 0x0000991043167816 */ /* 0x000fe400000000ff */
[----:B------:R-:W-:Y:S02]  /*3db0*/  LOP3.LUT R4, R4, 0x1, RZ, 0xc0, !PT ;  /* 0x0000000104047812 */ /* 0x000fe400078ec0ff */
[----:B------:R-:W-:Y:S02]  /*3dc0*/  SEL R6, RZ, 0xffffffff, !P6 ;  /* 0xffffffffff067807 */ /* 0x000fe40007000000 */
[----:B------:R-:W-:Y:S02]  /*3dd0*/  @!P4 SEL R6, RZ, 0xffffffff, !P0 ;  /* 0xffffffffff06c807 */ /* 0x000fe40004000000 */
[----:B------:R-:W-:-:S02]  /*3de0*/  ISETP.NE.AND P5, PT, R22, R7, PT ;  /* 0x000000071600720c */ /* 0x000fc40003fa5270 */
[----:B------:R-:W-:Y:S02]  /*3df0*/  ISETP.NE.U32.AND P0, PT, R4, 0x1, PT ;  /* 0x000000010400780c */ /* 0x000fe40003f05070 */
[----:B------:R-:W-:Y:S02]  /*3e00*/  SEL R5, RZ, 0xffffffff, !P1 ;  /* 0xffffffffff057807 */ /* 0x000fe40004800000 */
[----:B------:R-:W-:Y:S01]  /*3e10*/  SEL R63, R66, R63, !P0 ;  /* 0x0000003f423f7207 */ /* 0x000fe20004000000 */
[----:B------:R-:W-:Y:S01]  /*3e20*/  IMAD.IADD R66, R52, 0x1, R3 ;  /* 0x0000000134427824 */ /* 0x000fe200078e0203 */
[-C--:B------:R-:W-:Y:S02]  /*3e30*/  ISETP.GE.U32.AND P2, PT, R43, R52.reuse, PT ;  /* 0x000000342b00720c */ /* 0x080fe40003f46070 */
[----:B------:R-:W-:Y:S02]  /*3e40*/  ISETP.GE.U32.AND P1, PT, R42, R52, PT ;  /* 0x000000342a00720c */ /* 0x000fe40003f26070 */
[----:B------:R-:W-:-:S02]  /*3e50*/  ISETP.GE.AND P6, PT, R22, R7, PT ;  /* 0x000000071600720c */ /* 0x000fc40003fc6270 */
[----:B------:R-:W-:Y:S02]  /*3e60*/  ISETP.GE.AND.EX P2, PT, R53, RZ, PT, P2 ;  /* 0x000000ff3500720c */ /* 0x000fe40003f46320 */
[----:B------:R-:W-:Y:S02]  /*3e70*/  ISETP.GE.AND.EX P1, PT, R51, RZ, PT, P1 ;  /* 0x000000ff3300720c */ /* 0x000fe40003f26310 */
[----:B------:R-:W-:Y:S02]  /*3e80*/  ISETP.GE.U32.AND P4, PT, R66, R14, PT ;  /* 0x0000000e4200720c */ /* 0x000fe40003f86070 */
[----:B------:R-:W-:Y:S02]  /*3e90*/  SEL R7, RZ, 0xffffffff, !P6 ;  /* 0xffffffffff077807 */ /* 0x000fe40007000000 */
[----:B------:R-:W-:Y:S02]  /*3ea0*/  @!P3 SEL R5, RZ, 0xffffffff, !P2 ;  /* 0xffffffffff05b807 */ /* 0x000fe40005000000 */
[----:B------:R-:W-:-:S02]  /*3eb0*/  @!P5 SEL R7, RZ, 0xffffffff, !P1 ;  /* 0xffffffffff07d807 */ /* 0x000fc40004800000 */
[----:B------:R-:W-:Y:S02]  /*3ec0*/  LOP3.LUT R5, R5, 0x1, RZ, 0xc0, !PT ;  /* 0x0000000105057812 */ /* 0x000fe400078ec0ff */
[----:B------:R-:W-:Y:S02]  /*3ed0*/  LOP3.LUT R6, R6, 0x1, RZ, 0xc0, !PT ;  /* 0x0000000106067812 */ /* 0x000fe400078ec0ff */
[----:B------:R-:W-:Y:S02]  /*3ee0*/  LOP3.LUT R7, R7, 0x1, RZ, 0xc0, !PT ;  /* 0x0000000107077812 */ /* 0x000fe400078ec0ff */
[----:B------:R-:W-:Y:S02]  /*3ef0*/  ISETP.NE.U32.AND P1, PT, R5, 0x1, PT ;  /* 0x000000010500780c */ /* 0x000fe40003f25070 */
[----:B------:R-:W-:Y:S02]  /*3f00*/  ISETP.NE.U32.AND P2, PT, R6, 0x1, PT ;  /* 0x000000010600780c */ /* 0x000fe40003f45070 */
[----:B------:R-:W-:-:S02]  /*3f10*/  ISETP.NE.U32.AND P3, PT, R7, 0x1, PT ;  /* 0x000000010700780c */ /* 0x000fc40003f65070 */
[----:B------:R-:W-:Y:S02]  /*3f20*/  SEL R65, R68, R65, !P1 ;  /* 0x0000004144417207 */ /* 0x000fe40004800000 */
[----:B------:R-:W-:Y:S02]  /*3f30*/  SEL R61, R70, R61, !P2 ;  /* 0x0000003d463d7207 */ /* 0x000fe40005000000 */
[----:B------:R-:W-:Y:S02]  /*3f40*/  SEL R67, R72, R67, !P3 ;  /* 0x0000004348437207 */ /* 0x000fe40005800000 */
[C---:B------:R-:W-:Y:S02]  /*3f50*/  SEL R55, R52.reuse, R55, !P0 ;  /* 0x0000003734377207 */ /* 0x040fe40004000000 */
[C---:B------:R-:W-:Y:S02]  /*3f60*/  SEL R43, R52.reuse, R43, !P1 ;  /* 0x0000002b342b7207 */ /* 0x040fe40004800000 */
[----:B------:R-:W-:-:S02]  /*3f70*/  SEL R41, R52, R41, !P2 ;  /* 0x0000002934297207 */ /* 0x000fc40005000000 */
[----:B------:R-:W-:Y:S02]  /*3f80*/  SEL R42, R52, R42, !P3 ;  /* 0x0000002a342a7207 */ /* 0x000fe40005800000 */
[----:B------:R-:W-:Y:S02]  /*3f90*/  SEL R0, R0, RZ, P0 ;  /* 0x000000ff00007207 */ /* 0x000fe40000000000 */
[----:B------:R-:W-:Y:S02]  /*3fa0*/  SEL R53, R53, RZ, P1 ;  /* 0x000000ff35357207 */ /* 0x000fe40000800000 */
[----:B------:R-:W-:Y:S02]  /*3fb0*/  SEL R35, R35, RZ, P2 ;  /* 0x000000ff23237207 */ /* 0x000fe40001000000 */
[----:B------:R-:W-:Y:S01]  /*3fc0*/  SEL R51, R51, RZ, P3 ;  /* 0x000000ff33337207 */ /* 0x000fe20001800000 */
[----:B------:R-:W-:Y:S06]  /*3fd0*/  @P4 BRA `(.L_x_2322) ;  /* 0x0000000800884947 */ /* 0x000fec0003800000 */
[----:B------:R-:W-:Y:S01]  /*3fe0*/  PRMT R4, R64, 0x9910, RZ ;  /* 0x0000991040047816 */ /* 0x000fe200000000ff */
[----:B------:R-:W-:Y:S01]  /*3ff0*/  IMAD.IADD R23, R66, 0x1, R3 ;  /* 0x0000000142177824 */ /* 0x000fe200078e0203 */
[----:B------:R-:W-:Y:S02]  /*4000*/  PRMT R5, R59, 0x9910, RZ ;  /* 0x000099103b057816 */ /* 0x000fe400000000ff */
[----:B------:R-:W-:Y:S02]  /*4010*/  PRMT R6, R79, 0x9910, RZ ;  /* 0x000099104f067816 */ /* 0x000fe400000000ff */
[CC--:B------:R-:W-:Y:S02]  /*4020*/  ISETP.NE.AND P5, PT, R5.reuse, R4.reuse, PT ;  /* 0x000000040500720c */ /* 0x0c0fe40003fa5270 */
        /* <DEDUP_REMOVED lines=8> */
[----:B------:R-:W-:Y:S02]  /*40b0*/  PRMT R7, R77, 0x9910, RZ ;  /* 0x000099104d077816 */ /* 0x000fe400000000ff */
[----:B------:R-:W-:Y:S02]  /*40c0*/  PRMT R22, R60, 0x9910, RZ ;  /* 0x000099103c167816 */ /* 0x000fe400000000ff */
[----:B------:R-:W-:Y:S02]  /*40d0*/  ISETP.NE.AND P4, PT, R6, R5, PT ;  /* 0x000000050600720c */ /* 0x000fe40003f85270 */
[----:B------:R-:W-:Y:S02]  /*40e0*/  SEL R4, RZ, 0xffffffff, !P2 ;  /* 0xffffffffff047807 */ /* 0x000fe40005000000 */
[----:B------:R-:W-:Y:S02]  /*40f0*/  @!P5 SEL R4, RZ, 0xffffffff, !P0 ;  /* 0xffffffffff04d807 */ /* 0x000fe40004000000 */
[----:B------:R-:W-:-:S02]  /*4100*/  ISETP.NE.AND P5, PT, R22, R7, PT ;  /* 0x000000071600720c */ /* 0x000fc40003fa5270 */
[-C--:B------:R-:W-:Y:S02]  /*4110*/  ISETP.GE.U32.AND P0, PT, R40, R66.reuse, PT ;  /* 0x000000422800720c */ /* 0x080fe40003f06070 */
[----:B------:R-:W-:Y:S02]  /*4120*/  ISETP.GE.AND P6, PT, R6, R5, PT ;  /* 0x000000050600720c */ /* 0x000fe40003fc6270 */
[----:B------:R-:W-:Y:S02]  /*4130*/  SEL R5, RZ, 0xffffffff, !P1 ;  /* 0xffffffffff057807 */ /* 0x000fe40004800000 */
[-C--:B------:R-:W-:Y:S02]  /*4140*/  ISETP.GE.U32.AND P2, PT, R38, R66.reuse, PT ;  /* 0x000000422600720c */ /* 0x080fe40003f46070 */
[----:B------:R-:W-:Y:S02]  /*4150*/  ISETP.GE.U32.AND P1, PT, R39, R66, PT ;  /* 0x000000422700720c */ /* 0x000fe40003f26070 */
[----:B------:R-:W-:-:S02]  /*4160*/  ISETP.GE.AND.EX P0, PT, R32, RZ, PT, P0 ;  /* 0x000000ff2000720c */ /* 0x000fc40003f06300 */
[----:B------:R-:W-:Y:S02]  /*4170*/  SEL R6, RZ, 0xffffffff, !P6 ;  /* 0xffffffffff067807 */ /* 0x000fe40007000000 */
[----:B------:R-:W-:Y:S02]  /*4180*/  ISETP.GE.AND P6, PT, R22, R7, PT ;  /* 0x000000071600720c */ /* 0x000fe40003fc6270 */
[----:B------:R-:W-:Y:S02]  /*4190*/  ISETP.GE.AND.EX P2, PT, R46, RZ, PT, P2 ;  /* 0x000000ff2e00720c */ /* 0x000fe40003f46320 */
[----:B------:R-:W-:Y:S02]  /*41a0*/  ISETP.GE.AND.EX P1, PT, R50, RZ, PT, P1 ;  /* 0x000000ff3200720c */ /* 0x000fe40003f26310 */
[----:B------:R-:W-:Y:S02]  /*41b0*/  @!P4 SEL R6, RZ, 0xffffffff, !P0 ;  /* 0xffffffffff06c807 */ /* 0x000fe40004000000 */
[----:B------:R-:W-:-:S02]  /*41c0*/  ISETP.GE.U32.AND P4, PT, R23, R14, PT ;  /* 0x0000000e1700720c */ /* 0x000fc40003f86070 */
[----:B------:R-:W-:Y:S02]  /*41d0*/  SEL R7, RZ, 0xffffffff, !P6 ;  /* 0xffffffffff077807 */ /* 0x000fe40007000000 */
[----:B------:R-:W-:Y:S02]  /*41e0*/  @!P3 SEL R5, RZ, 0xffffffff, !P2 ;  /* 0xffffffffff05b807 */ /* 0x000fe40005000000 */
[----:B------:R-:W-:Y:S02]  /*41f0*/  @!P5 SEL R7, RZ, 0xffffffff, !P1 ;  /* 0xffffffffff07d807 */ /* 0x000fe40004800000 */
[----:B------:R-:W-:Y:S02]  /*4200*/  LOP3.LUT R4, R4, 0x1, RZ, 0xc0, !PT ;  /* 0x0000000104047812 */ /* 0x000fe400078ec0ff */
[----:B------:R-:W-:Y:S02]  /*4210*/  LOP3.LUT R5, R5, 0x1, RZ, 0xc0, !PT ;  /* 0x0000000105057812 */ /* 0x000fe400078ec0ff */
[----:B------:R-:W-:-:S02]  /*4220*/  LOP3.LUT R6, R6, 0x1, RZ, 0xc0, !PT ;  /* 0x0000000106067812 */ /* 0x000fc400078ec0ff */
[----:B------:R-:W-:Y:S02]  /*4230*/  LOP3.LUT R7, R7, 0x1, RZ, 0xc0, !PT ;  /* 0x0000000107077812 */ /* 0x000fe400078ec0ff */
[----:B------:R-:W-:Y:S02]  /*4240*/  ISETP.NE.U32.AND P0, PT, R4, 0x1, PT ;  /* 0x000000010400780c */ /* 0x000fe40003f05070 */
[----:B------:R-:W-:Y:S02]  /*4250*/  ISETP.NE.U32.AND P1, PT, R5, 0x1, PT ;  /* 0x000000010500780c */ /* 0x000fe40003f25070 */
[----:B------:R-:W-:Y:S02]  /*4260*/  ISETP.NE.U32.AND P2, PT, R6, 0x1, PT ;  /* 0x000000010600780c */ /* 0x000fe40003f45070 */
[----:B------:R-:W-:Y:S02]  /*4270*/  ISETP.NE.U32.AND P3, PT, R7, 0x1, PT ;  /* 0x000000010700780c */ /* 0x000fe40003f65070 */
[----:B------:R-:W-:-:S02]  /*4280*/  SEL R59, R64, R59, !P0 ;  /* 0x0000003b403b7207 */ /* 0x000fc40004000000 */
        /* <DEDUP_REMOVED lines=24> */
[----:B------:R-:W-:-:S02]  /*4410*/  PRMT R7, R73, 0x9910, RZ ;  /* 0x0000991049077816 */ /* 0x000fc400000000ff */
[----:B------:R-:W-:Y:S02]  /*4420*/  PRMT R22, R54, 0x9910, RZ ;  /* 0x0000991036167816 */ /* 0x000fe400000000ff */
[----:B------:R-:W-:Y:S02]  /*4430*/  SEL R4, RZ, 0xffffffff, !P1 ;  /* 0xffffffffff047807 */ /* 0x000fe40004800000 */
[----:B------:R-:W-:Y:S02]  /*4440*/  ISETP.GE.AND.EX P0, PT, R44, RZ, PT, P0 ;  /* 0x000000ff2c00720c */ /* 0x000fe40003f06300 */
[CC--:B------:R-:W-:Y:S02]  /*4450*/  ISETP.NE.AND P6, PT, R6.reuse, R5.reuse, PT ;  /* 0x000000050600720c */ /* 0x0c0fe40003fc5270 */
[----:B------:R-:W-:Y:S02]  /*4460*/  ISETP.GE.AND P1, PT, R6, R5, PT ;  /* 0x000000050600720c */ /* 0x000fe40003f26270 */
[----:B------:R-:W-:-:S02]  /*4470*/  ISETP.NE.AND P5, PT, R22, R7, PT ;  /* 0x000000071600720c */ /* 0x000fc40003fa5270 */
[----:B------:R-:W-:Y:S02]  /*4480*/  @!P4 SEL R4, RZ, 0xffffffff, !P0 ;  /* 0xffffffffff04c807 */ /* 0x000fe40004000000 */
[----:B------:R-:W-:Y:S02]  /*4490*/  SEL R5, RZ, 0xffffffff, !P2 ;  /* 0xffffffffff057807 */ /* 0x000fe40005000000 */
[----:B------:R-:W-:Y:S02]  /*44a0*/  SEL R6, RZ, 0xffffffff, !P1 ;  /* 0xffffffffff067807 */ /* 0x000fe40004800000 */
[----:B------:R-:W-:Y:S02]  /*44b0*/  ISETP.GE.AND P4, PT, R22, R7, PT ;  /* 0x000000071600720c */ /* 0x000fe40003f86270 */
[-C--:B------:R-:W-:Y:S02]  /*44c0*/  ISETP.GE.U32.AND P0, PT, R37, R23.reuse, PT ;  /* 0x000000172500720c */ /* 0x080fe40003f06070 */
[----:B------:R-:W-:-:S02]  /*44d0*/  ISETP.GE.U32.AND P2, PT, R36, R23, PT ;  /* 0x000000172400720c */ /* 0x000fc40003f46070 */
[----:B------:R-:W-:Y:S02]  /*44e0*/  ISETP.GE.U32.AND P1, PT, R34, R23, PT ;  /* 0x000000172200720c */ /* 0x000fe40003f26070 */
[----:B------:R-:W-:Y:S02]  /*44f0*/  ISETP.GE.AND.EX P0, PT, R49, RZ, PT, P0 ;  /* 0x000000ff3100720c */ /* 0x000fe40003f06300 */
[----:B------:R-:W-:Y:S02]  /*4500*/  ISETP.GE.AND.EX P2, PT, R28, RZ, PT, P2 ;  /* 0x000000ff1c00720c */ /* 0x000fe40003f46320 */
[----:B------:R-:W-:Y:S02]  /*4510*/  ISETP.GE.AND.EX P1, PT, R45, RZ, PT, P1 ;  /* 0x000000ff2d00720c */ /* 0x000fe40003f26310 */
[----:B------:R-:W-:Y:S02]  /*4520*/  SEL R3, RZ, 0xffffffff, !P4 ;  /* 0xffffffffff037807 */ /* 0x000fe40006000000 */
[----:B------:R-:W-:-:S02]  /*4530*/  ISETP.GE.U32.AND P4, PT, R77, R14, PT ;  /* 0x0000000e4d00720c */ /* 0x000fc40003f86070 */
[----:B------:R-:W-:Y:S02]  /*4540*/  @!P3 SEL R5, RZ, 0xffffffff, !P0 ;  /* 0xffffffffff05b807 */ /* 0x000fe40004000000 */
        /* <DEDUP_REMOVED lines=23> */
[----:B------:R-:W-:Y:S02]  /*46c0*/  PRMT R3, R8, 0x9910, RZ ;  /* 0x0000991008037816 */ /* 0x000fe400000000ff */
[----:B------:R-:W-:Y:S02]  /*46d0*/  PRMT R4, R27, 0x9910, RZ ;  /* 0x000099101b047816 */ /* 0x000fe400000000ff */
[----:B------:R-:W-:Y:S02]  /*46e0*/  PRMT R5, R9, 0x9910, RZ ;  /* 0x0000991009057816 */ /* 0x000fe400000000ff */
[----:B------:R-:W-:Y:S02]  /*46f0*/  ISETP.NE.AND P5, PT, R4, R3, PT ;  /* 0x000000030400720c */ /* 0x000fe40003fa5270 */
[----:B------:R-:W-:Y:S02]  /*4700*/  PRMT R6, R26, 0x9910, RZ ;  /* 0x000099101a067816 */ /* 0x000fe400000000ff */
[----:B------:R-:W-:-:S02]  /*4710*/  ISETP.GE.U32.AND P0, PT, R48, R77, PT ;  /* 0x0000004d3000720c */ /* 0x000fc40003f06070 */
[----:B------:R-:W-:Y:S02]  /*4720*/  ISETP.GE.AND P2, PT, R4, R3, PT ;  /* 0x000000030400720c */ /* 0x000fe40003f46270 */
[CC--:B------:R-:W-:Y:S02]  /*4730*/  ISETP.NE.AND P3, PT, R6.reuse, R5.reuse, PT ;  /* 0x000000050600720c */ /* 0x0c0fe40003f65270 */
[----:B------:R-:W-:Y:S02]  /*4740*/  ISETP.GE.AND P1, PT, R6, R5, PT ;  /* 0x000000050600720c */ /* 0x000fe40003f26270 */
[----:B------:R-:W-:Y:S02]  /*4750*/  ISETP.GE.AND.EX P0, PT, R25, RZ, PT, P0 ;  /* 0x000000ff1900720c */ /* 0x000fe40003f06300 */
[----:B------:R-:W-:Y:S02]  /*4760*/  PRMT R4, R69, 0x9910, RZ ;  /* 0x0000991045047816 */ /* 0x000fe400000000ff */
[----:B------:R-:W-:-:S02]  /*4770*/  PRMT R5, R20, 0x9910, RZ ;  /* 0x0000991014057816 */ /* 0x000fc400000000ff */
[----:B------:R-:W-:Y:S02]  /*4780*/  PRMT R6, R11, 0x9910, RZ ;  /* 0x000099100b067816 */ /* 0x000fe400000000ff */
[----:B------:R-:W-:Y:S02]  /*4790*/  PRMT R7, R12, 0x9910, RZ ;  /* 0x000099100c077816 */ /* 0x000fe400000000ff */
[----:B------:R-:W-:Y:S02]  /*47a0*/  SEL R3, RZ, 0xffffffff, !P2 ;  /* 0xffffffffff037807 */ /* 0x000fe40005000000 */
[----:B------:R-:W-:Y:S02]  /*47b0*/  @!P5 SEL R3, RZ, 0xffffffff, !P0 ;  /* 0xffffffffff03d807 */ /* 0x000fe40004000000 */
[----:B------:R-:W-:Y:S02]  /*47c0*/  ISETP.NE.AND P4, PT, R5, R4, PT ;  /* 0x000000040500720c */ /* 0x000fe40003f85270 */
[----:B------:R-:W-:-:S02]  /*47d0*/  ISETP.NE.AND P5, PT, R7, R6, PT ;  /* 0x000000060700720c */ /* 0x000fc40003fa5270 */
[----:B------:R-:W-:Y:S02]  /*47e0*/  ISETP.GE.AND P6, PT, R5, R4, PT ;  /* 0x000000040500720c */ /* 0x000fe40003fc6270 */
[----:B------:R-:W-:Y:S02]  /*47f0*/  SEL R4, RZ, 0xffffffff, !P1 ;  /* 0xffffffffff047807 */ /* 0x000fe40004800000 */
[-C--:B------:R-:W-:Y:S02]  /*4800*/  ISETP.GE.U32.AND P2, PT, R24, R77.reuse, PT ;  /* 0x0000004d1800720c */ /* 0x080fe40003f46070 */
[-C--:B------:R-:W-:Y:S02]  /*4810*/  ISETP.GE.U32.AND P0, PT, R15, R77.reuse, PT ;  /* 0x0000004d0f00720c */ /* 0x080fe40003f06070 */
[----:B------:R-:W-:Y:S02]  /*4820*/  ISETP.GE.U32.AND P1, PT, R16, R77, PT ;  /* 0x0000004d1000720c */ /* 0x000fe40003f26070 */
[----:B------:R-:W-:-:S02]  /*4830*/  SEL R5, RZ, 0xffffffff, !P6 ;  /* 0xffffffffff057807 */ /* 0x000fc40007000000 */
[----:B------:R-:W-:Y:S02]  /*4840*/  ISETP.GE.AND P6, PT, R7, R6, PT ;  /* 0x000000060700720c */ /* 0x000fe40003fc6270 */
[----:B------:R-:W-:Y:S02]  /*4850*/  ISETP.GE.AND.EX P2, PT, R21, RZ, PT, P2 ;  /* 0x000000ff1500720c */ /* 0x000fe40003f46320 */
[----:B------:R-:W-:Y:S02]  /*4860*/  ISETP.GE.AND.EX P0, PT, R13, RZ, PT, P0 ;  /* 0x000000ff0d00720c */ /* 0x000fe40003f06300 */
[----:B------:R-:W-:Y:S02]  /*4870*/  ISETP.GE.AND.EX P1, PT, R31, RZ, PT, P1 ;  /* 0x000000ff1f00720c */ /* 0x000fe40003f26310 */
[----:B------:R-:W-:Y:S02]  /*4880*/  SEL R6, RZ, 0xffffffff, !P6 ;  /* 0xffffffffff067807 */ /* 0x000fe40007000000 */
[----:B------:R-:W-:-:S02]  /*4890*/  @!P3 SEL R4, RZ, 0xffffffff, !P2 ;  /* 0xffffffffff04b807 */ /* 0x000fc40005000000 */
[----:B------:R-:W-:Y:S02]  /*48a0*/  @!P4 SEL R5, RZ, 0xffffffff, !P0 ;  /* 0xffffffffff05c807 */ /* 0x000fe40004000000 */
[----:B------:R-:W-:Y:S02]  /*48b0*/  @!P5 SEL R6, RZ, 0xffffffff, !P1 ;  /* 0xffffffffff06d807 */ /* 0x000fe40004800000 */
[----:B------:R-:W-:Y:S02]  /*48c0*/  LOP3.LUT R3, R3, 0x1, RZ, 0xc0, !PT ;  /* 0x0000000103037812 */ /* 0x000fe400078ec0ff */
[----:B------:R-:W-:Y:S02]  /*48d0*/  LOP3.LUT R4, R4, 0x1, RZ, 0xc0, !PT ;  /* 0x0000000104047812 */ /* 0x000fe400078ec0ff */
[----:B------:R-:W-:Y:S02]  /*48e0*/  LOP3.LUT R5, R5, 0x1, RZ, 0xc0, !PT ;  /* 0x0000000105057812 */ /* 0x000fe400078ec0ff */
[----:B------:R-:W-:-:S02]  /*48f0*/  LOP3.LUT R6, R6, 0x1, RZ, 0xc0, !PT ;  /* 0x0000000106067812 */ /* 0x000fc400078ec0ff */
[----:B------:R-:W-:Y:S02]  /*4900*/  ISETP.NE.U32.AND P0, PT, R3, 0x1, PT ;  /* 0x000000010300780c */ /* 0x000fe40003f05070 */
[----:B------:R-:W-:Y:S02]  /*4910*/  ISETP.NE.U32.AND P1, PT, R4, 0x1, PT ;  /* 0x000000010400780c */ /* 0x000fe40003f25070 */
[----:B------:R-:W-:Y:S02]  /*4920*/  ISETP.NE.U32.AND P2, PT, R5, 0x1, PT ;  /* 0x000000010500780c */ /* 0x000fe40003f45070 */
[----:B------:R-:W-:Y:S02]  /*4930*/  ISETP.NE.U32.AND P3, PT, R6, 0x1, PT ;  /* 0x000000010600780c */ /* 0x000fe40003f65070 */
[----:B------:R-:W-:Y:S02]  /*4940*/  SEL R27, R8, R27, !P0 ;  /* 0x0000001b081b7207 */ /* 0x000fe40004000000 */
[----:B------:R-:W-:-:S02]  /*4950*/  SEL R26, R9, R26, !P1 ;  /* 0x0000001a091a7207 */ /* 0x000fc40004800000 */
[----:B------:R-:W-:Y:S02]  /*4960*/  SEL R20, R69, R20, !P2 ;  /* 0x0000001445147207 */ /* 0x000fe40005000000 */
[----:B------:R-:W-:Y:S02]  /*4970*/  SEL R12, R11, R12, !P3 ;  /* 0x0000000c0b0c7207 */ /* 0x000fe40005800000 */
[C---:B------:R-:W-:Y:S02]  /*4980*/  SEL R48, R77.reuse, R48, !P0 ;  /* 0x000000304d307207 */ /* 0x040fe40004000000 */
[C---:B------:R-:W-:Y:S02]  /*4990*/  SEL R24, R77.reuse, R24, !P1 ;  /* 0x000000184d187207 */ /* 0x040fe40004800000 */
[C---:B------:R-:W-:Y:S02]  /*49a0*/  SEL R15, R77.reuse, R15, !P2 ;  /* 0x0000000f4d0f7207 */ /* 0x040fe40005000000 */
[----:B------:R-:W-:-:S02]  /*49b0*/  SEL R16, R77, R16, !P3 ;  /* 0x000000104d107207 */ /* 0x000fc40005800000 */
[----:B------:R-:W-:Y:S02]  /*49c0*/  SEL R25, R25, RZ, P0 ;  /* 0x000000ff19197207 */ /* 0x000fe40000000000 */
[----:B------:R-:W-:Y:S02]  /*49d0*/  SEL R21, R21, RZ, P1 ;  /* 0x000000ff15157207 */ /* 0x000fe40000800000 */
[----:B------:R-:W-:Y:S02]  /*49e0*/  SEL R13, R13, RZ, P2 ;  /* 0x000000ff0d0d7207 */ /* 0x000fe40001000000 */
[----:B------:R-:W-:-:S07]  /*49f0*/  SEL R31, R31, RZ, P3 ;  /* 0x000000ff1f1f7207 */ /* 0x000fce0001800000 */
.L_x_2322:
[----:B------:R-:W-:Y:S05]  /*4a00*/  BSYNC.RECONVERGENT B0 ;  /* 0x0000000000007941 */ /* 0x000fea0003800200 */
.L_x_2321:
        /* <DEDUP_REMOVED lines=9> */
[----:B------:R-:W-:Y:S02]  /*4aa0*/  PRMT R4, R58, 0x9910, RZ ;  /* 0x000099103a047816 */ /* 0x000fe400000000ff */
[----:B------:R-:W-:Y:S02]  /*4ab0*/  PRMT R5, R61, 0x9910, RZ ;  /* 0x000099103d057816 */ /* 0x000fe400000000ff */
[----:B------:R-:W-:-:S02]  /*4ac0*/  ISETP.GE.AND.EX P0, PT, R0, R33, PT, P0 ;  /* 0x000000210000720c */ /* 0x000fc40003f06300 */
[----:B------:R-:W-:Y:S02]  /*4ad0*/  PRMT R6, R60, 0x9910, RZ ;  /* 0x000099103c067816 */ /* 0x000fe400000000ff */
[----:B------:R-:W-:Y:S02]  /*4ae0*/  PRMT R7, R67, 0x9910, RZ ;  /* 0x0000991043077816 */ /* 0x000fe400000000ff */
[----:B------:R-:W-:Y:S02]  /*4af0*/  SEL R3, RZ, 0xffffffff, !P2 ;  /* 0xffffffffff037807 */ /* 0x000fe40005000000 */
[----:B------:R-:W-:Y:S02]  /*4b00*/  ISETP.NE.AND P4, PT, R5, R4, PT ;  /* 0x000000040500720c */ /* 0x000fe40003f85270 */
[----:B------:R-:W-:Y:S02]  /*4b10*/  ISETP.GE.U32.AND P2, PT, R43, R38, PT ;  /* 0x000000262b00720c */ /* 0x000fe40003f46070 */
[----:B------:R-:W-:-:S02]  /*4b20*/  @!P5 SEL R3, RZ, 0xffffffff, !P0 ;  /* 0xffffffffff03d807 */ /* 0x000fc40004000000 */
[----:B------:R-:W-:Y:S02]  /*4b30*/  ISETP.NE.AND P5, PT, R7, R6, PT ;  /* 0x000000060700720c */ /* 0x000fe40003fa5270 */
[----:B------:R-:W-:Y:S02]  /*4b40*/  ISETP.GE.U32.AND P0, PT, R41, R40, PT ;  /* 0x000000282900720c */ /* 0x000fe40003f06070 */
[----:B------:R-:W-:Y:S02]  /*4b50*/  ISETP.GE.AND.EX P2, PT, R53, R46, PT, P2 ;  /* 0x0000002e3500720c */ /* 0x000fe40003f46320 */
[----:B------:R-:W-:Y:S02]  /*4b60*/  ISETP.GE.AND P6, PT, R5, R4, PT ;  /* 0x000000040500720c */ /* 0x000fe40003fc6270 */
[----:B------:R-:W-:Y:S02]  /*4b70*/  SEL R4, RZ, 0xffffffff, !P1 ;  /* 0xffffffffff047807 */ /* 0x000fe40004800000 */
[----:B------:R-:W-:-:S02]  /*4b80*/  ISETP.GE.U32.AND P1, PT, R42, R39, PT ;  /* 0x000000272a00720c */ /* 0x000fc40003f26070 */
[----:B------:R-:W-:Y:S02]  /*4b90*/  ISETP.GE.AND.EX P0, PT, R35, R32, PT, P0 ;  /* 0x000000202300720c */ /* 0x000fe40003f06300 */
[----:B------:R-:W-:Y:S02]  /*4ba0*/  @!P3 SEL R4, RZ, 0xffffffff, !P2 ;  /* 0xffffffffff04b807 */ /* 0x000fe40005000000 */
[----:B------:R-:W-:Y:S02]  /*4bb0*/  SEL R5, RZ, 0xffffffff, !P6 ;  /* 0xffffffffff057807 */ /* 0x000fe40007000000 */
[----:B------:R-:W-:Y:S02]  /*4bc0*/  LOP3.LUT R3, R3, 0x1, RZ, 0xc0, !PT ;  /* 0x0000000103037812 */ /* 0x000fe400078ec0ff */
[----:B------:R-:W-:Y:S02]  /*4bd0*/  ISETP.GE.AND P6, PT, R7, R6, PT ;  /* 0x000000060700720c */ /* 0x000fe40003fc6270 */
[----:B------:R-:W-:-:S02]  /*4be0*/  ISETP.GE.AND.EX P1, PT, R51, R50, PT, P1 ;  /* 0x000000323300720c */ /* 0x000fc40003f26310 */
[----:B------:R-:W-:Y:S02]  /*4bf0*/  @!P4 SEL R5, RZ, 0xffffffff, !P0 ;  /* 0xffffffffff05c807 */ /* 0x000fe40004000000 */
[----:B------:R-:W-:Y:S02]  /*4c00*/  LOP3.LUT R4, R4, 0x1, RZ, 0xc0, !PT ;  /* 0x0000000104047812 */ /* 0x000fe400078ec0ff */
[----:B------:R-:W-:Y:S02]  /*4c10*/  ISETP.NE.U32.AND P0, PT, R3, 0x1, PT ;  /* 0x000000010300780c */ /* 0x000fe40003f05070 */
[----:B------:R-:W-:Y:S02]  /*4c20*/  SEL R6, RZ, 0xffffffff, !P6 ;  /* 0xffffffffff067807 */ /* 0x000fe40007000000 */
[----:B------:R-:W-:Y:S02]  /*4c30*/  @!P5 SEL R6, RZ, 0xffffffff, !P1 ;  /* 0xffffffffff06d807 */ /* 0x000fe40004800000 */
[----:B------:R-:W-:-:S02]  /*4c40*/  LOP3.LUT R5, R5, 0x1, RZ, 0xc0, !PT ;  /* 0x0000000105057812 */ /* 0x000fc400078ec0ff */
[----:B------:R-:W-:Y:S02]  /*4c50*/  ISETP.NE.U32.AND P1, PT, R4, 0x1, PT ;  /* 0x000000010400780c */ /* 0x000fe40003f25070 */
[----:B------:R-:W-:Y:S02]  /*4c60*/  SEL R4, R59, R63, !P0 ;  /* 0x0000003f3b047207 */ /* 0x000fe40004000000 */
[----:B------:R-:W-:Y:S02]  /*4c70*/  LOP3.LUT R6, R6, 0x1, RZ, 0xc0, !PT ;  /* 0x0000000106067812 */ /* 0x000fe400078ec0ff */
[----:B------:R-:W-:Y:S02]  /*4c80*/  ISETP.NE.U32.AND P2, PT, R5, 0x1, PT ;  /* 0x000000010500780c */ /* 0x000fe40003f45070 */
[----:B------:R-:W-:Y:S02]  /*4c90*/  SEL R33, R33, R0, !P0 ;  /* 0x0000000021217207 */ /* 0x000fe40004000000 */
[----:B------:R-:W-:-:S02]  /*4ca0*/  SEL R65, R62, R65, !P1 ;  /* 0x000000413e417207 */ /* 0x000fc40004800000 */
[----:B------:R-:W-:Y:S02]  /*4cb0*/  PRMT R5, R57, 0x9910, RZ ;  /* 0x0000991039057816 */ /* 0x000fe400000000ff */
[----:B------:R-:W-:Y:S02]  /*4cc0*/  PRMT R0, R4, 0x9910, RZ ;  /* 0x0000991004007816 */ /* 0x000fe400000000ff */
[----:B------:R-:W-:Y:S02]  /*4cd0*/  ISETP.NE.U32.AND P3, PT, R6, 0x1, PT ;  /* 0x000000010600780c */ /* 0x000fe40003f65070 */
[----:B------:R-:W-:Y:S02]  /*4ce0*/  PRMT R6, R56, 0x9910, RZ ;  /* 0x0000991038067816 */ /* 0x000fe400000000ff */
[----:B------:R-:W-:Y:S02]  /*4cf0*/  PRMT R3, R65, 0x9910, RZ ;  /* 0x0000991041037816 */ /* 0x000fe400000000ff */
[----:B------:R-:W-:-:S02]  /*4d00*/  ISETP.NE.AND P5, PT, R0, R5, PT ;  /* 0x000000050000720c */ /* 0x000fc40003fa5270 */
[----:B------:R-:W-:Y:S02]  /*4d10*/  SEL R8, R29, R55, !P0 ;  /* 0x000000371d087207 */ /* 0x000fe40004000000 */
[----:B------:R-:W-:Y:S02]  /*4d20*/  SEL R61, R58, R61, !P2 ;  /* 0x0000003d3a3d7207 */ /* 0x000fe40005000000 */
[----:B------:R-:W-:Y:S02]  /*4d30*/  SEL R38, R38, R43, !P1 ;  /* 0x0000002b26267207 */ /* 0x000fe40004800000 */
[----:B------:R-:W-:Y:S02]  /*4d40*/  SEL R14, R46, R53, !P1 ;  /* 0x000000352e0e7207 */ /* 0x000fe40004800000 */
[----:B------:R-:W-:Y:S02]  /*4d50*/  SEL R67, R60, R67, !P3 ;  /* 0x000000433c437207 */ /* 0x000fe40005800000 */
[----:B------:R-:W-:-:S02]  /*4d60*/  SEL R11, R39, R42, !P3 ;  /* 0x0000002a270b7207 */ /* 0x000fc40005800000 */
[----:B------:R-:W-:Y:S02]  /*4d70*/  SEL R10, R50, R51, !P3 ;  /* 0x00000033320a7207 */ /* 0x000fe40005800000 */
[CC--:B------:R-:W-:Y:S02]  /*4d80*/  ISETP.NE.AND P3, PT, R3.reuse, R6.reuse, PT ;  /* 0x000000060300720c */ /* 0x0c0fe40003f65270 */
[----:B------:R-:W-:Y:S02]  /*4d90*/  ISETP.GE.AND P1, PT, R3, R6, PT ;  /* 0x000000060300720c */ /* 0x000fe40003f26270 */
[----:B------:R-:W-:Y:S02]  /*4da0*/  PRMT R22, R30, 0x9910, RZ ;  /* 0x000099101e167816 */ /* 0x000fe400000000ff */
[----:B------:R-:W-:Y:S02]  /*4db0*/  PRMT R3, R61, 0x9910, RZ ;  /* 0x000099103d037816 */ /* 0x000fe400000000ff */
[----:B------:R-:W-:-:S02]  /*4dc0*/  ISETP.GE.U32.AND P0, PT, R8, R47, PT ;  /* 0x0000002f0800720c */ /* 0x000fc40003f06070 */
[----:B------:R-:W-:Y:S02]  /*4dd0*/  SEL R41, R40, R41, !P2 ;  /* 0x0000002928297207 */ /* 0x000fe40005000000 */
[----:B------:R-:W-:Y:S02]  /*4de0*/  SEL R35, R32, R35, !P2 ;  /* 0x0000002320237207 */ /* 0x000fe40005000000 */
[----:B------:R-:W-:Y:S02]  /*4df0*/  ISETP.GE.AND P2, PT, R0, R5, PT ;  /* 0x000000050000720c */ /* 0x000fe40003f46270 */
[----:B------:R-:W-:Y:S02]  /*4e00*/  ISETP.GE.AND.EX P0, PT, R33, R44, PT, P0 ;  /* 0x0000002c2100720c */ /* 0x000fe40003f06300 */
[----:B------:R-:W-:Y:S02]  /*4e10*/  ISETP.NE.AND P4, PT, R3, R22, PT ;  /* 0x000000160300720c */ /* 0x000fe40003f85270 */
[----:B------:R-:W-:-:S02]  /*4e20*/  PRMT R7, R54, 0x9910, RZ ;  /* 0x0000991036077816 */ /* 0x000fc400000000ff */
[----:B------:R-:W-:Y:S02]  /*4e30*/  PRMT R6, R67, 0x9910, RZ ;  /* 0x0000991043067816 */ /* 0x000fe400000000ff */
[----:B------:R-:W-:Y:S02]  /*4e40*/  SEL R0, RZ, 0xffffffff, !P2 ;  /* 0xffffffffff007807 */ /* 0x000fe40005000000 */
[----:B------:R-:W-:Y:S02]  /*4e50*/  @!P5 SEL R0, RZ, 0xffffffff, !P0 ;  /* 0xffffffffff00d807 */ /* 0x000fe40004000000 */
[----:B------:R-:W-:Y:S02]  /*4e60*/  ISETP.GE.U32.AND P0, PT, R41, R36, PT ;  /* 0x000000242900720c */ /* 0x000fe40003f06070 */
[----:B------:R-:W-:Y:S02]  /*4e70*/  ISETP.GE.U32.AND P2, PT, R38, R37, PT ;  /* 0x000000252600720c */ /* 0x000fe40003f46070 */
[----:B------:R-:W-:-:S02]  /*4e80*/  ISETP.NE.AND P5, PT, R6, R7, PT ;  /* 0x000000070600720c */ /* 0x000fc40003fa5270 */
[----:B------:R-:W-:Y:S02]  /*4e90*/  ISETP.GE.AND P6, PT, R3, R22, PT ;  /* 0x000000160300720c */ /* 0x000fe40003fc6270 */
[----:B------:R-:W-:Y:S02]  /*4ea0*/  ISETP.GE.AND.EX P0, PT, R35, R28, PT, P0 ;  /* 0x0000001c2300720c */ /* 0x000fe40003f06300 */
[----:B------:R-:W-:Y:S02]  /*4eb0*/  LOP3.LUT R0, R0, 0x1, RZ, 0xc0, !PT ;  /* 0x0000000100007812 */ /* 0x000fe400078ec0ff */
[----:B------:R-:W-:Y:S02]  /*4ec0*/  SEL R3, RZ, 0xffffffff, !P1 ;  /* 0xffffffffff037807 */ /* 0x000fe40004800000 */
[----:B------:R-:W-:Y:S02]  /*4ed0*/  ISETP.GE.AND.EX P2, PT, R14, R49, PT, P2 ;  /* 0x000000310e00720c */ /* 0x000fe40003f46320 */
[----:B------:R-:W-:-:S02]  /*4ee0*/  ISETP.GE.U32.AND P1, PT, R11, R34, PT ;  /* 0x000000220b00720c */ /* 0x000fc40003f26070 */
[----:B------:R-:W-:Y:S02]  /*4ef0*/  SEL R5, RZ, 0xffffffff, !P6 ;  /* 0xffffffffff057807 */ /* 0x000fe40007000000 */
[----:B------:R-:W-:Y:S02]  /*4f00*/  @!P4 SEL R5, RZ, 0xffffffff, !P0 ;  /* 0xffffffffff05c807 */ /* 0x000fe40004000000 */
[----:B------:R-:W-:Y:S02]  /*4f10*/  ISETP.NE.U32.AND P0, PT, R0, 0x1, PT ;  /* 0x000000010000780c */ /* 0x000fe40003f05070 */
[----:B------:R-:W-:Y:S02]  /*4f20*/  ISETP.GE.AND P6, PT, R6, R7, PT ;  /* 0x000000070600720c */ /* 0x000fe40003fc6270 */
[----:B------:R-:W-:Y:S02]  /*4f30*/  @!P3 SEL R3, RZ, 0xffffffff, !P2 ;  /* 0xffffffffff03b807 */ /* 0x000fe40005000000 */
[----:B------:R-:W-:-:S02]  /*4f40*/  ISETP.GE.AND.EX P1, PT, R10, R45, PT, P1 ;  /* 0x0000002d0a00720c */ /* 0x000fc40003f26310 */
[----:B------:R-:W-:Y:S02]  /*4f50*/  LOP3.LUT R5, R5, 0x1, RZ, 0xc0, !PT ;  /* 0x0000000105057812 */ /* 0x000fe400078ec0ff */
[----:B------:R-:W-:Y:S02]  /*4f60*/  SEL R4, R57, R4, !P0 ;  /* 0x0000000439047207 */ /* 0x000fe40004000000 */
[----:B------:R-:W-:Y:S02]  /*4f70*/  SEL R6, RZ, 0xffffffff, !P6 ;  /* 0xffffffffff067807 */ /* 0x000fe40007000000 */
[----:B------:R-:W-:Y:S02]  /*4f80*/  LOP3.LUT R3, R3, 0x1, RZ, 0xc0, !PT ;  /* 0x0000000103037812 */ /* 0x000fe400078ec0ff */
[----:B------:R-:W-:Y:S02]  /*4f90*/  @!P5 SEL R6, RZ, 0xffffffff, !P1 ;  /* 0xffffffffff06d807 */ /* 0x000fe40004800000 */
[----:B------:R-:W-:-:S02]  /*4fa0*/  ISETP.NE.U32.AND P2, PT, R5, 0x1, PT ;  /* 0x000000010500780c */ /* 0x000fc40003f45070 */
[----:B------:R-:W-:Y:S02]  /*4fb0*/  PRMT R5, R27, 0x9910, RZ ;  /* 0x000099101b057816 */ /* 0x000fe400000000ff */
[----:B------:R-:W-:Y:S02]  /*4fc0*/  PRMT R0, R4, 0x9910, RZ ;  /* 0x0000991004007816 */ /* 0x000fe400000000ff */
[----:B------:R-:W-:Y:S02]  /*4fd0*/  ISETP.NE.U32.AND P1, PT, R3, 0x1, PT ;  /* 0x000000010300780c */ /* 0x000fe40003f25070 */
[----:B------:R-:W-:Y:S02]  /*4fe0*/  LOP3.LUT R6, R6, 0x1, RZ, 0xc0, !PT ;  /* 0x0000000106067812 */ /* 0x000fe400078ec0ff */
[----:B------:R-:W-:Y:S02]  /*4ff0*/  ISETP.NE.AND P5, PT, R0, R5, PT ;  /* 0x000000050000720c */ /* 0x000fe40003fa5270 */
[----:B------:R-:W-:-:S02]  /*5000*/  SEL R47, R47, R8, !P0 ;  /* 0x000000082f2f7207 */ /* 0x000fc40004000000 */
[----:B------:R-:W-:Y:S02]  /*5010*/  SEL R65, R56, R65, !P1 ;  /* 0x0000004138417207 */ /* 0x000fe40004800000 */
[----:B------:R-:W-:Y:S02]  /*5020*/  ISETP.NE.U32.AND P3, PT, R6, 0x1, PT ;  /* 0x000000010600780c */ /* 0x000fe40003f65070 */
[----:B------:R-:W-:Y:S02]  /*5030*/  SEL R44, R44, R33, !P0 ;  /* 0x000000212c2c7207 */ /* 0x000fe40004000000 */
[----:B------:R-:W-:Y:S02]  /*5040*/  PRMT R6, R26, 0x9910, RZ ;  /* 0x000099101a067816 */ /* 0x000fe400000000ff */
[----:B------:R-:W-:Y:S02]  /*5050*/  PRMT R3, R65, 0x9910, RZ ;  /* 0x0000991041037816 */ /* 0x000fe400000000ff */
[----:B------:R-:W-:-:S02]  /*5060*/  ISETP.GE.U32.AND P0, PT, R47, R48, PT ;  /* 0x000000302f00720c */ /* 0x000fc40003f06070 */
[----:B------:R-:W-:Y:S02]  /*5070*/  SEL R61, R30, R61, !P2 ;  /* 0x0000003d1e3d7207 */ /* 0x000fe40005000000 */
[----:B------:R-:W-:Y:S02]  /*5080*/  SEL R67, R54, R67, !P3 ;  /* 0x0000004336437207 */ /* 0x000fe40005800000 */
[----:B------:R-:W-:Y:S02]  /*5090*/  SEL R8, R36, R41, !P2 ;  /* 0x0000002924087207 */ /* 0x000fe40005000000 */
[----:B------:R-:W-:Y:S02]  /*50a0*/  SEL R28, R28, R35, !P2 ;  /* 0x000000231c1c7207 */ /* 0x000fe40005000000 */
[----:B------:R-:W-:Y:S02]  /*50b0*/  SEL R37, R37, R38, !P1 ;  /* 0x0000002625257207 */ /* 0x000fe40004800000 */
[----:B------:R-:W-:-:S02]  /*50c0*/  SEL R14, R49, R14, !P1 ;  /* 0x0000000e310e7207 */ /* 0x000fc40004800000 */
[----:B------:R-:W-:Y:S02]  /*50d0*/  SEL R11, R34, R11, !P3 ;  /* 0x0000000b220b7207 */ /* 0x000fe40005800000 */
[----:B------:R-:W-:Y:S02]  /*50e0*/  SEL R10, R45, R10, !P3 ;  /* 0x0000000a2d0a7207 */ /* 0x000fe40005800000 */
[----:B------:R-:W-:Y:S02]  /*50f0*/  ISETP.GE.AND P2, PT, R0, R5, PT ;  /* 0x000000050000720c */ /* 0x000fe40003f46270 */
[CC--:B------:R-:W-:Y:S02]  /*5100*/  ISETP.NE.AND P3, PT, R3.reuse, R6.reuse, PT ;  /* 0x000000060300720c */ /* 0x0c0fe40003f65270 */
[----:B------:R-:W-:Y:S02]  /*5110*/  ISETP.GE.AND P1, PT, R3, R6, PT ;  /* 0x000000060300720c */ /* 0x000fe40003f26270 */
[----:B------:R-:W-:-:S02]  /*5120*/  ISETP.GE.AND.EX P0, PT, R44, R25, PT, P0 ;  /* 0x000000192c00720c */ /* 0x000fc40003f06300 */
[----:B------:R-:W-:Y:S02]  /*5130*/  PRMT R22, R20, 0x9910, RZ ;  /* 0x0000991014167816 */ /* 0x000fe400000000ff */
[----:B------:R-:W-:Y:S02]  /*5140*/  PRMT R7, R12, 0x9910, RZ ;  /* 0x000099100c077816 */ /* 0x000fe400000000ff */
[----:B------:R-:W-:Y:S02]  /*5150*/  PRMT R3, R61, 0x9910, RZ ;  /* 0x000099103d037816 */ /* 0x000fe400000000ff */
[----:B------:R-:W-:Y:S02]  /*5160*/  PRMT R6, R67, 0x9910, RZ ;  /* 0x0000991043067816 */ /* 0x000fe400000000ff */
[----:B------:R-:W-:Y:S02]  /*5170*/  SEL R0, RZ, 0xffffffff, !P2 ;  /* 0xffffffffff007807 */ /* 0x000fe40005000000 */
[----:B------:R-:W-:-:S02]  /*5180*/  @!P5 SEL R0, RZ, 0xffffffff, !P0 ;  /* 0xffffffffff00d807 */ /* 0x000fc40004000000 */
[CC--:B------:R-:W-:Y:S02]  /*5190*/  ISETP.NE.AND P4, PT, R3.reuse, R22.reuse, PT ;  /* 0x000000160300720c */ /* 0x0c0fe40003f85270 */
[----:B------:R-:W-:Y:S02]  /*51a0*/  ISETP.NE.AND P5, PT, R6, R7, PT ;  /* 0x000000070600720c */ /* 0x000fe40003fa5270 */
[----:B------:R-:W-:Y:S02]  /*51b0*/  ISETP.GE.AND P6, PT, R3, R22, PT ;  /* 0x000000160300720c */ /* 0x000fe40003fc6270 */
[----:B------:R-:W-:Y:S02]  /*51c0*/  SEL R3, RZ, 0xffffffff, !P1 ;  /* 0xffffffffff037807 */ /* 0x000fe40004800000 */
[----:B------:R-:W-:Y:S02]  /*51d0*/  ISETP.GE.U32.AND P2, PT, R37, R24, PT ;  /* 0x000000182500720c */ /* 0x000fe40003f46070 */
[----:B------:R-:W-:-:S02]  /*51e0*/  ISETP.GE.U32.AND P0, PT, R8, R15, PT ;  /* 0x0000000f0800720c */ /* 0x000fc40003f06070 */
[----:B------:R-:W-:Y:S02]  /*51f0*/  ISETP.GE.U32.AND P1, PT, R11, R16, PT ;  /* 0x000000100b00720c */ /* 0x000fe40003f26070 */
[----:B------:R-:W-:Y:S02]  /*5200*/  SEL R5, RZ, 0xffffffff, !P6 ;  /* 0xffffffffff057807 */ /* 0x000fe40007000000 */
[----:B------:R-:W-:Y:S02]  /*5210*/  ISETP.GE.AND P6, PT, R6, R7, PT ;  /* 0x000000070600720c */ /* 0x000fe40003fc6270 */
[----:B------:R-:W-:Y:S02]  /*5220*/  ISETP.GE.AND.EX P2, PT, R14, R21, PT, P2 ;  /* 0x000000150e00720c */ /* 0x000fe40003f46320 */
[----:B------:R-:W-:Y:S02]  /*5230*/  ISETP.GE.AND.EX P0, PT, R28, R13, PT, P0 ;  /* 0x0000000d1c00720c */ /* 0x000fe40003f06300 */
[----:B------:R-:W-:-:S02]  /*5240*/  ISETP.GE.AND.EX P1, PT, R10, R31, PT, P1 ;  /* 0x0000001f0a00720c */ /* 0x000fc40003f26310 */
[----:B------:R-:W-:Y:S02]  /*5250*/  SEL R6, RZ, 0xffffffff, !P6 ;  /* 0xffffffffff067807 */ /* 0x000fe40007000000 */
[----:B------:R-:W-:Y:S02]  /*5260*/  @!P3 SEL R3, RZ, 0xffffffff, !P2 ;  /* 0xffffffffff03b807 */ /* 0x000fe40005000000 */
[----:B------:R-:W-:Y:S02]  /*5270*/  @!P4 SEL R5, RZ, 0xffffffff, !P0 ;  /* 0xffffffffff05c807 */ /* 0x000fe40004000000 */
[----:B------:R-:W-:Y:S02]  /*5280*/  @!P5 SEL R6, RZ, 0xffffffff, !P1 ;  /* 0xffffffffff06d807 */ /* 0x000fe40004800000 */
[----:B------:R-:W-:Y:S02]  /*5290*/  LOP3.LUT R0, R0, 0x1, RZ, 0xc0, !PT ;  /* 0x0000000100007812 */ /* 0x000fe400078ec0ff */
[----:B------:R-:W-:-:S02]  /*52a0*/  LOP3.LUT R3, R3, 0x1, RZ, 0xc0, !PT ;  /* 0x0000000103037812 */ /* 0x000fc400078ec0ff */
[----:B------:R-:W-:Y:S02]  /*52b0*/  LOP3.LUT R5, R5, 0x1, RZ, 0xc0, !PT ;  /* 0x0000000105057812 */ /* 0x000fe400078ec0ff */
[----:B------:R-:W-:Y:S02]  /*52c0*/  LOP3.LUT R6, R6, 0x1, RZ, 0xc0, !PT ;  /* 0x0000000106067812 */ /* 0x000fe400078ec0ff */
[----:B------:R-:W-:Y:S02]  /*52d0*/  ISETP.NE.U32.AND P0, PT, R0, 0x1, PT ;  /* 0x000000010000780c */ /* 0x000fe40003f05070 */
[----:B------:R-:W-:Y:S02]  /*52e0*/  ISETP.NE.U32.AND P1, PT, R3, 0x1, PT ;  /* 0x000000010300780c */ /* 0x000fe40003f25070 */
        /* <DEDUP_REMOVED lines=10> */
[----:B------:R-:W-:Y:S02]  /*5390*/  SEL R3, R25, R44, !P0 ;  /* 0x0000002c19037207 */ /* 0x000fe40004000000 */
[----:B------:R-:W-:Y:S02]  /*53a0*/  SEL R6, R24, R37, !P1 ;  /* 0x0000002518067207 */ /* 0x000fe40004800000 */
[----:B------:R-:W-:Y:S02]  /*53b0*/  SEL R7, R21, R14, !P1 ;  /* 0x0000000e15077207 */ /* 0x000fe40004800000 */
[----:B------:R-:W-:-:S02]  /*53c0*/  SEL R31, R31, R10, !P3 ;  /* 0x0000000a1f1f7207 */ /* 0x000fc40005800000 */
[----:B------:R-:W-:Y:S02]  /*53d0*/  PRMT R11, R4, 0x7610, R11 ;  /* 0x00007610040b7816 */ /* 0x000fe4000000000b */
[----:B------:R-:W-:Y:S02]  /*53e0*/  PRMT R13, R26, 0x7610, R13 ;  /* 0x000076101a0d7816 */ /* 0x000fe4000000000d */
[----:B------:R-:W-:Y:S02]  /*53f0*/  PRMT R15, R20, 0x7610, R15 ;  /* 0x00007610140f7816 */ /* 0x000fe4000000000f */
[----:B------:R-:W-:Y:S01]  /*5400*/  PRMT R27, R12, 0x7610, R27 ;  /* 0x000076100c1b7816 */ /* 0x000fe2000000001b */
[----:B------:R-:W-:Y:S06]  /*5410*/  BRA `(.L_x_2302) ;  /* 0x000000e400547947 */ /* 0x000fec0003800000 */
.L_x_2314:
        /* <DEDUP_REMOVED lines=99> */
.L_x_2327:
[----:B------:R-:W-:-:S05]  /*5a50*/  IMAD R4, R59, R28, RZ ;  /* 0x0000001c3b047224 */ /* 0x000fca00078e02ff */
[----:B------:R-:W-:-:S05]  /*5a60*/  SHF.R.U32.HI R9, RZ, 0x2, R4 ;  /* 0x00000002ff097819 */ /* 0x000fca0000011604 */
[----:B------:R-:W-:-:S06]  /*5a70*/  IMAD.WIDE.U32 R8, R9, 0x8, R22 ;  /* 0x0000000809087825 */ /* 0x000fcc00078e0016 */
[----:B------:R-:W2:Y:S01]  /*5a80*/  LDG.E.64 R8, desc[UR36][R8.64] ;  /* 0x0000002408087981 */ /* 0x000ea2000c1e1b00 */
[----:B------:R-:W-:-:S04]  /*5a90*/  IMAD.IADD R70, R28, 0x1, R3 ;  /* 0x000000011c467824 */ /* 0x000fc800078e0203 */
[----:B------:R-:W-:-:S05]  /*5aa0*/  IMAD R4, R59, R70, RZ ;  /* 0x000000463b047224 */ /* 0x000fca00078e02ff */
[----:B------:R-:W-:-:S05]  /*5ab0*/  SHF.R.U32.HI R11, RZ, 0x2, R4 ;  /* 0x00000002ff0b7819 */ /* 0x000fca0000011604 */
[----:B------:R-:W-:-:S06]  /*5ac0*/  IMAD.WIDE.U32 R10, R11, 0x8, R22 ;  /* 0x000000080b0a7825 */ /* 0x000fcc00078e0016 */
[----:B------:R-:W3:Y:S01]  /*5ad0*/  LDG.E.64 R10, desc[UR36][R10.64] ;  /* 0x000000240a0a7981 */ /* 0x000ee2000c1e1b00 */
[----:B------:R-:W-:-:S04]  /*5ae0*/  IMAD.IADD R68, R70, 0x1, R3 ;  /* 0x0000000146447824 */ /* 0x000fc800078e0203 */
[----:B------:R-:W-:-:S05]  /*5af0*/  IMAD R4, R59, R68, RZ ;  /* 0x000000443b047224 */ /* 0x000fca00078e02ff */
[----:B------:R-:W-:-:S05]  /*5b00*/  SHF.R.U32.HI R7, RZ, 0x2, R4 ;  /* 0x00000002ff077819 */ /* 0x000fca0000011604 */
[----:B------:R-:W-:-:S06]  /*5b10*/  IMAD.WIDE.U32 R6, R7, 0x8, R22 ;  /* 0x0000000807067825 */ /* 0x000fcc00078e0016 */
[----:B------:R-:W4:Y:S01]  /*5b20*/  LDG.E.64 R6, desc[UR36][R6.64] ;  /* 0x0000002406067981 */ /* 0x000f22000c1e1b00 */
[----:B------:R-:W-:-:S04]  /*5b30*/  IMAD.IADD R66, R68, 0x1, R3 ;  /* 0x0000000144427824 */ /* 0x000fc800078e0203 */
[----:B------:R-:W-:-:S05]  /*5b40*/  IMAD R4, R59, R66, RZ ;  /* 0x000000423b047224 */ /* 0x000fca00078e02ff */
        /* <DEDUP_REMOVED lines=14> */
[----:B------:R-:W-:-:S02]  /*5c30*/  PRMT R85, R24, 0x9910, RZ ;  /* 0x0000991018557816 */ /* 0x000fc400000000ff */
[C---:B--2---:R-:W-:Y:S02]  /*5c40*/  PRMT R71, R8.reuse, 0xbb32, RZ ;  /* 0x0000bb3208477816 */ /* 0x044fe400000000ff */
[----:B------:R-:W-:Y:S02]  /*5c50*/  PRMT R69, R8, 0x9910, RZ ;  /* 0x0000991008457816 */ /* 0x000fe400000000ff */
[----:B------:R-:W-:Y:S02]  /*5c60*/  ISETP.NE.AND P2, PT, R74, R71, PT ;  /* 0x000000474a00720c */ /* 0x000fe40003f45270 */
[CC--:B------:R-:W-:Y:S02]  /*5c70*/  ISETP.NE.AND P3, PT, R72.reuse, R69.reuse, PT ;  /* 0x000000454800720c */ /* 0x0c0fe40003f65270 */
[----:B------:R-:W-:Y:S02]  /*5c80*/  ISETP.GE.AND P1, PT, R72, R69, PT ;  /* 0x000000454800720c */ /* 0x000fe40003f26270 */
[----:B------:R-:W-:-:S02]  /*5c90*/  ISETP.GE.AND P4, PT, R74, R71, PT ;  /* 0x000000474a00720c */ /* 0x000fc40003f86270 */
[----:B------:R-:W-:Y:S02]  /*5ca0*/  PRMT R72, R61, 0x9910, RZ ;  /* 0x000099103d487816 */ /* 0x000fe400000000ff */
[----:B------:R-:W-:Y:S02]  /*5cb0*/  PRMT R71, R9, 0x9910, RZ ;  /* 0x0000991009477816 */ /* 0x000fe400000000ff */
[----:B------:R-:W-:Y:S02]  /*5cc0*/  SEL R69, RZ, 0xffffffff, !P5 ;  /* 0xffffffffff457807 */ /* 0x000fe40006800000 */
[CC--:B------:R-:W-:Y:S02]  /*5cd0*/  ISETP.NE.AND P5, PT, R72.reuse, R71.reuse, PT ;  /* 0x000000474800720c */ /* 0x0c0fe40003fa5270 */
[----:B------:R-:W-:Y:S02]  /*5ce0*/  ISETP.GE.AND P6, PT, R72, R71, PT ;  /* 0x000000474800720c */ /* 0x000fe40003fc6270 */
[----:B------:R-:W-:-:S02]  /*5cf0*/  SEL R71, RZ, 0xffffffff, !P0 ;  /* 0xffffffffff477807 */ /* 0x000fc40004000000 */
[-C--:B------:R-:W-:Y:S02]  /*5d00*/  ISETP.GE.U32.AND P0, PT, R43, R28.reuse, PT ;  /* 0x0000001c2b00720c */ /* 0x080fe40003f06070 */
[----:B------:R-:W-:Y:S02]  /*5d10*/  @P2 SEL R71, RZ, 0xffffffff, !P4 ;  /* 0xffffffffff472807 */ /* 0x000fe40006000000 */
[----:B------:R-:W-:Y:S02]  /*5d20*/  ISETP.GE.AND.EX P0, PT, R53, RZ, PT, P0 ;  /* 0x000000ff3500720c */ /* 0x000fe40003f06300 */
[----:B------:R-:W-:Y:S02]  /*5d30*/  ISETP.GE.U32.AND P4, PT, R41, R28, PT ;  /* 0x0000001c2900720c */ /* 0x000fe40003f86070 */
[----:B------:R-:W-:Y:S02]  /*5d40*/  PRMT R74, R65, 0x9910, RZ ;  /* 0x00009910414a7816 */ /* 0x000fe400000000ff */
[----:B------:R-:W-:-:S02]  /*5d50*/  PRMT R73, R9, 0xbb32, RZ ;  /* 0x0000bb3209497816 */ /* 0x000fc400000000ff */
[----:B------:R-:W-:Y:S02]  /*5d60*/  @P3 SEL R69, RZ, 0xffffffff, !P1 ;  /* 0xffffffffff453807 */ /* 0x000fe40004800000 */
[----:B------:R-:W-:Y:S02]  /*5d70*/  SEL R72, RZ, 0xffffffff, !P0 ;  /* 0xffffffffff487807 */ /* 0x000fe40004000000 */
[----:B------:R-:W-:Y:S02]  /*5d80*/  ISETP.GE.AND.EX P4, PT, R51, RZ, PT, P4 ;  /* 0x000000ff3300720c */ /* 0x000fe40003f86340 */
[----:B------:R-:W-:Y:S02]  /*5d90*/  ISETP.GE.U32.AND P0, PT, R40, R70, PT ;  /* 0x000000462800720c */ /* 0x000fe40003f06070 */
[----:B------:R-:W-:Y:S02]  /*5da0*/  LOP3.LUT R71, R71, 0x1, RZ, 0xc0, !PT ;  /* 0x0000000147477812 */ /* 0x000fe400078ec0ff */
[----:B------:R-:W-:-:S02]  /*5db0*/  ISETP.NE.AND P3, PT, R74, R73, PT ;  /* 0x000000494a00720c */ /* 0x000fc40003f65270 */
[----:B------:R-:W-:Y:S02]  /*5dc0*/  ISETP.GE.AND P1, PT, R74, R73, PT ;  /* 0x000000494a00720c */ /* 0x000fe40003f26270 */
[----:B------:R-:W-:Y:S02]  /*5dd0*/  LOP3.LUT R69, R69, 0x1, RZ, 0xc0, !PT ;  /* 0x0000000145457812 */ /* 0x000fe400078ec0ff */
[----:B------:R-:W-:Y:S02]  /*5de0*/  SEL R73, RZ, 0xffffffff, !P4 ;  /* 0xffffffffff497807 */ /* 0x000fe40006000000 */
[----:B------:R-:W-:Y:S02]  /*5df0*/  ISETP.GE.AND.EX P0, PT, R50, RZ, PT, P0 ;  /* 0x000000ff3200720c */ /* 0x000fe40003f06300 */
[----:B------:R-:W-:Y:S02]  /*5e00*/  ISETP.NE.U32.AND P4, PT, R71, 0x1, PT ;  /* 0x000000014700780c */ /* 0x000fe40003f85070 */
[----:B------:R-:W-:-:S02]  /*5e10*/  PRMT R74, R63, 0x9910, RZ ;  /* 0x000099103f4a7816 */ /* 0x000fc400000000ff */
[----:B---3--:R-:W-:Y:S02]  /*5e20*/  PRMT R71, R10, 0x9910, RZ ;  /* 0x000099100a477816 */ /* 0x008fe400000000ff */
[----:B------:R-:W-:Y:S02]  /*5e30*/  ISETP.NE.U32.AND P2, PT, R69, 0x1, PT ;  /* 0x000000014500780c */ /* 0x000fe40003f45070 */
[----:B------:R-:W-:Y:S02]  /*5e40*/  SEL R69, RZ, 0xffffffff, !P0 ;  /* 0xffffffffff457807 */ /* 0x000fe40004000000 */
[----:B------:R-:W-:Y:S02]  /*5e50*/  ISETP.GE.U32.AND P0, PT, R38, R70, PT ;  /* 0x000000462600720c */ /* 0x000fe40003f06070 */
[----:B------:R-:W-:Y:S02]  /*5e60*/  @P5 SEL R72, RZ, 0xffffffff, !P6 ;  /* 0xffffffffff485807 */ /* 0x000fe40007000000 */
[----:B------:R-:W-:-:S02]  /*5e70*/  ISETP.NE.AND P6, PT, R74, R71, PT ;  /* 0x000000474a00720c */ /* 0x000fc40003fc5270 */
[----:B------:R-:W-:Y:S02]  /*5e80*/  PRMT R75, R11, 0x9910, RZ ;  /* 0x000099100b4b7816 */ /* 0x000fe400000000ff */
[----:B------:R-:W-:Y:S02]  /*5e90*/  ISETP.GE.AND.EX P0, PT, R46, RZ, PT, P0 ;  /* 0x000000ff2e00720c */ /* 0x000fe40003f06300 */
[----:B------:R-:W-:Y:S02]  /*5ea0*/  ISETP.GE.AND P5, PT, R74, R71, PT ;  /* 0x000000474a00720c */ /* 0x000fe40003fa6270 */
[----:B------:R-:W-:Y:S02]  /*5eb0*/  @P3 SEL R73, RZ, 0xffffffff, !P1 ;  /* 0xffffffffff493807 */ /* 0x000fe40004800000 */
[----:B------:R-:W-:Y:S02]  /*5ec0*/  ISETP.NE.AND P1, PT, R76, R75, PT ;  /* 0x0000004b4c00720c */ /* 0x000fe40003f25270 */
[----:B------:R-:W-:-:S02]  /*5ed0*/  SEL R71, RZ, 0xffffffff, !P0 ;  /* 0xffffffffff477807 */ /* 0x000fc40004000000 */
[----:B------:R-:W-:Y:S02]  /*5ee0*/  ISETP.GE.U32.AND P0, PT, R39, R70, PT ;  /* 0x000000462700720c */ /* 0x000fe40003f06070 */
[----:B------:R-:W-:Y:S02]  /*5ef0*/  ISETP.GE.AND P3, PT, R76, R75, PT ;  /* 0x0000004b4c00720c */ /* 0x000fe40003f66270 */
[----:B------:R-:W-:Y:S02]  /*5f00*/  PRMT R75, R62, 0x9910, RZ ;  /* 0x000099103e4b7816 */ /* 0x000fe400000000ff */
[----:B------:R-:W-:Y:S02]  /*5f10*/  PRMT R74, R10, 0xbb32, RZ ;  /* 0x0000bb320a4a7816 */ /* 0x000fe400000000ff */
[----:B------:R-:W-:Y:S02]  /*5f20*/  PRMT R76, R11, 0xbb32, RZ ;  /* 0x0000bb320b4c7816 */ /* 0x000fe400000000ff */
[----:B------:R-:W-:-:S02]  /*5f30*/  ISETP.GE.AND.EX P0, PT, R48, RZ, PT, P0 ;  /* 0x000000ff3000720c */ /* 0x000fc40003f06300 */
[----:B------:R-:W-:Y:S02]  /*5f40*/  @P6 SEL R69, RZ, 0xffffffff, !P5 ;  /* 0xffffffffff456807 */ /* 0x000fe40006800000 */
[CC--:B------:R-:W-:Y:S02]  /*5f50*/  ISETP.NE.AND P6, PT, R75.reuse, R74.reuse, PT ;  /* 0x0000004a4b00720c */ /* 0x0c0fe40003fc5270 */
[----:B------:R-:W-:Y:S01]  /*5f60*/  ISETP.GE.AND P5, PT, R75, R74, PT ;  /* 0x0000004a4b00720c */ /* 0x000fe20003fa6270 */
[----:B------:R-:W-:Y:S01]  /*5f70*/  IMAD.MOV.U32 R74, RZ, RZ, R76 ;  /* 0x000000ffff4a7224 */ /* 0x000fe200078e004c */
[----:B------:R-:W-:Y:S02]  /*5f80*/  SEL R75, RZ, 0xffffffff, !P0 ;  /* 0xffffffffff4b7807 */ /* 0x000fe40004000000 */
[----:B------:R-:W-:Y:S02]  /*5f90*/  ISETP.GE.U32.AND P0, PT, R37, R70, PT ;  /* 0x000000462500720c */ /* 0x000fe40003f06070 */
[----:B------:R-:W-:-:S02]  /*5fa0*/  @P1 SEL R71, RZ, 0xffffffff, !P3 ;  /* 0xffffffffff471807 */ /* 0x000fc40005800000 */
[CC--:B------:R-:W-:Y:S02]  /*5fb0*/  ISETP.NE.AND P3, PT, R77.reuse, R74.reuse, PT ;  /* 0x0000004a4d00720c */ /* 0x0c0fe40003f65270 */
[----:B------:R-:W-:Y:S02]  /*5fc0*/  ISETP.GE.AND.EX P0, PT, R44, RZ, PT, P0 ;  /* 0x000000ff2c00720c */ /* 0x000fe40003f06300 */
[----:B------:R-:W-:Y:S02]  /*5fd0*/  ISETP.GE.AND P1, PT, R77, R74, PT ;  /* 0x0000004a4d00720c */ /* 0x000fe40003f26270 */
[----:B------:R-:W-:Y:S02]  /*5fe0*/  PRMT R77, R49, 0x9910, RZ ;  /* 0x00009910314d7816 */ /* 0x000fe400000000ff */
[----:B----4-:R-:W-:Y:S02]  /*5ff0*/  PRMT R74, R6, 0x9910, RZ ;  /* 0x00009910064a7816 */ /* 0x010fe400000000ff */
[----:B------:R-:W-:-:S02]  /*6000*/  SEL R76, RZ, 0xffffffff, !P0 ;  /* 0xffffffffff4c7807 */ /* 0x000fc40004000000 */
[----:B------:R-:W-:Y:S02]  /*6010*/  ISETP.GE.U32.AND P0, PT, R36, R68, PT ;  /* 0x000000442400720c */ /* 0x000fe40003f06070 */
[----:B------:R-:W-:Y:S02]  /*6020*/  @P6 SEL R75, RZ, 0xffffffff, !P5 ;  /* 0xffffffffff4b6807 */ /* 0x000fe40006800000 */
[CC--:B------:R-:W-:Y:S02]  /*6030*/  ISETP.NE.AND P5, PT, R77.reuse, R74.reuse, PT ;  /* 0x0000004a4d00720c */ /* 0x0c0fe40003fa5270 */
[----:B------:R-:W-:Y:S02]  /*6040*/  ISETP.GE.AND P6, PT, R77, R74, PT ;  /* 0x0000004a4d00720c */ /* 0x000fe40003fc6270 */
[----:B------:R-:W-:Y:S02]  /*6050*/  ISETP.GE.AND.EX P0, PT, R27, RZ, PT, P0 ;  /* 0x000000ff1b00720c */ /* 0x000fe40003f06300 */
[----:B------:R-:W-:-:S02]  /*6060*/  PRMT R74, R6, 0xbb32, RZ ;  /* 0x0000bb32064a7816 */ /* 0x000fc400000000ff */
[----:B------:R-:W-:Y:S02]  /*6070*/  SEL R77, RZ, 0xffffffff, !P0 ;  /* 0xffffffffff4d7807 */ /* 0x000fe40004000000 */
[----:B------:R-:W-:Y:S02]  /*6080*/  @P3 SEL R76, RZ, 0xffffffff, !P1 ;  /* 0xffffffffff4c3807 */ /* 0x000fe40004800000 */
[----:B------:R-:W-:Y:S02]  /*6090*/  ISETP.GE.U32.AND P0, PT, R35, R68, PT ;  /* 0x000000442300720c */ /* 0x000fe40003f06070 */
[----:B------:R-:W-:Y:S02]  /*60a0*/  ISETP.NE.AND P3, PT, R79, R74, PT ;  /* 0x0000004a4f00720c */ /* 0x000fe40003f65270 */
[----:B------:R-:W-:Y:S02]  /*60b0*/  PRMT R78, R7, 0x9910, RZ ;  /* 0x00009910074e7816 */ /* 0x000fe400000000ff */
[----:B------:R-:W-:-:S02]  /*60c0*/  ISETP.GE.AND.EX P0, PT, R0, RZ, PT, P0 ;  /* 0x000000ff0000720c */ /* 0x000fc40003f06300 */
[----:B------:R-:W-:Y:S02]  /*60d0*/  @P5 SEL R77, RZ, 0xffffffff, !P6 ;  /* 0xffffffffff4d5807 */ /* 0x000fe40007000000 */
[CC--:B------:R-:W-:Y:S02]  /*60e0*/  ISETP.NE.AND P6, PT, R81.reuse, R78.reuse, PT ;  /* 0x0000004e5100720c */ /* 0x0c0fe40003fc5270 */
[----:B------:R-:W-:Y:S02]  /*60f0*/  ISETP.GE.AND P5, PT, R81, R78, PT ;  /* 0x0000004e5100720c */ /* 0x000fe40003fa6270 */
[----:B------:R-:W-:Y:S02]  /*6100*/  SEL R78, RZ, 0xffffffff, !P0 ;  /* 0xffffffffff4e7807 */ /* 0x000fe40004000000 */
[----:B------:R-:W-:Y:S02]  /*6110*/  ISETP.GE.AND P1, PT, R79, R74, PT ;  /* 0x0000004a4f00720c */ /* 0x000fe40003f26270 */
[----:B------:R-:W-:-:S02]  /*6120*/  ISETP.GE.U32.AND P0, PT, R34, R68, PT ;  /* 0x000000442200720c */ /* 0x000fc40003f06070 */
[----:B------:R-:W-:Y:S02]  /*6130*/  PRMT R79, R56, 0x9910, RZ ;  /* 0x00009910384f7816 */ /* 0x000fe400000000ff */
[----:B------:R-:W-:Y:S02]  /*6140*/  PRMT R74, R7, 0xbb32, RZ ;  /* 0x0000bb32074a7816 */ /* 0x000fe400000000ff */
[----:B------:R-:W-:Y:S02]  /*6150*/  ISETP.GE.AND.EX P0, PT, R30, RZ, PT, P0 ;  /* 0x000000ff1e00720c */ /* 0x000fe40003f06300 */
[----:B------:R-:W-:Y:S02]  /*6160*/  @P3 SEL R78, RZ, 0xffffffff, !P1 ;  /* 0xffffffffff4e3807 */ /* 0x000fe40004800000 */
[CC--:B------:R-:W-:Y:S02]  /*6170*/  ISETP.NE.AND P1, PT, R79.reuse, R74.reuse, PT ;  /* 0x0000004a4f00720c */ /* 0x0c0fe40003f25270 */
[----:B------:R-:W-:-:S02]  /*6180*/  ISETP.GE.AND P3, PT, R79, R74, PT ;  /* 0x0000004a4f00720c */ /* 0x000fc40003f66270 */
[----:B------:R-:W-:Y:S02]  /*6190*/  SEL R79, RZ, 0xffffffff, !P0 ;  /* 0xffffffffff4f7807 */ /* 0x000fe40004000000 */
[----:B------:R-:W-:Y:S02]  /*61a0*/  ISETP.GE.U32.AND P0, PT, R33, R68, PT ;  /* 0x000000442100720c */ /* 0x000fe40003f06070 */
[----:B------:R-:W-:Y:S02]  /*61b0*/  @P6 SEL R79, RZ, 0xffffffff, !P5 ;  /* 0xffffffffff4f6807 */ /* 0x000fe40006800000 */
[----:B------:R-:W-:Y:S02]  /*61c0*/  ISETP.GE.AND.EX P6, PT, R42, RZ, PT, P0 ;  /* 0x000000ff2a00720c */ /* 0x000fe40003fc6300 */
[C---:B-----5:R-:W-:Y:S02]  /*61d0*/  PRMT R74, R4.reuse, 0x9910, RZ ;  /* 0x00009910044a7816 */ /* 0x060fe400000000ff */
[----:B------:R-:W-:-:S02]  /*61e0*/  PRMT R84, R4, 0xbb32, RZ ;  /* 0x0000bb3204547816 */ /* 0x000fc400000000ff */
[----:B------:R-:W-:Y:S02]  /*61f0*/  SEL R80, RZ, 0xffffffff, !P6 ;  /* 0xffffffffff507807 */ /* 0x000fe40007000000 */
[----:B------:R-:W-:Y:S02]  /*6200*/  @P1 SEL R80, RZ, 0xffffffff, !P3 ;  /* 0xffffffffff501807 */ /* 0x000fe40005800000 */
[----:B------:R-:W-:Y:S02]  /*6210*/  ISETP.GE.U32.AND P5, PT, R52, R66, PT ;  /* 0x000000423400720c */ /* 0x000fe40003fa6070 */
[----:B------:R-:W-:Y:S02]  /*6220*/  ISETP.NE.AND P3, PT, R83, R74, PT ;  /* 0x0000004a5300720c */ /* 0x000fe40003f65270 */
[----:B------:R-:W-:Y:S02]  /*6230*/  ISETP.GE.U32.AND P0, PT, R25, R66, PT ;  /* 0x000000421900720c */ /* 0x000fe40003f06070 */
[----:B------:R-:W-:-:S02]  /*6240*/  ISETP.NE.AND P6, PT, R85, R84, PT ;  /* 0x000000545500720c */ /* 0x000fc40003fc5270 */
[----:B------:R-:W-:Y:S02]  /*6250*/  ISETP.GE.AND.EX P5, PT, R26, RZ, PT, P5 ;  /* 0x000000ff1a00720c */ /* 0x000fe40003fa6350 */
[----:B------:R-:W-:Y:S02]  /*6260*/  ISETP.GE.AND.EX P0, PT, R21, RZ, PT, P0 ;  /* 0x000000ff1500720c */ /* 0x000fe40003f06300 */
[----:B------:R-:W-:Y:S02]  /*6270*/  LOP3.LUT R72, R72, 0x1, RZ, 0xc0, !PT ;  /* 0x0000000148487812 */ /* 0x000fe400078ec0ff */
[----:B------:R-:W-:Y:S02]  /*6280*/  SEL R81, RZ, 0xffffffff, !P5 ;  /* 0xffffffffff517807 */ /* 0x000fe40006800000 */
[----:B------:R-:W-:Y:S02]  /*6290*/  ISETP.GE.AND P5, PT, R83, R74, PT ;  /* 0x0000004a5300720c */ /* 0x000fe40003fa6270 */
[----:B------:R-:W-:-:S02]  /*62a0*/  SEL R82, RZ, 0xffffffff, !P0 ;  /* 0xffffffffff527807 */ /* 0x000fc40004000000 */
[----:B------:R-:W-:Y:S02]  /*62b0*/  ISETP.NE.U32.AND P1, PT, R72, 0x1, PT ;  /* 0x000000014800780c */ /* 0x000fe40003f25070 */
[----:B------:R-:W-:Y:S02]  /*62c0*/  ISETP.GE.AND P0, PT, R85, R84, PT ;  /* 0x000000545500720c */ /* 0x000fe40003f06270 */
[----:B------:R-:W-:Y:S02]  /*62d0*/  LOP3.LUT R73, R73, 0x1, RZ, 0xc0, !PT ;  /* 0x0000000149497812 */ /* 0x000fe400078ec0ff */
[----:B------:R-:W-:Y:S02]  /*62e0*/  PRMT R83, R20, 0x9910, RZ ;  /* 0x0000991014537816 */ /* 0x000fe400000000ff */
[----:B------:R-:W-:Y:S02]  /*62f0*/  PRMT R72, R5, 0x9910, RZ ;  /* 0x0000991005487816 */ /* 0x000fe400000000ff */
[----:B------:R-:W-:-:S02]  /*6300*/  @P3 SEL R81, RZ, 0xffffffff, !P5 ;  /* 0xffffffffff513807 */ /* 0x000fc40006800000 */
[----:B------:R-:W-:Y:S02]  /*6310*/  ISETP.NE.U32.AND P5, PT, R73, 0x1, PT ;  /* 0x000000014900780c */ /* 0x000fe40003fa5070 */
[----:B------:R-:W-:Y:S02]  /*6320*/  @P6 SEL R82, RZ, 0xffffffff, !P0 ;  /* 0xffffffffff526807 */ /* 0x000fe40004000000 */
[----:B------:R-:W-:Y:S02]  /*6330*/  ISETP.NE.AND P6, PT, R83, R72, PT ;  /* 0x000000485300720c */ /* 0x000fe40003fc5270 */
[----:B------:R-:W-:Y:S02]  /*6340*/  ISETP.GE.U32.AND P3, PT, R15, R66, PT ;  /* 0x000000420f00720c */ /* 0x000fe40003f66070 */
[C---:B------:R-:W-:Y:S02]  /*6350*/  SEL R47, R28.reuse, R47, !P2 ;  /* 0x0000002f1c2f7207 */ /* 0x040fe40005000000 */
[----:B------:R-:W-:-:S02]  /*6360*/  SEL R45, R28, R45, !P4 ;  /* 0x0000002d1c2d7207 */ /* 0x000fc40006000000 */
[C---:B------:R-:W-:Y:S02]  /*6370*/  SEL R43, R28.reuse, R43, !P1 ;  /* 0x0000002b1c2b7207 */ /* 0x040fe40004800000 */
[----:B------:R-:W-:Y:S02]  /*6380*/  SEL R41, R28, R41, !P5 ;  /* 0x000000291c297207 */ /* 0x000fe40006800000 */
[----:B------:R-:W-:Y:S02]  /*6390*/  PRMT R28, R5, 0xbb32, RZ ;  /* 0x0000bb32051c7816 */ /* 0x000fe400000000ff */
[----:B------:R-:W-:Y:S02]  /*63a0*/  ISETP.GE.AND.EX P0, PT, R13, RZ, PT, P3 ;  /* 0x000000ff0d00720c */ /* 0x000fe40003f06330 */
[----:B------:R-:W-:Y:S01]  /*63b0*/  ISETP.GE.AND P3, PT, R83, R72, PT ;  /* 0x000000485300720c */ /* 0x000fe20003f66270 */
[----:B------:R-:W-:Y:S01]  /*63c0*/  IMAD.MOV.U32 R83, RZ, RZ, R28 ;  /* 0x000000ffff537224 */ /* 0x000fe200078e001c */
[----:B------:R-:W-:Y:S01]  /*63d0*/  PRMT R84, R12, 0x9910, RZ ;  /* 0x000099100c547816 */ /* 0x000fe200000000ff */
[----:B------:R-:W-:Y:S01]  /*63e0*/  IMAD.IADD R28, R66, 0x1, R3 ;  /* 0x00000001421c7824 */ /* 0x000fe200078e0203 */
[----:B------:R-:W-:-:S02]  /*63f0*/  SEL R73, RZ, 0xffffffff, !P0 ;  /* 0xffffffffff497807 */ /* 0x000fc40004000000 */
[----:B------:R-:W-:Y:S02]  /*6400*/  @P6 SEL R73, RZ, 0xffffffff, !P3 ;  /* 0xffffffffff496807 */ /* 0x000fe40005800000 */
[----:B------:R-:W-:Y:S02]  /*6410*/  ISETP.NE.AND P3, PT, R84, R83, PT ;  /* 0x000000535400720c */ /* 0x000fe40003f65270 */
[----:B------:R-:W-:Y:S02]  /*6420*/  ISETP.GE.U32.AND P0, PT, R16, R66, PT ;  /* 0x000000421000720c */ /* 0x000fe40003f06070 */
[----:B------:R-:W-:Y:S02]  /*6430*/  PRMT R72, R8, 0x7632, R72 ;  /* 0x0000763208487816 */ /* 0x000fe40000000048 */
[----:B------:R-:W-:Y:S02]  /*6440*/  ISETP.GE.AND.EX P0, PT, R31, RZ, PT, P0 ;  /* 0x000000ff1f00720c */ /* 0x000fe40003f06300 */
[----:B------:R-:W-:Y:S01]  /*6450*/  SEL R72, R72, R67, !P4 ;  /* 0x0000004348487207 */ /* 0x000fe20006000000 */
[----:B------:R-:W-:Y:S01]  /*6460*/  IMAD R67, R3, 0x3, R28 ;  /* 0x0000000303437824 */ /* 0x000fe200078e021c */
[----:B------:R-:W-:-:S02]  /*6470*/  PRMT R74, R9, 0x7632, R74 ;  /* 0x00007632094a7816 */ /* 0x000fc4000000004a */
[----:B------:R-:W-:Y:S02]  /*6480*/  ISETP.GE.AND P6, PT, R84, R83, PT ;  /* 0x000000535400720c */ /* 0x000fe40003fc6270 */
[----:B------:R-:W-:Y:S02]  /*6490*/  LOP3.LUT R75, R75, 0x1, RZ, 0xc0, !PT ;  /* 0x000000014b4b7812 */ /* 0x000fe400078ec0ff */
[----:B------:R-:W-:Y:S02]  /*64a0*/  LOP3.LUT R69, R69, 0x1, RZ, 0xc0, !PT ;  /* 0x0000000145457812 */ /* 0x000fe400078ec0ff */
[----:B------:R-:W-:Y:S02]  /*64b0*/  LOP3.LUT R76, R76, 0x1, RZ, 0xc0, !PT ;  /* 0x000000014c4c7812 */ /* 0x000fe400078ec0ff */
[----:B------:R-:W-:Y:S02]  /*64c0*/  SEL R83, RZ, 0xffffffff, !P0 ;  /* 0xffffffffff537807 */ /* 0x000fe40004000000 */
[----:B------:R-:W-:-:S02]  /*64d0*/  SEL R74, R74, R65, !P5 ;  /* 0x000000414a4a7207 */ /* 0x000fc40006800000 */
[----:B------:R-:W-:Y:S02]  /*64e0*/  @P3 SEL R83, RZ, 0xffffffff, !P6 ;  /* 0xffffffffff533807 */ /* 0x000fe40007000000 */
[----:B------:R-:W-:Y:S02]  /*64f0*/  ISETP.GE.U32.AND P0, PT, R67, R14, PT ;  /* 0x0000000e4300720c */ /* 0x000fe40003f06070 */
[----:B------:R-:W-:Y:S02]  /*6500*/  ISETP.NE.U32.AND P3, PT, R75, 0x1, PT ;  /* 0x000000014b00780c */ /* 0x000fe40003f65070 */
[----:B------:R-:W-:Y:S02]  /*6510*/  SEL R64, R8, R64, !P2 ;  /* 0x0000004008407207 */ /* 0x000fe40005000000 */
[----:B------:R-:W-:Y:S02]  /*6520*/  SEL R57, R57, RZ, P2 ;  /* 0x000000ff39397207 */ /* 0x000fe40001000000 */
[----:B------:R-:W-:-:S02]  /*6530*/  LOP3.LUT R71, R71, 0x1, RZ, 0xc0, !PT ;  /* 0x0000000147477812 */ /* 0x000fc400078ec0ff */
[----:B------:R-:W-:Y:S02]  /*6540*/  PRMT R65, R10, 0x7632, R65 ;  /* 0x000076320a417816 */ /* 0x000fe40000000041 */
[----:B------:R-:W-:Y:S02]  /*6550*/  ISETP.NE.U32.AND P6, PT, R69, 0x1, PT ;  /* 0x000000014500780c */ /* 0x000fe40003fc5070 */
[----:B------:R-:W-:Y:S02]  /*6560*/  ISETP.NE.U32.AND P2, PT, R76, 0x1, PT ;  /* 0x000000014c00780c */ /* 0x000fe40003f45070 */
[----:B------:R-:W-:Y:S02]  /*6570*/  PRMT R67, R11, 0x7632, R67 ;  /* 0x000076320b437816 */ /* 0x000fe40000000043 */
[----:B------:R-:W-:Y:S02]  /*6580*/  LOP3.LUT R80, R80, 0x1, RZ, 0xc0, !PT ;  /* 0x0000000150507812 */ /* 0x000fe400078ec0ff */
[----:B------:R-:W-:-:S02]  /*6590*/  SEL R55, R55, RZ, P4 ;  /* 0x000000ff37377207 */ /* 0x000fc40002000000 */
[----:B------:R-:W-:Y:S02]  /*65a0*/  LOP3.LUT R77, R77, 0x1, RZ, 0xc0, !PT ;  /* 0x000000014d4d7812 */ /* 0x000fe400078ec0ff */
[----:B------:R-:W-:Y:S02]  /*65b0*/  LOP3.LUT R78, R78, 0x1, RZ, 0xc0, !PT ;  /* 0x000000014e4e7812 */ /* 0x000fe400078ec0ff */
[----:B------:R-:W-:Y:S02]  /*65c0*/  ISETP.NE.U32.AND P4, PT, R71, 0x1, PT ;  /* 0x000000014700780c */ /* 0x000fe40003f85070 */
[----:B------:R-:W-:Y:S02]  /*65d0*/  SEL R69, R65, R62, !P3 ;  /* 0x0000003e41457207 */ /* 0x000fe40005800000 */
[----:B------:R-:W-:Y:S02]  /*65e0*/  SEL R71, R67, R60, !P2 ;  /* 0x0000003c43477207 */ /* 0x000fe40005000000 */
[----:B------:R-:W-:-:S02]  /*65f0*/  SEL R40, R70, R40, !P6 ;  /* 0x0000002846287207 */ /* 0x000fc40007000000 */
[----:B------:R-:W-:Y:S02]  /*6600*/  SEL R62, R10, R63, !P6 ;  /* 0x0000003f0a3e7207 */ /* 0x000fe40007000000 */
[----:B------:R-:W-:Y:S02]  /*6610*/  SEL R50, R50, RZ, P6 ;  /* 0x000000ff32327207 */ /* 0x000fe40003000000 */
[----:B------:R-:W-:Y:S02]  /*6620*/  SEL R60, R9, R61, !P1 ;  /* 0x0000003d093c7207 */ /* 0x000fe40004800000 */
[----:B------:R-:W-:Y:S02]  /*6630*/  SEL R53, R53, RZ, P1 ;  /* 0x000000ff35357207 */ /* 0x000fe40000800000 */
[----:B------:R-:W-:Y:S02]  /*6640*/  SEL R51, R51, RZ, P5 ;  /* 0x000000ff33337207 */ /* 0x000fe40002800000 */
[----:B------:R-:W-:-:S02]  /*6650*/  ISETP.NE.U32.AND P6, PT, R80, 0x1, PT ;  /* 0x000000015000780c */ /* 0x000fc40003fc5070 */
[----:B------:R-:W-:Y:S02]  /*6660*/  PRMT R63, R7, 0x7632, R63 ;  /* 0x00007632073f7816 */ /* 0x000fe4000000003f */
[----:B------:R-:W-:Y:S02]  /*6670*/  ISETP.NE.U32.AND P1, PT, R77, 0x1, PT ;  /* 0x000000014d00780c */ /* 0x000fe40003f25070 */
[----:B------:R-:W-:Y:S02]  /*6680*/  ISETP.NE.U32.AND P5, PT, R78, 0x1, PT ;  /* 0x000000014e00780c */ /* 0x000fe40003fa5070 */
[----:B------:R-:W-:Y:S02]  /*6690*/  PRMT R61, R6, 0x7632, R61 ;  /* 0x00007632063d7816 */ /* 0x000fe4000000003d */
[----:B------:R-:W-:Y:S02]  /*66a0*/  LOP3.LUT R82, R82, 0x1, RZ, 0xc0, !PT ;  /* 0x0000000152527812 */ /* 0x000fe400078ec0ff */
[----:B------:R-:W-:-:S02]  /*66b0*/  LOP3.LUT R83, R83, 0x1, RZ, 0xc0, !PT ;  /* 0x0000000153537812 */ /* 0x000fc400078ec0ff */
[C---:B------:R-:W-:Y:S02]  /*66c0*/  SEL R38, R70.reuse, R38, !P4 ;  /* 0x0000002646267207 */ /* 0x040fe40006000000 */
[C---:B------:R-:W-:Y:S02]  /*66d0*/  SEL R39, R70.reuse, R39, !P3 ;  /* 0x0000002746277207 */ /* 0x040fe40005800000 */
[----:B------:R-:W-:Y:S02]  /*66e0*/  SEL R37, R70, R37, !P2 ;  /* 0x0000002546257207 */ /* 0x000fe40005000000 */
[----:B------:R-:W-:Y:S02]  /*66f0*/  LOP3.LUT R79, R79, 0x1, RZ, 0xc0, !PT ;  /* 0x000000014f4f7812 */ /* 0x000fe400078ec0ff */
[----:B------:R-:W-:Y:S02]  /*6700*/  SEL R70, R63, R56, !P6 ;  /* 0x000000383f467207 */ /* 0x000fe40007000000 */
[----:B------:R-:W-:-:S02]  /*6710*/  LOP3.LUT R81, R81, 0x1, RZ, 0xc0, !PT ;  /* 0x0000000151517812 */ /* 0x000fc400078ec0ff */
[----:B------:R-:W-:Y:S02]  /*6720*/  LOP3.LUT R73, R73, 0x1, RZ, 0xc0, !PT ;  /* 0x0000000149497812 */ /* 0x000fe400078ec0ff */
[----:B------:R-:W-:Y:S02]  /*6730*/  SEL R58, R61, R58, !P5 ;  /* 0x0000003a3d3a7207 */ /* 0x000fe40006800000 */
[----:B------:R-:W-:Y:S02]  /*6740*/  SEL R35, R68, R35, !P5 ;  /* 0x0000002344237207 */ /* 0x000fe40006800000 */
[----:B------:R-:W-:Y:S02]  /*6750*/  SEL R44, R44, RZ, P2 ;  /* 0x000000ff2c2c7207 */ /* 0x000fe40001000000 */
[----:B------:R-:W-:Y:S02]  /*6760*/  SEL R56, R6, R49, !P1 ;  /* 0x0000003106387207 */ /* 0x000fe40004800000 */
[----:B------:R-:W-:-:S02]  /*6770*/  SEL R0, R0, RZ, P5 ;  /* 0x000000ff00007207 */ /* 0x000fc40002800000 */
[----:B------:R-:W-:Y:S02]  /*6780*/  ISETP.NE.U32.AND P2, PT, R82, 0x1, PT ;  /* 0x000000015200780c */ /* 0x000fe40003f45070 */
[----:B------:R-:W-:Y:S02]  /*6790*/  PRMT R61, R4, 0x7632, R61 ;  /* 0x00007632043d7816 */ /* 0x000fe4000000003d */
[----:B------:R-:W-:Y:S02]  /*67a0*/  ISETP.NE.U32.AND P5, PT, R83, 0x1, PT ;  /* 0x000000015300780c */ /* 0x000fe40003fa5070 */
[----:B------:R-:W-:Y:S02]  /*67b0*/  PRMT R49, R5, 0x7632, R49 ;  /* 0x0000763205317816 */ /* 0x000fe40000000031 */
[----:B------:R-:W-:Y:S02]  /*67c0*/  SEL R54, R11, R54, !P4 ;  /* 0x000000360b367207 */ /* 0x000fe40006000000 */
[----:B------:R-:W-:-:S02]  /*67d0*/  SEL R46, R46, RZ, P4 ;  /* 0x000000ff2e2e7207 */ /* 0x000fc40002000000 */
[----:B------:R-:W-:Y:S02]  /*67e0*/  SEL R36, R68, R36, !P1 ;  /* 0x0000002444247207 */ /* 0x000fe40004800000 */
[----:B------:R-:W-:Y:S02]  /*67f0*/  SEL R48, R48, RZ, P3 ;  /* 0x000000ff30307207 */ /* 0x000fe40001800000 */
[----:B------:R-:W-:Y:S02]  /*6800*/  SEL R27, R27, RZ, P1 ;  /* 0x000000ff1b1b7207 */ /* 0x000fe40000800000 */
[----:B------:R-:W-:Y:S02]  /*6810*/  ISETP.NE.U32.AND P4, PT, R79, 0x1, PT ;  /* 0x000000014f00780c */ /* 0x000fe40003f85070 */
[----:B------:R-:W-:Y:S02]  /*6820*/  ISETP.NE.U32.AND P3, PT, R81, 0x1, PT ;  /* 0x000000015100780c */ /* 0x000fe40003f65070 */
[----:B------:R-:W-:-:S02]  /*6830*/  ISETP.NE.U32.AND P1, PT, R73, 0x1, PT ;  /* 0x000000014900780c */ /* 0x000fc40003f25070 */
[----:B------:R-:W-:Y:S02]  /*6840*/  SEL R24, R61, R24, !P2 ;  /* 0x000000183d187207 */ /* 0x000fe40005000000 */
[----:B------:R-:W-:Y:S02]  /*6850*/  SEL R12, R49, R12, !P5 ;  /* 0x0000000c310c7207 */ /* 0x000fe40006800000 */
[----:B------:R-:W-:Y:S02]  /*6860*/  PRMT R61, R60, 0x7610, R61 ;  /* 0x000076103c3d7816 */ /* 0x000fe4000000003d */
[----:B------:R-:W-:Y:S02]  /*6870*/  PRMT R63, R62, 0x7610, R63 ;  /* 0x000076103e3f7816 */ /* 0x000fe4000000003f */
[----:B------:R-:W-:Y:S02]  /*6880*/  PRMT R49, R56, 0x7610, R49 ;  /* 0x0000761038317816 */ /* 0x000fe40000000031 */
[----:B------:R-:W-:-:S02]  /*6890*/  SEL R34, R68, R34, !P4 ;  /* 0x0000002244227207 */ /* 0x000fc40006000000 */
[----:B------:R-:W-:Y:S02]  /*68a0*/  SEL R33, R68, R33, !P6 ;  /* 0x0000002144217207 */ /* 0x000fe40007000000 */
[C---:B------:R-:W-:Y:S02]  /*68b0*/  SEL R52, R66.reuse, R52, !P3 ;  /* 0x0000003442347207 */ /* 0x040fe40005800000 */
[C---:B------:R-:W-:Y:S02]  /*68c0*/  SEL R25, R66.reuse, R25, !P2 ;  /* 0x0000001942197207 */ /* 0x040fe40005000000 */
[C---:B------:R-:W-:Y:S02]  /*68d0*/  SEL R15, R66.reuse, R15, !P1 ;  /* 0x0000000f420f7207 */ /* 0x040fe40004800000 */
[----:B------:R-:W-:Y:S02]  /*68e0*/  SEL R16, R66, R16, !P5 ;  /* 0x0000001042107207 */ /* 0x000fe40006800000 */
[----:B------:R-:W-:-:S02]  /*68f0*/  PRMT R67, R72, 0x7610, R67 ;  /* 0x0000761048437816 */ /* 0x000fc40000000043 */
[----:B------:R-:W-:Y:S02]  /*6900*/  PRMT R65, R74, 0x7610, R65 ;  /* 0x000076104a417816 */ /* 0x000fe40000000041 */
[----:B------:R-:W-:Y:S02]  /*6910*/  PRMT R62, R69, 0x7610, R62 ;  /* 0x00007610453e7816 */ /* 0x000fe4000000003e */
[----:B------:R-:W-:Y:S02]  /*6920*/  PRMT R60, R71, 0x7610, R60 ;  /* 0x00007610473c7816 */ /* 0x000fe4000000003c */
[----:B------:R-:W-:Y:S02]  /*6930*/  SEL R32, R7, R32, !P4 ;  /* 0x0000002007207207 */ /* 0x000fe40006000000 */
[----:B------:R-:W-:Y:S02]  /*6940*/  SEL R30, R30, RZ, P4 ;  /* 0x000000ff1e1e7207 */ /* 0x000fe40002000000 */
[----:B------:R-:W-:-:S02]  /*6950*/  SEL R42, R42, RZ, P6 ;  /* 0x000000ff2a2a7207 */ /* 0x000fc40003000000 */
[----:B------:R-:W-:Y:S02]  /*6960*/  PRMT R56, R70, 0x7610, R56 ;  /* 0x0000761046387816 */ /* 0x000fe40000000038 */
[----:B------:R-:W-:Y:S02]  /*6970*/  SEL R29, R4, R29, !P3 ;  /* 0x0000001d041d7207 */ /* 0x000fe40005800000 */
[----:B------:R-:W-:Y:S02]  /*6980*/  SEL R26, R26, RZ, P3 ;  /* 0x000000ff1a1a7207 */ /* 0x000fe40001800000 */
[----:B------:R-:W-:Y:S02]  /*6990*/  SEL R21, R21, RZ, P2 ;  /* 0x000000ff15157207 */ /* 0x000fe40001000000 */
[----:B------:R-:W-:Y:S02]  /*69a0*/  SEL R20, R5, R20, !P1 ;  /* 0x0000001405147207 */ /* 0x000fe40004800000 */
[----:B------:R-:W-:-:S02]  /*69b0*/  SEL R13, R13, RZ, P1 ;  /* 0x000000ff0d0d7207 */ /* 0x000fc40000800000 */
[----:B------:R-:W-:Y:S01]  /*69c0*/  SEL R31, R31, RZ, P5 ;  /* 0x000000ff1f1f7207 */ /* 0x000fe20002800000 */
[----:B------:R-:W-:Y:S06]  /*69d0*/  @!P0 BRA `(.L_x_2327) ;  /* 0xfffffff0001c8947 */ /* 0x000fec000383ffff */
[----:B------:R-:W-:Y:S05]  /*69e0*/  BSYNC.RECONVERGENT B1 ;  /* 0x0000000000017941 */ /* 0x000fea0003800200 */
.L_x_2326:
        /* <DEDUP_REMOVED lines=16> */
.L_x_2325:
[----:B------:R-:W-:Y:S05]  /*6af0*/  BSYNC.RECONVERGENT B0 ;  /* 0x0000000000007941 */ /* 0x000fea0003800200 */
.L_x_2324:
[----:B------:R-:W-:Y:S01]  /*6b00*/  ISETP.GE.U32.AND P0, PT, R28, R14, PT ;  /* 0x0000000e1c00720c */ /* 0x000fe20003f06070 */
[----:B------:R-:W-:-:S12]  /*6b10*/  BSSY.RECONVERGENT B0, `(.L_x_2328) ;  /* 0x000002a000007945 */ /* 0x000fd80003800200 */
[----:B------:R-:W-:Y:S05]  /*6b20*/  @P0 BRA `(.L_x_2329) ;  /* 0x0000000000a00947 */ /* 0x000fea0003800000 */
[----:B------:R-:W-:-:S05]  /*6b30*/  IMAD R4, R59, R28, RZ ;  /* 0x0000001c3b047224 */ /* 0x000fca00078e02ff */
        /* <DEDUP_REMOVED lines=21> */
[----:B------:R-:W-:-:S05]  /*6c90*/  IMAD.IADD R4, R6, 0x1, R3 ;  /* 0x0000000106047824 */ /* 0x000fca00078e0203 */
[----:B------:R-:W-:-:S13]  /*6ca0*/  ISETP.GE.U32.AND P1, PT, R4, R14, PT ;  /* 0x0000000e0400720c */ /* 0x000fda0003f26070 */
[C---:B------:R-:W-:Y:S02]  /*6cb0*/  @!P1 IMAD R4, R59.reuse, R4, RZ ;  /* 0x000000043b049224 */ /* 0x040fe400078e02ff */
[----:B------:R-:W-:-:S03]  /*6cc0*/  IMAD R59, R59, R6, RZ ;  /* 0x000000063b3b7224 */ /* 0x000fc600078e02ff */
[----:B------:R-:W-:Y:S02]  /*6cd0*/  @!P1 SHF.R.U32.HI R7, RZ, 0x2, R4 ;  /* 0x00000002ff079819 */ /* 0x000fe40000011604 */
[----:B------:R-:W-:-:S03]  /*6ce0*/  SHF.R.U32.HI R5, RZ, 0x2, R59 ;  /* 0x00000002ff057819 */ /* 0x000fc6000001163b */
[----:B------:R-:W-:-:S04]  /*6cf0*/  @!P1 IMAD.WIDE.U32 R6, R7, 0x8, R22 ;  /* 0x0000000807069825 */ /* 0x000fc800078e0016 */
[----:B------:R-:W-:Y:S02]  /*6d00*/  IMAD.WIDE.U32 R4, R5, 0x8, R22 ;  /* 0x0000000805047825 */ /* 0x000fe400078e0016 */
[----:B------:R-:W2:Y:S04]  /*6d10*/  @!P1 LDG.E.64 R6, desc[UR36][R6.64] ;  /* 0x0000002406069981 */ /* 0x000ea8000c1e1b00 */
[----:B------:R-:W3:Y:S01]  /*6d20*/  LDG.E.64 R4, desc[UR36][R4.64] ;  /* 0x0000002404047981 */ /* 0x000ee2000c1e1b00 */
[C---:B--2---:R-:W-:Y:S02]  /*6d30*/  @!P1 PRMT R8, R6.reuse, 0x7610, R8 ;  /* 0x0000761006089816 */ /* 0x044fe40000000008 */
[----:B------:R-:W-:Y:S02]  /*6d40*/  @!P1 PRMT R9, R6, 0x7632, R9 ;  /* 0x0000763206099816 */ /* 0x000fe40000000009 */
[----:B------:R-:W-:-:S02]  /*6d50*/  @!P1 PRMT R11, R7, 0x7610, R11 ;  /* 0x00007610070b9816 */ /* 0x000fc4000000000b */
[----:B------:R-:W-:Y:S02]  /*6d60*/  @!P1 PRMT R69, R7, 0x7632, R69 ;  /* 0x0000763207459816 */ /* 0x000fe40000000045 */
[C---:B---3--:R-:W-:Y:S02]  /*6d70*/  PRMT R10, R4.reuse, 0x7610, R10 ;  /* 0x00007610040a7816 */ /* 0x048fe4000000000a */
[----:B------:R-:W-:Y:S02]  /*6d80*/  PRMT R71, R4, 0x7632, R71 ;  /* 0x0000763204477816 */ /* 0x000fe40000000047 */
[C---:B------:R-:W-:Y:S02]  /*6d90*/  PRMT R75, R5.reuse, 0x7610, R75 ;  /* 0x00007610054b7816 */ /* 0x040fe4000000004b */
[----:B------:R-:W-:-:S07]  /*6da0*/  PRMT R73, R5, 0x7632, R73 ;  /* 0x0000763205497816 */ /* 0x000fce0000000049 */
.L_x_2329:
[----:B------:R-:W-:Y:S05]  /*6db0*/  BSYNC.RECONVERGENT B0 ;  /* 0x0000000000007941 */ /* 0x000fea0003800200 */
.L_x_2328:
[----:B------:R-:W-:Y:S04]  /*6dc0*/  BSSY.RECONVERGENT B0, `(.L_x_2330) ;  /* 0x00000db000007945 */ /* 0x000fe80003800200 */
[----:B------:R-:W-:Y:S05]  /*6dd0*/  @P0 BRA `(.L_x_2331) ;  /* 0x0000000c00640947 */ /* 0x000fea0003800000 */
[----:B------:R-:W-:Y:S01]  /*6de0*/  PRMT R4, R83, 0x9910, RZ ;  /* 0x0000991053047816 */ /* 0x000fe200000000ff */
[----:B------:R-:W-:Y:S01]  /*6df0*/  IMAD.IADD R59, R28, 0x1, R3 ;  /* 0x000000011c3b7824 */ /* 0x000fe200078e0203 */
        /* <DEDUP_REMOVED lines=72> */
[----:B------:R-:W-:Y:S02]  /*7280*/  ISETP.GE.U32.AND P0, PT, R38, R59, PT ;  /* 0x0000003b2600720c */ /* 0x000fe40003f06070 */
        /* <DEDUP_REMOVED lines=142> */
.L_x_2331:
[----:B------:R-:W-:Y:S05]  /*7b70*/  BSYNC.RECONVERGENT B0 ;  /* 0x0000000000007941 */ /* 0x000fea0003800200 */
.L_x_2330:
        /* <DEDUP_REMOVED lines=9> */
[----:B------:R-:W-:Y:S02]  /*7c10*/  ISETP.GE.AND.EX P0, PT, R57, R50, PT, P0 ;  /* 0x000000323900720c */ /* 0x000fe40003f06300 */
        /* <DEDUP_REMOVED lines=9> */
[----:B------:R-:W-:Y:S02]  /*7cb0*/  ISETP.GE.U32.AND P2, PT, R45, R39, PT ;  /* 0x000000272d00720c */ /* 0x000fe40003f46070 */
[----:B------:R-:W-:Y:S02]  /*7cc0*/  SEL R4, RZ, 0xffffffff, !P1 ;  /* 0xffffffffff047807 */ /* 0x000fe40004800000 */
[----:B------:R-:W-:Y:S02]  /*7cd0*/  ISETP.GE.U32.AND P0, PT, R43, R38, PT ;  /* 0x000000262b00720c */ /* 0x000fe40003f06070 */
[----:B------:R-:W-:Y:S02]  /*7ce0*/  ISETP.GE.U32.AND P1, PT, R41, R37, PT ;  /* 0x000000252900720c */ /* 0x000fe40003f26070 */
[----:B------:R-:W-:-:S02]  /*7cf0*/  SEL R5, RZ, 0xffffffff, !P6 ;  /* 0xffffffffff057807 */ /* 0x000fc40007000000 */
[----:B------:R-:W-:Y:S02]  /*7d00*/  ISETP.GE.AND.EX P2, PT, R55, R48, PT, P2 ;  /* 0x000000303700720c */ /* 0x000fe40003f46320 */
[----:B------:R-:W-:Y:S02]  /*7d10*/  ISETP.GE.AND P6, PT, R7, R6, PT ;  /* 0x000000060700720c */ /* 0x000fe40003fc6270 */
[----:B------:R-:W-:Y:S02]  /*7d20*/  ISETP.GE.AND.EX P0, PT, R53, R46, PT, P0 ;  /* 0x0000002e3500720c */ /* 0x000fe40003f06300 */
[----:B------:R-:W-:Y:S02]  /*7d30*/  ISETP.GE.AND.EX P1, PT, R51, R44, PT, P1 ;  /* 0x0000002c3300720c */ /* 0x000fe40003f26310 */
[----:B------:R-:W-:Y:S02]  /*7d40*/  LOP3.LUT R3, R3, 0x1, RZ, 0xc0, !PT ;  /* 0x0000000103037812 */ /* 0x000fe400078ec0ff */
[----:B------:R-:W-:-:S02]  /*7d50*/  @!P3 SEL R4, RZ, 0xffffffff, !P2 ;  /* 0xffffffffff04b807 */ /* 0x000fc40005000000 */
[----:B------:R-:W-:Y:S02]  /*7d60*/  SEL R6, RZ, 0xffffffff, !P6 ;  /* 0xffffffffff067807 */ /* 0x000fe40007000000 */
[----:B------:R-:W-:Y:S02]  /*7d70*/  @!P4 SEL R5, RZ, 0xffffffff, !P0 ;  /* 0xffffffffff05c807 */ /* 0x000fe40004000000 */
[----:B------:R-:W-:Y:S02]  /*7d80*/  @!P5 SEL R6, RZ, 0xffffffff, !P1 ;  /* 0xffffffffff06d807 */ /* 0x000fe40004800000 */
[----:B------:R-:W-:Y:S02]  /*7d90*/  ISETP.NE.U32.AND P0, PT, R3, 0x1, PT ;  /* 0x000000010300780c */ /* 0x000fe40003f05070 */
[----:B------:R-:W-:Y:S02]  /*7da0*/  LOP3.LUT R4, R4, 0x1, RZ, 0xc0, !PT ;  /* 0x0000000104047812 */ /* 0x000fe400078ec0ff */
[----:B------:R-:W-:-:S02]  /*7db0*/  LOP3.LUT R5, R5, 0x1, RZ, 0xc0, !PT ;  /* 0x0000000105057812 */ /* 0x000fc400078ec0ff */
[----:B------:R-:W-:Y:S02]  /*7dc0*/  LOP3.LUT R6, R6, 0x1, RZ, 0xc0, !PT ;  /* 0x0000000106067812 */ /* 0x000fe400078ec0ff */
[----:B------:R-:W-:Y:S02]  /*7dd0*/  SEL R64, R63, R64, !P0 ;  /* 0x000000403f407207 */ /* 0x000fe40004000000 */
[----:B------:R-:W-:Y:S02]  /*7de0*/  ISETP.NE.U32.AND P1, PT, R4, 0x1, PT ;  /* 0x000000010400780c */ /* 0x000fe40003f25070 */
[----:B------:R-:W-:Y:S02]  /*7df0*/  ISETP.NE.U32.AND P2, PT, R5, 0x1, PT ;  /* 0x000000010500780c */ /* 0x000fe40003f45070 */
[----:B------:R-:W-:Y:S02]  /*7e00*/  ISETP.NE.U32.AND P3, PT, R6, 0x1, PT ;  /* 0x000000010600780c */ /* 0x000fe40003f65070 */
[----:B------:R-:W-:-:S02]  /*7e10*/  PRMT R6, R49, 0x9910, RZ ;  /* 0x0000991031067816 */ /* 0x000fc400000000ff */
[----:B------:R-:W-:Y:S02]  /*7e20*/  PRMT R3, R64, 0x9910, RZ ;  /* 0x0000991040037816 */ /* 0x000fe400000000ff */
[----:B------:R-:W-:Y:S02]  /*7e30*/  SEL R67, R62, R67, !P1 ;  /* 0x000000433e437207 */ /* 0x000fe40004800000 */
[----:B------:R-:W-:Y:S02]  /*7e40*/  SEL R61, R54, R61, !P2 ;  /* 0x0000003d363d7207 */ /* 0x000fe40005000000 */
[----:B------:R-:W-:Y:S02]  /*7e50*/  SEL R43, R38, R43, !P2 ;  /* 0x0000002b262b7207 */ /* 0x000fe40005000000 */
[----:B------:R-:W-:Y:S02]  /*7e60*/  SEL R53, R46, R53, !P2 ;  /* 0x000000352e357207 */ /* 0x000fe40005000000 */
[----:B------:R-:W-:-:S02]  /*7e70*/  ISETP.NE.AND P5, PT, R3, R6, PT ;  /* 0x000000060300720c */ /* 0x000fc40003fa5270 */
[----:B------:R-:W-:Y:S02]  /*7e80*/  ISETP.GE.AND P2, PT, R3, R6, PT ;  /* 0x000000060300720c */ /* 0x000fe40003f46270 */
[----:B------:R-:W-:Y:S02]  /*7e90*/  SEL R7, R40, R47, !P0 ;  /* 0x0000002f28077207 */ /* 0x000fe40004000000 */
[----:B------:R-:W-:Y:S02]  /*7ea0*/  PRMT R5, R58, 0x9910, RZ ;  /* 0x000099103a057816 */ /* 0x000fe400000000ff */
[----:B------:R-:W-:Y:S02]  /*7eb0*/  PRMT R4, R67, 0x9910, RZ ;  /* 0x0000991043047816 */ /* 0x000fe400000000ff */
[----:B------:R-:W-:Y:S02]  /*7ec0*/  PRMT R3, R32, 0x9910, RZ ;  /* 0x0000991020037816 */ /* 0x000fe400000000ff */
[----:B------:R-:W-:-:S02]  /*7ed0*/  SEL R50, R50, R57, !P0 ;  /* 0x0000003932327207 */ /* 0x000fc40004000000 */
[----:B------:R-:W-:Y:S02]  /*7ee0*/  SEL R8, R39, R45, !P1 ;  /* 0x0000002d27087207 */ /* 0x000fe40004800000 */
[----:B------:R-:W-:Y:S02]  /*7ef0*/  SEL R55, R48, R55, !P1 ;  /* 0x0000003730377207 */ /* 0x000fe40004800000 */
[----:B------:R-:W-:Y:S02]  /*7f00*/  SEL R65, R60, R65, !P3 ;  /* 0x000000413c417207 */ /* 0x000fe40005800000 */
[----:B------:R-:W-:Y:S02]  /*7f10*/  SEL R14, R37, R41, !P3 ;  /* 0x00000029250e7207 */ /* 0x000fe40005800000 */
[----:B------:R-:W-:Y:S02]  /*7f20*/  SEL R51, R44, R51, !P3 ;  /* 0x000000332c337207 */ /* 0x000fe40005800000 */
[----:B------:R-:W-:-:S02]  /*7f30*/  ISETP.NE.AND P3, PT, R4, R5, PT ;  /* 0x000000050400720c */ /* 0x000fc40003f65270 */
[----:B------:R-:W-:Y:S01]  /*7f40*/  ISETP.GE.AND P1, PT, R4, R5, PT ;  /* 0x000000050400720c */ /* 0x000fe20003f26270 */
[----:B------:R-:W-:Y:S01]  /*7f50*/  IMAD.MOV.U32 R5, RZ, RZ, R3 ;  /* 0x000000ffff057224 */ /* 0x000fe200078e0003 */
[----:B------:R-:W-:Y:S02]  /*7f60*/  ISETP.GE.U32.AND P0, PT, R7, R36, PT ;  /* 0x000000240700720c */ /* 0x000fe40003f06070 */
[----:B------:R-:W-:Y:S02]  /*7f70*/  PRMT R4, R61, 0x9910, RZ ;  /* 0x000099103d047816 */ /* 0x000fe400000000ff */
[----:B------:R-:W-:Y:S02]  /*7f80*/  ISETP.GE.AND.EX P0, PT, R50, R27, PT, P0 ;  /* 0x0000001b3200720c */ /* 0x000fe40003f06300 */
[----:B------:R-:W-:Y:S02]  /*7f90*/  PRMT R9, R56, 0x9910, RZ ;  /* 0x0000991038097816 */ /* 0x000fe400000000ff */
[----:B------:R-:W-:-:S02]  /*7fa0*/  PRMT R6, R65, 0x9910, RZ ;  /* 0x0000991041067816 */ /* 0x000fc400000000ff */
[----:B------:R-:W-:Y:S02]  /*7fb0*/  SEL R3, RZ, 0xffffffff, !P2 ;  /* 0xffffffffff037807 */ /* 0x000fe40005000000 */
[----:B------:R-:W-:Y:S02]  /*7fc0*/  ISETP.NE.AND P4, PT, R4, R5, PT ;  /* 0x000000050400720c */ /* 0x000fe40003f85270 */
[----:B------:R-:W-:Y:S02]  /*7fd0*/  ISETP.GE.U32.AND P2, PT, R8, R35, PT ;  /* 0x000000230800720c */ /* 0x000fe40003f46070 */
[----:B------:R-:W-:Y:S02]  /*7fe0*/  @!P5 SEL R3, RZ, 0xffffffff, !P0 ;  /* 0xffffffffff03d807 */ /* 0x000fe40004000000 */
[----:B------:R-:W-:Y:S02]  /*7ff0*/  ISETP.NE.AND P5, PT, R6, R9, PT ;  /* 0x000000090600720c */ /* 0x000fe40003fa5270 */
[----:B------:R-:W-:-:S02]  /*8000*/  ISETP.GE.U32.AND P0, PT, R43, R34, PT ;  /* 0x000000222b00720c */ /* 0x000fc40003f06070 */
[----:B------:R-:W-:Y:S02]  /*8010*/  ISETP.GE.AND.EX P2, PT, R55, R0, PT, P2 ;  /* 0x000000003700720c */ /* 0x000fe40003f46320 */
[----:B------:R-:W-:Y:S02]  /*8020*/  ISETP.GE.AND P6, PT, R4, R5, PT ;  /* 0x000000050400720c */ /* 0x000fe40003fc6270 */
[----:B------:R-:W-:Y:S02]  /*8030*/  SEL R4, RZ, 0xffffffff, !P1 ;  /* 0xffffffffff047807 */ /* 0x000fe40004800000 */
[----:B------:R-:W-:Y:S02]  /*8040*/  ISETP.GE.U32.AND P1, PT, R14, R33, PT ;  /* 0x000000210e00720c */ /* 0x000fe40003f26070 */
[----:B------:R-:W-:Y:S02]  /*8050*/  ISETP.GE.AND.EX P0, PT, R53, R30, PT, P0 ;  /* 0x0000001e3500720c */ /* 0x000fe40003f06300 */
[----:B------:R-:W-:-:S02]  /*8060*/  @!P3 SEL R4, RZ, 0xffffffff, !P2 ;  /* 0xffffffffff04b807 */ /* 0x000fc40005000000 */
[----:B------:R-:W-:Y:S02]  /*8070*/  SEL R5, RZ, 0xffffffff, !P6 ;  /* 0xffffffffff057807 */ /* 0x000fe40007000000 */
[----:B------:R-:W-:Y:S02]  /*8080*/  LOP3.LUT R3, R3, 0x1, RZ, 0xc0, !PT ;  /* 0x0000000103037812 */ /* 0x000fe400078ec0ff */
[----:B------:R-:W-:Y:S02]  /*8090*/  ISETP.GE.AND P6, PT, R6, R9, PT ;  /* 0x000000090600720c */ /* 0x000fe40003fc6270 */
[----:B------:R-:W-:Y:S02]  /*80a0*/  ISETP.GE.AND.EX P1, PT, R51, R42, PT, P1 ;  /* 0x0000002a3300720c */ /* 0x000fe40003f26310 */
[----:B------:R-:W-:Y:S02]  /*80b0*/  @!P4 SEL R5, RZ, 0xffffffff, !P0 ;  /* 0xffffffffff05c807 */ /* 0x000fe40004000000 */
[----:B------:R-:W-:-:S02]  /*80c0*/  LOP3.LUT R4, R4, 0x1, RZ, 0xc0, !PT ;  /* 0x0000000104047812 */ /* 0x000fc400078ec0ff */
[----:B------:R-:W-:Y:S02]  /*80d0*/  ISETP.NE.U32.AND P0, PT, R3, 0x1, PT ;  /* 0x000000010300780c */ /* 0x000fe40003f05070 */
[----:B------:R-:W-:Y:S02]  /*80e0*/  SEL R6, RZ, 0xffffffff, !P6 ;  /* 0xffffffffff067807 */ /* 0x000fe40007000000 */
[----:B------:R-:W-:Y:S02]  /*80f0*/  @!P5 SEL R6, RZ, 0xffffffff, !P1 ;  /* 0xffffffffff06d807 */ /* 0x000fe40004800000 */
[----:B------:R-:W-:Y:S02]  /*8100*/  LOP3.LUT R5, R5, 0x1, RZ, 0xc0, !PT ;  /* 0x0000000105057812 */ /* 0x000fe400078ec0ff */
[----:B------:R-:W-:Y:S02]  /*8110*/  ISETP.NE.U32.AND P1, PT, R4, 0x1, PT ;  /* 0x000000010400780c */ /* 0x000fe40003f25070 */
[----:B------:R-:W-:-:S02]  /*8120*/  SEL R64, R49, R64, !P0 ;  /* 0x0000004031407207 */ /* 0x000fc40004000000 */
[----:B------:R-:W-:Y:S02]  /*8130*/  ISETP.NE.U32.AND P2, PT, R5, 0x1, PT ;  /* 0x000000010500780c */ /* 0x000fe40003f45070 */
[----:B------:R-:W-:Y:S02]  /*8140*/  SEL R10, R0, R55, !P1 ;  /* 0x00000037000a7207 */ /* 0x000fe40004800000 */
[----:B------:R-:W-:Y:S02]  /*8150*/  LOP3.LUT R6, R6, 0x1, RZ, 0xc0, !PT ;  /* 0x0000000106067812 */ /* 0x000fe400078ec0ff */
[----:B------:R-:W-:Y:S02]  /*8160*/  PRMT R5, R29, 0x9910, RZ ;  /* 0x000099101d057816 */ /* 0x000fe400000000ff */
[----:B------:R-:W-:Y:S02]  /*8170*/  PRMT R0, R64, 0x9910, RZ ;  /* 0x0000991040007816 */ /* 0x000fe400000000ff */
[----:B------:R-:W-:-:S02]  /*8180*/  ISETP.NE.U32.AND P3, PT, R6, 0x1, PT ;  /* 0x000000010600780c */ /* 0x000fc40003f65070 */
[----:B------:R-:W-:Y:S02]  /*8190*/  SEL R67, R58, R67, !P1 ;  /* 0x000000433a437207 */ /* 0x000fe40004800000 */
[----:B------:R-:W-:Y:S02]  /*81a0*/  ISETP.NE.AND P5, PT, R0, R5, PT ;  /* 0x000000050000720c */ /* 0x000fe40003fa5270 */
[----:B------:R-:W-:Y:S02]  /*81b0*/  SEL R7, R36, R7, !P0 ;  /* 0x0000000724077207 */ /* 0x000fe40004000000 */
[----:B------:R-:W-:Y:S02]  /*81c0*/  SEL R6, R35, R8, !P1 ;  /* 0x0000000823067207 */ /* 0x000fe40004800000 */
[----:B------:R-:W-:Y:S02]  /*81d0*/  SEL R61, R32, R61, !P2 ;  /* 0x0000003d203d7207 */ /* 0x000fe40005000000 */
[----:B------:R-:W-:-:S02]  /*81e0*/  SEL R8, R34, R43, !P2 ;  /* 0x0000002b22087207 */ /* 0x000fc40005000000 */
[----:B------:R-:W-:Y:S02]  /*81f0*/  SEL R30, R30, R53, !P2 ;  /* 0x000000351e1e7207 */ /* 0x000fe40005000000 */
[----:B------:R-:W-:Y:S02]  /*8200*/  ISETP.GE.AND P2, PT, R0, R5, PT ;  /* 0x000000050000720c */ /* 0x000fe40003f46270 */
[----:B------:R-:W-:Y:S02]  /*8210*/  SEL R27, R27, R50, !P0 ;  /* 0x000000321b1b7207 */ /* 0x000fe40004000000 */
[----:B------:R-:W-:Y:S02]  /*8220*/  PRMT R4, R24, 0x9910, RZ ;  /* 0x0000991018047816 */ /* 0x000fe400000000ff */
[----:B------:R-:W-:Y:S02]  /*8230*/  PRMT R3, R67, 0x9910, RZ ;  /* 0x0000991043037816 */ /* 0x000fe400000000ff */
[----:B------:R-:W-:-:S02]  /*8240*/  PRMT R0, R20, 0x9910, RZ ;  /* 0x0000991014007816 */ /* 0x000fc400000000ff */
[----:B------:R-:W-:Y:S02]  /*8250*/  ISETP.GE.U32.AND P0, PT, R7, R52, PT ;  /* 0x000000340700720c */ /* 0x000fe40003f06070 */
[----:B------:R-:W-:Y:S02]  /*8260*/  SEL R65, R56, R65, !P3 ;  /* 0x0000004138417207 */ /* 0x000fe40005800000 */
[----:B------:R-:W-:Y:S02]  /*8270*/  SEL R33, R33, R14, !P3 ;  /* 0x0000000e21217207 */ /* 0x000fe40005800000 */
[----:B------:R-:W-:Y:S02]  /*8280*/  SEL R42, R42, R51, !P3 ;  /* 0x000000332a2a7207 */ /* 0x000fe40005800000 */
[CC--:B------:R-:W-:Y:S02]  /*8290*/  ISETP.NE.AND P3, PT, R3.reuse, R4.reuse, PT ;  /* 0x000000040300720c */ /* 0x0c0fe40003f65270 */
[----:B------:R-:W-:Y:S01]  /*82a0*/  ISETP.GE.AND P1, PT, R3, R4, PT ;  /* 0x000000040300720c */ /* 0x000fe20003f26270 */
[----:B------:R-:W-:Y:S01]  /*82b0*/  IMAD.MOV.U32 R4, RZ, RZ, R0 ;  /* 0x000000ffff047224 */ /* 0x000fe200078e0000 */
[----:B------:R-:W-:-:S02]  /*82c0*/  ISETP.GE.AND.EX P0, PT, R27, R26, PT, P0 ;  /* 0x0000001a1b00720c */ /* 0x000fc40003f06300 */
[----:B------:R-:W-:Y:S02]  /*82d0*/  PRMT R14, R12, 0x9910, RZ ;  /* 0x000099100c0e7816 */ /* 0x000fe400000000ff */
[----:B------:R-:W-:Y:S02]  /*82e0*/  PRMT R3, R61, 0x9910, RZ ;  /* 0x000099103d037816 */ /* 0x000fe400000000ff */
[----:B------:R-:W-:Y:S02]  /*82f0*/  PRMT R5, R65, 0x9910, RZ ;  /* 0x0000991041057816 */ /* 0x000fe400000000ff */
[----:B------:R-:W-:Y:S02]  /*8300*/  SEL R0, RZ, 0xffffffff, !P2 ;  /* 0xffffffffff007807 */ /* 0x000fe40005000000 */
[----:B------:R-:W-:Y:S02]  /*8310*/  @!P5 SEL R0, RZ, 0xffffffff, !P0 ;  /* 0xffffffffff00d807 */ /* 0x000fe40004000000 */
[----:B------:R-:W-:-:S02]  /*8320*/  ISETP.NE.AND P4, PT, R3, R4, PT ;  /* 0x000000040300720c */ /* 0x000fc40003f85270 */
[----:B------:R-:W-:Y:S02]  /*8330*/  ISETP.NE.AND P5, PT, R5, R14, PT ;  /* 0x0000000e0500720c */ /* 0x000fe40003fa5270 */
[----:B------:R-:W-:Y:S02]  /*8340*/  ISETP.GE.AND P6, PT, R3, R4, PT ;  /* 0x000000040300720c */ /* 0x000fe40003fc6270 */
[----:B------:R-:W-:Y:S02]  /*8350*/  SEL R3, RZ, 0xffffffff, !P1 ;  /* 0xffffffffff037807 */ /* 0x000fe40004800000 */
[----:B------:R-:W-:Y:S02]  /*8360*/  ISETP.GE.U32.AND P2, PT, R6, R25, PT ;  /* 0x000000190600720c */ /* 0x000fe40003f46070 */
[----:B------:R-:W-:Y:S02]  /*8370*/  ISETP.GE.U32.AND P0, PT, R8, R15, PT ;  /* 0x0000000f0800720c */ /* 0x000fe40003f06070 */
[----:B------:R-:W-:-:S02]  /*8380*/  ISETP.GE.U32.AND P1, PT, R33, R16, PT ;  /* 0x000000102100720c */ /* 0x000fc40003f26070 */
[----:B------:R-:W-:Y:S02]  /*8390*/  SEL R4, RZ, 0xffffffff, !P6 ;  /* 0xffffffffff047807 */ /* 0x000fe40007000000 */
[----:B------:R-:W-:Y:S02]  /*83a0*/  ISETP.GE.AND P6, PT, R5, R14, PT ;  /* 0x0000000e0500720c */ /* 0x000fe40003fc6270 */
[----:B------:R-:W-:Y:S02]  /*83b0*/  ISETP.GE.AND.EX P2, PT, R10, R21, PT, P2 ;  /* 0x000000150a00720c */ /* 0x000fe40003f46320 */
[----:B------:R-:W-:Y:S02]  /*83c0*/  ISETP.GE.AND.EX P0, PT, R30, R13, PT, P0 ;  /* 0x0000000d1e00720c */ /* 0x000fe40003f06300 */
[----:B------:R-:W-:Y:S02]  /*83d0*/  ISETP.GE.AND.EX P1, PT, R42, R31, PT, P1 ;  /* 0x0000001f2a00720c */ /* 0x000fe40003f26310 */
[----:B------:R-:W-:-:S02]  /*83e0*/  SEL R5, RZ, 0xffffffff, !P6 ;  /* 0xffffffffff057807 */ /* 0x000fc40007000000 */
        /* <DEDUP_REMOVED lines=23> */
[----:B------:R-:W-:-:S02]  /*8560*/  PRMT R13, R24, 0x7610, R13 ;  /* 0x00007610180d7816 */ /* 0x000fc4000000000d */
[----:B------:R-:W-:Y:S02]  /*8570*/  PRMT R15, R20, 0x7610, R15 ;  /* 0x00007610140f7816 */ /* 0x000fe4000000000f */
[----:B------:R-:W-:Y:S01]  /*8580*/  PRMT R27, R12, 0x7610, R27 ;  /* 0x000076100c1b7816 */ /* 0x000fe2000000001b */
[----:B------:R-:W-:Y:S06]  /*8590*/  BRA `(.L_x_2302) ;  /* 0x000000b000f47947 */ /* 0x000fec0003800000 */
.L_x_2323:
[----:B------:R-:W0:Y:S01]  /*85a0*/  LDCU UR4, c[0x0][0x3a4] ;  /* 0x00007480ff0477ac */ /* 0x000e220008000800 */
[----:B------:R-:W1:Y:S01]  /*85b0*/  LDC.U16 R0, c[0x0][0x388] ;  /* 0x0000e200ff007b82 */ /* 0x000e620000000400 */
[----:B------:R-:W-:Y:S01]  /*85c0*/  BSSY.RECONVERGENT B0, `(.L_x_2332) ;  /* 0x0000536000007945 */ /* 0x000fe20003800200 */
[----:B------:R-:W-:-:S06]  /*85d0*/  IMAD.MOV.U32 R16, RZ, RZ, R4 ;  /* 0x000000ffff107224 */ /* 0x000fcc00078e0004 */
[----:B------:R-:W2:Y:S08]  /*85e0*/  LDC R24, c[0x0][0x390] ;  /* 0x0000e400ff187b82 */ /* 0x000eb00000000800 */
[----:B------:R-:W3:Y:S01]  /*85f0*/  LDC R28, c[0x0][0x394] ;  /* 0x0000e500ff1c7b82 */ /* 0x000ee20000000800 */
[----:B0-----:R-:W-:-:S04]  /*8600*/  IMAD.U32 R15, RZ, RZ, UR4 ;  /* 0x00000004ff0f7e24 */ /* 0x001fc8000f8e00ff */
[----:B------:R-:W-:Y:S02]  /*8610*/  IMAD R3, R15, 0x3, R4 ;  /* 0x000000030f037824 */ /* 0x000fe400078e0204 */
[----:B-1----:R-:W-:-:S03]  /*8620*/  IMAD.MOV.U32 R4, RZ, RZ, R0 ;  /* 0x000000ffff047224 */ /* 0x002fc600078e0000 */
        /* <DEDUP_REMOVED lines=30> */
[----:B---3--:R-:W-:-:S02]  /*8810*/  IMAD.MOV.U32 R43, RZ, RZ, R28 ;  /* 0x000000ffff2b7224 */ /* 0x008fc400078e001c */
        /* <DEDUP_REMOVED lines=15> */
[----:B------:R-:W-:-:S13]  /*8910*/  ISETP.NE.AND P2, PT, R60, RZ, PT ;  /* 0x000000ff3c00720c */ /* 0x000fda0003f45270 */
[----:B------:R0:W5:Y:S01]  /*8920*/  @!P2 LDG.E.64 R58, desc[UR36][R56.64] ;  /* 0x00000024383aa981 */ /* 0x000162000c1e1b00 */
[----:B------:R-:W-:Y:S02]  /*8930*/  VIADD R14, R60, 0xffffffff ;  /* 0xffffffff3c0e7836 */ /* 0x000fe40000000000 */
[--C-:B------:R-:W-:Y:S02]  /*8940*/  IMAD.MOV.U32 R4, RZ, RZ, R0.reuse ;  /* 0x000000ffff047224 */ /* 0x100fe400078e0000 */
[--C-:B------:R-:W-:Y:S01]  /*8950*/  IMAD.MOV.U32 R5, RZ, RZ, R0.reuse ;  /* 0x000000ffff057224 */ /* 0x100fe200078e0000 */
[----:B------:R-:W-:Y:S01]  /*8960*/  VIMNMX.U32 R14, PT, PT, R14, 0x18, PT ;  /* 0x000000180e0e7848 */ /* 0x000fe20003fe0000 */
        /* <DEDUP_REMOVED lines=43> */
[----:B0-----:R-:W-:-:S07]  /*8c20*/  VIADD R62, R14, 0x1 ;  /* 0x000000010e3e7836 */ /* 0x001fce0000000000 */
.L_x_2339:
[----:B0-----:R-:W0:Y:S01]  /*8c30*/  LDCU UR4, c[0x0][0x3a4] ;  /* 0x00007480ff0477ac */ /* 0x001e220008000800 */
[C---:B-----5:R-:W-:Y:S02]  /*8c40*/  @!P2 PRMT R61, R58.reuse, 0x7610, R61 ;  /* 0x000076103a3da816 */ /* 0x060fe4000000003d */
[----:B------:R-:W-:Y:S02]  /*8c50*/  @!P2 PRMT R60, R58, 0x7632, R60 ;  /* 0x000076323a3ca816 */ /* 0x000fe4000000003c */
[C---:B------:R-:W-:Y:S02]  /*8c60*/  @!P2 PRMT R77, R59.reuse, 0x7610, R77 ;  /* 0x000076103b4da816 */ /* 0x040fe4000000004d */
[C---:B------:R-:W-:Y:S02]  /*8c70*/  @!P2 PRMT R76, R59.reuse, 0x7632, R76 ;  /* 0x000076323b4ca816 */ /* 0x040fe4000000004c */
[C---:B------:R-:W-:Y:S02]  /*8c80*/  @!P2 PRMT R81, R59.reuse, 0x7632, R81 ;  /* 0x000076323b51a816 */ /* 0x040fe40000000051 */
[----:B------:R-:W-:-:S02]  /*8c90*/  @!P2 PRMT R80, R59, 0x7610, R80 ;  /* 0x000076103b50a816 */ /* 0x000fc40000000050 */
[C---:B------:R-:W-:Y:S02]  /*8ca0*/  @!P2 PRMT R79, R58.reuse, 0x7632, R79 ;  /* 0x000076323a4fa816 */ /* 0x040fe4000000004f */
[C---:B------:R-:W-:Y:S02]  /*8cb0*/  @!P2 PRMT R78, R58.reuse, 0x7610, R78 ;  /* 0x000076103a4ea816 */ /* 0x040fe4000000004e */
[C---:B------:R-:W-:Y:S02]  /*8cc0*/  @!P2 PRMT R75, R59.reuse, 0x7632, R75 ;  /* 0x000076323b4ba816 */ /* 0x040fe4000000004b */
[----:B------:R-:W-:Y:S02]  /*8cd0*/  @!P2 PRMT R74, R59, 0x7610, R74 ;  /* 0x000076103b4aa816 */ /* 0x000fe4000000004a */
[C---:B------:R-:W-:Y:S02]  /*8ce0*/  @!P2 PRMT R69, R58.reuse, 0x7632, R69 ;  /* 0x000076323a45a816 */ /* 0x040fe40000000045 */
[----:B------:R-:W-:-:S02]  /*8cf0*/  @!P2 PRMT R68, R58, 0x7610, R68 ;  /* 0x000076103a44a816 */ /* 0x000fc40000000044 */
[C---:B------:R-:W-:Y:S02]  /*8d00*/  @!P2 PRMT R72, R59.reuse, 0x7632, R72 ;  /* 0x000076323b48a816 */ /* 0x040fe40000000048 */
[----:B------:R-:W-:Y:S02]  /*8d10*/  @!P2 PRMT R73, R59, 0x7610, R73 ;  /* 0x000076103b49a816 */ /* 0x000fe40000000049 */
[C---:B------:R-:W-:Y:S02]  /*8d20*/  @!P2 PRMT R70, R58.reuse, 0x7632, R70 ;  /* 0x000076323a46a816 */ /* 0x040fe40000000046 */
[----:B------:R-:W-:Y:S01]  /*8d30*/  @!P2 PRMT R71, R58, 0x7610, R71 ;  /* 0x000076103a47a816 */ /* 0x000fe20000000047 */
[----:B0-----:R-:W-:Y:S06]  /*8d40*/  @!P2 BRA `(.L_x_2334) ;  /* 0x0000003c008ca947 */ /* 0x001fec0003800000 */
        /* <DEDUP_REMOVED lines=277> */
[----:B------:R-:W-:-:S04]  /*9ea0*/  IMAD.MOV R15, RZ, RZ, -R61 ;  /* 0x000000ffff0f7224 */ /* 0x000fc800078e0a3d */
[----:B------:R-:W-:Y:S02]  /*9eb0*/  IMAD R15, R15, UR52, R68 ;  /* 0x000000340f0f7c24 */ /* 0x000fe4000f8e0244 */
[----:B-1----:R-:W-:-:S04]  /*9ec0*/  @P0 IMAD.HI.U32 R64, R61, R64, R60 ;  /* 0x000000403d400227 */ /* 0x002fc800078e003c */
[----:B------:R-:W-:Y:S01]  /*9ed0*/  IMAD R14, R15, UR27, R14 ;  /* 0x0000001b0f0e7c24 */ /* 0x000fe2000f8e020e */
[----:B------:R-:W-:-:S05]  /*9ee0*/  @P0 SHF.R.U32.HI R64, RZ, R65, R64 ;  /* 0x00000041ff400219 */ /* 0x000fca0000011640 */
[----:B------:R-:W-:-:S04]  /*9ef0*/  @P0 IMAD.MOV R60, RZ, RZ, -R64 ;  /* 0x000000ffff3c0224 */ /* 0x000fc800078e0a40 */
[----:B0-----:R-:W-:-:S04]  /*9f00*/  @P0 IMAD R61, R60, R63, R61 ;  /* 0x0000003f3c3d0224 */ /* 0x001fc800078e023d */
[----:B--2---:R-:W-:-:S07]  /*9f10*/  @P0 IMAD R14, R61, R67, R14 ;  /* 0x000000433d0e0224 */ /* 0x004fce00078e020e */
.L_x_2335:
[----:B------:R-:W-:-:S04]  /*9f20*/  LOP3.LUT R15, R14, 0xfffffff8, RZ, 0xc0, !PT ;  /* 0xfffffff80e0f7812 */ /* 0x000fc800078ec0ff */
[----:B------:R-:W-:-:S05]  /*9f30*/  IADD3 R14, P0, PT, R15, R56, RZ ;  /* 0x000000380f0e7210 */ /* 0x000fca0007f1e0ff */
[----:B------:R-:W-:-:S06]  /*9f40*/  IMAD.X R15, RZ, RZ, R57, P0 ;  /* 0x000000ffff0f7224 */ /* 0x000fcc00000e0639 */
[----:B------:R-:W2:Y:S01]  /*9f50*/  LDG.E.64 R14, desc[UR36][R14.64] ;  /* 0x000000240e0e7981 */ /* 0x000ea2000c1e1b00 */
[----:B------:R-:W-:Y:S02]  /*9f60*/  VIADD R61, R16, UR4 ;  /* 0x00000004103d7c36 */ /* 0x000fe40008000000 */
[----:B------:R-:W-:-:S04]  /*9f70*/  IMAD.MOV.U32 R60, RZ, RZ, RZ ;  /* 0x000000ffff3c7224 */ /* 0x000fc800078e00ff */
[----:B------:R-:W-:-:S05]  /*9f80*/  IMAD.HI.U32 R63, R61, UR30, R60 ;  /* 0x0000001e3d3f7c27 */ /* 0x000fca000f8e003c */
[----:B------:R-:W-:-:S05]  /*9f90*/  SHF.R.U32.HI R65, RZ, UR31, R63 ;  /* 0x0000001fff417c19 */ /* 0x000fca000801163f */
[----:B------:R-:W-:-:S04]  /*9fa0*/  IMAD.MOV R63, RZ, RZ, -R65 ;  /* 0x000000ffff3f7224 */ /* 0x000fc800078e0a41 */
[----:B------:R-:W-:-:S04]  /*9fb0*/  IMAD R63, R63, UR29, R61 ;  /* 0x0000001d3f3f7c24 */ /* 0x000fc8000f8e023d */
[----:B------:R-:W-:Y:S01]  /*9fc0*/  IMAD R63, R63, UR5, RZ ;  /* 0x000000053f3f7c24 */ /* 0x000fe2000f8e02ff */
[C---:B--2---:R-:W-:Y:S02]  /*9fd0*/  PRMT R71, R14.reuse, 0x7610, R71 ;  /* 0x000076100e477816 */ /* 0x044fe40000000047 */
[----:B------:R-:W-:Y:S02]  /*9fe0*/  PRMT R70, R14, 0x7632, R70 ;  /* 0x000076320e467816 */ /* 0x000fe40000000046 */
[C---:B------:R-:W-:Y:S02]  /*9ff0*/  PRMT R73, R15.reuse, 0x7610, R73 ;  /* 0x000076100f497816 */ /* 0x040fe40000000049 */
[----:B------:R-:W-:Y:S01]  /*a000*/  PRMT R72, R15, 0x7632, R72 ;  /* 0x000076320f487816 */ /* 0x000fe20000000048 */
        /* <DEDUP_REMOVED lines=219> */
.L_x_2336:
[----:B------:R-:W-:-:S04]  /*adc0*/  LOP3.LUT R15, R63, 0xfffffff8, RZ, 0xc0, !PT ;  /* 0xfffffff83f0f7812 */ /* 0x000fc800078ec0ff */
[----:B------:R-:W-:-:S05]  /*add0*/  IADD3 R14, P0, PT, R15, R56, RZ ;  /* 0x000000380f0e7210 */ /* 0x000fca0007f1e0ff */
[----:B------:R-:W-:-:S05]  /*ade0*/  IMAD.X R15, RZ, RZ, R57, P0 ;  /* 0x000000ffff0f7224 */ /* 0x000fca00000e0639 */
[----:B------:R1:W2:Y:S01]  /*adf0*/  LDG.E.64 R74, desc[UR36][R14.64] ;  /* 0x000000240e4a7981 */ /* 0x0002a2000c1e1b00 */
[----:B------:R-:W-:Y:S02]  /*ae00*/  VIADD R61, R61, UR4 ;  /* 0x000000043d3d7c36 */ /* 0x000fe40008000000 */
[----:B------:R-:W-:-:S04]  /*ae10*/  IMAD.MOV.U32 R60, RZ, RZ, RZ ;  /* 0x000000ffff3c7224 */ /* 0x000fc800078e00ff */
[----:B------:R-:W-:-:S05]  /*ae20*/  IMAD.HI.U32 R63, R61, UR30, R60 ;  /* 0x0000001e3d3f7c27 */ /* 0x000fca000f8e003c */
[----:B-1----:R-:W-:-:S05]  /*ae30*/  SHF.R.U32.HI R15, RZ, UR31, R63 ;  /* 0x0000001fff0f7c19 */ /* 0x002fca000801163f */
        /* <DEDUP_REMOVED lines=226> */
.L_x_2337:
        /* <DEDUP_REMOVED lines=234> */
.L_x_2338:
[----:B------:R-:W-:-:S04]  /*cb00*/  LOP3.LUT R15, R63, 0xfffffff8, RZ, 0xc0, !PT ;  /* 0xfffffff83f0f7812 */ /* 0x000fc800078ec0ff */
[----:B------:R-:W-:-:S05]  /*cb10*/  IADD3 R14, P0, PT, R15, R56, RZ ;  /* 0x000000380f0e7210 */ /* 0x000fca0007f1e0ff */
[----:B------:R-:W-:-:S06]  /*cb20*/  IMAD.X R15, RZ, RZ, R57, P0 ;  /* 0x000000ffff0f7224 */ /* 0x000fcc00000e0639 */
[----:B------:R-:W2:Y:S02]  /*cb30*/  LDG.E.64 R14, desc[UR36][R14.64] ;  /* 0x000000240e0e7981 */ /* 0x000ea4000c1e1b00 */
[C---:B--2---:R-:W-:Y:S02]  /*cb40*/  PRMT R61, R14.reuse, 0x7610, R61 ;  /* 0x000076100e3d7816 */ /* 0x044fe4000000003d */
[----:B------:R-:W-:Y:S02]  /*cb50*/  PRMT R60, R14, 0x7632, R60 ;  /* 0x000076320e3c7816 */ /* 0x000fe4000000003c */
[C---:B------:R-:W-:Y:S02]  /*cb60*/  PRMT R77, R15.reuse, 0x7610, R77 ;  /* 0x000076100f4d7816 */ /* 0x040fe4000000004d */
[----:B------:R-:W-:-:S07]  /*cb70*/  PRMT R76, R15, 0x7632, R76 ;  /* 0x000076320f4c7816 */ /* 0x000fce000000004c */
.L_x_2334:
        /* <DEDUP_REMOVED lines=8> */
[----:B------:R-:W-:Y:S02]  /*cc00*/  PRMT R14, R73, 0x9910, RZ ;  /* 0x00009910490e7816 */ /* 0x000fe400000000ff */
[----:B------:R-:W-:Y:S02]  /*cc10*/  PRMT R15, R10, 0x9910, RZ ;  /* 0x000099100a0f7816 */ /* 0x000fe400000000ff */
[----:B------:R-:W-:Y:S02]  /*cc20*/  SEL R63, RZ, 0xffffffff, !P0 ;  /* 0xffffffffff3f7807 */ /* 0x000fe40004000000 */
[----:B------:R-:W-:-:S02]  /*cc30*/  ISETP.GE.U32.AND P5, PT, R45, R16, PT ;  /* 0x000000102d00720c */ /* 0x000fc40003fa6070 */
[CC--:B------:R-:W-:Y:S02]  /*cc40*/  ISETP.NE.AND P4, PT, R15.reuse, R14.reuse, PT ;  /* 0x0000000e0f00720c */ /* 0x0c0fe40003f85270 */
[----:B------:R-:W-:Y:S02]  /*cc50*/  ISETP.GE.AND P0, PT, R15, R14, PT ;  /* 0x0000000e0f00720c */ /* 0x000fe40003f06270 */
[----:B------:R-:W-:Y:S02]  /*cc60*/  SEL R82, RZ, 0xffffffff, !P1 ;  /* 0xffffffffff527807 */ /* 0x000fe40004800000 */
[----:B------:R-:W-:Y:S02]  /*cc70*/  ISETP.GE.U32.AND P1, PT, R47, R16, PT ;  /* 0x000000102f00720c */ /* 0x000fe40003f26070 */
[----:B------:R-:W-:Y:S02]  /*cc80*/  ISETP.GE.AND.EX P5, PT, R32, RZ, PT, P5 ;  /* 0x000000ff2000720c */ /* 0x000fe40003fa6350 */
[----:B------:R-:W-:-:S02]  /*cc90*/  SEL R67, RZ, 0xffffffff, !P0 ;  /* 0xffffffffff437807 */ /* 0x000fc40004000000 */
[----:B------:R-:W-:Y:S02]  /*cca0*/  PRMT R64, R72, 0x9910, RZ ;  /* 0x0000991048407816 */ /* 0x000fe400000000ff */
[----:B------:R-:W-:Y:S02]  /*ccb0*/  PRMT R65, R11, 0x9910, RZ ;  /* 0x000099100b417816 */ /* 0x000fe400000000ff */
[----:B------:R-:W-:Y:S02]  /*ccc0*/  ISETP.GE.U32.AND P0, PT, R49, R16, PT ;  /* 0x000000103100720c */ /* 0x000fe40003f06070 */
[----:B------:R-:W-:Y:S02]  /*ccd0*/  ISETP.GE.AND.EX P1, PT, R33, RZ, PT, P1 ;  /* 0x000000ff2100720c */ /* 0x000fe40003f26310 */
[----:B------:R-:W-:Y:S02]  /*cce0*/  PRMT R14, R68, 0x9910, RZ ;  /* 0x00009910440e7816 */ /* 0x000fe400000000ff */
[----:B------:R-:W-:-:S02]  /*ccf0*/  PRMT R15, R9, 0x9910, RZ ;  /* 0x00009910090f7816 */ /* 0x000fc400000000ff */
[----:B------:R-:W-:Y:S02]  /*cd00*/  @!P6 SEL R63, RZ, 0xffffffff, !P5 ;  /* 0xffffffffff3fe807 */ /* 0x000fe40006800000 */
[CC--:B------:R-:W-:Y:S02]  /*cd10*/  ISETP.NE.AND P6, PT, R65.reuse, R64.reuse, PT ;  /* 0x000000404100720c */ /* 0x0c0fe40003fc5270 */
[----:B------:R-:W-:Y:S02]  /*cd20*/  ISETP.GE.AND P5, PT, R65, R64, PT ;  /* 0x000000404100720c */ /* 0x000fe40003fa6270 */
[----:B------:R-:W-:Y:S02]  /*cd30*/  ISETP.GE.AND.EX P0, PT, R34, RZ, PT, P0 ;  /* 0x000000ff2200720c */ /* 0x000fe40003f06300 */
[----:B------:R-:W-:Y:S02]  /*cd40*/  @!P3 SEL R82, RZ, 0xffffffff, !P1 ;  /* 0xffffffffff52b807 */ /* 0x000fe40004800000 */
[----:B------:R-:W-:-:S02]  /*cd50*/  PRMT R64, R69, 0x9910, RZ ;  /* 0x0000991045407816 */ /* 0x000fc400000000ff */
[----:B------:R-:W-:Y:S02]  /*cd60*/  PRMT R65, R8, 0x9910, RZ ;  /* 0x0000991008417816 */ /* 0x000fe400000000ff */
[CC--:B------:R-:W-:Y:S02]  /*cd70*/  ISETP.NE.AND P3, PT, R15.reuse, R14.reuse, PT ;  /* 0x0000000e0f00720c */ /* 0x0c0fe40003f65270 */
[----:B------:R-:W-:Y:S01]  /*cd80*/  ISETP.GE.AND P1, PT, R15, R14, PT ;  /* 0x0000000e0f00720c */ /* 0x000fe20003f26270 */
[----:B------:R-:W-:Y:S01]  /*cd90*/  IMAD.U32 R15, RZ, RZ, UR4 ;  /* 0x00000004ff0f7e24 */ /* 0x000fe2000f8e00ff */
[----:B------:R-:W-:Y:S01]  /*cda0*/  @!P4 SEL R67, RZ, 0xffffffff, !P0 ;  /* 0xffffffffff43c807 */ /* 0x000fe20004000000 */
[----:B------:R-:W1:Y:S01]  /*cdb0*/  LDCU UR4, c[0x0][0x39c] ;  /* 0x00007380ff0477ac */ /* 0x000e620008000800 */
[----:B------:R-:W-:Y:S02]  /*cdc0*/  SEL R83, RZ, 0xffffffff, !P5 ;  /* 0xffffffffff537807 */ /* 0x000fe40006800000 */
[----:B------:R-:W-:-:S02]  /*cdd0*/  ISETP.NE.AND P4, PT, R65, R64, PT ;  /* 0x000000404100720c */ /* 0x000fc40003f85270 */
[----:B------:R-:W-:Y:S01]  /*cde0*/  ISETP.GE.AND P0, PT, R65, R64, PT ;  /* 0x000000404100720c */ /* 0x000fe20003f06270 */
[----:B------:R-:W-:Y:S01]  /*cdf0*/  IMAD.IADD R65, R16, 0x1, R15 ;  /* 0x0000000110417824 */ /* 0x000fe200078e020f */
[----:B------:R-:W-:Y:S02]  /*ce00*/  ISETP.GE.U32.AND P5, PT, R51, R16, PT ;  /* 0x000000103300720c */ /* 0x000fe40003fa6070 */
[----:B------:R-:W-:Y:S02]  /*ce10*/  PRMT R14, R74, 0x9910, RZ ;  /* 0x000099104a0e7816 */ /* 0x000fe400000000ff */
[----:B------:R-:W-:Y:S02]  /*ce20*/  ISETP.GE.AND.EX P5, PT, R35, RZ, PT, P5 ;  /* 0x000000ff2300720c */ /* 0x000fe40003fa6350 */
[----:B------:R-:W-:Y:S02]  /*ce30*/  PRMT R85, R7, 0x9910, RZ ;  /* 0x0000991007557816 */ /* 0x000fe400000000ff */
[----:B------:R-:W-:-:S02]  /*ce40*/  SEL R84, RZ, 0xffffffff, !P1 ;  /* 0xffffffffff547807 */ /* 0x000fc40004800000 */
[----:B------:R-:W-:Y:S02]  /*ce50*/  ISETP.GE.U32.AND P1, PT, R46, R65, PT ;  /* 0x000000412e00720c */ /* 0x000fe40003f26070 */
[----:B------:R-:W-:Y:S02]  /*ce60*/  @!P6 SEL R83, RZ, 0xffffffff, !P5 ;  /* 0xffffffffff53e807 */ /* 0x000fe40006800000 */
[CC--:B------:R-:W-:Y:S02]  /*ce70*/  ISETP.NE.AND P6, PT, R85.reuse, R14.reuse, PT ;  /* 0x0000000e5500720c */ /* 0x0c0fe40003fc5270 */
[----:B------:R-:W-:Y:S02]  /*ce80*/  ISETP.GE.AND P5, PT, R85, R14, PT ;  /* 0x0000000e5500720c */ /* 0x000fe40003fa6270 */
[----:B------:R-:W-:Y:S02]  /*ce90*/  ISETP.GE.AND.EX P1, PT, R37, RZ, PT, P1 ;  /* 0x000000ff2500720c */ /* 0x000fe40003f26310 */
[----:B------:R-:W-:-:S02]  /*cea0*/  SEL R85, RZ, 0xffffffff, !P0 ;  /* 0xffffffffff557807 */ /* 0x000fc40004000000 */
[----:B------:R-:W-:Y:S02]  /*ceb0*/  PRMT R64, R75, 0x9910, RZ ;  /* 0x000099104b407816 */ /* 0x000fe400000000ff */
[----:B------:R-:W-:Y:S02]  /*cec0*/  PRMT R87, R6, 0x9910, RZ ;  /* 0x0000991006577816 */ /* 0x000fe400000000ff */
[----:B------:R-:W-:Y:S02]  /*ced0*/  ISETP.GE.U32.AND P0, PT, R48, R65, PT ;  /* 0x000000413000720c */ /* 0x000fe40003f06070 */
[----:B------:R-:W-:Y:S02]  /*cee0*/  @!P3 SEL R84, RZ, 0xffffffff, !P1 ;  /* 0xffffffffff54b807 */ /* 0x000fe40004800000 */
[----:B------:R-:W-:Y:S02]  /*cef0*/  SEL R86, RZ, 0xffffffff, !P5 ;  /* 0xffffffffff567807 */ /* 0x000fe40006800000 */
[----:B------:R-:W-:-:S02]  /*cf00*/  ISETP.NE.AND P3, PT, R87, R64, PT ;  /* 0x000000405700720c */ /* 0x000fc40003f65270 */
[----:B------:R-:W-:Y:S02]  /*cf10*/  ISETP.GE.AND P1, PT, R87, R64, PT ;  /* 0x000000405700720c */ /* 0x000fe40003f26270 */
[----:B------:R-:W-:Y:S02]  /*cf20*/  ISETP.GE.U32.AND P5, PT, R52, R65, PT ;  /* 0x000000413400720c */ /* 0x000fe40003fa6070 */
[----:B------:R-:W-:Y:S02]  /*cf30*/  ISETP.GE.AND.EX P0, PT, R38, RZ, PT, P0 ;  /* 0x000000ff2600720c */ /* 0x000fe40003f06300 */
[----:B------:R-:W-:Y:S02]  /*cf40*/  PRMT R14, R78, 0x9910, RZ ;  /* 0x000099104e0e7816 */ /* 0x000fe400000000ff */
[----:B------:R-:W-:Y:S02]  /*cf50*/  PRMT R87, R5, 0x9910, RZ ;  /* 0x0000991005577816 */ /* 0x000fe400000000ff */
[----:B------:R-:W-:-:S02]  /*cf60*/  ISETP.GE.AND.EX P5, PT, R41, RZ, PT, P5 ;  /* 0x000000ff2900720c */ /* 0x000fc40003fa6350 */
[----:B------:R-:W-:Y:S02]  /*cf70*/  @!P4 SEL R85, RZ, 0xffffffff, !P0 ;  /* 0xffffffffff55c807 */ /* 0x000fe40004000000 */
[----:B------:R-:W-:Y:S02]  /*cf80*/  SEL R88, RZ, 0xffffffff, !P1 ;  /* 0xffffffffff587807 */ /* 0x000fe40004800000 */
[----:B------:R-:W-:Y:S02]  /*cf90*/  PRMT R64, R79, 0x9910, RZ ;  /* 0x000099104f407816 */ /* 0x000fe400000000ff */
[----:B------:R-:W-:Y:S02]  /*cfa0*/  PRMT R89, R4, 0x9910, RZ ;  /* 0x0000991004597816 */ /* 0x000fe400000000ff */
[CC--:B------:R-:W-:Y:S02]  /*cfb0*/  ISETP.NE.AND P4, PT, R87.reuse, R14.reuse, PT ;  /* 0x0000000e5700720c */ /* 0x0c0fe40003f85270 */
[----:B------:R-:W-:Y:S01]  /*cfc0*/  ISETP.GE.AND P0, PT, R87, R14, PT ;  /* 0x0000000e5700720c */ /* 0x000fe20003f06270 */
[----:B------:R-:W-:Y:S01]  /*cfd0*/  IMAD.IADD R14, R15, 0x1, R65 ;  /* 0x000000010f0e7824 */ /* 0x000fe200078e0241 */
[----:B------:R-:W-:-:S02]  /*cfe0*/  ISETP.GE.U32.AND P1, PT, R54, R65, PT ;  /* 0x000000413600720c */ /* 0x000fc40003f26070 */
[----:B------:R-:W-:Y:S02]  /*cff0*/  @!P6 SEL R86, RZ, 0xffffffff, !P5 ;  /* 0xffffffffff56e807 */ /* 0x000fe40006800000 */
[CC--:B------:R-:W-:Y:S02]  /*d000*/  ISETP.NE.AND P6, PT, R89.reuse, R64.reuse, PT ;  /* 0x000000405900720c */ /* 0x0c0fe40003fc5270 */
[----:B------:R-:W-:Y:S02]  /*d010*/  ISETP.GE.AND P5, PT, R89, R64, PT ;  /* 0x000000405900720c */ /* 0x000fe40003fa6270 */
[----:B------:R-:W-:Y:S02]  /*d020*/  ISETP.GE.AND.EX P1, PT, R40, RZ, PT, P1 ;  /* 0x000000ff2800720c */ /* 0x000fe40003f26310 */
[----:B------:R-:W-:Y:S02]  /*d030*/  PRMT R64, R80, 0x9910, RZ ;  /* 0x0000991050407816 */ /* 0x000fe400000000ff */
[----:B------:R-:W-:-:S02]  /*d040*/  PRMT R89, R3, 0x9910, RZ ;  /* 0x0000991003597816 */ /* 0x000fc400000000ff */
[----:B------:R-:W-:Y:S02]  /*d050*/  SEL R87, RZ, 0xffffffff, !P0 ;  /* 0xffffffffff577807 */ /* 0x000fe40004000000 */
[----:B------:R-:W-:Y:S02]  /*d060*/  ISETP.GE.U32.AND P0, PT, R55, R14, PT ;  /* 0x0000000e3700720c */ /* 0x000fe40003f06070 */
[----:B------:R-:W-:Y:S02]  /*d070*/  @!P3 SEL R88, RZ, 0xffffffff, !P1 ;  /* 0xffffffffff58b807 */ /* 0x000fe40004800000 */
[CC--:B------:R-:W-:Y:S02]  /*d080*/  ISETP.NE.AND P1, PT, R89.reuse, R64.reuse, PT ;  /* 0x000000405900720c */ /* 0x0c0fe40003f25270 */
[----:B------:R-:W-:Y:S02]  /*d090*/  ISETP.GE.AND P3, PT, R89, R64, PT ;  /* 0x000000405900720c */ /* 0x000fe40003f66270 */
[----:B------:R-:W-:-:S02]  /*d0a0*/  ISETP.GE.AND.EX P0, PT, R43, RZ, PT, P0 ;  /* 0x000000ff2b00720c */ /* 0x000fc40003f06300 */
[----:B------:R-:W-:Y:S02]  /*d0b0*/  SEL R89, RZ, 0xffffffff, !P5 ;  /* 0xffffffffff597807 */ /* 0x000fe40006800000 */
[----:B------:R-:W-:Y:S02]  /*d0c0*/  PRMT R90, R81, 0x9910, RZ ;  /* 0x00009910515a7816 */ /* 0x000fe400000000ff */
[----:B------:R-:W-:Y:S02]  /*d0d0*/  PRMT R91, R0, 0x9910, RZ ;  /* 0x00009910005b7816 */ /* 0x000fe400000000ff */
[----:B------:R-:W-:Y:S02]  /*d0e0*/  ISETP.GE.U32.AND P5, PT, R53, R14, PT ;  /* 0x0000000e3500720c */ /* 0x000fe40003fa6070 */
[----:B------:R-:W-:Y:S02]  /*d0f0*/  @!P4 SEL R87, RZ, 0xffffffff, !P0 ;  /* 0xffffffffff57c807 */ /* 0x000fe40004000000 */
[----:B------:R-:W-:-:S02]  /*d100*/  ISETP.NE.AND P0, PT, R91, R90, PT ;  /* 0x0000005a5b00720c */ /* 0x000fc40003f05270 */
[----:B------:R-:W-:Y:S02]  /*d110*/  ISETP.GE.AND P4, PT, R91, R90, PT ;  /* 0x0000005a5b00720c */ /* 0x000fe40003f86270 */
[----:B------:R-:W-:Y:S02]  /*d120*/  ISETP.GE.AND.EX P5, PT, R42, RZ, PT, P5 ;  /* 0x000000ff2a00720c */ /* 0x000fe40003fa6350 */
[----:B------:R-:W-:Y:S02]  /*d130*/  PRMT R64, R61, 0x9910, RZ ;  /* 0x000099103d407816 */ /* 0x000fe400000000ff */
[----:B------:R-:W-:Y:S02]  /*d140*/  PRMT R91, R20, 0x9910, RZ ;  /* 0x00009910145b7816 */ /* 0x000fe400000000ff */
[----:B------:R-:W-:Y:S02]  /*d150*/  SEL R90, RZ, 0xffffffff, !P3 ;  /* 0xffffffffff5a7807 */ /* 0x000fe40005800000 */
[----:B------:R-:W-:-:S02]  /*d160*/  ISETP.GE.U32.AND P3, PT, R50, R14, PT ;  /* 0x0000000e3200720c */ /* 0x000fc40003f66070 */
[----:B------:R-:W-:Y:S02]  /*d170*/  @!P6 SEL R89, RZ, 0xffffffff, !P5 ;  /* 0xffffffffff59e807 */ /* 0x000fe40006800000 */
[CC--:B------:R-:W-:Y:S02]  /*d180*/  ISETP.NE.AND P6, PT, R91.reuse, R64.reuse, PT ;  /* 0x000000405b00720c */ /* 0x0c0fe40003fc5270 */
[----:B------:R-:W-:Y:S01]  /*d190*/  ISETP.GE.AND P5, PT, R91, R64, PT ;  /* 0x000000405b00720c */ /* 0x000fe20003fa6270 */
[----:B------:R-:W-:Y:S01]  /*d1a0*/  IMAD.IADD R64, R14, 0x1, R15 ;  /* 0x000000010e407824 */ /* 0x000fe200078e020f */
[----:B------:R-:W-:Y:S02]  /*d1b0*/  ISETP.GE.AND.EX P3, PT, R39, RZ, PT, P3 ;  /* 0x000000ff2700720c */ /* 0x000fe40003f66330 */
[----:B------:R-:W-:Y:S02]  /*d1c0*/  SEL R91, RZ, 0xffffffff, !P4 ;  /* 0xffffffffff5b7807 */ /* 0x000fe40006000000 */
[----:B------:R-:W-:-:S02]  /*d1d0*/  PRMT R92, R60, 0x9910, RZ ;  /* 0x000099103c5c7816 */ /* 0x000fc400000000ff */
[----:B------:R-:W-:Y:S02]  /*d1e0*/  PRMT R93, R21, 0x9910, RZ ;  /* 0x00009910155d7816 */ /* 0x000fe400000000ff */
[----:B------:R-:W-:Y:S02]  /*d1f0*/  ISETP.GE.U32.AND P4, PT, R44, R14, PT ;  /* 0x0000000e2c00720c */ /* 0x000fe40003f86070 */
[----:B------:R-:W-:Y:S02]  /*d200*/  @!P1 SEL R90, RZ, 0xffffffff, !P3 ;  /* 0xffffffffff5a9807 */ /* 0x000fe40005800000 */
[CC--:B------:R-:W-:Y:S02]  /*d210*/  ISETP.NE.AND P1, PT, R93.reuse, R92.reuse, PT ;  /* 0x0000005c5d00720c */ /* 0x0c0fe40003f25270 */
[----:B------:R-:W-:Y:S02]  /*d220*/  ISETP.GE.AND P3, PT, R93, R92, PT ;  /* 0x0000005c5d00720c */ /* 0x000fe40003f66270 */
[----:B------:R-:W-:-:S02]  /*d230*/  ISETP.GE.AND.EX P4, PT, R36, RZ, PT, P4 ;  /* 0x000000ff2400720c */ /* 0x000fc40003f86340 */
[----:B------:R-:W-:Y:S02]  /*d240*/  PRMT R93, R77, 0x9910, RZ ;  /* 0x000099104d5d7816 */ /* 0x000fe400000000ff */
[----:B------:R-:W-:Y:S02]  /*d250*/  PRMT R94, R22, 0x9910, RZ ;  /* 0x00009910165e7816 */ /* 0x000fe400000000ff */
[----:B------:R-:W-:Y:S02]  /*d260*/  @!P0 SEL R91, RZ, 0xffffffff, !P4 ;  /* 0xffffffffff5b8807 */ /* 0x000fe40006000000 */
[----:B------:R-:W-:Y:S02]  /*d270*/  SEL R92, RZ, 0xffffffff, !P5 ;  /* 0xffffffffff5c7807 */ /* 0x000fe40006800000 */
[CC--:B------:R-:W-:Y:S02]  /*d280*/  ISETP.NE.AND P4, PT, R94.reuse, R93.reuse, PT ;  /* 0x0000005d5e00720c */ /* 0x0c0fe40003f85270 */
[----:B------:R-:W-:-:S02]  /*d290*/  ISETP.GE.AND P5, PT, R94, R93, PT ;  /* 0x0000005d5e00720c */ /* 0x000fc40003fa6270 */
[-C--:B------:R-:W-:Y:S02]  /*d2a0*/  ISETP.GE.U32.AND P0, PT, R24, R64.reuse, PT ;  /* 0x000000401800720c */ /* 0x080fe40003f06070 */
[----:B------:R-:W-:Y:S02]  /*d2b0*/  SEL R94, RZ, 0xffffffff, !P5 ;  /* 0xffffffffff5e7807 */ /* 0x000fe40006800000 */
[----:B------:R-:W-:Y:S02]  /*d2c0*/  PRMT R95, R76, 0x9910, RZ ;  /* 0x000099104c5f7816 */ /* 0x000fe400000000ff */
[----:B------:R-:W-:Y:S02]  /*d2d0*/  PRMT R96, R23, 0x9910, RZ ;  /* 0x0000991017607816 */ /* 0x000fe400000000ff */
[----:B------:R-:W-:Y:S02]  /*d2e0*/  ISETP.GE.U32.AND P5, PT, R26, R64, PT ;  /* 0x000000401a00720c */ /* 0x000fe40003fa6070 */
[----:B------:R-:W-:-:S02]  /*d2f0*/  ISETP.GE.AND.EX P0, PT, R28, RZ, PT, P0 ;  /* 0x000000ff1c00720c */ /* 0x000fc40003f06300 */
[----:B------:R-:W-:Y:S02]  /*d300*/  SEL R93, RZ, 0xffffffff, !P3 ;  /* 0xffffffffff5d7807 */ /* 0x000fe40005800000 */
[----:B------:R-:W-:Y:S02]  /*d310*/  ISETP.NE.AND P3, PT, R96, R95, PT ;  /* 0x0000005f6000720c */ /* 0x000fe40003f65270 */
[----:B------:R-:W-:Y:S02]  /*d320*/  ISETP.GE.AND.EX P5, PT, R30, RZ, PT, P5 ;  /* 0x000000ff1e00720c */ /* 0x000fe40003fa6350 */
[----:B------:R-:W-:Y:S02]  /*d330*/  @!P6 SEL R92, RZ, 0xffffffff, !P0 ;  /* 0xffffffffff5ce807 */ /* 0x000fe40004000000 */
[----:B------:R-:W-:Y:S02]  /*d340*/  ISETP.GE.U32.AND P0, PT, R25, R64, PT ;  /* 0x000000401900720c */ /* 0x000fe40003f06070 */
[----:B------:R-:W-:-:S02]  /*d350*/  @!P4 SEL R94, RZ, 0xffffffff, !P5 ;  /* 0xffffffffff5ec807 */ /* 0x000fc40006800000 */
[----:B------:R-:W-:Y:S02]  /*d360*/  ISETP.GE.U32.AND P4, PT, R27, R64, PT ;  /* 0x000000401b00720c */ /* 0x000fe40003f86070 */
[----:B------:R-:W-:Y:S02]  /*d370*/  ISETP.GE.AND.EX P0, PT, R29, RZ, PT, P0 ;  /* 0x000000ff1d00720c */ /* 0x000fe40003f06300 */
[----:B------:R-:W-:Y:S02]  /*d380*/  LOP3.LUT R63, R63, 0x1, RZ, 0xc0, !PT ;  /* 0x000000013f3f7812 */ /* 0x000fe400078ec0ff */
[----:B------:R-:W-:Y:S02]  /*d390*/  ISETP.GE.AND P6, PT, R96, R95, PT ;  /* 0x0000005f6000720c */ /* 0x000fe40003fc6270 */
[----:B------:R-:W-:Y:S02]  /*d3a0*/  LOP3.LUT R83, R83, 0x1, RZ, 0xc0, !PT ;  /* 0x0000000153537812 */ /* 0x000fe400078ec0ff */
[----:B------:R-:W-:-:S02]  /*d3b0*/  ISETP.GE.AND.EX P4, PT, R31, RZ, PT, P4 ;  /* 0x000000ff1f00720c */ /* 0x000fc40003f86340 */
[----:B------:R-:W-:Y:S02]  /*d3c0*/  @!P1 SEL R93, RZ, 0xffffffff, !P0 ;  /* 0xffffffffff5d9807 */ /* 0x000fe40004000000 */
[----:B------:R-:W-:Y:S02]  /*d3d0*/  LOP3.LUT R67, R67, 0x1, RZ, 0xc0, !PT ;  /* 0x0000000143437812 */ /* 0x000fe400078ec0ff */
[----:B------:R-:W-:Y:S02]  /*d3e0*/  LOP3.LUT R84, R84, 0x1, RZ, 0xc0, !PT ;  /* 0x0000000154547812 */ /* 0x000fe400078ec0ff */
[----:B------:R-:W-:Y:S02]  /*d3f0*/  LOP3.LUT R85, R85, 0x1, RZ, 0xc0, !PT ;  /* 0x0000000155557812 */ /* 0x000fe400078ec0ff */
[----:B------:R-:W-:Y:S02]  /*d400*/  LOP3.LUT R82, R82, 0x1, RZ, 0xc0, !PT ;  /* 0x0000000152527812 */ /* 0x000fe400078ec0ff */
[----:B------:R-:W-:-:S02]  /*d410*/  ISETP.NE.U32.AND P1, PT, R63, 0x1, PT ;  /* 0x000000013f00780c */ /* 0x000fc40003f25070 */
[----:B------:R-:W-:Y:S02]  /*d420*/  SEL R63, RZ, 0xffffffff, !P6 ;  /* 0xffffffffff3f7807 */ /* 0x000fe40007000000 */
[----:B------:R-:W-:Y:S02]  /*d430*/  ISETP.NE.U32.AND P6, PT, R83, 0x1, PT ;  /* 0x000000015300780c */ /* 0x000fe40003fc5070 */
[----:B------:R-:W-:Y:S02]  /*d440*/  @!P3 SEL R63, RZ, 0xffffffff, !P4 ;  /* 0xffffffffff3fb807 */ /* 0x000fe40006000000 */
[----:B------:R-:W-:Y:S02]  /*d450*/  ISETP.NE.U32.AND P5, PT, R67, 0x1, PT ;  /* 0x000000014300780c */ /* 0x000fe40003fa5070 */
[----:B------:R-:W-:Y:S02]  /*d460*/  ISETP.NE.U32.AND P4, PT, R84, 0x1, PT ;  /* 0x000000015400780c */ /* 0x000fe40003f85070 */
[----:B------:R-:W-:-:S02]  /*d470*/  ISETP.NE.U32.AND P3, PT, R85, 0x1, PT ;  /* 0x000000015500780c */ /* 0x000fc40003f65070 */
[----:B------:R-:W-:Y:S02]  /*d480*/  LOP3.LUT R89, R89, 0x1, RZ, 0xc0, !PT ;  /* 0x0000000159597812 */ /* 0x000fe400078ec0ff */
[----:B------:R-:W-:Y:S02]  /*d490*/  ISETP.NE.U32.AND P0, PT, R82, 0x1, PT ;  /* 0x000000015200780c */ /* 0x000fe40003f05070 */
[----:B------:R-:W-:Y:S02]  /*d4a0*/  LOP3.LUT R87, R87, 0x1, RZ, 0xc0, !PT ;  /* 0x0000000157577812 */ /* 0x000fe400078ec0ff */
[----:B------:R-:W-:Y:S02]  /*d4b0*/  LOP3.LUT R90, R90, 0x1, RZ, 0xc0, !PT ;  /* 0x000000015a5a7812 */ /* 0x000fe400078ec0ff */
[----:B------:R-:W-:Y:S02]  /*d4c0*/  LOP3.LUT R91, R91, 0x1, RZ, 0xc0, !PT ;  /* 0x000000015b5b7812 */ /* 0x000fe400078ec0ff */
[----:B------:R-:W-:-:S02]  /*d4d0*/  SEL R51, R16, R51, !P6 ;  /* 0x0000003310337207 */ /* 0x000fc40007000000 */
[----:B------:R-:W-:Y:S02]  /*d4e0*/  SEL R11, R72, R11, !P6 ;  /* 0x0000000b480b7207 */ /* 0x000fe40007000000 */
[----:B------:R-:W-:Y:S02]  /*d4f0*/  SEL R35, R35, RZ, P6 ;  /* 0x000000ff23237207 */ /* 0x000fe40003000000 */
[----:B------:R-:W-:Y:S02]  /*d500*/  SEL R49, R16, R49, !P5 ;  /* 0x0000003110317207 */ /* 0x000fe40006800000 */
[C---:B------:R-:W-:Y:S02]  /*d510*/  SEL R46, R65.reuse, R46, !P4 ;  /* 0x0000002e412e7207 */ /* 0x040fe40006000000 */
[----:B------:R-:W-:Y:S02]  /*d520*/  SEL R48, R65, R48, !P3 ;  /* 0x0000003041307207 */ /* 0x000fe40005800000 */
[----:B------:R-:W-:-:S02]  /*d530*/  SEL R10, R73, R10, !P5 ;  /* 0x0000000a490a7207 */ /* 0x000fc40006800000 */
[----:B------:R-:W-:Y:S02]  /*d540*/  SEL R34, R34, RZ, P5 ;  /* 0x000000ff22227207 */ /* 0x000fe40002800000 */
[----:B------:R-:W-:Y:S02]  /*d550*/  ISETP.NE.U32.AND P6, PT, R89, 0x1, PT ;  /* 0x000000015900780c */ /* 0x000fe40003fc5070 */
[----:B------:R-:W-:Y:S02]  /*d560*/  SEL R9, R68, R9, !P4 ;  /* 0x0000000944097207 */ /* 0x000fe40006000000 */
[----:B------:R-:W-:Y:S02]  /*d570*/  SEL R37, R37, RZ, P4 ;  /* 0x000000ff25257207 */ /* 0x000fe40002000000 */
[----:B------:R-:W-:Y:S02]  /*d580*/  SEL R8, R69, R8, !P3 ;  /* 0x0000000845087207 */ /* 0x000fe40005800000 */
[----:B------:R-:W-:-:S02]  /*d590*/  SEL R38, R38, RZ, P3 ;  /* 0x000000ff26267207 */ /* 0x000fc40001800000 */
[C---:B------:R-:W-:Y:S02]  /*d5a0*/  SEL R45, R16.reuse, R45, !P1 ;  /* 0x0000002d102d7207 */ /* 0x040fe40004800000 */
[----:B------:R-:W-:Y:S01]  /*d5b0*/  SEL R47, R16, R47, !P0 ;  /* 0x0000002f102f7207 */ /* 0x000fe20004000000 */
[----:B------:R-:W-:Y:S01]  /*d5c0*/  IMAD.IADD R16, R64, 0x1, R15 ;  /* 0x0000000140107824 */ /* 0x000fe200078e020f */
[----:B------:R-:W-:Y:S02]  /*d5d0*/  ISETP.NE.U32.AND P5, PT, R87, 0x1, PT ;  /* 0x000000015700780c */ /* 0x000fe40003fa5070 */
[----:B------:R-:W-:Y:S02]  /*d5e0*/  ISETP.NE.U32.AND P4, PT, R90, 0x1, PT ;  /* 0x000000015a00780c */ /* 0x000fe40003f85070 */
[----:B------:R-:W-:Y:S02]  /*d5f0*/  ISETP.NE.U32.AND P3, PT, R91, 0x1, PT ;  /* 0x000000015b00780c */ /* 0x000fe40003f65070 */
[----:B------:R-:W-:-:S02]  /*d600*/  LOP3.LUT R63, R63, 0x1, RZ, 0xc0, !PT ;  /* 0x000000013f3f7812 */ /* 0x000fc400078ec0ff */
[----:B------:R-:W-:Y:S02]  /*d610*/  SEL R53, R14, R53, !P6 ;  /* 0x000000350e357207 */ /* 0x000fe40007000000 */
[----:B------:R-:W-:Y:S02]  /*d620*/  SEL R4, R79, R4, !P6 ;  /* 0x000000044f047207 */ /* 0x000fe40007000000 */
[----:B------:R-:W-:Y:S02]  /*d630*/  SEL R42, R42, RZ, P6 ;  /* 0x000000ff2a2a7207 */ /* 0x000fe40003000000 */
[C---:B------:R-:W-:Y:S02]  /*d640*/  SEL R55, R14.reuse, R55, !P5 ;  /* 0x000000370e377207 */ /* 0x040fe40006800000 */
[C---:B------:R-:W-:Y:S02]  /*d650*/  SEL R50, R14.reuse, R50, !P4 ;  /* 0x000000320e327207 */ /* 0x040fe40006000000 */
[----:B------:R-:W-:Y:S01]  /*d660*/  SEL R44, R14, R44, !P3 ;  /* 0x0000002c0e2c7207 */ /* 0x000fe20005800000 */
[----:B-1----:R-:W-:Y:S01]  /*d670*/  IMAD.U32 R14, RZ, RZ, UR4 ;  /* 0x00000004ff0e7e24 */ /* 0x002fe2000f8e00ff */
[----:B------:R-:W-:Y:S01]  /*d680*/  ISETP.NE.U32.AND P6, PT, R63, 0x1, PT ;  /* 0x000000013f00780c */ /* 0x000fe20003fc5070 */
[----:B------:R-:W-:Y:S01]  /*d690*/  IMAD R63, R15, 0x3, R16 ;  /* 0x000000030f3f7824 */ /* 0x000fe200078e0210 */
[----:B------:R-:W-:-:S02]  /*d6a0*/  SEL R3, R80, R3, !P4 ;  /* 0x0000000350037207 */ /* 0x000fc40006000000 */
[----:B------:R-:W-:Y:S02]  /*d6b0*/  SEL R39, R39, RZ, P4 ;  /* 0x000000ff27277207 */ /* 0x000fe40002000000 */
[----:B------:R-:W-:Y:S02]  /*d6c0*/  ISETP.GE.U32.AND P4, PT, R63, R14, PT ;  /* 0x0000000e3f00720c */ /* 0x000fe40003f86070 */
[----:B------:R-:W-:Y:S02]  /*d6d0*/  LOP3.LUT R86, R86, 0x1, RZ, 0xc0, !PT ;  /* 0x0000000156567812 */ /* 0x000fe400078ec0ff */
[----:B------:R-:W-:Y:S02]  /*d6e0*/  LOP3.LUT R88, R88, 0x1, RZ, 0xc0, !PT ;  /* 0x0000000158587812 */ /* 0x000fe400078ec0ff */
[----:B------:R-:W-:Y:S02]  /*d6f0*/  SEL R12, R71, R12, !P1 ;  /* 0x0000000c470c7207 */ /* 0x000fe40004800000 */
[----:B------:R-:W-:-:S02]  /*d700*/  SEL R32, R32, RZ, P1 ;  /* 0x000000ff20207207 */ /* 0x000fc40000800000 */
[----:B------:R-:W-:Y:S02]  /*d710*/  SEL R13, R70, R13, !P0 ;  /* 0x0000000d460d7207 */ /* 0x000fe40004000000 */
[----:B------:R-:W-:Y:S02]  /*d720*/  SEL R33, R33, RZ, P0 ;  /* 0x000000ff21217207 */ /* 0x000fe40000000000 */
[----:B------:R-:W-:Y:S02]  /*d730*/  ISETP.NE.U32.AND P1, PT, R86, 0x1, PT ;  /* 0x000000015600780c */ /* 0x000fe40003f25070 */
[----:B------:R-:W-:Y:S02]  /*d740*/  ISETP.NE.U32.AND P0, PT, R88, 0x1, PT ;  /* 0x000000015800780c */ /* 0x000fe40003f05070 */
[----:B------:R-:W-:Y:S02]  /*d750*/  LOP3.LUT R92, R92, 0x1, RZ, 0xc0, !PT ;  /* 0x000000015c5c7812 */ /* 0x000fe400078ec0ff */
[----:B------:R-:W-:-:S02]  /*d760*/  LOP3.LUT R93, R93, 0x1, RZ, 0xc0, !PT ;  /* 0x000000015d5d7812 */ /* 0x000fc400078ec0ff */
[----:B------:R-:W-:Y:S02]  /*d770*/  LOP3.LUT R94, R94, 0x1, RZ, 0xc0, !PT ;  /* 0x000000015e5e7812 */ /* 0x000fe400078ec0ff */
        /* <DEDUP_REMOVED lines=8> */
[----:B------:R-:W-:Y:S02]  /*d800*/  ISETP.NE.U32.AND P1, PT, R92, 0x1, PT ;  /* 0x000000015c00780c */ /* 0x000fe40003f25070 */
[----:B------:R-:W-:Y:S02]  /*d810*/  ISETP.NE.U32.AND P0, PT, R93, 0x1, PT ;  /* 0x000000015d00780c */ /* 0x000fe40003f05070 */
[----:B------:R-:W-:-:S02]  /*d820*/  ISETP.NE.U32.AND P5, PT, R94, 0x1, PT ;  /* 0x000000015e00780c */ /* 0x000fc40003fa5070 */
[C---:B------:R-:W-:Y:S02]  /*d830*/  SEL R24, R64.reuse, R24, !P1 ;  /* 0x0000001840187207 */ /* 0x040fe40004800000 */
[C---:B------:R-:W-:Y:S02]  /*d840*/  SEL R25, R64.reuse, R25, !P0 ;  /* 0x0000001940197207 */ /* 0x040fe40004000000 */
[C---:B------:R-:W-:Y:S02]  /*d850*/  SEL R26, R64.reuse, R26, !P5 ;  /* 0x0000001a401a7207 */ /* 0x040fe40006800000 */
[----:B------:R-:W-:Y:S02]  /*d860*/  SEL R27, R64, R27, !P6 ;  /* 0x0000001b401b7207 */ /* 0x000fe40007000000 */
[----:B------:R-:W-:Y:S02]  /*d870*/  SEL R0, R81, R0, !P3 ;  /* 0x0000000051007207 */ /* 0x000fe40005800000 */
[----:B------:R-:W-:-:S02]  /*d880*/  SEL R36, R36, RZ, P3 ;  /* 0x000000ff24247207 */ /* 0x000fc40001800000 */
[----:B------:R-:W-:Y:S02]  /*d890*/  SEL R20, R61, R20, !P1 ;  /* 0x000000143d147207 */ /* 0x000fe40004800000 */
[----:B------:R-:W-:Y:S02]  /*d8a0*/  SEL R28, R28, RZ, P1 ;  /* 0x000000ff1c1c7207 */ /* 0x000fe40000800000 */
[----:B------:R-:W-:Y:S02]  /*d8b0*/  SEL R21, R60, R21, !P0 ;  /* 0x000000153c157207 */ /* 0x000fe40004000000 */
[----:B------:R-:W-:Y:S02]  /*d8c0*/  SEL R29, R29, RZ, P0 ;  /* 0x000000ff1d1d7207 */ /* 0x000fe40000000000 */
[----:B------:R-:W-:Y:S02]  /*d8d0*/  SEL R22, R77, R22, !P5 ;  /* 0x000000164d167207 */ /* 0x000fe40006800000 */
[----:B------:R-:W-:-:S02]  /*d8e0*/  SEL R30, R30, RZ, P5 ;  /* 0x000000ff1e1e7207 */ /* 0x000fc40002800000 */
[----:B------:R-:W-:Y:S02]  /*d8f0*/  SEL R23, R76, R23, !P6 ;  /* 0x000000174c177207 */ /* 0x000fe40007000000 */
[----:B------:R-:W-:Y:S01]  /*d900*/  SEL R31, R31, RZ, P6 ;  /* 0x000000ff1f1f7207 */ /* 0x000fe20003000000 */
[----:B------:R-:W-:Y:S06]  /*d910*/  @!P4 BRA `(.L_x_2339) ;  /* 0xffffffb000c4c947 */ /* 0x000fec000383ffff */
.L_x_2333:
[----:B0-----:R-:W-:Y:S05]  /*d920*/  BSYNC.RECONVERGENT B0 ;  /* 0x0000000000007941 */ /* 0x001fea0003800200 */
.L_x_2332:
[----:B------:R-:W-:Y:S01]  /*d930*/  ISETP.GE.U32.AND P0, PT, R16, R14, PT ;  /* 0x0000000e1000720c */ /* 0x000fe20003f06070 */
[----:B------:R-:W-:Y:S01]  /*d940*/  BSSY.RECONVERGENT B0, `(.L_x_2340) ;  /* 0x0000486000007945 */ /* 0x000fe20003800200 */
[----:B------:R-:W-:Y:S02]  /*d950*/  PRMT R57, R61, 0x7610, R57 ;  /* 0x000076103d397816 */ /* 0x000fe40000000039 */
[----:B------:R-:W-:-:S09]  /*d960*/  PRMT R56, R60, 0x7610, R56 ;  /* 0x000076103c387816 */ /* 0x000fd20000000038 */
        /* <DEDUP_REMOVED lines=282> */
.L_x_2343:
[----:B------:R-:W-:Y:S01]  /*eb10*/  SHF.R.U32.HI R64, RZ, 0x3, R64 ;  /* 0x00000003ff407819 */ /* 0x000fe20000011640 */
[----:B------:R-:W-:-:S07]  /*eb20*/  IMAD.MOV.U32 R65, RZ, RZ, RZ ;  /* 0x000000ffff417224 */ /* 0x000fce00078e00ff */
.L_x_2342:
[----:B------:R-:W0:Y:S02]  /*eb30*/  LDCU.64 UR4, c[0x0][0x768] ;  /* 0x0000ed00ff0477ac */ /* 0x000e240008000a00 */
[----:B0-----:R-:W-:-:S05]  /*eb40*/  IADD3 R59, P1, PT, R66, UR4, RZ ;  /* 0x00000004423b7c10 */ /* 0x001fca000ff3e0ff */
[----:B------:R-:W-:Y:S01]  /*eb50*/  IMAD.X R58, RZ, RZ, UR5, P1 ;  /* 0x00000005ff3a7e24 */ /* 0x000fe200088e06ff */
[----:B------:R-:W-:-:S04]  /*eb60*/  LEA R62, P1, R64, R59, 0x3 ;  /* 0x0000003b403e7211 */ /* 0x000fc800078218ff */
[----:B------:R-:W-:-:S06]  /*eb70*/  LEA.HI.X R63, R64, R58, R65, 0x3, P1 ;  /* 0x0000003a403f7211 */ /* 0x000fcc00008f1c41 */
        /* <DEDUP_REMOVED lines=283> */
.L_x_2345:
[----:B------:R-:W-:Y:S01]  /*fd30*/  SHF.R.U32.HI R66, RZ, 0x3, R68 ;  /* 0x00000003ff427819 */ /* 0x000fe20000011644 */
[----:B------:R-:W-:-:S07]  /*fd40*/  IMAD.MOV.U32 R67, RZ, RZ, RZ ;  /* 0x000000ffff437224 */ /* 0x000fce00078e00ff */
.L_x_2344:
        /* <DEDUP_REMOVED lines=285> */
.L_x_2347:
[----:B------:R-:W-:Y:S01]  /*10f20*/  SHF.R.U32.HI R66, RZ, 0x3, R78 ;  /* 0x00000003ff427819 */ /* 0x000fe2000001164e */
[----:B------:R-:W-:-:S07]  /*10f30*/  IMAD.MOV.U32 R67, RZ, RZ, RZ ;  /* 0x000000ffff437224 */ /* 0x000fce00078e00ff */
.L_x_2346:
        /* <DEDUP_REMOVED lines=285> */
.L_x_2349:
[----:B------:R-:W-:Y:S01]  /*12110*/  SHF.R.U32.HI R56, RZ, 0x3, R64 ;  /* 0x00000003ff387819 */ /* 0x000fe20000011640 */
[----:B------:R-:W-:-:S07]  /*12120*/  IMAD.MOV.U32 R57, RZ, RZ, RZ ;  /* 0x000000ffff397224 */ /* 0x000fce00078e00ff */
.L_x_2348:
[----:B------:R-:W-:-:S04]  /*12130*/  LEA R60, P0, R56, R59, 0x3 ;  /* 0x0000003b383c7211 */ /* 0x000fc800078018ff */
[----:B------:R-:W-:-:S05]  /*12140*/  LEA.HI.X R61, R56, R58, R57, 0x3, P0 ;  /* 0x0000003a383d7211 */ /* 0x000fca00000f1c39 */
[----:B------:R-:W2:Y:S02]  /*12150*/  LDG.E.64 R58, desc[UR36][R60.64] ;  /* 0x000000243c3a7981 */ /* 0x000ea4000c1e1b00 */
[C---:B--2---:R-:W-:Y:S02]  /*12160*/  PRMT R57, R58.reuse, 0x7610, R57 ;  /* 0x000076103a397816 */ /* 0x044fe40000000039 */
[----:B------:R-:W-:Y:S02]  /*12170*/  PRMT R56, R58, 0x7632, R56 ;  /* 0x000076323a387816 */ /* 0x000fe40000000038 */
[C---:B------:R-:W-:Y:S02]  /*12180*/  PRMT R77, R59.reuse, 0x7610, R77 ;  /* 0x000076103b4d7816 */ /* 0x040fe4000000004d */
[----:B------:R-:W-:-:S07]  /*12190*/  PRMT R76, R59, 0x7632, R76 ;  /* 0x000076323b4c7816 */ /* 0x000fce000000004c */
.L_x_2341:
[----:B------:R-:W-:Y:S05]  /*121a0*/  BSYNC.RECONVERGENT B0 ;  /* 0x0000000000007941 */ /* 0x000fea0003800200 */
.L_x_2340:
[----:B------:R-:W-:Y:S01]  /*121b0*/  ISETP.GE.U32.AND P0, PT, R16, R14, PT ;  /* 0x0000000e1000720c */ /* 0x000fe20003f06070 */
[----:B------:R-:W-:-:S12]  /*121c0*/  BSSY.RECONVERGENT B0, `(.L_x_2350) ;  /* 0x00000db000007945 */ /* 0x000fd80003800200 */
        /* <DEDUP_REMOVED lines=124> */
[----:B------:R-:W-:Y:S02]  /*12990*/  ISETP.GE.AND.EX P0, PT, R43, RZ, PT, P0 ;  /* 0x000000ff2b00720c */ /* 0x000fe40003f06300 */
[----:B------:R-:W-:Y:S02]  /*129a0*/  SEL R16, RZ, 0xffffffff, !P1 ;  /* 0xffffffffff107807 */ /* 0x000fe40004800000 */
[CC--:B------:R-:W-:Y:S02]  /*129b0*/  ISETP.NE.AND P6, PT, R59.reuse, R58.reuse, PT ;  /* 0x0000003a3b00720c */ /* 0x0c0fe40003fc5270 */
[----:B------:R-:W-:Y:S02]  /*129c0*/  ISETP.GE.AND P1, PT, R59, R58, PT ;  /* 0x0000003a3b00720c */ /* 0x000fe40003f26270 */
[----:B------:R-:W-:-:S02]  /*129d0*/  ISETP.NE.AND P5, PT, R61, R60, PT ;  /* 0x0000003c3d00720c */ /* 0x000fc40003fa5270 */
[----:B------:R-:W-:Y:S02]  /*129e0*/  @!P4 SEL R16, RZ, 0xffffffff, !P0 ;  /* 0xffffffffff10c807 */ /* 0x000fe40004000000 */
[----:B------:R-:W-:Y:S01]  /*129f0*/  ISETP.GE.AND P4, PT, R61, R60, PT ;  /* 0x0000003c3d00720c */ /* 0x000fe20003f86270 */
[----:B------:R-:W-:Y:S01]  /*12a00*/  IMAD.IADD R61, R62, 0x1, R15 ;  /* 0x000000013e3d7824 */ /* 0x000fe200078e020f */
[----:B------:R-:W-:Y:S02]  /*12a10*/  SEL R58, RZ, 0xffffffff, !P2 ;  /* 0xffffffffff3a7807 */ /* 0x000fe40005000000 */
[----:B------:R-:W-:Y:S02]  /*12a20*/  SEL R59, RZ, 0xffffffff, !P1 ;  /* 0xffffffffff3b7807 */ /* 0x000fe40004800000 */
        /* <DEDUP_REMOVED lines=84> */
.L_x_2351:
[----:B------:R-:W-:Y:S05]  /*12f70*/  BSYNC.RECONVERGENT B0 ;  /* 0x0000000000007941 */ /* 0x000fea0003800200 */
.L_x_2350:
        /* <DEDUP_REMOVED lines=20> */
[----:B------:R-:W-:Y:S02]  /*130c0*/  ISETP.GE.U32.AND P0, PT, R49, R52, PT ;  /* 0x000000343100720c */ /* 0x000fe40003f06070 */
[----:B------:R-:W-:Y:S02]  /*130d0*/  ISETP.GE.U32.AND P1, PT, R51, R54, PT ;  /* 0x000000363300720c */ /* 0x000fe40003f26070 */
[----:B------:R-:W-:Y:S02]  /*130e0*/  SEL R16, RZ, 0xffffffff, !P6 ;  /* 0xffffffffff107807 */ /* 0x000fe40007000000 */
[----:B------:R-:W-:-:S02]  /*130f0*/  ISETP.GE.AND P6, PT, R57, R56, PT ;  /* 0x000000383900720c */ /* 0x000fc40003fc6270 */
[----:B------:R-:W-:Y:S02]  /*13100*/  ISETP.GE.AND.EX P0, PT, R34, R41, PT, P0 ;  /* 0x000000292200720c */ /* 0x000fe40003f06300 */
[----:B------:R-:W-:Y:S02]  /*13110*/  ISETP.GE.AND.EX P1, PT, R35, R40, PT, P1 ;  /* 0x000000282300720c */ /* 0x000fe40003f26310 */
[----:B------:R-:W-:Y:S02]  /*13120*/  ISETP.GE.U32.AND P2, PT, R47, R48, PT ;  /* 0x000000302f00720c */ /* 0x000fe40003f46070 */
[----:B------:R-:W-:Y:S02]  /*13130*/  SEL R56, RZ, 0xffffffff, !P6 ;  /* 0xffffffffff387807 */ /* 0x000fe40007000000 */
[----:B------:R-:W-:Y:S02]  /*13140*/  @!P4 SEL R16, RZ, 0xffffffff, !P0 ;  /* 0xffffffffff10c807 */ /* 0x000fe40004000000 */
[----:B------:R-:W-:-:S02]  /*13150*/  @!P5 SEL R56, RZ, 0xffffffff, !P1 ;  /* 0xffffffffff38d807 */ /* 0x000fc40004800000 */
[----:B------:R-:W-:Y:S02]  /*13160*/  ISETP.GE.AND.EX P2, PT, R33, R38, PT, P2 ;  /* 0x000000262100720c */ /* 0x000fe40003f46320 */
[----:B------:R-:W-:Y:S02]  /*13170*/  LOP3.LUT R14, R14, 0x1, RZ, 0xc0, !PT ;  /* 0x000000010e0e7812 */ /* 0x000fe400078ec0ff */
[----:B------:R-:W-:Y:S02]  /*13180*/  LOP3.LUT R16, R16, 0x1, RZ, 0xc0, !PT ;  /* 0x0000000110107812 */ /* 0x000fe400078ec0ff */
[----:B------:R-:W-:Y:S02]  /*13190*/  LOP3.LUT R56, R56, 0x1, RZ, 0xc0, !PT ;  /* 0x0000000138387812 */ /* 0x000fe400078ec0ff */
[----:B------:R-:W-:Y:S02]  /*131a0*/  @!P3 SEL R15, RZ, 0xffffffff, !P2 ;  /* 0xffffffffff0fb807 */ /* 0x000fe40005000000 */
[----:B------:R-:W-:-:S02]  /*131b0*/  ISETP.NE.U32.AND P0, PT, R14, 0x1, PT ;  /* 0x000000010e00780c */ /* 0x000fc40003f05070 */
[----:B------:R-:W-:Y:S02]  /*131c0*/  ISETP.NE.U32.AND P2, PT, R16, 0x1, PT ;  /* 0x000000011000780c */ /* 0x000fe40003f45070 */
[----:B------:R-:W-:Y:S02]  /*131d0*/  ISETP.NE.U32.AND P3, PT, R56, 0x1, PT ;  /* 0x000000013800780c */ /* 0x000fe40003f65070 */
[----:B------:R-:W-:Y:S02]  /*131e0*/  LOP3.LUT R15, R15, 0x1, RZ, 0xc0, !PT ;  /* 0x000000010f0f7812 */ /* 0x000fe400078ec0ff */
[----:B------:R-:W-:Y:S02]  /*131f0*/  SEL R12, R9, R12, !P0 ;  /* 0x0000000c090c7207 */ /* 0x000fe40004000000 */
[----:B------:R-:W-:Y:S02]  /*13200*/  SEL R10, R7, R10, !P2 ;  /* 0x0000000a070a7207 */ /* 0x000fe40005000000 */
[----:B------:R-:W-:-:S02]  /*13210*/  SEL R11, R6, R11, !P3 ;  /* 0x0000000b060b7207 */ /* 0x000fc40005800000 */
[----:B------:R-:W-:Y:S02]  /*13220*/  ISETP.NE.U32.AND P1, PT, R15, 0x1, PT ;  /* 0x000000010f00780c */ /* 0x000fe40003f25070 */
[----:B------:R-:W-:Y:S02]  /*13230*/  PRMT R6, R5, 0x9910, RZ ;  /* 0x0000991005067816 */ /* 0x000fe400000000ff */
[----:B------:R-:W-:Y:S02]  /*13240*/  PRMT R7, R12, 0x9910, RZ ;  /* 0x000099100c077816 */ /* 0x000fe400000000ff */
[----:B------:R-:W-:Y:S02]  /*13250*/  SEL R13, R8, R13, !P1 ;  /* 0x0000000d080d7207 */ /* 0x000fe40004800000 */
[----:B------:R-:W-:Y:S02]  /*13260*/  ISETP.NE.AND P5, PT, R7, R6, PT ;  /* 0x000000060700720c */ /* 0x000fe40003fa5270 */
[----:B------:R-:W-:-:S02]  /*13270*/  SEL R46, R46, R45, !P0 ;  /* 0x0000002d2e2e7207 */ /* 0x000fc40004000000 */
[----:B------:R-:W-:Y:S02]  /*13280*/  SEL R32, R37, R32, !P0 ;  /* 0x0000002025207207 */ /* 0x000fe40004000000 */
[----:B------:R-:W-:Y:S02]  /*13290*/  PRMT R8, R4, 0x9910, RZ ;  /* 0x0000991004087816 */ /* 0x000fe400000000ff */
[----:B------:R-:W-:Y:S02]  /*132a0*/  PRMT R9, R13, 0x9910, RZ ;  /* 0x000099100d097816 */ /* 0x000fe400000000ff */
[----:B------:R-:W-:Y:S02]  /*132b0*/  ISETP.GE.U32.AND P0, PT, R46, R55, PT ;  /* 0x000000372e00720c */ /* 0x000fe40003f06070 */
[----:B------:R-:W-:Y:S02]  /*132c0*/  SEL R48, R48, R47, !P1 ;  /* 0x0000002f30307207 */ /* 0x000fe40004800000 */
[----:B------:R-:W-:-:S02]  /*132d0*/  SEL R33, R38, R33, !P1 ;  /* 0x0000002126217207 */ /* 0x000fc40004800000 */
[----:B------:R-:W-:Y:S02]  /*132e0*/  SEL R49, R52, R49, !P2 ;  /* 0x0000003134317207 */ /* 0x000fe40005000000 */
[----:B------:R-:W-:Y:S02]  /*132f0*/  SEL R34, R41, R34, !P2 ;  /* 0x0000002229227207 */ /* 0x000fe40005000000 */
[----:B------:R-:W-:Y:S02]  /*13300*/  SEL R51, R54, R51, !P3 ;  /* 0x0000003336337207 */ /* 0x000fe40005800000 */
[----:B------:R-:W-:Y:S02]  /*13310*/  SEL R35, R40, R35, !P3 ;  /* 0x0000002328237207 */ /* 0x000fe40005800000 */
[----:B------:R-:W-:Y:S02]  /*13320*/  ISETP.GE.AND P2, PT, R7, R6, PT ;  /* 0x000000060700720c */ /* 0x000fe40003f46270 */
[----:B------:R-:W-:-:S02]  /*13330*/  ISETP.NE.AND P3, PT, R9, R8, PT ;  /* 0x000000080900720c */ /* 0x000fc40003f65270 */
[----:B------:R-:W-:Y:S02]  /*13340*/  ISETP.GE.AND P1, PT, R9, R8, PT ;  /* 0x000000080900720c */ /* 0x000fe40003f26270 */
[----:B------:R-:W-:Y:S02]  /*13350*/  PRMT R7, R3, 0x9910, RZ ;  /* 0x0000991003077816 */ /* 0x000fe400000000ff */
[----:B------:R-:W-:Y:S02]  /*13360*/  PRMT R8, R10, 0x9910, RZ ;  /* 0x000099100a087816 */ /* 0x000fe400000000ff */
[----:B------:R-:W-:Y:S02]  /*13370*/  ISETP.GE.AND.EX P0, PT, R32, R43, PT, P0 ;  /* 0x0000002b2000720c */ /* 0x000fe40003f06300 */
[----:B------:R-:W-:Y:S02]  /*13380*/  PRMT R9, R0, 0x9910, RZ ;  /* 0x0000991000097816 */ /* 0x000fe400000000ff */
[----:B------:R-:W-:-:S02]  /*13390*/  PRMT R14, R11, 0x9910, RZ ;  /* 0x000099100b0e7816 */ /* 0x000fc400000000ff */
[----:B------:R-:W-:Y:S02]  /*133a0*/  SEL R6, RZ, 0xffffffff, !P2 ;  /* 0xffffffffff067807 */ /* 0x000fe40005000000 */
[----:B------:R-:W-:Y:S02]  /*133b0*/  ISETP.NE.AND P4, PT, R8, R7, PT ;  /* 0x000000070800720c */ /* 0x000fe40003f85270 */
[----:B------:R-:W-:Y:S02]  /*133c0*/  @!P5 SEL R6, RZ, 0xffffffff, !P0 ;  /* 0xffffffffff06d807 */ /* 0x000fe40004000000 */
[----:B------:R-:W-:Y:S02]  /*133d0*/  ISETP.NE.AND P5, PT, R14, R9, PT ;  /* 0x000000090e00720c */ /* 0x000fe40003fa5270 */
[----:B------:R-:W-:Y:S02]  /*133e0*/  ISETP.GE.AND P6, PT, R8, R7, PT ;  /* 0x000000070800720c */ /* 0x000fe40003fc6270 */
[----:B------:R-:W-:-:S02]  /*133f0*/  ISETP.GE.U32.AND P0, PT, R49, R50, PT ;  /* 0x000000323100720c */ /* 0x000fc40003f06070 */
[----:B------:R-:W-:Y:S02]  /*13400*/  SEL R7, RZ, 0xffffffff, !P1 ;  /* 0xffffffffff077807 */ /* 0x000fe40004800000 */
[----:B------:R-:W-:Y:S02]  /*13410*/  ISETP.GE.U32.AND P1, PT, R51, R44, PT ;  /* 0x0000002c3300720c */ /* 0x000fe40003f26070 */
[----:B------:R-:W-:Y:S02]  /*13420*/  SEL R8, RZ, 0xffffffff, !P6 ;  /* 0xffffffffff087807 */ /* 0x000fe40007000000 */
[----:B------:R-:W-:Y:S02]  /*13430*/  ISETP.GE.AND P6, PT, R14, R9, PT ;  /* 0x000000090e00720c */ /* 0x000fe40003fc6270 */
[----:B------:R-:W-:Y:S02]  /*13440*/  ISETP.GE.AND.EX P0, PT, R34, R39, PT, P0 ;  /* 0x000000272200720c */ /* 0x000fe40003f06300 */
[----:B------:R-:W-:-:S02]  /*13450*/  ISETP.GE.AND.EX P1, PT, R35, R36, PT, P1 ;  /* 0x000000242300720c */ /* 0x000fc40003f26310 */
[----:B------:R-:W-:Y:S02]  /*13460*/  ISETP.GE.U32.AND P2, PT, R48, R53, PT ;  /* 0x000000353000720c */ /* 0x000fe40003f46070 */
[----:B------:R-:W-:Y:S02]  /*13470*/  SEL R9, RZ, 0xffffffff, !P6 ;  /* 0xffffffffff097807 */ /* 0x000fe40007000000 */
[----:B------:R-:W-:Y:S02]  /*13480*/  @!P4 SEL R8, RZ, 0xffffffff, !P0 ;  /* 0xffffffffff08c807 */ /* 0x000fe40004000000 */
[----:B------:R-:W-:Y:S02]  /*13490*/  @!P5 SEL R9, RZ, 0xffffffff, !P1 ;  /* 0xffffffffff09d807 */ /* 0x000fe40004800000 */
[----:B------:R-:W-:Y:S02]  /*134a0*/  LOP3.LUT R6, R6, 0x1, RZ, 0xc0, !PT ;  /* 0x0000000106067812 */ /* 0x000fe400078ec0ff */
[----:B------:R-:W-:-:S02]  /*134b0*/  ISETP.GE.AND.EX P2, PT, R33, R42, PT, P2 ;  /* 0x0000002a2100720c */ /* 0x000fc40003f46320 */
[----:B------:R-:W-:Y:S02]  /*134c0*/  LOP3.LUT R8, R8, 0x1, RZ, 0xc0, !PT ;  /* 0x0000000108087812 */ /* 0x000fe400078ec0ff */
[----:B------:R-:W-:Y:S02]  /*134d0*/  LOP3.LUT R9, R9, 0x1, RZ, 0xc0, !PT ;  /* 0x0000000109097812 */ /* 0x000fe400078ec0ff */
[----:B------:R-:W-:Y:S02]  /*134e0*/  ISETP.NE.U32.AND P0, PT, R6, 0x1, PT ;  /* 0x000000010600780c */ /* 0x000fe40003f05070 */
[----:B------:R-:W-:Y:S02]  /*134f0*/  @!P3 SEL R7, RZ, 0xffffffff, !P2 ;  /* 0xffffffffff07b807 */ /* 0x000fe40005000000 */
[----:B------:R-:W-:Y:S02]  /*13500*/  ISETP.NE.U32.AND P2, PT, R8, 0x1, PT ;  /* 0x000000010800780c */ /* 0x000fe40003f45070 */
[----:B------:R-:W-:-:S02]  /*13510*/  ISETP.NE.U32.AND P3, PT, R9, 0x1, PT ;  /* 0x000000010900780c */ /* 0x000fc40003f65070 */
[----:B------:R-:W-:Y:S02]  /*13520*/  SEL R5, R5, R12, !P0 ;  /* 0x0000000c05057207 */ /* 0x000fe40004000000 */
[----:B------:R-:W-:Y:S02]  /*13530*/  LOP3.LUT R7, R7, 0x1, RZ, 0xc0, !PT ;  /* 0x0000000107077812 */ /* 0x000fe400078ec0ff */
[----:B------:R-:W-:Y:S02]  /*13540*/  SEL R9, R3, R10, !P2 ;  /* 0x0000000a03097207 */ /* 0x000fe40005000000 */
[----:B------:R-:W-:Y:S02]  /*13550*/  SEL R10, R0, R11, !P3 ;  /* 0x0000000b000a7207 */ /* 0x000fe40005800000 */
[----:B------:R-:W-:Y:S02]  /*13560*/  PRMT R0, R20, 0x9910, RZ ;  /* 0x0000991014007816 */ /* 0x000fe400000000ff */
[----:B------:R-:W-:-:S02]  /*13570*/  PRMT R3, R5, 0x9910, RZ ;  /* 0x0000991005037816 */ /* 0x000fc400000000ff */
[----:B------:R-:W-:Y:S02]  /*13580*/  ISETP.NE.U32.AND P1, PT, R7, 0x1, PT ;  /* 0x000000010700780c */ /* 0x000fe40003f25070 */
[----:B------:R-:W-:Y:S02]  /*13590*/  ISETP.NE.AND P5, PT, R3, R0, PT ;  /* 0x000000000300720c */ /* 0x000fe40003fa5270 */
[----:B------:R-:W-:Y:S02]  /*135a0*/  SEL R55, R55, R46, !P0 ;  /* 0x0000002e37377207 */ /* 0x000fe40004000000 */
[----:B------:R-:W-:Y:S02]  /*135b0*/  SEL R4, R4, R13, !P1 ;  /* 0x0000000d04047207 */ /* 0x000fe40004800000 */
[----:B------:R-:W-:Y:S02]  /*135c0*/  SEL R43, R43, R32, !P0 ;  /* 0x000000202b2b7207 */ /* 0x000fe40004000000 */
[----:B------:R-:W-:-:S02]  /*135d0*/  PRMT R6, R21, 0x9910, RZ ;  /* 0x0000991015067816 */ /* 0x000fc400000000ff */
[----:B------:R-:W-:Y:S02]  /*135e0*/  PRMT R7, R4, 0x9910, RZ ;  /* 0x0000991004077816 */ /* 0x000fe400000000ff */
[----:B------:R-:W-:Y:S02]  /*135f0*/  ISETP.GE.U32.AND P0, PT, R55, R24, PT ;  /* 0x000000183700720c */ /* 0x000fe40003f06070 */
        /* <DEDUP_REMOVED lines=12> */
[----:B------:R-:W-:Y:S02]  /*136c0*/  SEL R0, RZ, 0xffffffff, !P2 ;  /* 0xffffffffff007807 */ /* 0x000fe40005000000 */
[----:B------:R-:W-:Y:S02]  /*136d0*/  PRMT R3, R22, 0x9910, RZ ;  /* 0x0000991016037816 */ /* 0x000fe400000000ff */
[----:B------:R-:W-:Y:S02]  /*136e0*/  PRMT R6, R9, 0x9910, RZ ;  /* 0x0000991009067816 */ /* 0x000fe400000000ff */
[----:B------:R-:W-:-:S02]  /*136f0*/  @!P5 SEL R0, RZ, 0xffffffff, !P0 ;  /* 0xffffffffff00d807 */ /* 0x000fc40004000000 */
[----:B------:R-:W-:Y:S02]  /*13700*/  ISETP.NE.AND P5, PT, R8, R7, PT ;  /* 0x000000070800720c */ /* 0x000fe40003fa5270 */
[CC--:B------:R-:W-:Y:S02]  /*13710*/  ISETP.NE.AND P4, PT, R6.reuse, R3.reuse, PT ;  /* 0x000000030600720c */ /* 0x0c0fe40003f85270 */
[----:B------:R-:W-:Y:S02]  /*13720*/  ISETP.GE.AND P6, PT, R6, R3, PT ;  /* 0x000000030600720c */ /* 0x000fe40003fc6270 */
[----:B------:R-:W-:Y:S02]  /*13730*/  SEL R3, RZ, 0xffffffff, !P1 ;  /* 0xffffffffff037807 */ /* 0x000fe40004800000 */
[----:B------:R-:W-:Y:S02]  /*13740*/  ISETP.GE.U32.AND P2, PT, R12, R25, PT ;  /* 0x000000190c00720c */ /* 0x000fe40003f46070 */
[----:B------:R-:W-:-:S02]  /*13750*/  ISETP.GE.U32.AND P1, PT, R16, R27, PT ;  /* 0x0000001b1000720c */ /* 0x000fc40003f26070 */
[----:B------:R-:W-:Y:S02]  /*13760*/  SEL R6, RZ, 0xffffffff, !P6 ;  /* 0xffffffffff067807 */ /* 0x000fe40007000000 */
[----:B------:R-:W-:Y:S02]  /*13770*/  ISETP.GE.U32.AND P0, PT, R13, R26, PT ;  /* 0x0000001a0d00720c */ /* 0x000fe40003f06070 */
        /* <DEDUP_REMOVED lines=30> */
[----:B------:R-:W-:-:S07]  /*13960*/  PRMT R27, R10, 0x7610, R27 ;  /* 0x000076100a1b7816 */ /* 0x000fce000000001b */
.L_x_2302:
[----:B------:R-:W-:Y:S05]  /*13970*/  BSYNC.RECONVERGENT B6 ;  /* 0x0000000000067941 */ /* 0x000fea0003800200 */
.L_x_2301:
[----:B------:R-:W0:Y:S02]  /*13980*/  LDCU UR4, c[0x0][0x3b4] ;  /* 0x00007680ff0477ac */ /* 0x000e240008000800 */
[----:B0-----:R-:W-:-:S09]  /*13990*/  UISETP.NE.AND UP0, UPT, UR4, URZ, UPT ;  /* 0x000000ff0400728c */ /* 0x001fd2000bf05270 */
[----:B------:R-:W-:Y:S05]  /*139a0*/  BRA.U !UP0, `(.L_x_2352) ;  /* 0x0000000508c47547 */ /* 0x000fea000b800000 */
[----:B------:R-:W0:Y:S01]  /*139b0*/  S2R R10, SR_CgaCtaId ;  /* 0x00000000000a7919 */ /* 0x000e220000008800 */
[----:B------:R-:W1:Y:S01]  /*139c0*/  LDC R34, c[0x0][0x360] ;  /* 0x0000d800ff227b82 */ /* 0x000e620000000800 */
[----:B------:R-:W-:Y:S01]  /*139d0*/  MOV R4, 0x400 ;  /* 0x0000040000047802 */ /* 0x000fe20000000f00 */
[----:B------:R-:W-:-:S04]  /*139e0*/  IMAD.MOV.U32 R30, RZ, RZ, R16 ;  /* 0x000000ffff1e7224 */ /* 0x000fc800078e0010 */
[----:B------:R-:W-:Y:S02]  /*139f0*/  VIADD R5, R4, 0x10 ;  /* 0x0000001004057836 */ /* 0x000fe40000000000 */
[----:B------:R-:W2:Y:S01]  /*13a00*/  LDC R36, c[0x0][0x364] ;  /* 0x0000d900ff247b82 */ /* 0x000ea20000000800 */
[----:B-1----:R-:W-:Y:S02]  /*13a10*/  IMAD R4, R2, R34, R17 ;  /* 0x0000002202047224 */ /* 0x002fe400078e0211 */
[----:B0-----:R-:W-:Y:S01]  /*13a20*/  LEA R29, R10, R5, 0x18 ;  /* 0x000000050a1d7211 */ /* 0x001fe200078ec0ff */
[----:B------:R-:W-:Y:S01]  /*13a30*/  IMAD.MOV.U32 R5, RZ, RZ, R3 ;  /* 0x000000ffff057224 */ /* 0x000fe200078e0003 */
[----:B--2---:R-:W-:-:S03]  /*13a40*/  ISETP.GE.U32.AND P0, PT, R36, 0x2, PT ;  /* 0x000000022400780c */ /* 0x004fc60003f06070 */
[----:B------:R-:W-:Y:S02]  /*13a50*/  IMAD R33, R4, 0x40, R29 ;  /* 0x0000004004217824 */ /* 0x000fe400078e021d */
[----:B------:R-:W-:-:S03]  /*13a60*/  IMAD.MOV.U32 R4, RZ, RZ, R0 ;  /* 0x000000ffff047224 */ /* 0x000fc600078e0000 */
[----:B------:R0:W-:Y:S04]  /*13a70*/  STS.64 [R33+0x18], R6 ;  /* 0x0000180621007388 */ /* 0x0001e80000000a00 */
[----:B------:R0:W-:Y:S04]  /*13a80*/  STS.64 [R33+0x8], R4 ;  /* 0x0000080421007388 */ /* 0x0001e80000000a00 */
[----:B------:R0:W-:Y:S04]  /*13a90*/  STS.64 [R33+0x28], R8 ;  /* 0x0000280821007388 */ /* 0x0001e80000000a00 */
[----:B------:R0:W-:Y:S04]  /*13aa0*/  STS.64 [R33+0x38], R30 ;  /* 0x0000381e21007388 */ /* 0x0001e80000000a00 */
[----:B------:R0:W-:Y:S04]  /*13ab0*/  STS.U16 [R33], R11 ;  /* 0x0000000b21007388 */ /* 0x0001e80000000400 */
[----:B------:R0:W-:Y:S04]  /*13ac0*/  STS.U16 [R33+0x10], R13 ;  /* 0x0000100d21007388 */ /* 0x0001e80000000400 */
[----:B------:R0:W-:Y:S04]  /*13ad0*/  STS.U16 [R33+0x20], R15 ;  /* 0x0000200f21007388 */ /* 0x0001e80000000400 */
[----:B------:R0:W-:Y:S01]  /*13ae0*/  STS.U16 [R33+0x30], R27 ;  /* 0x0000301b21007388 */ /* 0x0001e20000000400 */
[----:B------:R-:W-:Y:S05]  /*13af0*/  @!P0 BRA `(.L_x_2352) ;  /* 0x0000000400708947 */ /* 0x000fea0003800000 */
[----:B0-----:R-:W-:-:S07]  /*13b00*/  IMAD.MOV.U32 R4, RZ, RZ, R36 ;  /* 0x000000ffff047224 */ /* 0x001fce00078e0024 */
.L_x_2355:
        /* <DEDUP_REMOVED lines=12> */
[----:B------:R-:W-:Y:S01]  /*13bd0*/  IMAD R10, R4, 0x40, R29 ;  /* 0x00000040040a7824 */ /* 0x000fe200078e021d */
[----:B------:R-:W-:-:S04]  /*13be0*/  PRMT R39, R15, 0x9910, RZ ;  /* 0x000099100f277816 */ /* 0x000fc800000000ff */
[----:B------:R-:W0:Y:S04]  /*13bf0*/  LDS.U16 R14, [R10+0x10] ;  /* 0x000010000a0e7984 */ /* 0x000e280000000400 */
[----:B------:R-:W1:Y:S04]  /*13c00*/  LDS.U16 R12, [R10] ;  /* 0x000000000a0c7984 */ /* 0x000e680000000400 */
[----:B------:R-:W2:Y:S04]  /*13c10*/  LDS.U16 R26, [R10+0x20] ;  /* 0x000020000a1a7984 */ /* 0x000ea80000000400 */
[----:B------:R-:W3:Y:S04]  /*13c20*/  LDS.64 R4, [R10+0x8] ;  /* 0x000008000a047984 */ /* 0x000ee80000000a00 */
[----:B------:R-:W4:Y:S04]  /*13c30*/  LDS.U16 R28, [R10+0x30] ;  /* 0x000030000a1c7984 */ /* 0x000f280000000400 */
[----:B------:R-:W5:Y:S04]  /*13c40*/  LDS.64 R20, [R10+0x18] ;  /* 0x000018000a147984 */ /* 0x000f680000000a00 */
[----:B------:R-:W5:Y:S04]  /*13c50*/  LDS.64 R24, [R10+0x38] ;  /* 0x000038000a187984 */ /* 0x000f680000000a00 */
[----:B------:R1:W5:Y:S01]  /*13c60*/  LDS.64 R22, [R10+0x28] ;  /* 0x000028000a167984 */ /* 0x0003620000000a00 */
[----:B0-----:R-:W-:-:S02]  /*13c70*/  PRMT R32, R14, 0x9910, RZ ;  /* 0x000099100e207816 */ /* 0x001fc400000000ff */
[----:B-1----:R-:W-:-:S03]  /*13c80*/  PRMT R30, R12, 0x9910, RZ ;  /* 0x000099100c1e7816 */ /* 0x002fc600000000ff */
[----:B------:R-:W-:Y:S01]  /*13c90*/  IMAD.MOV.U32 R10, RZ, RZ, R32 ;  /* 0x000000ffff0a7224 */ /* 0x000fe200078e0020 */
[----:B--2---:R-:W-:Y:S02]  /*13ca0*/  PRMT R38, R26, 0x9910, RZ ;  /* 0x000099101a267816 */ /* 0x004fe400000000ff */
[CC--:B------:R-:W-:Y:S02]  /*13cb0*/  ISETP.NE.AND P6, PT, R35.reuse, R30.reuse, PT ;  /* 0x0000001e2300720c */ /* 0x0c0fe40003fc5270 */
[----:B------:R-:W-:Y:S01]  /*13cc0*/  ISETP.GE.AND P1, PT, R35, R30, PT ;  /* 0x0000001e2300720c */ /* 0x000fe20003f26270 */
[----:B------:R-:W-:Y:S01]  /*13cd0*/  IMAD.MOV.U32 R32, RZ, RZ, R38 ;  /* 0x000000ffff207224 */ /* 0x000fe200078e0026 */
[CC--:B------:R-:W-:Y:S02]  /*13ce0*/  ISETP.NE.AND P5, PT, R37.reuse, R10.reuse, PT ;  /* 0x0000000a2500720c */ /* 0x0c0fe40003fa5270 */
[----:B------:R-:W-:Y:S02]  /*13cf0*/  ISETP.GE.AND P0, PT, R37, R10, PT ;  /* 0x0000000a2500720c */ /* 0x000fe40003f06270 */
[----:B------:R-:W-:-:S02]  /*13d00*/  SEL R10, RZ, 0xffffffff, !P1 ;  /* 0xffffffffff0a7807 */ /* 0x000fc40004800000 */
[----:B---3--:R-:W-:Y:S02]  /*13d10*/  ISETP.GE.U32.AND P1, PT, R0, R4, PT ;  /* 0x000000040000720c */ /* 0x008fe40003f26070 */
[CC--:B------:R-:W-:Y:S02]  /*13d20*/  ISETP.NE.AND P3, PT, R39.reuse, R32.reuse, PT ;  /* 0x000000202700720c */ /* 0x0c0fe40003f65270 */
[----:B------:R-:W-:Y:S02]  /*13d30*/  ISETP.GE.AND P4, PT, R39, R32, PT ;  /* 0x000000202700720c */ /* 0x000fe40003f86270 */
[----:B------:R-:W-:Y:S02]  /*13d40*/  SEL R30, RZ, 0xffffffff, !P0 ;  /* 0xffffffffff1e7807 */ /* 0x000fe40004000000 */
[----:B------:R-:W-:Y:S02]  /*13d50*/  ISETP.GE.AND.EX P1, PT, R3, R5, PT, P1 ;  /* 0x000000050300720c */ /* 0x000fe40003f26310 */
[----:B------:R-:W-:-:S02]  /*13d60*/  PRMT R35, R27, 0x9910, RZ ;  /* 0x000099101b237816 */ /* 0x000fc400000000ff */
[----:B----4-:R-:W-:Y:S02]  /*13d70*/  PRMT R32, R28, 0x9910, RZ ;  /* 0x000099101c207816 */ /* 0x010fe400000000ff */
[----:B-----5:R-:W-:Y:S02]  /*13d80*/  ISETP.GE.U32.AND P0, PT, R6, R20, PT ;  /* 0x000000140600720c */ /* 0x020fe40003f06070 */
[----:B------:R-:W-:Y:S02]  /*13d90*/  @!P6 SEL R10, RZ, 0xffffffff, !P1 ;  /* 0xffffffffff0ae807 */ /* 0x000fe40004800000 */
[----:B------:R-:W-:Y:S02]  /*13da0*/  ISETP.GE.AND.EX P0, PT, R7, R21, PT, P0 ;  /* 0x000000150700720c */ /* 0x000fe40003f06300 */
[----:B------:R-:W-:Y:S02]  /*13db0*/  ISETP.NE.AND P6, PT, R35, R32, PT ;  /* 0x000000202300720c */ /* 0x000fe40003fc5270 */
[----:B------:R-:W-:-:S02]  /*13dc0*/  @!P5 SEL R30, RZ, 0xffffffff, !P0 ;  /* 0xffffffffff1ed807 */ /* 0x000fc40004000000 */
[----:B------:R-:W-:Y:S02]  /*13dd0*/  ISETP.GE.U32.AND P0, PT, R16, R24, PT ;  /* 0x000000181000720c */ /* 0x000fe40003f06070 */
[----:B------:R-:W-:Y:S02]  /*13de0*/  LOP3.LUT R10, R10, 0x1, RZ, 0xc0, !PT ;  /* 0x000000010a0a7812 */ /* 0x000fe400078ec0ff */
[----:B------:R-:W-:Y:S02]  /*13df0*/  ISETP.GE.AND P5, PT, R35, R32, PT ;  /* 0x000000202300720c */ /* 0x000fe40003fa6270 */
[----:B------:R-:W-:Y:S02]  /*13e00*/  ISETP.GE.AND.EX P0, PT, R31, R25, PT, P0 ;  /* 0x000000191f00720c */ /* 0x000fe40003f06300 */
[----:B------:R-:W-:Y:S02]  /*13e10*/  ISETP.GE.U32.AND P1, PT, R8, R22, PT ;  /* 0x000000160800720c */ /* 0x000fe40003f26070 */
[----:B------:R-:W-:-:S02]  /*13e20*/  SEL R32, RZ, 0xffffffff, !P4 ;  /* 0xffffffffff207807 */ /* 0x000fc40006000000 */
[----:B------:R-:W-:Y:S02]  /*13e30*/  ISETP.NE.U32.AND P4, PT, R10, 0x1, PT ;  /* 0x000000010a00780c */ /* 0x000fe40003f85070 */
[----:B------:R-:W-:Y:S02]  /*13e40*/  SEL R10, RZ, 0xffffffff, !P5 ;  /* 0xffffffffff0a7807 */ /* 0x000fe40006800000 */
[----:B------:R-:W-:Y:S02]  /*13e50*/  LOP3.LUT R30, R30, 0x1, RZ, 0xc0, !PT ;  /* 0x000000011e1e7812 */ /* 0x000fe400078ec0ff */
[----:B------:R-:W-:Y:S02]  /*13e60*/  @!P6 SEL R10, RZ, 0xffffffff, !P0 ;  /* 0xffffffffff0ae807 */ /* 0x000fe40004000000 */
[----:B------:R-:W-:Y:S02]  /*13e70*/  ISETP.GE.AND.EX P1, PT, R9, R23, PT, P1 ;  /* 0x000000170900720c */ /* 0x000fe40003f26310 */
[----:B------:R-:W-:-:S02]  /*13e80*/  ISETP.NE.U32.AND P0, PT, R30, 0x1, PT ;  /* 0x000000011e00780c */ /* 0x000fc40003f05070 */
[----:B------:R-:W-:Y:S02]  /*13e90*/  LOP3.LUT R10, R10, 0x1, RZ, 0xc0, !PT ;  /* 0x000000010a0a7812 */ /* 0x000fe400078ec0ff */
[----:B------:R-:W-:Y:S02]  /*13ea0*/  @!P3 SEL R32, RZ, 0xffffffff, !P1 ;  /* 0xffffffffff20b807 */ /* 0x000fe40004800000 */
[----:B------:R-:W-:Y:S02]  /*13eb0*/  SEL R6, R20, R6, !P0 ;  /* 0x0000000614067207 */ /* 0x000fe40004000000 */
[----:B------:R-:W-:Y:S02]  /*13ec0*/  SEL R7, R21, R7, !P0 ;  /* 0x0000000715077207 */ /* 0x000fe40004000000 */
[----:B------:R-:W-:Y:S02]  /*13ed0*/  SEL R14, R14, R13, !P0 ;  /* 0x0000000d0e0e7207 */ /* 0x000fe40004000000 */
[----:B------:R-:W-:Y:S01]  /*13ee0*/  ISETP.NE.U32.AND P0, PT, R10, 0x1, PT ;  /* 0x000000010a00780c */ /* 0x000fe20003f05070 */
[----:B------:R0:W-:Y:S01]  /*13ef0*/  STS.64 [R33+0x18], R6 ;  /* 0x0000180621007388 */ /* 0x0001e20000000a00 */
[----:B------:R-:W-:-:S02]  /*13f00*/  LOP3.LUT R32, R32, 0x1, RZ, 0xc0, !PT ;  /* 0x0000000120207812 */ /* 0x000fc400078ec0ff */
[----:B------:R-:W-:Y:S01]  /*13f10*/  SEL R0, R4, R0, !P4 ;  /* 0x0000000004007207 */ /* 0x000fe20006000000 */
[----:B------:R0:W-:Y:S01]  /*13f20*/  STS.U16 [R33+0x10], R14 ;  /* 0x0000100e21007388 */ /* 0x0001e20000000400 */
[----:B------:R-:W-:Y:S02]  /*13f30*/  SEL R3, R5, R3, !P4 ;  /* 0x0000000305037207 */ /* 0x000fe40006000000 */
[----:B------:R-:W-:Y:S01]  /*13f40*/  SEL R16, R24, R16, !P0 ;  /* 0x0000001018107207 */ /* 0x000fe20004000000 */
[----:B------:R-:W-:Y:S01]  /*13f50*/  IMAD.MOV.U32 R4, RZ, RZ, R0 ;  /* 0x000000ffff047224 */ /* 0x000fe200078e0000 */
[----:B------:R-:W-:Y:S01]  /*13f60*/  ISETP.NE.U32.AND P1, PT, R32, 0x1, PT ;  /* 0x000000012000780c */ /* 0x000fe20003f25070 */
[----:B------:R-:W-:Y:S01]  /*13f70*/  IMAD.MOV.U32 R5, RZ, RZ, R3 ;  /* 0x000000ffff057224 */ /* 0x000fe200078e0003 */
[----:B------:R-:W-:Y:S01]  /*13f80*/  SEL R12, R12, R11, !P4 ;  /* 0x0000000b0c0c7207 */ /* 0x000fe20006000000 */
[----:B------:R-:W-:Y:S01]  /*13f90*/  IMAD.MOV.U32 R30, RZ, RZ, R16 ;  /* 0x000000ffff1e7224 */ /* 0x000fe200078e0010 */
[----:B------:R-:W-:-:S02]  /*13fa0*/  SEL R8, R22, R8, !P1 ;  /* 0x0000000816087207 */ /* 0x000fc40004800000 */
[----:B------:R-:W-:Y:S01]  /*13fb0*/  SEL R9, R23, R9, !P1 ;  /* 0x0000000917097207 */ /* 0x000fe20004800000 */
[----:B------:R0:W-:Y:S01]  /*13fc0*/  STS.64 [R33+0x8], R4 ;  /* 0x0000080421007388 */ /* 0x0001e20000000a00 */
[----:B------:R-:W-:Y:S02]  /*13fd0*/  SEL R26, R26, R15, !P1 ;  /* 0x0000000f1a1a7207 */ /* 0x000fe40004800000 */
[----:B------:R-:W-:Y:S01]  /*13fe0*/  SEL R31, R25, R31, !P0 ;  /* 0x0000001f191f7207 */ /* 0x000fe20004000000 */
[----:B------:R0:W-:Y:S01]  /*13ff0*/  STS.64 [R33+0x28], R8 ;  /* 0x0000280821007388 */ /* 0x0001e20000000a00 */
[----:B------:R-:W-:Y:S02]  /*14000*/  SEL R28, R28, R27, !P0 ;  /* 0x0000001b1c1c7207 */ /* 0x000fe40004000000 */
[----:B------:R-:W-:Y:S01]  /*14010*/  PRMT R11, R12, 0x7610, R11 ;  /* 0x000076100c0b7816 */ /* 0x000fe2000000000b */
[----:B------:R0:W-:Y:S01]  /*14020*/  STS.64 [R33+0x38], R30 ;  /* 0x0000381e21007388 */ /* 0x0001e20000000a00 */
[----:B------:R-:W-:-:S02]  /*14030*/  PRMT R13, R14, 0x7610, R13 ;  /* 0x000076100e0d7816 */ /* 0x000fc4000000000d */
[----:B------:R-:W-:Y:S01]  /*14040*/  PRMT R15, R26, 0x7610, R15 ;  /* 0x000076101a0f7816 */ /* 0x000fe2000000000f */
[----:B------:R0:W-:Y:S01]  /*14050*/  STS.U16 [R33], R12 ;  /* 0x0000000c21007388 */ /* 0x0001e20000000400 */
[----:B------:R-:W-:-:S03]  /*14060*/  PRMT R27, R28, 0x7610, R27 ;  /* 0x000076101c1b7816 */ /* 0x000fc6000000001b */
[----:B------:R0:W-:Y:S04]  /*14070*/  STS.U16 [R33+0x20], R26 ;  /* 0x0000201a21007388 */ /* 0x0001e80000000400 */
[----:B------:R0:W-:Y:S02]  /*14080*/  STS.U16 [R33+0x30], R28 ;  /* 0x0000301c21007388 */ /* 0x0001e40000000400 */
.L_x_2354:
[----:B------:R-:W-:Y:S05]  /*14090*/  BSYNC.RECONVERGENT B0 ;  /* 0x0000000000007941 */ /* 0x000fea0003800200 */
.L_x_2353:
[----:B0-----:R-:W-:Y:S01]  /*140a0*/  IMAD.MOV.U32 R4, RZ, RZ, R41 ;  /* 0x000000ffff047224 */ /* 0x001fe200078e0029 */
[----:B------:R-:W-:Y:S06]  /*140b0*/  @P2 BRA `(.L_x_2355) ;  /* 0xfffffff800942947 */ /* 0x000fec000383ffff */
.L_x_2352:
        /* <DEDUP_REMOVED lines=9> */
[----:B0-----:R-:W-:Y:S01]  /*14150*/  IMAD R4, R2, R34, R17 ;  /* 0x0000002202047224 */ /* 0x001fe200078e0211 */
[----:B------:R-:W-:Y:S01]  /*14160*/  UIADD3 UR4, UPT, UPT, UR4, 0x10, URZ ;  /* 0x0000001004047890 */ /* 0x000fe2000fffe0ff */
[----:B------:R-:W-:Y:S01]  /*14170*/  IMAD.MOV.U32 R5, RZ, RZ, R3 ;  /* 0x000000ffff057224 */ /* 0x000fe200078e0003 */
[----:B------:R-:W-:Y:S01]  /*14180*/  ISETP.GE.U32.AND P0, PT, R34, 0x40, PT ;  /* 0x000000402200780c */ /* 0x000fe20003f06070 */
[----:B------:R-:W-:Y:S02]  /*14190*/  IMAD.MOV.U32 R30, RZ, RZ, R16 ;  /* 0x000000ffff1e7224 */ /* 0x000fe400078e0010 */
[----:B------:R-:W-:Y:S01]  /*141a0*/  IMAD.MOV.U32 R10, RZ, RZ, 0x20 ;  /* 0x00000020ff0a7424 */ /* 0x000fe200078e00ff */
[----:B-1----:R-:W-:-:S06]  /*141b0*/  ULEA UR4, UR5, UR4, 0x18 ;  /* 0x0000000405047291 */ /* 0x002fcc000f8ec0ff */
[----:B------:R-:W-:Y:S01]  /*141c0*/  LEA R29, R4, UR4, 0x6 ;  /* 0x00000004041d7c11 */ /* 0x000fe2000f8e30ff */
[----:B------:R-:W-:-:S04]  /*141d0*/  IMAD.MOV.U32 R4, RZ, RZ, R0 ;  /* 0x000000ffff047224 */ /* 0x000fc800078e0000 */
        /* <DEDUP_REMOVED lines=9> */
[----:B-1----:R-:W-:-:S07]  /*14270*/  IMAD.MOV.U32 R4, RZ, RZ, R34 ;  /* 0x000000ffff047224 */ /* 0x002fce00078e0022 */
.L_x_2360:
        /* <DEDUP_REMOVED lines=12> */
[----:B------:R-:W0:Y:S01]  /*14340*/  LDS.U16 R26, [R12+0x10] ;  /* 0x000010000c1a7984 */ /* 0x000e220000000400 */
[----:B------:R-:W-:-:S03]  /*14350*/  PRMT R38, R15, 0x9910, RZ ;  /* 0x000099100f267816 */ /* 0x000fc600000000ff */
        /* <DEDUP_REMOVED lines=63> */
[----:B------:R0:W-:Y:S01]  /*14750*/  STS.U16 [R29], R14 ;  /* 0x0000000e1d007388 */ /* 0x0001e20000000400 */
[----:B------:R-:W-:Y:S02]  /*14760*/  SEL R31, R25, R31, !P0 ;  /* 0x0000001f191f7207 */ /* 0x000fe40004000000 */
[----:B------:R-:W-:Y:S01]  /*14770*/  PRMT R11, R14, 0x7610, R11 ;  /* 0x000076100e0b7816 */ /* 0x000fe2000000000b */
[----:B------:R0:W-:Y:S01]  /*14780*/  STS.64 [R29+0x28], R8 ;  /* 0x000028081d007388 */ /* 0x0001e20000000a00 */
[----:B------:R-:W-:-:S02]  /*14790*/  PRMT R13, R26, 0x7610, R13 ;  /* 0x000076101a0d7816 */ /* 0x000fc4000000000d */
[----:B------:R-:W-:Y:S01]  /*147a0*/  PRMT R15, R28, 0x7610, R15 ;  /* 0x000076101c0f7816 */ /* 0x000fe2000000000f */
[----:B------:R0:W-:Y:S01]  /*147b0*/  STS.64 [R29+0x38], R30 ;  /* 0x0000381e1d007388 */ /* 0x0001e20000000a00 */
[----:B------:R-:W-:-:S03]  /*147c0*/  PRMT R27, R12, 0x7610, R27 ;  /* 0x000076100c1b7816 */ /* 0x000fc6000000001b */
[----:B------:R0:W-:Y:S04]  /*147d0*/  STS.U16 [R29+0x20], R28 ;  /* 0x0000201c1d007388 */ /* 0x0001e80000000400 */
[----:B------:R0:W-:Y:S02]  /*147e0*/  STS.U16 [R29+0x30], R12 ;  /* 0x0000300c1d007388 */ /* 0x0001e40000000400 */
.L_x_2359:
[----:B------:R-:W-:Y:S05]  /*147f0*/  BSYNC.RECONVERGENT B0 ;  /* 0x0000000000007941 */ /* 0x000fea0003800200 */
.L_x_2358:
[----:B0-----:R-:W-:Y:S01]  /*14800*/  IMAD.MOV.U32 R4, RZ, RZ, R36 ;  /* 0x000000ffff047224 */ /* 0x001fe200078e0024 */
[----:B------:R-:W-:Y:S06]  /*14810*/  @P2 BRA `(.L_x_2360) ;  /* 0xfffffff800982947 */ /* 0x000fec000383ffff */
.L_x_2357:
[----:B------:R-:W-:Y:S01]  /*14820*/  ISETP.GE.U32.AND P0, PT, R10, 0x2, PT ;  /* 0x000000020a00780c */ /* 0x000fe20003f06070 */
[----:B------:R-:W-:Y:S05]  /*14830*/  WARPSYNC.ALL ;  /* 0x0000000000007948 */ /* 0x000fea0003800000 */
[----:B------:R-:W-:Y:S07]  /*14840*/  BAR.SYNC.DEFER_BLOCKING 0x0 ;  /* 0x0000000000007b1d */ /* 0x000fee0000010000 */
[----:B------:R-:W-:Y:S05]  /*14850*/  @!P0 BRA `(.L_x_2356) ;  /* 0x0000000400108947 */ /* 0x000fea0003800000 */
[----:B01----:R-:W-:-:S07]  /*14860*/  IMAD.MOV.U32 R5, RZ, RZ, 0x1 ;  /* 0x00000001ff057424 */ /* 0x003fce00078e00ff */
.L_x_2361:
[----:B------:R-:W-:Y:S01]  /*14870*/  PRMT R4, R11, 0x9910, RZ ;  /* 0x000099100b047816 */ /* 0x000fe200000000ff */
[----:B------:R-:W0:Y:S01]  /*14880*/  SHFL.DOWN PT, R21, R0, R5, 0x1f ;  /* 0x08001f0500157589 */ /* 0x000e2200000e0000 */
[----:B------:R-:W-:Y:S02]  /*14890*/  PRMT R26, R15, 0x9910, RZ ;  /* 0x000099100f1a7816 */ /* 0x000fe400000000ff */
[----:B------:R-:W-:Y:S01]  /*148a0*/  PRMT R20, R13, 0x9910, RZ ;  /* 0x000099100d147816 */ /* 0x000fe200000000ff */
[----:B------:R-:W1:Y:S01]  /*148b0*/  SHFL.DOWN PT, R12, R4, R5, 0x1f ;  /* 0x08001f05040c7589 */ /* 0x000e6200000e0000 */
[----:B------:R-:W-:-:S03]  /*148c0*/  PRMT R32, R27, 0x9910, RZ ;  /* 0x000099101b207816 */ /* 0x000fc600000000ff */
[----:B------:R-:W2:Y:S04]  /*148d0*/  SHFL.DOWN PT, R14, R3, R5, 0x1f ;  /* 0x08001f05030e7589 */ /* 0x000ea800000e0000 */
[----:B------:R-:W3:Y:S04]  /*148e0*/  SHFL.DOWN PT, R28, R26, R5, 0x1f ;  /* 0x08001f051a1c7589 */ /* 0x000ee800000e0000 */
[----:B------:R-:W4:Y:S04]  /*148f0*/  SHFL.DOWN PT, R23, R6, R5, 0x1f ;  /* 0x08001f0506177589 */ /* 0x000f2800000e0000 */
[----:B------:R-:W5:Y:S04]  /*14900*/  SHFL.DOWN PT, R22, R20, R5, 0x1f ;  /* 0x08001f0514167589 */ /* 0x000f6800000e0000 */
[----:B------:R-:W5:Y:S01]  /*14910*/  SHFL.DOWN PT, R25, R8, R5, 0x1f ;  /* 0x08001f0508197589 */ /* 0x000f6200000e0000 */
[----:B0-----:R-:W-:-:S03]  /*14920*/  ISETP.GE.U32.AND P4, PT, R0, R21, PT ;  /* 0x000000150000720c */ /* 0x001fc60003f86070 */
[----:B------:R-:W0:Y:S01]  /*14930*/  SHFL.DOWN PT, R24, R7, R5, 0x1f ;  /* 0x08001f0507187589 */ /* 0x000e2200000e0000 */
[----:B-1----:R-:W-:-:S03]  /*14940*/  PRMT R33, R12, 0x9910, RZ ;  /* 0x000099100c217816 */ /* 0x002fc600000000ff */
[----:B------:R-:W1:Y:S01]  /*14950*/  SHFL.DOWN PT, R34, R32, R5, 0x1f ;  /* 0x08001f0520227589 */ /* 0x000e6200000e0000 */
[-C--:B------:R-:W-:Y:S02]  /*14960*/  ISETP.NE.AND P5, PT, R4, R33.reuse, PT ;  /* 0x000000210400720c */ /* 0x080fe40003fa5270 */
[----:B--2---:R-:W-:Y:S01]  /*14970*/  ISETP.GE.AND.EX P4, PT, R3, R14, PT, P4 ;  /* 0x0000000e0300720c */ /* 0x004fe20003f86340 */
[----:B------:R-:W2:Y:S01]  /*14980*/  SHFL.DOWN PT, R30, R9, R5, 0x1f ;  /* 0x08001f05091e7589 */ /* 0x000ea200000e0000 */
[----:B---3--:R-:W-:Y:S02]  /*14990*/  PRMT R35, R28, 0x9910, RZ ;  /* 0x000099101c237816 */ /* 0x008fe400000000ff */
[----:B------:R-:W-:Y:S01]  /*149a0*/  ISETP.GE.AND P3, PT, R4, R33, PT ;  /* 0x000000210400720c */ /* 0x000fe20003f66270 */
[----:B------:R-:W3:Y:S01]  /*149b0*/  SHFL.DOWN PT, R29, R16, R5, 0x1f ;  /* 0x08001f05101d7589 */ /* 0x000ee200000e0000 */
[----:B------:R-:W-:Y:S02]  /*149c0*/  SEL R4, RZ, 0xffffffff, !P4 ;  /* 0xffffffffff047807 */ /* 0x000fe40006000000 */
[----:B----4-:R-:W-:Y:S01]  /*149d0*/  ISETP.GE.U32.AND P0, PT, R6, R23, PT ;  /* 0x000000170600720c */ /* 0x010fe20003f06070 */
[----:B------:R4:W3:Y:S01]  /*149e0*/  SHFL.DOWN PT, R36, R31, R5, 0x1f ;  /* 0x08001f051f247589 */ /* 0x0008e200000e0000 */
[----:B------:R-:W-:-:S02]  /*149f0*/  ISETP.NE.AND P4, PT, R26, R35, PT ;  /* 0x000000231a00720c */ /* 0x000fc40003f85270 */
[----:B-----5:R-:W-:Y:S02]  /*14a00*/  PRMT R33, R22, 0x9910, RZ ;  /* 0x0000991016217816 */ /* 0x020fe400000000ff */
[----:B------:R-:W-:Y:S02]  /*14a10*/  ISETP.GE.U32.AND P2, PT, R8, R25, PT ;  /* 0x000000190800720c */ /* 0x000fe40003f46070 */
[----:B------:R-:W-:Y:S02]  /*14a20*/  @P5 SEL R4, RZ, 0xffffffff, !P3 ;  /* 0xffffffffff045807 */ /* 0x000fe40005800000 */
[----:B0-----:R-:W-:Y:S01]  /*14a30*/  ISETP.GE.AND.EX P0, PT, R7, R24, PT, P0 ;  /* 0x000000180700720c */ /* 0x001fe20003f06300 */
[----:B----4-:R-:W-:Y:S01]  /*14a40*/  IMAD.SHL.U32 R5, R5, 0x2, RZ ;  /* 0x0000000205057824 */ /* 0x010fe200078e00ff */
[----:B------:R-:W-:Y:S02]  /*14a50*/  ISETP.NE.AND P6, PT, R20, R33, PT ;  /* 0x000000211400720c */ /* 0x000fe40003fc5270 */
[----:B-1----:R-:W-:-:S02]  /*14a60*/  PRMT R37, R34, 0x9910, RZ ;  /* 0x0000991022257816 */ /* 0x002fc400000000ff */
[----:B------:R-:W-:Y:S02]  /*14a70*/  ISETP.GE.AND P5, PT, R20, R33, PT ;  /* 0x000000211400720c */ /* 0x000fe40003fa6270 */
[----:B--2---:R-:W-:Y:S02]  /*14a80*/  ISETP.GE.AND.EX P2, PT, R9, R30, PT, P2 ;  /* 0x0000001e0900720c */ /* 0x004fe40003f46320 */
[----:B------:R-:W-:Y:S02]  /*14a90*/  SEL R20, RZ, 0xffffffff, !P0 ;  /* 0xffffffffff147807 */ /* 0x000fe40004000000 */
[----:B------:R-:W-:Y:S02]  /*14aa0*/  ISETP.NE.AND P3, PT, R32, R37, PT ;  /* 0x000000252000720c */ /* 0x000fe40003f65270 */
[----:B------:R-:W-:Y:S02]  /*14ab0*/  ISETP.GE.AND P0, PT, R26, R35, PT ;  /* 0x000000231a00720c */ /* 0x000fe40003f06270 */
[----:B------:R-:W-:-:S02]  /*14ac0*/  LOP3.LUT R4, R4, 0x1, RZ, 0xc0, !PT ;  /* 0x0000000104047812 */ /* 0x000fc400078ec0ff */
[----:B------:R-:W-:Y:S02]  /*14ad0*/  SEL R26, RZ, 0xffffffff, !P2 ;  /* 0xffffffffff1a7807 */ /* 0x000fe40005000000 */
[----:B---3--:R-:W-:Y:S02]  /*14ae0*/  ISETP.GE.U32.AND P1, PT, R16, R29, PT ;  /* 0x0000001d1000720c */ /* 0x008fe40003f26070 */
[----:B------:R-:W-:Y:S02]  /*14af0*/  @P4 SEL R26, RZ, 0xffffffff, !P0 ;  /* 0xffffffffff1a4807 */ /* 0x000fe40004000000 */
[----:B------:R-:W-:Y:S02]  /*14b00*/  ISETP.NE.U32.AND P0, PT, R4, 0x1, PT ;  /* 0x000000010400780c */ /* 0x000fe40003f05070 */
[----:B------:R-:W-:Y:S02]  /*14b10*/  ISETP.GE.AND.EX P1, PT, R31, R36, PT, P1 ;  /* 0x000000241f00720c */ /* 0x000fe40003f26310 */
[----:B------:R-:W-:-:S02]  /*14b20*/  ISETP.GE.AND P2, PT, R32, R37, PT ;  /* 0x000000252000720c */ /* 0x000fc40003f46270 */
[----:B------:R-:W-:Y:S02]  /*14b30*/  SEL R11, R12, R11, !P0 ;  /* 0x0000000b0c0b7207 */ /* 0x000fe40004000000 */
[----:B------:R-:W-:Y:S02]  /*14b40*/  SEL R0, R21, R0, !P0 ;  /* 0x0000000015007207 */ /* 0x000fe40004000000 */
[----:B------:R-:W-:Y:S02]  /*14b50*/  SEL R3, R14, R3, !P0 ;  /* 0x000000030e037207 */ /* 0x000fe40004000000 */
[----:B------:R-:W-:Y:S02]  /*14b60*/  ISETP.GE.AND P0, PT, R5, R10, PT ;  /* 0x0000000a0500720c */ /* 0x000fe40003f06270 */
[----:B------:R-:W-:Y:S02]  /*14b70*/  SEL R32, RZ, 0xffffffff, !P1 ;  /* 0xffffffffff207807 */ /* 0x000fe40004800000 */
[----:B------:R-:W-:-:S02]  /*14b80*/  @P6 SEL R20, RZ, 0xffffffff, !P5 ;  /* 0xffffffffff146807 */ /* 0x000fc40006800000 */
[----:B------:R-:W-:Y:S02]  /*14b90*/  @P3 SEL R32, RZ, 0xffffffff, !P2 ;  /* 0xffffffffff203807 */ /* 0x000fe40005000000 */
[----:B------:R-:W-:Y:S02]  /*14ba0*/  LOP3.LUT R20, R20, 0x1, RZ, 0xc0, !PT ;  /* 0x0000000114147812 */ /* 0x000fe400078ec0ff */
[----:B------:R-:W-:Y:S02]  /*14bb0*/  LOP3.LUT R26, R26, 0x1, RZ, 0xc0, !PT ;  /* 0x000000011a1a7812 */ /* 0x000fe400078ec0ff */
[----:B------:R-:W-:Y:S02]  /*14bc0*/  LOP3.LUT R32, R32, 0x1, RZ, 0xc0, !PT ;  /* 0x0000000120207812 */ /* 0x000fe400078ec0ff */
[----:B------:R-:W-:Y:S02]  /*14bd0*/  ISETP.NE.U32.AND P1, PT, R20, 0x1, PT ;  /* 0x000000011400780c */ /* 0x000fe40003f25070 */
[----:B------:R-:W-:-:S02]  /*14be0*/  ISETP.NE.U32.AND P2, PT, R26, 0x1, PT ;  /* 0x000000011a00780c */ /* 0x000fc40003f45070 */
[----:B------:R-:W-:Y:S02]  /*14bf0*/  ISETP.NE.U32.AND P3, PT, R32, 0x1, PT ;  /* 0x000000012000780c */ /* 0x000fe40003f65070 */
        /* <DEDUP_REMOVED lines=8> */
[----:B------:R-:W-:Y:S01]  /*14c80*/  SEL R31, R36, R31, !P3 ;  /* 0x0000001f241f7207 */ /* 0x000fe20005800000 */
[----:B------:R-:W-:Y:S06]  /*14c90*/  @!P0 BRA `(.L_x_2361) ;  /* 0xfffffff800f48947 */ /* 0x000fec000383ffff */
.L_x_2356:
[----:B01----:R-:W0:Y:S01]  /*14ca0*/  LDC R4, c[0x0][0x56c] ;  /* 0x00015b00ff047b82 */ /* 0x003e220000000800 */
[----:B------:R-:W-:Y:S01]  /*14cb0*/  IMAD.MOV.U32 R23, RZ, RZ, RZ ;  /* 0x000000ffff177224 */ /* 0x000fe200078e00ff */
        /* <DEDUP_REMOVED lines=279> */
.L_x_2362:
[----:B------:R-:W-:Y:S01]  /*15e30*/  IMAD.MOV.U32 R25, RZ, RZ, RZ ;  /* 0x000000ffff197224 */ /* 0x000fe200078e00ff */
[----:B------:R-:W-:Y:S06]  /*15e40*/  @!P0 BRA `(.L_x_2363) ;  /* 0x0000001000488947 */ /* 0x000fec0003800000 */
        /* <DEDUP_REMOVED lines=274> */
.L_x_2363:
        /* <DEDUP_REMOVED lines=276> */
.L_x_2364:
        /* <DEDUP_REMOVED lines=276> */
.L_x_2365:
        /* <DEDUP_REMOVED lines=9> */
.L_x_2368:
[----:B------:R-:W0:Y:S08]  /*19280*/  I2F.U32.RP R20, R12 ;  /* 0x0000000c00147306 */ /* 0x000e300000209000 */
[----:B0-----:R-:W0:Y:S02]  /*19290*/  MUFU.RCP R20, R20 ;  /* 0x0000001400147308 */ /* 0x001e240000001000 */
[----:B0-----:R-:W-:Y:S01]  /*192a0*/  VIADD R4, R20, 0xffffffe ;  /* 0x0ffffffe14047836 */ /* 0x001fe20000000000 */
[----:B------:R-:W-:-:S05]  /*192b0*/  LOP3.LUT R20, RZ, R12, RZ, 0x33, !PT ;  /* 0x0000000cff147212 */ /* 0x000fca00078e33ff */
[----:B------:R0:W1:Y:S02]  /*192c0*/  F2I.FTZ.U32.TRUNC.NTZ R5, R4 ;  /* 0x0000000400057305 */ /* 0x000064000021f000 */
[----:B0-----:R-:W-:Y:S02]  /*192d0*/  IMAD.MOV.U32 R4, RZ, RZ, RZ ;  /* 0x000000ffff047224 */ /* 0x001fe400078e00ff */
[----:B-1----:R-:W-:-:S04]  /*192e0*/  IMAD.MOV R21, RZ, RZ, -R5 ;  /* 0x000000ffff157224 */ /* 0x002fc800078e0a05 */
[----:B------:R-:W-:-:S04]  /*192f0*/  IMAD R21, R21, R12, RZ ;  /* 0x0000000c15157224 */ /* 0x000fc800078e02ff */
[----:B------:R-:W-:-:S06]  /*19300*/  IMAD.HI.U32 R5, R5, R21, R4 ;  /* 0x0000001505057227 */ /* 0x000fcc00078e0004 */
[----:B------:R-:W-:-:S04]  /*19310*/  IMAD.HI.U32 R21, R5, R22, RZ ;  /* 0x0000001605157227 */ /* 0x000fc800078e00ff */
[----:B------:R-:W-:-:S04]  /*19320*/  IMAD.MOV R21, RZ, RZ, -R21 ;  /* 0x000000ffff157224 */ /* 0x000fc800078e0a15 */
[----:B------:R-:W-:Y:S02]  /*19330*/  IMAD R21, R12, R21, R22 ;  /* 0x000000150c157224 */ /* 0x000fe400078e0216 */
[----:B------:R-:W-:-:S03]  /*19340*/  IMAD.MOV.U32 R22, RZ, RZ, R12 ;  /* 0x000000ffff167224 */ /* 0x000fc600078e000c */
[----:B------:R-:W-:-:S13]  /*19350*/  ISETP.GE.U32.AND P0, PT, R21, R12, PT ;  /* 0x0000000c1500720c */ /* 0x000fda0003f06070 */
[----:B------:R-:W-:Y:S01]  /*19360*/  @P0 IMAD.IADD R21, R21, 0x1, -R12 ;  /* 0x0000000115150824 */ /* 0x000fe200078e0a0c */
[----:B------:R-:W-:-:S04]  /*19370*/  ISETP.NE.U32.AND P0, PT, R12, RZ, PT ;  /* 0x000000ff0c00720c */ /* 0x000fc80003f05070 */
[----:B------:R-:W-:-:S13]  /*19380*/  ISETP.GE.U32.AND P1, PT, R21, R12, PT ;  /* 0x0000000c1500720c */ /* 0x000fda0003f26070 */
[----:B------:R-:W-:-:S05]  /*19390*/  @P1 IMAD.IADD R21, R21, 0x1, -R12 ;  /* 0x0000000115151824 */ /* 0x000fca00078e0a0c */
[----:B------:R-:W-:-:S04]  /*193a0*/  SEL R12, R20, R21, !P0 ;  /* 0x00000015140c7207 */ /* 0x000fc80004000000 */
[----:B------:R-:W-:-:S13]  /*193b0*/  ISETP.NE.AND P1, PT, R12, RZ, PT ;  /* 0x000000ff0c00720c */ /* 0x000fda0003f25270 */
[----:B------:R-:W-:Y:S05]  /*193c0*/  @P1 BRA `(.L_x_2368) ;  /* 0xfffffffc00ac1947 */ /* 0x000fea000383ffff */
[----:B------:R-:W-:Y:S05]  /*193d0*/  BSYNC.RECONVERGENT B0 ;  /* 0x0000000000007941 */ /* 0x000fea0003800200 */
.L_x_2367:
        /* <DEDUP_REMOVED lines=43> */
.L_x_2370:
[----:B------:R-:W-:-:S07]  /*19690*/  MOV R30, 0x196b0 ;  /* 0x000196b0001e7802 */ /* 0x000fce0000000f00 */
[----:B------:R-:W-:Y:S05]  /*196a0*/  CALL.REL.NOINC `($__internal_8_$__cuda_sm20_div_u64) ;  /* 0x0000009800647944 */ /* 0x000fea0003c00000 */
[----:B------:R-:W-:Y:S02]  /*196b0*/  IMAD.MOV.U32 R4, RZ, RZ, R12 ;  /* 0x000000ffff047224 */ /* 0x000fe400078e000c */
[----:B------:R-:W-:-:S07]  /*196c0*/  IMAD.MOV.U32 R5, RZ, RZ, R21 ;  /* 0x000000ffff057224 */ /* 0x000fce00078e0015 */
.L_x_2371:
[----:B------:R-:W-:Y:S05]  /*196d0*/  BSYNC.RECONVERGENT B0 ;  /* 0x0000000000007941 */ /* 0x000fea0003800200 */
.L_x_2369:
[----:B------:R-:W0:Y:S02]  /*196e0*/  LDCU.64 UR4, c[0x0][0x780] ;  /* 0x0000f000ff0477ac */ /* 0x000e240008000a00 */
[----:B0-----:R-:W-:Y:S02]  /*196f0*/  UISETP.NE.U32.AND UP0, UPT, UR4, URZ, UPT ;  /* 0x000000ff0400728c */ /* 0x001fe4000bf05070 */
[----:B------:R-:W-:Y:S02]  /*19700*/  IADD3 R4, P1, PT, R4, UR4, RZ ;  /* 0x0000000404047c10 */ /* 0x000fe4000ff3e0ff */
[----:B------:R-:W-:Y:S02]  /*19710*/  UISETP.NE.AND.EX UP0, UPT, UR5, URZ, UPT, UP0 ;  /* 0x000000ff0500728c */ /* 0x000fe4000bf05300 */
[----:B------:R-:W-:-:S04]  /*19720*/  IADD3.X R5, PT, PT, R5, UR5, RZ, P1, !PT ;  /* 0x0000000505057c10 */ /* 0x000fc80008ffe4ff */
[----:B------:R-:W-:-:S04]  /*19730*/  PLOP3.LUT P0, PT, PT, PT, UP0, 0x80, 0x8 ;  /* 0x000000000008781c */ /* 0x000fc80003f0f008 */
[----:B------:R-:W-:-:S13]  /*19740*/  PLOP3.LUT P0, PT, P0, PT, PT, 0x8, 0x80 ;  /* 0x000000000080781c */ /* 0x000fda000070e170 */
.L_x_2366:
[----:B------:R-:W0:Y:S02]  /*19750*/  LDCU UR4, c[0x0][0x3b8] ;  /* 0x00007700ff0477ac */ /* 0x000e240008000800 */
[----:B0-----:R-:W-:-:S09]  /*19760*/  UISETP.NE.AND UP0, UPT, UR4, URZ, UPT ;  /* 0x000000ff0400728c */ /* 0x001fd2000bf05270 */
[----:B------:R-:W-:Y:S05]  /*19770*/  BRA.U !UP0, `(.L_x_2372) ;  /* 0x0000008108207547 */ /* 0x000fea000b800000 */
[----:B------:R-:W0:Y:S01]  /*19780*/  S2R R12, SR_CTAID.X ;  /* 0x00000000000c7919 */ /* 0x000e220000002500 */
[----:B------:R-:W1:Y:S01]  /*19790*/  LDCU UR4, c[0x0][0x3bc] ;  /* 0x00007780ff0477ac */ /* 0x000e620008000800 */
[----:B------:R-:W-:Y:S01]  /*197a0*/  IMAD.MOV.U32 R23, RZ, RZ, RZ ;  /* 0x000000ffff177224 */ /* 0x000fe200078e00ff */
        /* <DEDUP_REMOVED lines=282> */
.L_x_2373:
[----:B------:R-:W-:Y:S01]  /*1a950*/  IMAD.MOV.U32 R26, RZ, RZ, RZ ;  /* 0x000000ffff1a7224 */ /* 0x000fe200078e00ff */
        /* <DEDUP_REMOVED lines=275> */
.L_x_2374:
        /* <DEDUP_REMOVED lines=276> */
.L_x_2375:
        /* <DEDUP_REMOVED lines=276> */
.L_x_2376:
        /* <DEDUP_REMOVED lines=17> */
[----:B------:R-:W-:Y:S01]  /*1de20*/  IMAD.MOV.U32 R20, RZ, RZ, R0 ;  /* 0x000000ffff147224 */ /* 0x000fe200078e0000 */
[----:B------:R-:W2:Y:S01]  /*1de30*/  LDCU UR5, c[0x0][0x360] ;  /* 0x00006c00ff0577ac */ /* 0x000ea20008000800 */
[----:B------:R-:W-:Y:S02]  /*1de40*/  IMAD.MOV.U32 R30, RZ, RZ, R16 ;  /* 0x000000ffff1e7224 */ /* 0x000fe400078e0010 */
[----:B0-----:R-:W-:Y:S02]  /*1de50*/  IMAD R10, R12, UR4, R21 ;  /* 0x000000040c0a7c24 */ /* 0x001fe4000f8e0215 */
[----:B------:R-:W-:-:S06]  /*1de60*/  IMAD.MOV.U32 R21, RZ, RZ, R3 ;  /* 0x000000ffff157224 */ /* 0x000fcc00078e0003 */
[----:B--2---:R-:W-:Y:S01]  /*1de70*/  @!P1 IMAD R10, R10, UR5, R17 ;  /* 0x000000050a0a9c24 */ /* 0x004fe2000f8e0211 */
[----:B------:R-:W-:-:S03]  /*1de80*/  PLOP3.LUT P1, PT, PT, PT, PT, 0x80, 0x8 ;  /* 0x000000000008781c */ /* 0x000fc60003f2f070 */
[----:B-1----:R-:W-:-:S05]  /*1de90*/  IMAD.WIDE.U32 R18, R10, 0x40, R18 ;  /* 0x000000400a127825 */ /* 0x002fca00078e0012 */
[----:B------:R0:W-:Y:S04]  /*1dea0*/  STG.E.64 desc[UR36][R18.64+0x8], R20 ;  /* 0x0000081412007986 */ /* 0x0001e8000c101b24 */
[----:B------:R0:W-:Y:S04]  /*1deb0*/  STG.E.64 desc[UR36][R18.64+0x18], R6 ;  /* 0x0000180612007986 */ /* 0x0001e8000c101b24 */
[----:B------:R0:W-:Y:S04]  /*1dec0*/  STG.E.64 desc[UR36][R18.64+0x28], R8 ;  /* 0x0000280812007986 */ /* 0x0001e8000c101b24 */
[----:B------:R0:W-:Y:S04]  /*1ded0*/  STG.E.64 desc[UR36][R18.64+0x38], R30 ;  /* 0x0000381e12007986 */ /* 0x0001e8000c101b24 */
[----:B------:R0:W-:Y:S04]  /*1dee0*/  STG.E.U16 desc[UR36][R18.64], R11 ;  /* 0x0000000b12007986 */ /* 0x0001e8000c101524 */
[----:B------:R0:W-:Y:S04]  /*1def0*/  STG.E.U16 desc[UR36][R18.64+0x10], R13 ;  /* 0x0000100d12007986 */ /* 0x0001e8000c101524 */
[----:B------:R0:W-:Y:S04]  /*1df00*/  STG.E.U16 desc[UR36][R18.64+0x20], R15 ;  /* 0x0000200f12007986 */ /* 0x0001e8000c101524 */
[----:B------:R0:W-:Y:S02]  /*1df10*/  STG.E.U16 desc[UR36][R18.64+0x30], R27 ;  /* 0x0000301b12007986 */ /* 0x0001e4000c101524 */
.L_x_2378:
[----:B------:R-:W-:Y:S05]  /*1df20*/  BSYNC.RECONVERGENT B0 ;  /* 0x0000000000007941 */ /* 0x000fea0003800200 */
.L_x_2377:
        /* <DEDUP_REMOVED lines=35> */
.L_x_2380:
[----:B------:R-:W-:Y:S05]  /*1e160*/  BSYNC.RECONVERGENT B0 ;  /* 0x0000000000007941 */ /* 0x000fea0003800200 */
.L_x_2379:
        /* <DEDUP_REMOVED lines=18> */
[----:B------:R-:W0:Y:S01]  /*1e290*/  LDCU.U16 UR9, c[0x0][0x388] ;  /* 0x00007100ff0977ac */ /* 0x000e220008000400 */
[----:B------:R-:W2:Y:S01]  /*1e2a0*/  LDCU.64 UR10, c[0x0][0x390] ;  /* 0x00007200ff0a77ac */ /* 0x000ea20008000a00 */
[----:B-1----:R-:W-:Y:S01]  /*1e2b0*/  UISETP.NE.AND UP0, UPT, UR5, URZ, UPT ;  /* 0x000000ff0500728c */ /* 0x002fe2000bf05270 */
[----:B0-----:R-:W-:-:S02]  /*1e2c0*/  IMAD.U32 R21, RZ, RZ, UR9 ;  /* 0x00000009ff157e24 */ /* 0x001fc4000f8e00ff */
[----:B--2---:R-:W-:Y:S02]  /*1e2d0*/  IMAD.U32 R8, RZ, RZ, UR10 ;  /* 0x0000000aff087e24 */ /* 0x004fe4000f8e00ff */
[----:B------:R-:W-:-:S04]  /*1e2e0*/  IMAD.U32 R9, RZ, RZ, UR11 ;  /* 0x0000000bff097e24 */ /* 0x000fc8000f8e00ff */
[----:B------:R-:W-:Y:S05]  /*1e2f0*/  BRA.U !UP0, `(.L_x_2382) ;  /* 0x0000000508847547 */ /* 0x000fea000b800000 */
[----:B------:R-:W0:Y:S01]  /*1e300*/  LDCU UR5, c[0x0][0x360] ;  /* 0x00006c00ff0577ac */ /* 0x000e220008000800 */
[----:B------:R-:W-:Y:S02]  /*1e310*/  IMAD.U32 R11, RZ, RZ, UR9 ;  /* 0x00000009ff0b7e24 */ /* 0x000fe4000f8e00ff */
[----:B------:R-:W-:Y:S01]  /*1e320*/  IMAD.U32 R6, RZ, RZ, UR10 ;  /* 0x0000000aff067e24 */ /* 0x000fe2000f8e00ff */
[----:B------:R-:W1:Y:S01]  /*1e330*/  LDCU UR8, c[0x0][0x3ac] ;  /* 0x00007580ff0877ac */ /* 0x000e620008000800 */
[----:B------:R-:W-:Y:S02]  /*1e340*/  IMAD.U32 R7, RZ, RZ, UR11 ;  /* 0x0000000bff077e24 */ /* 0x000fe4000f8e00ff */
[----:B------:R-:W-:Y:S02]  /*1e350*/  IMAD.U32 R13, RZ, RZ, UR9 ;  /* 0x00000009ff0d7e24 */ /* 0x000fe4000f8e00ff */
[----:B------:R-:W-:Y:S02]  /*1e360*/  IMAD.U32 R18, RZ, RZ, UR10 ;  /* 0x0000000aff127e24 */ /* 0x000fe4000f8e00ff */
[----:B------:R-:W-:-:S02]  /*1e370*/  IMAD.U32 R19, RZ, RZ, UR11 ;  /* 0x0000000bff137e24 */ /* 0x000fc4000f8e00ff */
[----:B------:R-:W-:Y:S02]  /*1e380*/  IMAD.U32 R15, RZ, RZ, UR9 ;  /* 0x00000009ff0f7e24 */ /* 0x000fe4000f8e00ff */
[----:B------:R-:W-:Y:S02]  /*1e390*/  IMAD.U32 R0, RZ, RZ, UR10 ;  /* 0x0000000aff007e24 */ /* 0x000fe4000f8e00ff */
        /* <DEDUP_REMOVED lines=11> */
[----:B------:R-:W-:-:S02]  /*1e450*/  IMAD.U32 R13, RZ, RZ, UR9 ;  /* 0x00000009ff0d7e24 */ /* 0x000fc4000f8e00ff */
[----:B------:R-:W-:Y:S02]  /*1e460*/  IMAD.U32 R18, RZ, RZ, UR10 ;  /* 0x0000000aff127e24 */ /* 0x000fe4000f8e00ff */
[----:B------:R-:W-:Y:S02]  /*1e470*/  IMAD.U32 R19, RZ, RZ, UR11 ;  /* 0x0000000bff137e24 */ /* 0x000fe4000f8e00ff */
[----:B------:R-:W-:Y:S02]  /*1e480*/  IMAD.U32 R15, RZ, RZ, UR9 ;  /* 0x00000009ff0f7e24 */ /* 0x000fe4000f8e00ff */
[----:B------:R-:W-:Y:S02]  /*1e490*/  IMAD.U32 R0, RZ, RZ, UR10 ;  /* 0x0000000aff007e24 */ /* 0x000fe4000f8e00ff */
[----:B------:R-:W-:Y:S02]  /*1e4a0*/  IMAD.U32 R3, RZ, RZ, UR11 ;  /* 0x0000000bff037e24 */ /* 0x000fe4000f8e00ff */
[----:B0-----:R-:W-:-:S02]  /*1e4b0*/  IMAD R27, R12, UR7, RZ ;  /* 0x000000070c1b7c24 */ /* 0x001fc4000f8e02ff */
[----:B-1----:R-:W-:-:S07]  /*1e4c0*/  IMAD R41, R41, UR5, RZ ;  /* 0x0000000529297c24 */ /* 0x002fce000f8e02ff */
.L_x_2385:
[----:B------:R-:W-:-:S04]  /*1e4d0*/  IMAD.IADD R31, R27, 0x1, R10 ;  /* 0x000000011b1f7824 */ /* 0x000fc800078e020a */
[----:B--2---:R-:W-:-:S05]  /*1e4e0*/  IMAD.WIDE.U32 R30, R31, 0x40, R28 ;  /* 0x000000401f1e7825 */ /* 0x004fca00078e001c */
[----:B------:R-:W2:Y:S04]  /*1e4f0*/  LDG.E.U16 R12, desc[UR36][R30.64] ;  /* 0x000000241e0c7981 */ /* 0x000ea8000c1e1500 */
[----:B------:R-:W3:Y:S04]  /*1e500*/  LDG.E.U16 R14, desc[UR36][R30.64+0x10] ;  /* 0x000010241e0e7981 */ /* 0x000ee8000c1e1500 */
[----:B------:R-:W4:Y:S04]  /*1e510*/  LDG.E.U16 R16, desc[UR36][R30.64+0x20] ;  /* 0x000020241e107981 */ /* 0x000f28000c1e1500 */
[----:B------:R-:W5:Y:S04]  /*1e520*/  LDG.E.64 R34, desc[UR36][R30.64+0x18] ;  /* 0x000018241e227981 */ /* 0x000f68000c1e1b00 */
[----:B------:R-:W5:Y:S04]  /*1e530*/  LDG.E.64 R32, desc[UR36][R30.64+0x8] ;  /* 0x000008241e207981 */ /* 0x000f68000c1e1b00 */
[----:B------:R-:W5:Y:S04]  /*1e540*/  LDG.E.64 R36, desc[UR36][R30.64+0x28] ;  /* 0x000028241e247981 */ /* 0x000f68000c1e1b00 */
[----:B------:R-:W5:Y:S04]  /*1e550*/  LDG.E.U16 R20, desc[UR36][R30.64+0x30] ;  /* 0x000030241e147981 */ /* 0x000f68000c1e1500 */
[----:B------:R4:W5:Y:S01]  /*1e560*/  LDG.E.64 R38, desc[UR36][R30.64+0x38] ;  /* 0x000038241e267981 */ /* 0x000962000c1e1b00 */
[----:B------:R-:W-:-:S02]  /*1e570*/  PRMT R43, R21, 0x9910, RZ ;  /* 0x00009910152b7816 */ /* 0x000fc400000000ff */
[----:B------:R-:W-:Y:S01]  /*1e580*/  PRMT R45, R11, 0x9910, RZ ;  /* 0x000099100b2d7816 */ /* 0x000fe200000000ff */
[----:B------:R-:W-:Y:S01]  /*1e590*/  IMAD.IADD R10, R41, 0x1, R10 ;  /* 0x00000001290a7824 */ /* 0x000fe200078e020a */
[----:B--2---:R-:W-:Y:S02]  /*1e5a0*/  PRMT R22, R12, 0x9910, RZ ;  /* 0x000099100c167816 */ /* 0x004fe400000000ff */
[----:B---3--:R-:W-:Y:S02]  /*1e5b0*/  PRMT R40, R14, 0x9910, RZ ;  /* 0x000099100e287816 */ /* 0x008fe400000000ff */
[CC--:B------:R-:W-:Y:S02]  /*1e5c0*/  ISETP.NE.AND P5, PT, R43.reuse, R22.reuse, PT ;  /* 0x000000162b00720c */ /* 0x0c0fe40003fa5270 */
[----:B------:R-:W-:Y:S02]  /*1e5d0*/  ISETP.GE.AND P2, PT, R43, R22, PT ;  /* 0x000000162b00720c */ /* 0x000fe40003f46270 */
[----:B------:R-:W-:-:S02]  /*1e5e0*/  PRMT R22, R13, 0x9910, RZ ;  /* 0x000099100d167816 */ /* 0x000fc400000000ff */
[CC--:B------:R-:W-:Y:S02]  /*1e5f0*/  ISETP.NE.AND P6, PT, R45.reuse, R40.reuse, PT ;  /* 0x000000282d00720c */ /* 0x0c0fe40003fc5270 */
[----:B------:R-:W-:Y:S01]  /*1e600*/  ISETP.GE.AND P3, PT, R45, R40, PT ;  /* 0x000000282d00720c */ /* 0x000fe20003f66270 */
[----:B------:R-:W-:Y:S01]  /*1e610*/  IMAD.MOV.U32 R40, RZ, RZ, R22 ;  /* 0x000000ffff287224 */ /* 0x000fe200078e0016 */
[----:B------:R-:W-:Y:S02]  /*1e620*/  SEL R22, RZ, 0xffffffff, !P2 ;  /* 0xffffffffff167807 */ /* 0x000fe40005000000 */
[----:B----4-:R-:W-:Y:S02]  /*1e630*/  PRMT R31, R16, 0x9910, RZ ;  /* 0x00009910101f7816 */ /* 0x010fe400000000ff */
[----:B-----5:R-:W-:Y:S02]  /*1e640*/  ISETP.GE.U32.AND P2, PT, R6, R34, PT ;  /* 0x000000220600720c */ /* 0x020fe40003f46070 */
[----:B------:R-:W-:-:S02]  /*1e650*/  ISETP.GE.U32.AND P4, PT, R8, R32, PT ;  /* 0x000000200800720c */ /* 0x000fc40003f86070 */
[----:B------:R-:W-:Y:S02]  /*1e660*/  SEL R30, RZ, 0xffffffff, !P3 ;  /* 0xffffffffff1e7807 */ /* 0x000fe40005800000 */
[----:B------:R-:W-:Y:S02]  /*1e670*/  ISETP.GE.AND.EX P2, PT, R7, R35, PT, P2 ;  /* 0x000000230700720c */ /* 0x000fe40003f46320 */
[----:B------:R-:W-:Y:S02]  /*1e680*/  ISETP.NE.AND P3, PT, R40, R31, PT ;  /* 0x0000001f2800720c */ /* 0x000fe40003f65270 */
[----:B------:R-:W-:Y:S02]  /*1e690*/  ISETP.GE.AND.EX P4, PT, R9, R33, PT, P4 ;  /* 0x000000210900720c */ /* 0x000fe40003f86340 */
[----:B------:R-:W-:Y:S02]  /*1e6a0*/  @!P6 SEL R30, RZ, 0xffffffff, !P2 ;  /* 0xffffffffff1ee807 */ /* 0x000fe40005000000 */
[----:B------:R-:W-:-:S02]  /*1e6b0*/  ISETP.GE.U32.AND P2, PT, R18, R36, PT ;  /* 0x000000241200720c */ /* 0x000fc40003f46070 */
[----:B------:R-:W-:Y:S02]  /*1e6c0*/  @!P5 SEL R22, RZ, 0xffffffff, !P4 ;  /* 0xffffffffff16d807 */ /* 0x000fe40006000000 */
[----:B------:R-:W-:Y:S02]  /*1e6d0*/  ISETP.GE.AND P4, PT, R40, R31, PT ;  /* 0x0000001f2800720c */ /* 0x000fe40003f86270 */
[----:B------:R-:W-:Y:S02]  /*1e6e0*/  ISETP.GE.AND.EX P2, PT, R19, R37, PT, P2 ;  /* 0x000000251300720c */ /* 0x000fe40003f46320 */
[----:B------:R-:W-:Y:S02]  /*1e6f0*/  PRMT R43, R15, 0x9910, RZ ;  /* 0x000099100f2b7816 */ /* 0x000fe400000000ff */
[----:B------:R-:W-:Y:S02]  /*1e700*/  PRMT R42, R20, 0x9910, RZ ;  /* 0x00009910142a7816 */ /* 0x000fe400000000ff */
[----:B------:R-:W-:-:S02]  /*1e710*/  SEL R31, RZ, 0xffffffff, !P4 ;  /* 0xffffffffff1f7807 */ /* 0x000fc40006000000 */
[----:B------:R-:W-:Y:S02]  /*1e720*/  @!P3 SEL R31, RZ, 0xffffffff, !P2 ;  /* 0xffffffffff1fb807 */ /* 0x000fe40005000000 */
[----:B------:R-:W-:Y:S02]  /*1e730*/  ISETP.NE.AND P5, PT, R43, R42, PT ;  /* 0x0000002a2b00720c */ /* 0x000fe40003fa5270 */
[----:B------:R-:W-:Y:S02]  /*1e740*/  LOP3.LUT R31, R31, 0x1, RZ, 0xc0, !PT ;  /* 0x000000011f1f7812 */ /* 0x000fe400078ec0ff */
[----:B------:R-:W-:Y:S02]  /*1e750*/  ISETP.GE.U32.AND P4, PT, R0, R38, PT ;  /* 0x000000260000720c */ /* 0x000fe40003f86070 */
[----:B------:R-:W-:Y:S02]  /*1e760*/  ISETP.NE.U32.AND P3, PT, R31, 0x1, PT ;  /* 0x000000011f00780c */ /* 0x000fe40003f65070 */
[----:B------:R-:W-:-:S02]  /*1e770*/  ISETP.GE.AND P6, PT, R43, R42, PT ;  /* 0x0000002a2b00720c */ /* 0x000fc40003fc6270 */
[----:B------:R-:W-:Y:S02]  /*1e780*/  ISETP.GE.AND.EX P4, PT, R3, R39, PT, P4 ;  /* 0x000000270300720c */ /* 0x000fe40003f86340 */
[----:B------:R-:W-:Y:S02]  /*1e790*/  SEL R18, R36, R18, !P3 ;  /* 0x0000001224127207 */ /* 0x000fe40005800000 */
[----:B------:R-:W-:Y:S02]  /*1e7a0*/  SEL R19, R37, R19, !P3 ;  /* 0x0000001325137207 */ /* 0x000fe40005800000 */
[----:B------:R-:W-:Y:S02]  /*1e7b0*/  SEL R13, R16, R13, !P3 ;  /* 0x0000000d100d7207 */ /* 0x000fe40005800000 */
[----:B------:R-:W-:Y:S02]  /*1e7c0*/  ISETP.GE.U32.AND P3, PT, R10, UR8, PT ;  /* 0x000000080a007c0c */ /* 0x000fe4000bf66070 */
[----:B------:R-:W-:-:S02]  /*1e7d0*/  SEL R40, RZ, 0xffffffff, !P6 ;  /* 0xffffffffff287807 */ /* 0x000fc40007000000 */
[----:B------:R-:W-:Y:S02]  /*1e7e0*/  LOP3.LUT R30, R30, 0x1, RZ, 0xc0, !PT ;  /* 0x000000011e1e7812 */ /* 0x000fe400078ec0ff */
[----:B------:R-:W-:Y:S02]  /*1e7f0*/  @!P5 SEL R40, RZ, 0xffffffff, !P4 ;  /* 0xffffffffff28d807 */ /* 0x000fe40006000000 */
[----:B------:R-:W-:Y:S02]  /*1e800*/  ISETP.NE.U32.AND P2, PT, R30, 0x1, PT ;  /* 0x000000011e00780c */ /* 0x000fe40003f45070 */
[----:B------:R-:W-:Y:S02]  /*1e810*/  LOP3.LUT R22, R22, 0x1, RZ, 0xc0, !PT ;  /* 0x0000000116167812 */ /* 0x000fe400078ec0ff */
[----:B------:R-:W-:Y:S02]  /*1e820*/  LOP3.LUT R40, R40, 0x1, RZ, 0xc0, !PT ;  /* 0x0000000128287812 */ /* 0x000fe400078ec0ff */
[----:B------:R-:W-:-:S02]  /*1e830*/  SEL R6, R34, R6, !P2 ;  /* 0x0000000622067207 */ /* 0x000fc40005000000 */
[----:B------:R-:W-:Y:S02]  /*1e840*/  SEL R7, R35, R7, !P2 ;  /* 0x0000000723077207 */ /* 0x000fe40005000000 */
[----:B------:R-:W-:Y:S02]  /*1e850*/  SEL R11, R14, R11, !P2 ;  /* 0x0000000b0e0b7207 */ /* 0x000fe40005000000 */
[----:B------:R-:W-:Y:S02]  /*1e860*/  ISETP.NE.U32.AND P6, PT, R22, 0x1, PT ;  /* 0x000000011600780c */ /* 0x000fe40003fc5070 */
[----:B------:R-:W-:Y:S02]  /*1e870*/  ISETP.NE.U32.AND P2, PT, R40, 0x1, PT ;  /* 0x000000012800780c */ /* 0x000fe40003f45070 */
[----:B------:R-:W-:Y:S02]  /*1e880*/  SEL R8, R32, R8, !P6 ;  /* 0x0000000820087207 */ /* 0x000fe40007000000 */
[----:B------:R-:W-:-:S02]  /*1e890*/  SEL R9, R33, R9, !P6 ;  /* 0x0000000921097207 */ /* 0x000fc40007000000 */
[----:B------:R-:W-:Y:S02]  /*1e8a0*/  SEL R21, R12, R21, !P6 ;  /* 0x000000150c157207 */ /* 0x000fe40007000000 */
[----:B------:R-:W-:Y:S02]  /*1e8b0*/  SEL R0, R38, R0, !P2 ;  /* 0x0000000026007207 */ /* 0x000fe40005000000 */
[----:B------:R-:W-:Y:S02]  /*1e8c0*/  SEL R3, R39, R3, !P2 ;  /* 0x0000000327037207 */ /* 0x000fe40005000000 */
[----:B------:R-:W-:Y:S01]  /*1e8d0*/  SEL R15, R20, R15, !P2 ;  /* 0x0000000f140f7207 */ /* 0x000fe20005000000 */
[----:B------:R-:W-:Y:S06]  /*1e8e0*/  @!P3 BRA `(.L_x_2385) ;  /* 0xfffffff800f8b947 */ /* 0x000fec000383ffff */
[----:B------:R-:W-:Y:S05]  /*1e8f0*/  BSYNC.RECONVERGENT B1 ;  /* 0x0000000000017941 */ /* 0x000fea0003800200 */
.L_x_2384:
[----:B------:R-:W-:Y:S05]  /*1e900*/  BRA `(.L_x_2383) ;  /* 0x0000000400747947 */ /* 0x000fea0003800000 */
.L_x_2382:
[----:B------:R-:W0:Y:S01]  /*1e910*/  LDCU UR7, c[0x0][0x3ac] ;  /* 0x00007580ff0777ac */ /* 0x000e220008000800 */
[----:B------:R-:W-:Y:S02]  /*1e920*/  IMAD.U32 R11, RZ, RZ, UR9 ;  /* 0x00000009ff0b7e24 */ /* 0x000fe4000f8e00ff */
[----:B------:R-:W-:Y:S02]  /*1e930*/  IMAD.U32 R6, RZ, RZ, UR10 ;  /* 0x0000000aff067e24 */ /* 0x000fe4000f8e00ff */
[----:B------:R-:W-:Y:S02]  /*1e940*/  IMAD.U32 R7, RZ, RZ, UR11 ;  /* 0x0000000bff077e24 */ /* 0x000fe4000f8e00ff */
[----:B------:R-:W-:Y:S02]  /*1e950*/  IMAD.U32 R13, RZ, RZ, UR9 ;  /* 0x00000009ff0d7e24 */ /* 0x000fe4000f8e00ff */
[----:B------:R-:W-:Y:S02]  /*1e960*/  IMAD.U32 R18, RZ, RZ, UR10 ;  /* 0x0000000aff127e24 */ /* 0x000fe4000f8e00ff */
[----:B------:R-:W-:-:S02]  /*1e970*/  IMAD.U32 R19, RZ, RZ, UR11 ;  /* 0x0000000bff137e24 */ /* 0x000fc4000f8e00ff */
        /* <DEDUP_REMOVED lines=10> */
[----:B------:R-:W-:Y:S01]  /*1ea20*/  IMAD.U32 R13, RZ, RZ, UR9 ;  /* 0x00000009ff0d7e24 */ /* 0x000fe2000f8e00ff */
[----:B------:R-:W2:Y:S01]  /*1ea30*/  LDC.64 R28, c[0x0][0x788] ;  /* 0x0001e200ff1c7b82 */ /* 0x000ea20000000a00 */
[----:B------:R-:W-:-:S02]  /*1ea40*/  IMAD.U32 R18, RZ, RZ, UR10 ;  /* 0x0000000aff127e24 */ /* 0x000fc4000f8e00ff */
[----:B------:R-:W-:Y:S02]  /*1ea50*/  IMAD.U32 R19, RZ, RZ, UR11 ;  /* 0x0000000bff137e24 */ /* 0x000fe4000f8e00ff */
[----:B------:R-:W-:Y:S02]  /*1ea60*/  IMAD.U32 R15, RZ, RZ, UR9 ;  /* 0x00000009ff0f7e24 */ /* 0x000fe4000f8e00ff */
[----:B------:R-:W-:Y:S01]  /*1ea70*/  IMAD.U32 R0, RZ, RZ, UR10 ;  /* 0x0000000aff007e24 */ /* 0x000fe2000f8e00ff */
[----:B------:R-:W3:Y:S01]  /*1ea80*/  LDC R42, c[0x0][0x364] ;  /* 0x0000d900ff2a7b82 */ /* 0x000ee20000000800 */
[----:B------:R-:W-:Y:S02]  /*1ea90*/  IMAD.U32 R3, RZ, RZ, UR11 ;  /* 0x0000000bff037e24 */ /* 0x000fe4000f8e00ff */
[----:B------:R-:W-:Y:S02]  /*1eaa0*/  IMAD.MOV.U32 R27, RZ, RZ, R2 ;  /* 0x000000ffff1b7224 */ /* 0x000fe400078e0002 */
[----:B0-----:R-:W-:-:S07]  /*1eab0*/  IMAD R12, R12, UR5, RZ ;  /* 0x000000050c0c7c24 */ /* 0x001fce000f8e02ff */
.L_x_2386:
[----:B------:R-:W-:-:S04]  /*1eac0*/  IMAD.IADD R10, R12, 0x1, R27 ;  /* 0x000000010c0a7824 */ /* 0x000fc800078e021b */
[----:B-1----:R-:W-:-:S04]  /*1ead0*/  IMAD R31, R10, R41, R17 ;  /* 0x000000290a1f7224 */ /* 0x002fc800078e0211 */
[----:B--2---:R-:W-:-:S05]  /*1eae0*/  IMAD.WIDE.U32 R30, R31, 0x40, R28 ;  /* 0x000000401f1e7825 */ /* 0x004fca00078e001c */
[----:B------:R-:W2:Y:S04]  /*1eaf0*/  LDG.E.U16 R10, desc[UR36][R30.64] ;  /* 0x000000241e0a7981 */ /* 0x000ea8000c1e1500 */
[----:B------:R-:W4:Y:S04]  /*1eb00*/  LDG.E.U16 R14, desc[UR36][R30.64+0x10] ;  /* 0x000010241e0e7981 */ /* 0x000f28000c1e1500 */
[----:B------:R-:W5:Y:S04]  /*1eb10*/  LDG.E.64 R32, desc[UR36][R30.64+0x8] ;  /* 0x000008241e207981 */ /* 0x000f68000c1e1b00 */
[----:B------:R-:W5:Y:S04]  /*1eb20*/  LDG.E.U16 R16, desc[UR36][R30.64+0x20] ;  /* 0x000020241e107981 */ /* 0x000f68000c1e1500 */
[----:B------:R-:W5:Y:S04]  /*1eb30*/  LDG.E.U16 R20, desc[UR36][R30.64+0x30] ;  /* 0x000030241e147981 */ /* 0x000f68000c1e1500 */
[----:B------:R-:W5:Y:S04]  /*1eb40*/  LDG.E.64 R34, desc[UR36][R30.64+0x18] ;  /* 0x000018241e227981 */ /* 0x000f68000c1e1b00 */
[----:B------:R-:W5:Y:S04]  /*1eb50*/  LDG.E.64 R38, desc[UR36][R30.64+0x38] ;  /* 0x000038241e267981 */ /* 0x000f68000c1e1b00 */
[----:B------:R0:W5:Y:S01]  /*1eb60*/  LDG.E.64 R36, desc[UR36][R30.64+0x28] ;  /* 0x000028241e247981 */ /* 0x000162000c1e1b00 */
[----:B------:R-:W-:-:S02]  /*1eb70*/  PRMT R43, R21, 0x9910, RZ ;  /* 0x00009910152b7816 */ /* 0x000fc400000000ff */
[----:B------:R-:W-:Y:S02]  /*1eb80*/  PRMT R45, R11, 0x9910, RZ ;  /* 0x000099100b2d7816 */ /* 0x000fe400000000ff */
[----:B------:R-:W-:Y:S01]  /*1eb90*/  PRMT R44, R13, 0x9910, RZ ;  /* 0x000099100d2c7816 */ /* 0x000fe200000000ff */
[----:B---3--:R-:W-:Y:S01]  /*1eba0*/  IMAD.IADD R27, R42, 0x1, R27 ;  /* 0x000000012a1b7824 */ /* 0x008fe200078e021b */
[----:B--2---:R-:W-:-:S04]  /*1ebb0*/  PRMT R22, R10, 0x9910, RZ ;  /* 0x000099100a167816 */ /* 0x004fc800000000ff */
[C---:B------:R-:W-:Y:S02]  /*1ebc0*/  ISETP.NE.AND P5, PT, R43.reuse, R22, PT ;  /* 0x000000162b00720c */ /* 0x040fe40003fa5270 */
[----:B----4-:R-:W-:Y:S02]  /*1ebd0*/  PRMT R40, R14, 0x9910, RZ ;  /* 0x000099100e287816 */ /* 0x010fe400000000ff */
[----:B-----5:R-:W-:Y:S02]  /*1ebe0*/  ISETP.GE.U32.AND P4, PT, R8, R32, PT ;  /* 0x000000200800720c */ /* 0x020fe40003f86070 */
[----:B------:R-:W-:Y:S02]  /*1ebf0*/  ISETP.GE.AND P2, PT, R43, R22, PT ;  /* 0x000000162b00720c */ /* 0x000fe40003f46270 */
[CC--:B------:R-:W-:Y:S02]  /*1ec00*/  ISETP.NE.AND P6, PT, R45.reuse, R40.reuse, PT ;  /* 0x000000282d00720c */ /* 0x0c0fe40003fc5270 */
[----:B------:R-:W-:-:S02]  /*1ec10*/  ISETP.GE.AND P3, PT, R45, R40, PT ;  /* 0x000000282d00720c */ /* 0x000fc40003f66270 */
[----:B------:R-:W-:Y:S02]  /*1ec20*/  ISETP.GE.AND.EX P4, PT, R9, R33, PT, P4 ;  /* 0x000000210900720c */ /* 0x000fe40003f86340 */
[----:B------:R-:W-:Y:S02]  /*1ec30*/  PRMT R43, R15, 0x9910, RZ ;  /* 0x000099100f2b7816 */ /* 0x000fe400000000ff */
[----:B0-----:R-:W-:Y:S02]  /*1ec40*/  PRMT R31, R16, 0x9910, RZ ;  /* 0x00009910101f7816 */ /* 0x001fe400000000ff */
[----:B------:R-:W-:Y:S02]  /*1ec50*/  PRMT R40, R20, 0x9910, RZ ;  /* 0x0000991014287816 */ /* 0x000fe400000000ff */
[----:B------:R-:W-:Y:S02]  /*1ec60*/  SEL R22, RZ, 0xffffffff, !P2 ;  /* 0xffffffffff167807 */ /* 0x000fe40005000000 */
[----:B------:R-:W-:-:S02]  /*1ec70*/  ISETP.GE.U32.AND P2, PT, R6, R34, PT ;  /* 0x000000220600720c */ /* 0x000fc40003f46070 */
[----:B------:R-:W-:Y:S02]  /*1ec80*/  @!P5 SEL R22, RZ, 0xffffffff, !P4 ;  /* 0xffffffffff16d807 */ /* 0x000fe40006000000 */
[C---:B------:R-:W-:Y:S02]  /*1ec90*/  ISETP.GE.AND P4, PT, R44.reuse, R31, PT ;  /* 0x0000001f2c00720c */ /* 0x040fe40003f86270 */
[----:B------:R-:W-:Y:S02]  /*1eca0*/  ISETP.NE.AND P5, PT, R43, R40, PT ;  /* 0x000000282b00720c */ /* 0x000fe40003fa5270 */
[----:B------:R-:W-:Y:S02]  /*1ecb0*/  SEL R30, RZ, 0xffffffff, !P3 ;  /* 0xffffffffff1e7807 */ /* 0x000fe40005800000 */
[----:B------:R-:W-:Y:S02]  /*1ecc0*/  ISETP.GE.AND.EX P2, PT, R7, R35, PT, P2 ;  /* 0x000000230700720c */ /* 0x000fe40003f46320 */
[----:B------:R-:W-:-:S02]  /*1ecd0*/  ISETP.NE.AND P3, PT, R44, R31, PT ;  /* 0x0000001f2c00720c */ /* 0x000fc40003f65270 */
[----:B------:R-:W-:Y:S02]  /*1ece0*/  SEL R31, RZ, 0xffffffff, !P4 ;  /* 0xffffffffff1f7807 */ /* 0x000fe40006000000 */
[----:B------:R-:W-:Y:S02]  /*1ecf0*/  ISETP.GE.U32.AND P4, PT, R0, R38, PT ;  /* 0x000000260000720c */ /* 0x000fe40003f86070 */
[----:B------:R-:W-:Y:S02]  /*1ed00*/  @!P6 SEL R30, RZ, 0xffffffff, !P2 ;  /* 0xffffffffff1ee807 */ /* 0x000fe40005000000 */
[----:B------:R-:W-:Y:S02]  /*1ed10*/  ISETP.GE.U32.AND P2, PT, R18, R36, PT ;  /* 0x000000241200720c */ /* 0x000fe40003f46070 */
[----:B------:R-:W-:Y:S02]  /*1ed20*/  ISETP.GE.AND P6, PT, R43, R40, PT ;  /* 0x000000282b00720c */ /* 0x000fe40003fc6270 */
[----:B------:R-:W-:-:S02]  /*1ed30*/  ISETP.GE.AND.EX P4, PT, R3, R39, PT, P4 ;  /* 0x000000270300720c */ /* 0x000fc40003f86340 */
[----:B------:R-:W-:Y:S02]  /*1ed40*/  ISETP.GE.AND.EX P2, PT, R19, R37, PT, P2 ;  /* 0x000000251300720c */ /* 0x000fe40003f46320 */
[----:B------:R-:W-:Y:S02]  /*1ed50*/  SEL R40, RZ, 0xffffffff, !P6 ;  /* 0xffffffffff287807 */ /* 0x000fe40007000000 */
[----:B------:R-:W-:Y:S02]  /*1ed60*/  LOP3.LUT R30, R30, 0x1, RZ, 0xc0, !PT ;  /* 0x000000011e1e7812 */ /* 0x000fe400078ec0ff */
[----:B------:R-:W-:Y:S02]  /*1ed70*/  @!P5 SEL R40, RZ, 0xffffffff, !P4 ;  /* 0xffffffffff28d807 */ /* 0x000fe40006000000 */
[----:B------:R-:W-:Y:S02]  /*1ed80*/  @!P3 SEL R31, RZ, 0xffffffff, !P2 ;  /* 0xffffffffff1fb807 */ /* 0x000fe40005000000 */
[----:B------:R-:W-:-:S02]  /*1ed90*/  ISETP.NE.U32.AND P2, PT, R30, 0x1, PT ;  /* 0x000000011e00780c */ /* 0x000fc40003f45070 */
[----:B------:R-:W-:Y:S02]  /*1eda0*/  LOP3.LUT R40, R40, 0x1, RZ, 0xc0, !PT ;  /* 0x0000000128287812 */ /* 0x000fe400078ec0ff */
[----:B------:R-:W-:Y:S02]  /*1edb0*/  SEL R6, R34, R6, !P2 ;  /* 0x0000000622067207 */ /* 0x000fe40005000000 */
[----:B------:R-:W-:Y:S02]  /*1edc0*/  SEL R7, R35, R7, !P2 ;  /* 0x0000000723077207 */ /* 0x000fe40005000000 */
[----:B------:R-:W-:Y:S02]  /*1edd0*/  SEL R11, R14, R11, !P2 ;  /* 0x0000000b0e0b7207 */ /* 0x000fe40005000000 */
[----:B------:R-:W-:-:S04]  /*1ede0*/  ISETP.NE.U32.AND P2, PT, R40, 0x1, PT ;  /* 0x000000012800780c */ /* 0x000fc80003f45070 */
[----:B------:R-:W-:Y:S02]  /*1edf0*/  SEL R0, R38, R0, !P2 ;  /* 0x0000000026007207 */ /* 0x000fe40005000000 */
[----:B------:R-:W-:Y:S02]  /*1ee00*/  SEL R3, R39, R3, !P2 ;  /* 0x0000000327037207 */ /* 0x000fe40005000000 */
[----:B------:R-:W-:Y:S02]  /*1ee10*/  SEL R15, R20, R15, !P2 ;  /* 0x0000000f140f7207 */ /* 0x000fe40005000000 */
[----:B------:R-:W-:Y:S02]  /*1ee20*/  ISETP.GE.U32.AND P2, PT, R27, UR7, PT ;  /* 0x000000071b007c0c */ /* 0x000fe4000bf46070 */
        /* <DEDUP_REMOVED lines=11> */
.L_x_2383:
[----:B------:R-:W-:Y:S05]  /*1eee0*/  BSYNC.RECONVERGENT B0 ;  /* 0x0000000000007941 */ /* 0x000fea0003800200 */
.L_x_2381:
        /* <DEDUP_REMOVED lines=11> */
[----:B------:R0:W-:Y:S04]  /*1efa0*/  STS.64 [R10+0x28], R18 ;  /* 0x000028120a007388 */ /* 0x0001e80000000a00 */
[----:B------:R0:W-:Y:S04]  /*1efb0*/  STS.64 [R10+0x38], R28 ;  /* 0x0000381c0a007388 */ /* 0x0001e80000000a00 */
[----:B------:R0:W-:Y:S04]  /*1efc0*/  STS.U16 [R10], R21 ;  /* 0x000000150a007388 */ /* 0x0001e80000000400 */
[----:B------:R0:W-:Y:S04]  /*1efd0*/  STS.U16 [R10+0x10], R11 ;  /* 0x0000100b0a007388 */ /* 0x0001e80000000400 */
[----:B------:R0:W-:Y:S04]  /*1efe0*/  STS.U16 [R10+0x20], R13 ;  /* 0x0000200d0a007388 */ /* 0x0001e80000000400 */
[----:B------:R0:W-:Y:S01]  /*1eff0*/  STS.U16 [R10+0x30], R15 ;  /* 0x0000300f0a007388 */ /* 0x0001e20000000400 */
[----:B------:R-:W-:Y:S05]  /*1f000*/  BRA.U !UP0, `(.L_x_2387) ;  /* 0x0000000508647547 */ /* 0x000fea000b800000 */
[----:B------:R-:W-:-:S05]  /*1f010*/  UMOV UR4, UR6 ;  /* 0x0000000600047c82 */ /* 0x000fca0008000000 */
.L_x_2390:
        /* <DEDUP_REMOVED lines=10> */
[----:B------:R-:W-:Y:S02]  /*1f0c0*/  LEA R12, R12, UR8, 0x6 ;  /* 0x000000080c0c7c11 */ /* 0x000fe4000f8e30ff */
[----:B------:R-:W-:-:S03]  /*1f0d0*/  PRMT R39, R15, 0x9910, RZ ;  /* 0x000099100f277816 */ /* 0x000fc600000000ff */
[----:B------:R-:W1:Y:S04]  /*1f0e0*/  LDS.U16 R14, [R12] ;  /* 0x000000000c0e7984 */ /* 0x000e680000000400 */
[----:B------:R-:W2:Y:S04]  /*1f0f0*/  LDS.U16 R16, [R12+0x10] ;  /* 0x000010000c107984 */ /* 0x000ea80000000400 */
[----:B0-----:R-:W0:Y:S04]  /*1f100*/  LDS.64 R28, [R12+0x8] ;  /* 0x000008000c1c7984 */ /* 0x001e280000000a00 */
[----:B------:R-:W3:Y:S04]  /*1f110*/  LDS.U16 R20, [R12+0x20] ;  /* 0x000020000c147984 */ /* 0x000ee80000000400 */
[----:B------:R-:W4:Y:S04]  /*1f120*/  LDS.U16 R22, [R12+0x30] ;  /* 0x000030000c167984 */ /* 0x000f280000000400 */
[----:B------:R-:W5:Y:S04]  /*1f130*/  LDS.64 R30, [R12+0x18] ;  /* 0x000018000c1e7984 */ /* 0x000f680000000a00 */
[----:B------:R-:W5:Y:S04]  /*1f140*/  LDS.64 R34, [R12+0x38] ;  /* 0x000038000c227984 */ /* 0x000f680000000a00 */
[----:B------:R1:W5:Y:S02]  /*1f150*/  LDS.64 R32, [R12+0x28] ;  /* 0x000028000c207984 */ /* 0x0003640000000a00 */
[----:B-1----:R-:W-:-:S02]  /*1f160*/  PRMT R12, R13, 0x9910, RZ ;  /* 0x000099100d0c7816 */ /* 0x002fc400000000ff */
[----:B------:R-:W-:-:S04]  /*1f170*/  PRMT R27, R14, 0x9910, RZ ;  /* 0x000099100e1b7816 */ /* 0x000fc800000000ff */
[-C--:B------:R-:W-:Y:S02]  /*1f180*/  ISETP.NE.AND P5, PT, R36, R27.reuse, PT ;  /* 0x0000001b2400720c */ /* 0x080fe40003fa5270 */
[----:B--2---:R-:W-:Y:S02]  /*1f190*/  PRMT R37, R16, 0x9910, RZ ;  /* 0x0000991010257816 */ /* 0x004fe400000000ff */
[----:B0-----:R-:W-:Y:S02]  /*1f1a0*/  ISETP.GE.U32.AND P4, PT, R8, R28, PT ;  /* 0x0000001c0800720c */ /* 0x001fe40003f86070 */
[----:B------:R-:W-:Y:S02]  /*1f1b0*/  ISETP.GE.AND P2, PT, R36, R27, PT ;  /* 0x0000001b2400720c */ /* 0x000fe40003f46270 */
[CC--:B------:R-:W-:Y:S02]  /*1f1c0*/  ISETP.NE.AND P6, PT, R38.reuse, R37.reuse, PT ;  /* 0x000000252600720c */ /* 0x0c0fe40003fc5270 */
[----:B------:R-:W-:Y:S01]  /*1f1d0*/  ISETP.GE.AND P3, PT, R38, R37, PT ;  /* 0x000000252600720c */ /* 0x000fe20003f66270 */
[----:B------:R-:W-:Y:S01]  /*1f1e0*/  IMAD.MOV.U32 R37, RZ, RZ, R12 ;  /* 0x000000ffff257224 */ /* 0x000fe200078e000c */
[----:B------:R-:W-:-:S02]  /*1f1f0*/  ISETP.GE.AND.EX P4, PT, R9, R29, PT, P4 ;  /* 0x0000001d0900720c */ /* 0x000fc40003f86340 */
[----:B---3--:R-:W-:Y:S02]  /*1f200*/  PRMT R36, R20, 0x9910, RZ ;  /* 0x0000991014247816 */ /* 0x008fe400000000ff */
[----:B------:R-:W-:Y:S02]  /*1f210*/  SEL R12, RZ, 0xffffffff, !P2 ;  /* 0xffffffffff0c7807 */ /* 0x000fe40005000000 */
[----:B----4-:R-:W-:Y:S02]  /*1f220*/  PRMT R38, R22, 0x9910, RZ ;  /* 0x0000991016267816 */ /* 0x010fe400000000ff */
[----:B-----5:R-:W-:Y:S02]  /*1f230*/  ISETP.GE.U32.AND P2, PT, R6, R30, PT ;  /* 0x0000001e0600720c */ /* 0x020fe40003f46070 */
[----:B------:R-:W-:Y:S02]  /*1f240*/  @!P5 SEL R12, RZ, 0xffffffff, !P4 ;  /* 0xffffffffff0cd807 */ /* 0x000fe40006000000 */
[----:B------:R-:W-:-:S02]  /*1f250*/  SEL R27, RZ, 0xffffffff, !P3 ;  /* 0xffffffffff1b7807 */ /* 0x000fc40005800000 */
[----:B------:R-:W-:Y:S02]  /*1f260*/  ISETP.GE.AND P4, PT, R37, R36, PT ;  /* 0x000000242500720c */ /* 0x000fe40003f86270 */
[----:B------:R-:W-:Y:S02]  /*1f270*/  ISETP.NE.AND P5, PT, R39, R38, PT ;  /* 0x000000262700720c */ /* 0x000fe40003fa5270 */
[----:B------:R-:W-:Y:S02]  /*1f280*/  ISETP.GE.AND.EX P2, PT, R7, R31, PT, P2 ;  /* 0x0000001f0700720c */ /* 0x000fe40003f46320 */
[----:B------:R-:W-:Y:S02]  /*1f290*/  ISETP.NE.AND P3, PT, R37, R36, PT ;  /* 0x000000242500720c */ /* 0x000fe40003f65270 */
[----:B------:R-:W-:Y:S02]  /*1f2a0*/  SEL R36, RZ, 0xffffffff, !P4 ;  /* 0xffffffffff247807 */ /* 0x000fe40006000000 */
[----:B------:R-:W-:-:S02]  /*1f2b0*/  @!P6 SEL R27, RZ, 0xffffffff, !P2 ;  /* 0xffffffffff1be807 */ /* 0x000fc40005000000 */
[----:B------:R-:W-:Y:S02]  /*1f2c0*/  ISETP.GE.U32.AND P4, PT, R0, R34, PT ;  /* 0x000000220000720c */ /* 0x000fe40003f86070 */
[----:B------:R-:W-:Y:S02]  /*1f2d0*/  ISETP.GE.U32.AND P2, PT, R18, R32, PT ;  /* 0x000000201200720c */ /* 0x000fe40003f46070 */
[----:B------:R-:W-:Y:S02]  /*1f2e0*/  ISETP.GE.AND P6, PT, R39, R38, PT ;  /* 0x000000262700720c */ /* 0x000fe40003fc6270 */
[----:B------:R-:W-:Y:S02]  /*1f2f0*/  ISETP.GE.AND.EX P4, PT, R3, R35, PT, P4 ;  /* 0x000000230300720c */ /* 0x000fe40003f86340 */
[----:B------:R-:W-:Y:S02]  /*1f300*/  ISETP.GE.AND.EX P2, PT, R19, R33, PT, P2 ;  /* 0x000000211300720c */ /* 0x000fe40003f46320 */
[----:B------:R-:W-:-:S02]  /*1f310*/  LOP3.LUT R27, R27, 0x1, RZ, 0xc0, !PT ;  /* 0x000000011b1b7812 */ /* 0x000fc400078ec0ff */
[----:B------:R-:W-:Y:S02]  /*1f320*/  SEL R37, RZ, 0xffffffff, !P6 ;  /* 0xffffffffff257807 */ /* 0x000fe40007000000 */
[----:B------:R-:W-:Y:S02]  /*1f330*/  @!P5 SEL R37, RZ, 0xffffffff, !P4 ;  /* 0xffffffffff25d807 */ /* 0x000fe40006000000 */
[----:B------:R-:W-:Y:S02]  /*1f340*/  @!P3 SEL R36, RZ, 0xffffffff, !P2 ;  /* 0xffffffffff24b807 */ /* 0x000fe40005000000 */
[----:B------:R-:W-:Y:S02]  /*1f350*/  ISETP.NE.U32.AND P2, PT, R27, 0x1, PT ;  /* 0x000000011b00780c */ /* 0x000fe40003f45070 */
[----:B------:R-:W-:Y:S02]  /*1f360*/  LOP3.LUT R37, R37, 0x1, RZ, 0xc0, !PT ;  /* 0x0000000125257812 */ /* 0x000fe400078ec0ff */
[----:B------:R-:W-:-:S02]  /*1f370*/  SEL R7, R31, R7, !P2 ;  /* 0x000000071f077207 */ /* 0x000fc40005000000 */
[----:B------:R-:W-:Y:S02]  /*1f380*/  SEL R6, R30, R6, !P2 ;  /* 0x000000061e067207 */ /* 0x000fe40005000000 */
[----:B------:R-:W-:Y:S02]  /*1f390*/  SEL R31, R16, R11, !P2 ;  /* 0x0000000b101f7207 */ /* 0x000fe40005000000 */
[----:B------:R-:W-:Y:S01]  /*1f3a0*/  LOP3.LUT R12, R12, 0x1, RZ, 0xc0, !PT ;  /* 0x000000010c0c7812 */ /* 0x000fe200078ec0ff */
[----:B------:R1:W-:Y:S01]  /*1f3b0*/  STS.64 [R10+0x18], R6 ;  /* 0x000018060a007388 */ /* 0x0003e20000000a00 */
[----:B------:R-:W-:Y:S02]  /*1f3c0*/  LOP3.LUT R36, R36, 0x1, RZ, 0xc0, !PT ;  /* 0x0000000124247812 */ /* 0x000fe400078ec0ff */
[----:B------:R-:W-:Y:S01]  /*1f3d0*/  ISETP.NE.U32.AND P2, PT, R37, 0x1, PT ;  /* 0x000000012500780c */ /* 0x000fe20003f45070 */
[----:B------:R1:W-:Y:S01]  /*1f3e0*/  STS.U16 [R10+0x10], R31 ;  /* 0x0000101f0a007388 */ /* 0x0003e20000000400 */
[----:B------:R-:W-:-:S02]  /*1f3f0*/  ISETP.NE.U32.AND P6, PT, R12, 0x1, PT ;  /* 0x000000010c00780c */ /* 0x000fc40003fc5070 */
[----:B------:R-:W-:Y:S02]  /*1f400*/  ISETP.NE.U32.AND P3, PT, R36, 0x1, PT ;  /* 0x000000012400780c */ /* 0x000fe40003f65070 */
[----:B------:R-:W-:Y:S02]  /*1f410*/  SEL R0, R34, R0, !P2 ;  /* 0x0000000022007207 */ /* 0x000fe40005000000 */
[----:B------:R-:W-:Y:S02]  /*1f420*/  SEL R3, R35, R3, !P2 ;  /* 0x0000000323037207 */ /* 0x000fe40005000000 */
[----:B------:R-:W-:Y:S01]  /*1f430*/  SEL R8, R28, R8, !P6 ;  /* 0x000000081c087207 */ /* 0x000fe20007000000 */
        /* <DEDUP_REMOVED lines=18> */
.L_x_2389:
[----:B------:R-:W-:Y:S05]  /*1f560*/  BSYNC.RECONVERGENT B0 ;  /* 0x0000000000007941 */ /* 0x000fea0003800200 */
.L_x_2388:
[----:B------:R-:W-:-:S03]  /*1f570*/  UISETP.GT.U32.AND UP0, UPT, UR4, 0x3, UPT ;  /* 0x000000030400788c */ /* 0x000fc6000bf04070 */
[----:B------:R-:W-:-:S06]  /*1f580*/  UMOV UR4, UR7 ;  /* 0x0000000700047c82 */ /* 0x000fcc0008000000 */
[----:B------:R-:W-:Y:S05]  /*1f590*/  BRA.U UP0, `(.L_x_2390) ;  /* 0xfffffff900a07547 */ /* 0x000fea000b83ffff */
.L_x_2387:
[----:B------:R-:W2:Y:S02]  /*1f5a0*/  LDCU UR4, c[0x0][0x3b0] ;  /* 0x00007600ff0477ac */ /* 0x000ea40008000800 */
[----:B--2---:R-:W-:-:S09]  /*1f5b0*/  UISETP.NE.AND UP0, UPT, UR4, URZ, UPT ;  /* 0x000000ff0400728c */ /* 0x004fd2000bf05270 */
[----:B------:R-:W-:Y:S05]  /*1f5c0*/  BRA.U !UP0, `(.L_x_2391) ;  /* 0x0000000908b47547 */ /* 0x000fea000b800000 */
[----:B------:R-:W-:Y:S02]  /*1f5d0*/  UISETP.GE.U32.AND UP0, UPT, UR5, 0x21, UPT ;  /* 0x000000210500788c */ /* 0x000fe4000bf06070 */
[----:B------:R-:W-:-:S07]  /*1f5e0*/  UMOV UR4, UR5 ;  /* 0x0000000500047c82 */ /* 0x000fce0008000000 */
[----:B------:R-:W-:Y:S05]  /*1f5f0*/  BRA.U !UP0, `(.L_x_2392) ;  /* 0x0000000508887547 */ /* 0x000fea000b800000 */
[----:B------:R-:W-:Y:S01]  /*1f600*/  IMAD.MOV.U32 R2, RZ, RZ, R0 ;  /* 0x000000ffff027224 */ /* 0x000fe200078e0000 */
[----:B------:R2:W-:Y:S01]  /*1f610*/  STS.64 [R10+0x8], R8 ;  /* 0x000008080a007388 */ /* 0x0005e20000000a00 */
[----:B------:R-:W-:Y:S01]  /*1f620*/  UISETP.GE.U32.AND UP0, UPT, UR5, 0x40, UPT ;  /* 0x000000400500788c */ /* 0x000fe2000bf06070 */
[----:B------:R-:W-:Y:S02]  /*1f630*/  UMOV UR4, 0x20 ;  /* 0x0000002000047882 */ /* 0x000fe40000000000 */
        /* <DEDUP_REMOVED lines=8> */
[----:B--2---:R-:W-:-:S07]  /*1f6c0*/  IMAD.U32 R2, RZ, RZ, UR5 ;  /* 0x00000005ff027e24 */ /* 0x004fce000f8e00ff */
.L_x_2395:
        /* <DEDUP_REMOVED lines=9> */
[----:B-1----:R-:W-:Y:S02]  /*1f760*/  PRMT R27, R21, 0x9910, RZ ;  /* 0x00009910151b7816 */ /* 0x002fe400000000ff */
[----:B------:R-:W-:Y:S02]  /*1f770*/  PRMT R37, R11, 0x9910, RZ ;  /* 0x000099100b257816 */ /* 0x000fe400000000ff */
[----:B------:R-:W1:Y:S01]  /*1f780*/  LDS.U16 R12, [R2] ;  /* 0x00000000020c7984 */ /* 0x000e620000000400 */
[----:B------:R-:W-:-:S03]  /*1f790*/  PRMT R36, R13, 0x9910, RZ ;  /* 0x000099100d247816 */ /* 0x000fc600000000ff */
[----:B------:R-:W2:Y:S04]  /*1f7a0*/  LDS.U16 R14, [R2+0x10] ;  /* 0x00001000020e7984 */ /* 0x000ea80000000400 */
[----:B0-----:R-:W0:Y:S04]  /*1f7b0*/  LDS.64 R28, [R2+0x8] ;  /* 0x00000800021c7984 */ /* 0x001e280000000a00 */
[----:B------:R-:W3:Y:S04]  /*1f7c0*/  LDS.U16 R16, [R2+0x20] ;  /* 0x0000200002107984 */ /* 0x000ee80000000400 */
[----:B------:R-:W4:Y:S04]  /*1f7d0*/  LDS.64 R30, [R2+0x18] ;  /* 0x00001800021e7984 */ /* 0x000f280000000a00 */
[----:B------:R-:W5:Y:S04]  /*1f7e0*/  LDS.U16 R20, [R2+0x30] ;  /* 0x0000300002147984 */ /* 0x000f680000000400 */
[----:B------:R-:W5:Y:S04]  /*1f7f0*/  LDS.64 R32, [R2+0x28] ;  /* 0x0000280002207984 */ /* 0x000f680000000a00 */
[----:B------:R0:W5:Y:S01]  /*1f800*/  LDS.64 R34, [R2+0x38] ;  /* 0x0000380002227984 */ /* 0x0001620000000a00 */
[----:B-1----:R-:W-:-:S04]  /*1f810*/  PRMT R22, R12, 0x9910, RZ ;  /* 0x000099100c167816 */ /* 0x002fc800000000ff */
[CC--:B------:R-:W-:Y:S02]  /*1f820*/  ISETP.NE.AND P5, PT, R27.reuse, R22.reuse, PT ;  /* 0x000000161b00720c */ /* 0x0c0fe40003fa5270 */
[----:B------:R-:W-:Y:S02]  /*1f830*/  ISETP.GE.AND P2, PT, R27, R22, PT ;  /* 0x000000161b00720c */ /* 0x000fe40003f46270 */
[----:B--2---:R-:W-:Y:S02]  /*1f840*/  PRMT R22, R14, 0x9910, RZ ;  /* 0x000099100e167816 */ /* 0x004fe400000000ff */
[----:B0-----:R-:W-:Y:S02]  /*1f850*/  ISETP.GE.U32.AND P3, PT, R8, R28, PT ;  /* 0x0000001c0800720c */ /* 0x001fe40003f66070 */
[----:B------:R-:W-:Y:S02]  /*1f860*/  SEL R2, RZ, 0xffffffff, !P2 ;  /* 0xffffffffff027807 */ /* 0x000fe40005000000 */
[----:B------:R-:W-:-:S02]  /*1f870*/  ISETP.NE.AND P6, PT, R37, R22, PT ;  /* 0x000000162500720c */ /* 0x000fc40003fc5270 */
[----:B------:R-:W-:Y:S02]  /*1f880*/  ISETP.GE.AND P2, PT, R37, R22, PT ;  /* 0x000000162500720c */ /* 0x000fe40003f46270 */
[----:B------:R-:W-:Y:S02]  /*1f890*/  ISETP.GE.AND.EX P3, PT, R9, R29, PT, P3 ;  /* 0x0000001d0900720c */ /* 0x000fe40003f66330 */
[----:B---3--:R-:W-:Y:S02]  /*1f8a0*/  PRMT R27, R16, 0x9910, RZ ;  /* 0x00009910101b7816 */ /* 0x008fe400000000ff */
[----:B------:R-:W-:Y:S02]  /*1f8b0*/  SEL R22, RZ, 0xffffffff, !P2 ;  /* 0xffffffffff167807 */ /* 0x000fe40005000000 */
[----:B----4-:R-:W-:Y:S02]  /*1f8c0*/  ISETP.GE.U32.AND P2, PT, R6, R30, PT ;  /* 0x0000001e0600720c */ /* 0x010fe40003f46070 */
[----:B------:R-:W-:-:S02]  /*1f8d0*/  @!P5 SEL R2, RZ, 0xffffffff, !P3 ;  /* 0xffffffffff02d807 */ /* 0x000fc40005800000 */
[CC--:B------:R-:W-:Y:S02]  /*1f8e0*/  ISETP.NE.AND P5, PT, R36.reuse, R27.reuse, PT ;  /* 0x0000001b2400720c */ /* 0x0c0fe40003fa5270 */
[----:B------:R-:W-:Y:S02]  /*1f8f0*/  ISETP.GE.AND P3, PT, R36, R27, PT ;  /* 0x0000001b2400720c */ /* 0x000fe40003f66270 */
[----:B------:R-:W-:Y:S02]  /*1f900*/  ISETP.GE.AND.EX P2, PT, R7, R31, PT, P2 ;  /* 0x0000001f0700720c */ /* 0x000fe40003f46320 */
[----:B------:R-:W-:Y:S02]  /*1f910*/  PRMT R37, R15, 0x9910, RZ ;  /* 0x000099100f257816 */ /* 0x000fe400000000ff */
[----:B-----5:R-:W-:Y:S02]  /*1f920*/  PRMT R36, R20, 0x9910, RZ ;  /* 0x0000991014247816 */ /* 0x020fe400000000ff */
[----:B------:R-:W-:-:S02]  /*1f930*/  SEL R27, RZ, 0xffffffff, !P3 ;  /* 0xffffffffff1b7807 */ /* 0x000fc40005800000 */
[----:B------:R-:W-:Y:S02]  /*1f940*/  ISETP.GE.U32.AND P3, PT, R18, R32, PT ;  /* 0x000000201200720c */ /* 0x000fe40003f66070 */
[----:B------:R-:W-:Y:S02]  /*1f950*/  @!P6 SEL R22, RZ, 0xffffffff, !P2 ;  /* 0xffffffffff16e807 */ /* 0x000fe40005000000 */
[----:B------:R-:W-:Y:S02]  /*1f960*/  ISETP.NE.AND P6, PT, R37, R36, PT ;  /* 0x000000242500720c */ /* 0x000fe40003fc5270 */
[----:B------:R-:W-:Y:S02]  /*1f970*/  ISETP.GE.AND.EX P3, PT, R19, R33, PT, P3 ;  /* 0x000000211300720c */ /* 0x000fe40003f66330 */
[----:B------:R-:W-:Y:S02]  /*1f980*/  ISETP.GE.U32.AND P2, PT, R0, R34, PT ;  /* 0x000000220000720c */ /* 0x000fe40003f46070 */
[----:B------:R-:W-:-:S02]  /*1f990*/  @!P5 SEL R27, RZ, 0xffffffff, !P3 ;  /* 0xffffffffff1bd807 */ /* 0x000fc40005800000 */
[----:B------:R-:W-:Y:S02]  /*1f9a0*/  ISETP.GE.AND P5, PT, R37, R36, PT ;  /* 0x000000242500720c */ /* 0x000fe40003fa6270 */
[----:B------:R-:W-:Y:S02]  /*1f9b0*/  ISETP.GE.AND.EX P2, PT, R3, R35, PT, P2 ;  /* 0x000000230300720c */ /* 0x000fe40003f46320 */
[----:B------:R-:W-:Y:S02]  /*1f9c0*/  LOP3.LUT R2, R2, 0x1, RZ, 0xc0, !PT ;  /* 0x0000000102027812 */ /* 0x000fe400078ec0ff */
[----:B------:R-:W-:Y:S02]  /*1f9d0*/  SEL R36, RZ, 0xffffffff, !P5 ;  /* 0xffffffffff247807 */ /* 0x000fe40006800000 */
[----:B------:R-:W-:Y:S02]  /*1f9e0*/  LOP3.LUT R22, R22, 0x1, RZ, 0xc0, !PT ;  /* 0x0000000116167812 */ /* 0x000fe400078ec0ff */
[----:B------:R-:W-:-:S02]  /*1f9f0*/  @!P6 SEL R36, RZ, 0xffffffff, !P2 ;  /* 0xffffffffff24e807 */ /* 0x000fc40005000000 */
[----:B------:R-:W-:Y:S02]  /*1fa00*/  ISETP.NE.U32.AND P3, PT, R2, 0x1, PT ;  /* 0x000000010200780c */ /* 0x000fe40003f65070 */
[----:B------:R-:W-:Y:S02]  /*1fa10*/  ISETP.NE.U32.AND P2, PT, R22, 0x1, PT ;  /* 0x000000011600780c */ /* 0x000fe40003f45070 */
[----:B------:R-:W-:Y:S02]  /*1fa20*/  LOP3.LUT R36, R36, 0x1, RZ, 0xc0, !PT ;  /* 0x0000000124247812 */ /* 0x000fe400078ec0ff */
[----:B------:R-:W-:Y:S02]  /*1fa30*/  SEL R9, R29, R9, !P3 ;  /* 0x000000091d097207 */ /* 0x000fe40005800000 */
[----:B------:R-:W-:Y:S02]  /*1fa40*/  SEL R6, R30, R6, !P2 ;  /* 0x000000061e067207 */ /* 0x000fe40005000000 */
[----:B------:R-:W-:-:S02]  /*1fa50*/  SEL R7, R31, R7, !P2 ;  /* 0x000000071f077207 */ /* 0x000fc40005000000 */
[----:B------:R-:W-:Y:S02]  /*1fa60*/  SEL R29, R14, R11, !P2 ;  /* 0x0000000b0e1d7207 */ /* 0x000fe40005000000 */
[----:B------:R-:W-:Y:S01]  /*1fa70*/  LOP3.LUT R2, R27, 0x1, RZ, 0xc0, !PT ;  /* 0x000000011b027812 */ /* 0x000fe200078ec0ff */
[----:B------:R2:W-:Y:S01]  /*1fa80*/  STS.64 [R10+0x18], R6 ;  /* 0x000018060a007388 */ /* 0x0005e20000000a00 */
[----:B------:R-:W-:Y:S02]  /*1fa90*/  ISETP.NE.U32.AND P2, PT, R36, 0x1, PT ;  /* 0x000000012400780c */ /* 0x000fe40003f45070 */
[----:B------:R-:W-:Y:S01]  /*1faa0*/  SEL R8, R28, R8, !P3 ;  /* 0x000000081c087207 */ /* 0x000fe20005800000 */
[----:B------:R2:W-:Y:S01]  /*1fab0*/  STS.U16 [R10+0x10], R29 ;  /* 0x0000101d0a007388 */ /* 0x0005e20000000400 */
[----:B------:R-:W-:Y:S02]  /*1fac0*/  SEL R27, R12, R21, !P3 ;  /* 0x000000150c1b7207 */ /* 0x000fe40005800000 */
[----:B------:R-:W-:Y:S01]  /*1fad0*/  ISETP.NE.U32.AND P3, PT, R2, 0x1, PT ;  /* 0x000000010200780c */ /* 0x000fe20003f65070 */
[----:B------:R2:W-:Y:S01]  /*1fae0*/  STS.64 [R10+0x8], R8 ;  /* 0x000008080a007388 */ /* 0x0005e20000000a00 */
[----:B------:R-:W-:-:S02]  /*1faf0*/  SEL R0, R34, R0, !P2 ;  /* 0x0000000022007207 */ /* 0x000fc40005000000 */
[----:B------:R-:W-:Y:S01]  /*1fb00*/  SEL R19, R33, R19, !P3 ;  /* 0x0000001321137207 */ /* 0x000fe20005800000 */
[----:B------:R2:W-:Y:S01]  /*1fb10*/  STS.U16 [R10], R27 ;  /* 0x0000001b0a007388 */ /* 0x0005e20000000400 */
[----:B------:R-:W-:Y:S01]  /*1fb20*/  SEL R18, R32, R18, !P3 ;  /* 0x0000001220127207 */ /* 0x000fe20005800000 */
[----:B------:R-:W-:Y:S01]  /*1fb30*/  IMAD.MOV.U32 R2, RZ, RZ, R0 ;  /* 0x000000ffff027224 */ /* 0x000fe200078e0000 */
        /* <DEDUP_REMOVED lines=8> */
[----:B------:R2:W-:Y:S01]  /*1fbc0*/  STS.U16 [R10+0x20], R31 ;  /* 0x0000201f0a007388 */ /* 0x0005e20000000400 */
[----:B------:R-:W-:-:S03]  /*1fbd0*/  PRMT R15, R33, 0x7610, R15 ;  /* 0x00007610210f7816 */ /* 0x000fc6000000000f */
[----:B------:R2:W-:Y:S04]  /*1fbe0*/  STS.U16 [R10+0x30], R33 ;  /* 0x000030210a007388 */ /* 0x0005e80000000400 */
.L_x_2394:
[----:B------:R-:W-:Y:S05]  /*1fbf0*/  BSYNC.RECONVERGENT B0 ;  /* 0x0000000000007941 */ /* 0x000fea0003800200 */
.L_x_2393:
[----:B--2---:R-:W-:Y:S01]  /*1fc00*/  IMAD.MOV.U32 R2, RZ, RZ, R38 ;  /* 0x000000ffff027224 */ /* 0x004fe200078e0026 */
[----:B------:R-:W-:Y:S06]  /*1fc10*/  @P4 BRA `(.L_x_2395) ;  /* 0xfffffff800ac4947 */ /* 0x000fec000383ffff */
.L_x_2392:
[----:B------:R-:W-:Y:S01]  /*1fc20*/  BAR.SYNC.DEFER_BLOCKING 0x0 ;  /* 0x0000000000007b1d */ /* 0x000fe20000010000 */
[----:B------:R-:W-:-:S09]  /*1fc30*/  UISETP.GE.U32.AND UP0, UPT, UR4, 0x2, UPT ;  /* 0x000000020400788c */ /* 0x000fd2000bf06070 */
[----:B------:R-:W-:Y:S05]  /*1fc40*/  BRA.U !UP0, `(.L_x_2391) ;  /* 0x0000000508147547 */ /* 0x000fea000b800000 */
[----:B--2---:R-:W-:-:S07]  /*1fc50*/  IMAD.MOV.U32 R2, RZ, RZ, 0x1 ;  /* 0x00000001ff027424 */ /* 0x004fce00078e00ff */
.L_x_2396:
[----:B-1----:R-:W-:Y:S01]  /*1fc60*/  PRMT R31, R21, 0x9910, RZ ;  /* 0x00009910151f7816 */ /* 0x002fe200000000ff */
[----:B------:R-:W1:Y:S01]  /*1fc70*/  SHFL.DOWN PT, R17, R8, R2, 0x1f ;  /* 0x08001f0208117589 */ /* 0x000e6200000e0000 */
[----:B------:R-:W-:Y:S02]  /*1fc80*/  PRMT R35, R11, 0x9910, RZ ;  /* 0x000099100b237816 */ /* 0x000fe400000000ff */
[----:B------:R-:W-:Y:S01]  /*1fc90*/  PRMT R38, R15, 0x9910, RZ ;  /* 0x000099100f267816 */ /* 0x000fe200000000ff */
[----:B0-----:R-:W0:Y:S01]  /*1fca0*/  SHFL.DOWN PT, R10, R31, R2, 0x1f ;  /* 0x08001f021f0a7589 */ /* 0x001e2200000e0000 */
[----:B------:R-:W-:-:S03]  /*1fcb0*/  PRMT R36, R13, 0x9910, RZ ;  /* 0x000099100d247816 */ /* 0x000fc600000000ff */
[----:B------:R-:W2:Y:S04]  /*1fcc0*/  SHFL.DOWN PT, R16, R35, R2, 0x1f ;  /* 0x08001f0223107589 */ /* 0x000ea800000e0000 */
[----:B------:R-:W3:Y:S04]  /*1fcd0*/  SHFL.DOWN PT, R12, R9, R2, 0x1f ;  /* 0x08001f02090c7589 */ /* 0x000ee800000e0000 */
[----:B------:R-:W4:Y:S04]  /*1fce0*/  SHFL.DOWN PT, R32, R38, R2, 0x1f ;  /* 0x08001f0226207589 */ /* 0x000f2800000e0000 */
[----:B------:R-:W5:Y:S04]  /*1fcf0*/  SHFL.DOWN PT, R27, R6, R2, 0x1f ;  /* 0x08001f02061b7589 */ /* 0x000f6800000e0000 */
[----:B------:R-:W5:Y:S01]  /*1fd00*/  SHFL.DOWN PT, R20, R7, R2, 0x1f ;  /* 0x08001f0207147589 */ /* 0x000f6200000e0000 */
[----:B-1----:R-:W-:-:S03]  /*1fd10*/  ISETP.GE.U32.AND P3, PT, R8, R17, PT ;  /* 0x000000110800720c */ /* 0x002fc60003f66070 */
[----:B------:R-:W1:Y:S01]  /*1fd20*/  SHFL.DOWN PT, R29, R18, R2, 0x1f ;  /* 0x08001f02121d7589 */ /* 0x000e6200000e0000 */
[----:B0-----:R-:W-:-:S03]  /*1fd30*/  PRMT R14, R10, 0x9910, RZ ;  /* 0x000099100a0e7816 */ /* 0x001fc600000000ff */
[----:B------:R-:W0:Y:S01]  /*1fd40*/  SHFL.DOWN PT, R28, R36, R2, 0x1f ;  /* 0x08001f02241c7589 */ /* 0x000e2200000e0000 */
[----:B--2---:R-:W-:Y:S02]  /*1fd50*/  PRMT R22, R16, 0x9910, RZ ;  /* 0x0000991010167816 */ /* 0x004fe400000000ff */
[----:B------:R-:W-:Y:S01]  /*1fd60*/  ISETP.NE.AND P5, PT, R31, R14, PT ;  /* 0x0000000e1f00720c */ /* 0x000fe20003fa5270 */
[----:B------:R-:W-:Y:S01]  /*1fd70*/  SHFL.DOWN PT, R30, R19, R2, 0x1f ;  /* 0x08001f02131e7589 */ /* 0x000fe200000e0000 */
[----:B---3--:R-:W-:Y:S02]  /*1fd80*/  ISETP.GE.AND.EX P3, PT, R9, R12, PT, P3 ;  /* 0x0000000c0900720c */ /* 0x008fe40003f66330 */
[----:B------:R-:W-:Y:S01]  /*1fd90*/  ISETP.NE.AND P4, PT, R35, R22, PT ;  /* 0x000000162300720c */ /* 0x000fe20003f85270 */
[----:B------:R-:W2:Y:S01]  /*1fda0*/  SHFL.DOWN PT, R33, R0, R2, 0x1f ;  /* 0x08001f0200217589 */ /* 0x000ea200000e0000 */
[----:B----4-:R-:W-:Y:S02]  /*1fdb0*/  PRMT R37, R32, 0x9910, RZ ;  /* 0x0000991020257816 */ /* 0x010fe400000000ff */
[----:B------:R-:W-:Y:S01]  /*1fdc0*/  ISETP.GE.AND P6, PT, R31, R14, PT ;  /* 0x0000000e1f00720c */ /* 0x000fe20003fc6270 */
[----:B------:R3:W4:Y:S01]  /*1fdd0*/  SHFL.DOWN PT, R34, R3, R2, 0x1f ;  /* 0x08001f0203227589 */ /* 0x00072200000e0000 */
[----:B-----5:R-:W-:-:S02]  /*1fde0*/  ISETP.GE.U32.AND P2, PT, R6, R27, PT ;  /* 0x0000001b0600720c */ /* 0x020fc40003f46070 */
[----:B------:R-:W-:Y:S02]  /*1fdf0*/  SEL R14, RZ, 0xffffffff, !P3 ;  /* 0xffffffffff0e7807 */ /* 0x000fe40005800000 */
[----:B------:R-:W-:Y:S01]  /*1fe00*/  ISETP.GE.AND P3, PT, R35, R22, PT ;  /* 0x000000162300720c */ /* 0x000fe20003f66270 */
[----:B------:R-:W-:Y:S01]  /*1fe10*/  IMAD.MOV.U32 R35, RZ, RZ, R37 ;  /* 0x000000ffff237224 */ /* 0x000fe200078e0025 */
[----:B------:R-:W-:Y:S02]  /*1fe20*/  ISETP.GE.AND.EX P2, PT, R7, R20, PT, P2 ;  /* 0x000000140700720c */ /* 0x000fe40003f46320 */
[----:B------:R-:W-:Y:S01]  /*1fe30*/  @P5 SEL R14, RZ, 0xffffffff, !P6 ;  /* 0xffffffffff0e5807 */ /* 0x000fe20007000000 */
[----:B---3--:R-:W-:Y:S01]  /*1fe40*/  IMAD.SHL.U32 R2, R2, 0x2, RZ ;  /* 0x0000000202027824 */ /* 0x008fe200078e00ff */
[----:B------:R-:W-:Y:S02]  /*1fe50*/  SEL R22, RZ, 0xffffffff, !P2 ;  /* 0xffffffffff167807 */ /* 0x000fe40005000000 */
[----:B-1----:R-:W-:-:S02]  /*1fe60*/  ISETP.GE.U32.AND P2, PT, R18, R29, PT ;  /* 0x0000001d1200720c */ /* 0x002fc40003f46070 */
[----:B------:R-:W-:Y:S02]  /*1fe70*/  ISETP.NE.AND P6, PT, R38, R35, PT ;  /* 0x000000232600720c */ /* 0x000fe40003fc5270 */
[----:B0-----:R-:W-:Y:S02]  /*1fe80*/  PRMT R31, R28, 0x9910, RZ ;  /* 0x000099101c1f7816 */ /* 0x001fe400000000ff */
[----:B------:R-:W-:Y:S02]  /*1fe90*/  @P4 SEL R22, RZ, 0xffffffff, !P3 ;  /* 0xffffffffff164807 */ /* 0x000fe40005800000 */
[----:B--2---:R-:W-:Y:S02]  /*1fea0*/  ISETP.GE.U32.AND P3, PT, R0, R33, PT ;  /* 0x000000210000720c */ /* 0x004fe40003f66070 */
[----:B------:R-:W-:Y:S02]  /*1feb0*/  ISETP.GE.AND.EX P2, PT, R19, R30, PT, P2 ;  /* 0x0000001e1300720c */ /* 0x000fe40003f46320 */
[----:B------:R-:W-:-:S02]  /*1fec0*/  ISETP.NE.AND P5, PT, R36, R31, PT ;  /* 0x0000001f2400720c */ /* 0x000fc40003fa5270 */
[----:B------:R-:W-:Y:S02]  /*1fed0*/  ISETP.GE.AND P4, PT, R36, R31, PT ;  /* 0x0000001f2400720c */ /* 0x000fe40003f86270 */
[----:B----4-:R-:W-:Y:S02]  /*1fee0*/  ISETP.GE.AND.EX P3, PT, R3, R34, PT, P3 ;  /* 0x000000220300720c */ /* 0x010fe40003f66330 */
[----:B------:R-:W-:Y:S02]  /*1fef0*/  SEL R31, RZ, 0xffffffff, !P2 ;  /* 0xffffffffff1f7807 */ /* 0x000fe40005000000 */
[----:B------:R-:W-:Y:S02]  /*1ff00*/  ISETP.GE.AND P2, PT, R38, R35, PT ;  /* 0x000000232600720c */ /* 0x000fe40003f46270 */
[----:B------:R-:W-:Y:S02]  /*1ff10*/  LOP3.LUT R14, R14, 0x1, RZ, 0xc0, !PT ;  /* 0x000000010e0e7812 */ /* 0x000fe400078ec0ff */
[----:B------:R-:W-:-:S02]  /*1ff20*/  SEL R35, RZ, 0xffffffff, !P3 ;  /* 0xffffffffff237807 */ /* 0x000fc40005800000 */
[----:B------:R-:W-:Y:S02]  /*1ff30*/  @P6 SEL R35, RZ, 0xffffffff, !P2 ;  /* 0xffffffffff236807 */ /* 0x000fe40005000000 */
[----:B------:R-:W-:Y:S02]  /*1ff40*/  ISETP.NE.U32.AND P2, PT, R14, 0x1, PT ;  /* 0x000000010e00780c */ /* 0x000fe40003f45070 */
[----:B------:R-:W-:Y:S02]  /*1ff50*/  @P5 SEL R31, RZ, 0xffffffff, !P4 ;  /* 0xffffffffff1f5807 */ /* 0x000fe40006000000 */
[----:B------:R-:W-:Y:S02]  /*1ff60*/  SEL R21, R10, R21, !P2 ;  /* 0x000000150a157207 */ /* 0x000fe40005000000 */
[----:B------:R-:W-:Y:S02]  /*1ff70*/  SEL R8, R17, R8, !P2 ;  /* 0x0000000811087207 */ /* 0x000fe40005000000 */
[----:B------:R-:W-:-:S02]  /*1ff80*/  SEL R9, R12, R9, !P2 ;  /* 0x000000090c097207 */ /* 0x000fc40005000000 */
[----:B------:R-:W-:Y:S02]  /*1ff90*/  ISETP.GE.AND P2, PT, R2, UR4, PT ;  /* 0x0000000402007c0c */ /* 0x000fe4000bf46270 */
        /* <DEDUP_REMOVED lines=16> */
.L_x_2391:
[----:B------:R-:W-:Y:S05]  /*200a0*/  @!P1 EXIT ;  /* 0x000000000000994d */ /* 0x000fea0003800000 */
[----:B------:R-:W3:Y:S02]  /*200b0*/  LDCU.U8 UR4, c[0x0][0x7a0] ;  /* 0x0000f400ff0477ac */ /* 0x000ee40008000000 */
[----:B---3--:R-:W-:-:S09]  /*200c0*/  UISETP.NE.AND UP0, UPT, UR4, URZ, UPT ;  /* 0x000000ff0400728c */ /* 0x008fd2000bf05270 */
[----:B------:R-:W-:Y:S05]  /*200d0*/  BRA.U !UP0, `(.L_x_2397) ;  /* 0x0000000108247547 */ /* 0x000fea000b800000 */
[----:B------:R-:W0:Y:S02]  /*200e0*/  LDCU.64 UR4, c[0x0][0x798] ;  /* 0x0000f300ff0477ac */ /* 0x000e240008000a00 */
[----:B012---:R-:W-:Y:S02]  /*200f0*/  IADD3 R8, P1, PT, R8, UR4, RZ ;  /* 0x0000000408087c10 */ /* 0x007fe4000ff3e0ff */
[----:B------:R-:W-:Y:S02]  /*20100*/  IADD3 R6, P2, PT, R6, UR4, RZ ;  /* 0x0000000406067c10 */ /* 0x000fe4000ff5e0ff */
[----:B------:R-:W-:Y:S02]  /*20110*/  IADD3 R18, P3, PT, R18, UR4, RZ ;  /* 0x0000000412127c10 */ /* 0x000fe4000ff7e0ff */
[----:B------:R-:W-:Y:S02]  /*20120*/  IADD3 R0, P4, PT, R0, UR4, RZ ;  /* 0x0000000400007c10 */ /* 0x000fe4000ff9e0ff */
[----:B------:R-:W-:-:S02]  /*20130*/  IADD3.X R9, PT, PT, R9, UR5, RZ, P1, !PT ;  /* 0x0000000509097c10 */ /* 0x000fc40008ffe4ff */
[----:B------:R-:W-:Y:S02]  /*20140*/  IADD3.X R7, PT, PT, R7, UR5, RZ, P2, !PT ;  /* 0x0000000507077c10 */ /* 0x000fe400097fe4ff */
[----:B------:R-:W-:Y:S02]  /*20150*/  IADD3.X R19, PT, PT, R19, UR5, RZ, P3, !PT ;  /* 0x0000000513137c10 */ /* 0x000fe40009ffe4ff */
[----:B------:R-:W-:-:S07]  /*20160*/  IADD3.X R3, PT, PT, R3, UR5, RZ, P4, !PT ;  /* 0x0000000503037c10 */ /* 0x000fce000a7fe4ff */
.L_x_2397:
[----:B------:R-:W-:Y:S05]  /*20170*/  @!P0 BRA `(.L_x_2398) ;  /* 0x0000000800ec8947 */ /* 0x000fea0003800000 */
[----:B------:R-:W-:Y:S05]  /*20180*/  BRA.U !UP0, `(.L_x_2399) ;  /* 0x0000000108547547 */ /* 0x000fea000b800000 */
        /* <DEDUP_REMOVED lines=8> */
[----:B---3--:R-:W-:-:S02]  /*20210*/  IMAD.U32 R4, RZ, RZ, UR4 ;  /* 0x00000004ff047e24 */ /* 0x008fc4000f8e00ff */
[----:B------:R-:W-:Y:S02]  /*20220*/  IMAD.U32 R5, RZ, RZ, UR5 ;  /* 0x00000005ff057e24 */ /* 0x000fe4000f8e00ff */
[----:B--2---:R-:W-:Y:S02]  /*20230*/  IMAD.U32 R6, RZ, RZ, UR8 ;  /* 0x00000008ff067e24 */ /* 0x004fe4000f8e00ff */
[----:B------:R-:W-:Y:S02]  /*20240*/  IMAD.U32 R7, RZ, RZ, UR9 ;  /* 0x00000009ff077e24 */ /* 0x000fe4000f8e00ff */
[----:B----4-:R-:W-:Y:S02]  /*20250*/  IMAD.U32 R10, RZ, RZ, UR6 ;  /* 0x00000006ff0a7e24 */ /* 0x010fe4000f8e00ff */
[----:B0-----:R-:W-:-:S07]  /*20260*/  IMAD.U32 R11, RZ, RZ, UR7 ;  /* 0x00000007ff0b7e24 */ /* 0x001fce000f8e00ff */
[----:B------:R-:W-:-:S07]  /*20270*/  LEPC R20, `(.L_x_2400) ;  /* 0x000000001014794e */ /* 0x000fce0000000000 */
[----:B-1----:R-:W-:Y:S05]  /*20280*/  CALL.ABS.NOINC R2 ;  /* 0x0000000002007343 */ /* 0x002fea0003c00000 */
.L_x_2400:
[----:B------:R-:W-:Y:S02]  /*20290*/  CS2R R8, SRZ ;  /* 0x0000000000087805 */ /* 0x000fe4000001ff00 */
[----:B------:R-:W-:Y:S02]  /*202a0*/  CS2R R6, SRZ ;  /* 0x0000000000067805 */ /* 0x000fe4000001ff00 */
[----:B------:R-:W-:Y:S01]  /*202b0*/  CS2R R18, SRZ ;  /* 0x0000000000127805 */ /* 0x000fe2000001ff00 */
[----:B------:R-:W-:Y:S02]  /*202c0*/  IMAD.MOV.U32 R0, RZ, RZ, RZ ;  /* 0x000000ffff007224 */ /* 0x000fe400078e00ff */
[----:B------:R-:W-:-:S07]  /*202d0*/  IMAD.MOV.U32 R3, RZ, RZ, RZ ;  /* 0x000000ffff037224 */ /* 0x000fce00078e00ff */
.L_x_2399:
[----:B------:R-:W3:Y:S01]  /*202e0*/  LDCU.U8 UR4, c[0x0][0x7a1] ;  /* 0x0000f420ff0477ac */ /* 0x000ee20008000000 */
[----:B------:R-:W-:Y:S02]  /*202f0*/  IMAD.MOV.U32 R16, RZ, RZ, R8 ;  /* 0x000000ffff107224 */ /* 0x000fe400078e0008 */
[----:B------:R-:W-:Y:S02]  /*20300*/  IMAD.MOV.U32 R17, RZ, RZ, R9 ;  /* 0x000000ffff117224 */ /* 0x000fe400078e0009 */
[----:B01----:R-:W-:Y:S02]  /*20310*/  IMAD.MOV.U32 R28, RZ, RZ, R6 ;  /* 0x000000ffff1c7224 */ /* 0x003fe400078e0006 */
[----:B------:R-:W-:Y:S02]  /*20320*/  IMAD.MOV.U32 R29, RZ, RZ, R7 ;  /* 0x000000ffff1d7224 */ /* 0x000fe400078e0007 */
[----:B------:R-:W-:Y:S02]  /*20330*/  IMAD.MOV.U32 R30, RZ, RZ, R0 ;  /* 0x000000ffff1e7224 */ /* 0x000fe400078e0000 */
[----:B------:R-:W-:Y:S01]  /*20340*/  IMAD.MOV.U32 R31, RZ, RZ, R3 ;  /* 0x000000ffff1f7224 */ /* 0x000fe200078e0003 */
[----:B---3--:R-:W-:-:S09]  /*20350*/  UISETP.NE.AND UP0, UPT, UR4, URZ, UPT ;  /* 0x000000ff0400728c */ /* 0x008fd2000bf05270 */
[----:B------:R-:W-:Y:S05]  /*20360*/  BRA.U !UP0, `(.L_x_2401) ;  /* 0x0000000508787547 */ /* 0x000fea000b800000 */
[----:B------:R-:W0:Y:S02]  /*20370*/  LDCU UR4, c[0x0][0x7a4] ;  /* 0x0000f480ff0477ac */ /* 0x000e240008000800 */
[----:B0-----:R-:W-:-:S09]  /*20380*/  UISETP.NE.AND UP0, UPT, UR4, 0x1, UPT ;  /* 0x000000010400788c */ /* 0x001fd2000bf05270 */
[----:B------:R-:W-:Y:S05]  /*20390*/  BRA.U !UP0, `(.L_x_2402) ;  /* 0x0000000108907547 */ /* 0x000fea000b800000 */
[----:B------:R-:W-:Y:S01]  /*203a0*/  MOV R22, 0x0 ;  /* 0x0000000000167802 */ /* 0x000fe20000000f00 */
[----:B------:R-:W0:Y:S01]  /*203b0*/  LDCU.64 UR4, c[0x4][0x3d8] ;  /* 0x01007b00ff0477ac */ /* 0x000e220008000a00 */
[----:B--2---:R-:W-:Y:S02]  /*203c0*/  IMAD.MOV.U32 R8, RZ, RZ, 0x2ef ;  /* 0x000002efff087424 */ /* 0x004fe400078e00ff */
        /* <DEDUP_REMOVED lines=13> */
.L_x_2403:
        /* <DEDUP_REMOVED lines=19> */
.L_x_2404:
[----:B------:R-:W-:Y:S05]  /*205d0*/  BRA `(.L_x_2405) ;  /* 0x0000000000107947 */ /* 0x000fea0003800000 */
.L_x_2402:
[----:B------:R-:W2:Y:S02]  /*205e0*/  LDCU.64 UR4, c[0x0][0x770] ;  /* 0x0000ee00ff0477ac */ /* 0x000ea40008000a00 */
[----:B--2---:R-:W-:-:S05]  /*205f0*/  IADD3 R2, P0, PT, R23, UR4, RZ ;  /* 0x0000000417027c10 */ /* 0x004fca000ff1e0ff */
[----:B------:R-:W-:-:S05]  /*20600*/  IMAD.X R3, RZ, RZ, UR5, P0 ;  /* 0x00000005ff037e24 */ /* 0x000fca00080e06ff */
[----:B------:R0:W-:Y:S03]  /*20610*/  STG.E.64 desc[UR36][R2.64], R16 ;  /* 0x0000001002007986 */ /* 0x0001e6000c101b24 */
.L_x_2405:
        /* <DEDUP_REMOVED lines=14> */
[----:B------:R-:W5:Y:S01]  /*20700*/  LDCU.64 UR8, c[0x4][0x200] ;  /* 0x01004000ff0877ac */ /* 0x000f620008000a00 */
[----:B0-----:R-:W-:-:S02]  /*20710*/  IMAD.U32 R4, RZ, RZ, UR4 ;  /* 0x00000004ff047e24 */ /* 0x001fc4000f8e00ff */
[----:B------:R-:W-:Y:S02]  /*20720*/  IMAD.U32 R5, RZ, RZ, UR5 ;  /* 0x00000005ff057e24 */ /* 0x000fe4000f8e00ff */
[----:B----4-:R-:W-:Y:S02]  /*20730*/  IMAD.U32 R6, RZ, RZ, UR6 ;  /* 0x00000006ff067e24 */ /* 0x010fe4000f8e00ff */
[----:B------:R-:W-:Y:S02]  /*20740*/  IMAD.U32 R7, RZ, RZ, UR7 ;  /* 0x00000007ff077e24 */ /* 0x000fe4000f8e00ff */
[----:B-----5:R-:W-:Y:S02]  /*20750*/  IMAD.U32 R10, RZ, RZ, UR8 ;  /* 0x00000008ff0a7e24 */ /* 0x020fe4000f8e00ff */
[----:B--2---:R-:W-:-:S07]  /*20760*/  IMAD.U32 R11, RZ, RZ, UR9 ;  /* 0x00000009ff0b7e24 */ /* 0x004fce000f8e00ff */
[----:B------:R-:W-:-:S07]  /*20770*/  LEPC R20, `(.L_x_2407) ;  /* 0x000000001014794e */ /* 0x000fce0000000000 */
[----:B-1-3--:R-:W-:Y:S05]  /*20780*/  CALL.ABS.NOINC R2 ;  /* 0x0000000002007343 */ /* 0x00afea0003c00000 */
.L_x_2407:
        /* <DEDUP_REMOVED lines=19> */
.L_x_2408:
[----:B------:R-:W-:Y:S05]  /*208c0*/  BRA `(.L_x_2409) ;  /* 0x00000000000c7947 */ /* 0x000fea0003800000 */
.L_x_2406:
[----:B0-----:R-:W-:-:S05]  /*208d0*/  IADD3 R2, P0, PT, R25, UR6, RZ ;  /* 0x0000000619027c10 */ /* 0x001fca000ff1e0ff */
[----:B------:R-:W-:-:S05]  /*208e0*/  IMAD.X R3, RZ, RZ, UR7, P0 ;  /* 0x00000007ff037e24 */ /* 0x000fca00080e06ff */
[----:B------:R0:W-:Y:S03]  /*208f0*/  STG.E.64 desc[UR36][R2.64], R18 ;  /* 0x0000001202007986 */ /* 0x0001e6000c101b24 */
.L_x_2409:
[----:B------:R-:W2:Y:S02]  /*20900*/  LDCU.64 UR4, c[0x0][0x770] ;  /* 0x0000ee00ff0477ac */ /* 0x000ea40008000a00 */
[----:B--2---:R-:W-:-:S05]  /*20910*/  IADD3 R24, P0, PT, R24, UR4, RZ ;  /* 0x0000000418187c10 */ /* 0x004fca000ff1e0ff */
[----:B------:R-:W-:-:S05]  /*20920*/  IMAD.X R25, RZ, RZ, UR5, P0 ;  /* 0x00000005ff197e24 */ /* 0x000fca00080e06ff */
[----:B------:R-:W-:Y:S01]  /*20930*/  STG.E.64 desc[UR36][R24.64], R30 ;  /* 0x0000001e18007986 */ /* 0x000fe2000c101b24 */
[----:B------:R-:W-:Y:S05]  /*20940*/  EXIT ;  /* 0x000000000000794d */ /* 0x000fea0003800000 */
.L_x_2401:
[----:B--2---:R-:W-:Y:S01]  /*20950*/  MOV R2, 0x0 ;  /* 0x0000000000027802 */ /* 0x004fe20000000f00 */
        /* <DEDUP_REMOVED lines=15> */
.L_x_2410:
        /* <DEDUP_REMOVED lines=15> */
.L_x_2411:
        /* <DEDUP_REMOVED lines=15> */
.L_x_2412:
        /* <DEDUP_REMOVED lines=15> */
.L_x_2413:
[----:B------:R-:W-:Y:S05]  /*20d20*/  EXIT ;  /* 0x000000000000794d */ /* 0x000fea0003800000 */
.L_x_2398:
[----:B------:R-:W3:Y:S02]  /*20d30*/  LDCU.U8 UR4, c[0x0][0x7a1] ;  /* 0x0000f420ff0477ac */ /* 0x000ee40008000000 */
[----:B---3--:R-:W-:Y:S01]  /*20d40*/  UISETP.NE.AND UP1, UPT, UR4, URZ, UPT ;  /* 0x000000ff0400728c */ /* 0x008fe2000bf25270 */
[----:B------:R-:W-:Y:S10]  /*20d50*/  BRA.U !UP0, `(.L_x_2414) ;  /* 0x0000000108f07547 */ /* 0x000ff4000b800000 */
[----:B--2---:R-:W2:Y:S04]  /*20d60*/  LDG.E.U16 R2, desc[UR36][R4.64] ;  /* 0x0000002404027981 */ /* 0x004ea8000c1e1500 */
[----:B------:R-:W3:Y:S04]  /*20d70*/  LDG.E.U16 R12, desc[UR36][R4.64+0x10] ;  /* 0x00001024040c7981 */ /* 0x000ee8000c1e1500 */
[----:B------:R-:W4:Y:S04]  /*20d80*/  LDG.E.64 R16, desc[UR36][R4.64+0x8] ;  /* 0x0000082404107981 */ /* 0x000f28000c1e1b00 */
[----:B------:R-:W5:Y:S04]  /*20d90*/  LDG.E.U16 R20, desc[UR36][R4.64+0x20] ;  /* 0x0000202404147981 */ /* 0x000f68000c1e1500 */
[----:B------:R-:W5:Y:S04]  /*20da0*/  LDG.E.U16 R34, desc[UR36][R4.64+0x30] ;  /* 0x0000302404227981 */ /* 0x000f68000c1e1500 */
[----:B01----:R-:W5:Y:S04]  /*20db0*/  LDG.E.64 R28, desc[UR36][R4.64+0x18] ;  /* 0x00001824041c7981 */ /* 0x003f68000c1e1b00 */
[----:B------:R-:W5:Y:S04]  /*20dc0*/  LDG.E.64 R30, desc[UR36][R4.64+0x28] ;  /* 0x00002824041e7981 */ /* 0x000f68000c1e1b00 */
[----:B------:R-:W5:Y:S01]  /*20dd0*/  LDG.E.64 R32, desc[UR36][R4.64+0x38] ;  /* 0x0000382404207981 */ /* 0x000f62000c1e1b00 */
[----:B------:R-:W-:-:S02]  /*20de0*/  PRMT R27, R21, 0x9910, RZ ;  /* 0x00009910151b7816 */ /* 0x000fc400000000ff */
[----:B------:R-:W-:Y:S02]  /*20df0*/  PRMT R35, R11, 0x9910, RZ ;  /* 0x000099100b237816 */ /* 0x000fe400000000ff */
[----:B--2---:R-:W-:-:S04]  /*20e00*/  PRMT R10, R2, 0x9910, RZ ;  /* 0x00009910020a7816 */ /* 0x004fc800000000ff */
[-C--:B------:R-:W-:Y:S02]  /*20e10*/  ISETP.NE.AND P6, PT, R10, R27.reuse, PT ;  /* 0x0000001b0a00720c */ /* 0x080fe40003fc5270 */
[----:B---3--:R-:W-:Y:S02]  /*20e20*/  PRMT R14, R12, 0x9910, RZ ;  /* 0x000099100c0e7816 */ /* 0x008fe400000000ff */
[----:B----4-:R-:W-:Y:S02]  /*20e30*/  ISETP.GE.U32.AND P5, PT, R16, R8, PT ;  /* 0x000000081000720c */ /* 0x010fe40003fa6070 */
[----:B------:R-:W-:Y:S02]  /*20e40*/  ISETP.GE.AND P1, PT, R10, R27, PT ;  /* 0x0000001b0a00720c */ /* 0x000fe40003f26270 */
[CC--:B------:R-:W-:Y:S02]  /*20e50*/  ISETP.NE.AND P3, PT, R14.reuse, R35.reuse, PT ;  /* 0x000000230e00720c */ /* 0x0c0fe40003f65270 */
[----:B------:R-:W-:-:S02]  /*20e60*/  ISETP.GE.AND P0, PT, R14, R35, PT ;  /* 0x000000230e00720c */ /* 0x000fc40003f06270 */
[----:B------:R-:W-:Y:S02]  /*20e70*/  ISETP.GE.AND.EX P5, PT, R17, R9, PT, P5 ;  /* 0x000000091100720c */ /* 0x000fe40003fa6350 */
[----:B------:R-:W-:Y:S02]  /*20e80*/  PRMT R27, R13, 0x9910, RZ ;  /* 0x000099100d1b7816 */ /* 0x000fe400000000ff */
[----:B------:R-:W-:Y:S02]  /*20e90*/  PRMT R35, R15, 0x9910, RZ ;  /* 0x000099100f237816 */ /* 0x000fe400000000ff */
[----:B-----5:R-:W-:Y:S02]  /*20ea0*/  PRMT R14, R20, 0x9910, RZ ;  /* 0x00009910140e7816 */ /* 0x020fe400000000ff */
[----:B------:R-:W-:Y:S02]  /*20eb0*/  PRMT R22, R34, 0x9910, RZ ;  /* 0x0000991022167816 */ /* 0x000fe400000000ff */
[----:B------:R-:W-:-:S02]  /*20ec0*/  SEL R10, RZ, 0xffffffff, !P1 ;  /* 0xffffffffff0a7807 */ /* 0x000fc40004800000 */
[----:B------:R-:W-:Y:S02]  /*20ed0*/  @!P6 SEL R10, RZ, 0xffffffff, !P5 ;  /* 0xffffffffff0ae807 */ /* 0x000fe40006800000 */
[CC--:B------:R-:W-:Y:S02]  /*20ee0*/  ISETP.NE.AND P4, PT, R14.reuse, R27.reuse, PT ;  /* 0x0000001b0e00720c */ /* 0x0c0fe40003f85270 */
[----:B------:R-:W-:Y:S02]  /*20ef0*/  ISETP.GE.AND P2, PT, R14, R27, PT ;  /* 0x0000001b0e00720c */ /* 0x000fe40003f46270 */
[----:B------:R-:W-:Y:S02]  /*20f00*/  ISETP.GE.U32.AND P1, PT, R28, R6, PT ;  /* 0x000000061c00720c */ /* 0x000fe40003f26070 */
[CC--:B------:R-:W-:Y:S02]  /*20f10*/  ISETP.NE.AND P5, PT, R22.reuse, R35.reuse, PT ;  /* 0x000000231600720c */ /* 0x0c0fe40003fa5270 */
[----:B------:R-:W-:-:S02]  /*20f20*/  ISETP.GE.AND P6, PT, R22, R35, PT ;  /* 0x000000231600720c */ /* 0x000fc40003fc6270 */
[----:B------:R-:W-:Y:S02]  /*20f30*/  SEL R14, RZ, 0xffffffff, !P0 ;  /* 0xffffffffff0e7807 */ /* 0x000fe40004000000 */
[----:B------:R-:W-:Y:S02]  /*20f40*/  ISETP.GE.AND.EX P1, PT, R29, R7, PT, P1 ;  /* 0x000000071d00720c */ /* 0x000fe40003f26310 */
[----:B------:R-:W-:Y:S02]  /*20f50*/  SEL R22, RZ, 0xffffffff, !P2 ;  /* 0xffffffffff167807 */ /* 0x000fe40005000000 */
[----:B------:R-:W-:Y:S02]  /*20f60*/  ISETP.GE.U32.AND P0, PT, R30, R18, PT ;  /* 0x000000121e00720c */ /* 0x000fe40003f06070 */
[----:B------:R-:W-:Y:S02]  /*20f70*/  ISETP.GE.U32.AND P2, PT, R32, R0, PT ;  /* 0x000000002000720c */ /* 0x000fe40003f46070 */
[----:B------:R-:W-:-:S02]  /*20f80*/  LOP3.LUT R10, R10, 0x1, RZ, 0xc0, !PT ;  /* 0x000000010a0a7812 */ /* 0x000fc400078ec0ff */
[----:B------:R-:W-:Y:S02]  /*20f90*/  @!P3 SEL R14, RZ, 0xffffffff, !P1 ;  /* 0xffffffffff0eb807 */ /* 0x000fe40004800000 */
[----:B------:R-:W-:Y:S02]  /*20fa0*/  ISETP.GE.AND.EX P0, PT, R31, R19, PT, P0 ;  /* 0x000000131f00720c */ /* 0x000fe40003f06300 */
[----:B------:R-:W-:Y:S02]  /*20fb0*/  ISETP.GE.AND.EX P2, PT, R33, R3, PT, P2 ;  /* 0x000000032100720c */ /* 0x000fe40003f46320 */
[----:B------:R-:W-:Y:S02]  /*20fc0*/  ISETP.NE.U32.AND P1, PT, R10, 0x1, PT ;  /* 0x000000010a00780c */ /* 0x000fe40003f25070 */
[----:B------:R-:W-:Y:S02]  /*20fd0*/  SEL R10, RZ, 0xffffffff, !P6 ;  /* 0xffffffffff0a7807 */ /* 0x000fe40007000000 */
[----:B------:R-:W-:-:S02]  /*20fe0*/  LOP3.LUT R14, R14, 0x1, RZ, 0xc0, !PT ;  /* 0x000000010e0e7812 */ /* 0x000fc400078ec0ff */
[----:B------:R-:W-:Y:S02]  /*20ff0*/  @!P4 SEL R22, RZ, 0xffffffff, !P0 ;  /* 0xffffffffff16c807 */ /* 0x000fe40004000000 */
[----:B------:R-:W-:Y:S02]  /*21000*/  @!P5 SEL R10, RZ, 0xffffffff, !P2 ;  /* 0xffffffffff0ad807 */ /* 0x000fe40005000000 */
[----:B------:R-:W-:Y:S02]  /*21010*/  ISETP.NE.U32.AND P0, PT, R14, 0x1, PT ;  /* 0x000000010e00780c */ /* 0x000fe40003f05070 */
[----:B------:R-:W-:Y:S02]  /*21020*/  LOP3.LUT R22, R22, 0x1, RZ, 0xc0, !PT ;  /* 0x0000000116167812 */ /* 0x000fe400078ec0ff */
[----:B------:R-:W-:Y:S02]  /*21030*/  LOP3.LUT R10, R10, 0x1, RZ, 0xc0, !PT ;  /* 0x000000010a0a7812 */ /* 0x000fe400078ec0ff */
[----:B------:R-:W-:-:S02]  /*21040*/  SEL R8, R8, R16, !P1 ;  /* 0x0000001008087207 */ /* 0x000fc40004800000 */
[----:B------:R-:W-:Y:S02]  /*21050*/  SEL R9, R9, R17, !P1 ;  /* 0x0000001109097207 */ /* 0x000fe40004800000 */
[----:B------:R-:W-:Y:S02]  /*21060*/  SEL R21, R21, R2, !P1 ;  /* 0x0000000215157207 */ /* 0x000fe40004800000 */
[----:B------:R-:W-:Y:S02]  /*21070*/  SEL R6, R6, R28, !P0 ;  /* 0x0000001c06067207 */ /* 0x000fe40004000000 */
[----:B------:R-:W-:Y:S02]  /*21080*/  SEL R7, R7, R29, !P0 ;  /* 0x0000001d07077207 */ /* 0x000fe40004000000 */
[----:B------:R-:W-:Y:S02]  /*21090*/  SEL R11, R11, R12, !P0 ;  /* 0x0000000c0b0b7207 */ /* 0x000fe40004000000 */
        /* <DEDUP_REMOVED lines=8> */
.L_x_2414:
[----:B------:R-:W-:Y:S02]  /*21120*/  IMAD.MOV.U32 R16, RZ, RZ, R8 ;  /* 0x000000ffff107224 */ /* 0x000fe400078e0008 */
[----:B------:R-:W-:Y:S02]  /*21130*/  IMAD.MOV.U32 R17, RZ, RZ, R9 ;  /* 0x000000ffff117224 */ /* 0x000fe400078e0009 */
[----:B01----:R-:W-:Y:S02]  /*21140*/  IMAD.MOV.U32 R28, RZ, RZ, R6 ;  /* 0x000000ffff1c7224 */ /* 0x003fe400078e0006 */
[----:B------:R-:W-:Y:S02]  /*21150*/  IMAD.MOV.U32 R29, RZ, RZ, R7 ;  /* 0x000000ffff1d7224 */ /* 0x000fe400078e0007 */
[----:B------:R-:W-:Y:S02]  /*21160*/  IMAD.MOV.U32 R30, RZ, RZ, R0 ;  /* 0x000000ffff1e7224 */ /* 0x000fe400078e0000 */
[----:B------:R-:W-:Y:S01]  /*21170*/  IMAD.MOV.U32 R31, RZ, RZ, R3 ;  /* 0x000000ffff1f7224 */ /* 0x000fe200078e0003 */
[----:B------:R-:W-:Y:S06]  /*21180*/  BRA.U !UP1, `(.L_x_2415) ;  /* 0x0000000509787547 */ /* 0x000fec000b800000 */
[----:B------:R-:W0:Y:S02]  /*21190*/  LDCU UR4, c[0x0][0x7a4] ;  /* 0x0000f480ff0477ac */ /* 0x000e240008000800 */
[----:B0-----:R-:W-:-:S09]  /*211a0*/  UISETP.NE.AND UP0, UPT, UR4, 0x1, UPT ;  /* 0x000000010400788c */ /* 0x001fd2000bf05270 */
[----:B------:R-:W-:Y:S05]  /*211b0*/  BRA.U !UP0, `(.L_x_2416) ;  /* 0x0000000108907547 */ /* 0x000fea000b800000 */
        /* <DEDUP_REMOVED lines=16> */
.L_x_2417:
        /* <DEDUP_REMOVED lines=19> */
.L_x_2418:
[----:B------:R-:W-:Y:S05]  /*213f0*/  BRA `(.L_x_2419) ;  /* 0x0000000000107947 */ /* 0x000fea0003800000 */
.L_x_2416:
[----:B------:R-:W2:Y:S02]  /*21400*/  LDCU.64 UR4, c[0x0][0x770] ;  /* 0x0000ee00ff0477ac */ /* 0x000ea40008000a00 */
[----:B--2---:R-:W-:-:S05]  /*21410*/  IADD3 R2, P0, PT, R23, UR4, RZ ;  /* 0x0000000417027c10 */ /* 0x004fca000ff1e0ff */
[----:B------:R-:W-:-:S05]  /*21420*/  IMAD.X R3, RZ, RZ, UR5, P0 ;  /* 0x00000005ff037e24 */ /* 0x000fca00080e06ff */
[----:B------:R0:W-:Y:S03]  /*21430*/  STG.E.64 desc[UR36][R2.64], R16 ;  /* 0x0000001002007986 */ /* 0x0001e6000c101b24 */
.L_x_2419:
        /* <DEDUP_REMOVED lines=23> */
.L_x_2421:
        /* <DEDUP_REMOVED lines=19> */
.L_x_2422:
[----:B------:R-:W-:Y:S05]  /*216e0*/  BRA `(.L_x_2423) ;  /* 0x00000000000c7947 */ /* 0x000fea0003800000 */
.L_x_2420:
[----:B0-----:R-:W-:-:S05]  /*216f0*/  IADD3 R2, P0, PT, R25, UR6, RZ ;  /* 0x0000000619027c10 */ /* 0x001fca000ff1e0ff */
[----:B------:R-:W-:-:S05]  /*21700*/  IMAD.X R3, RZ, RZ, UR7, P0 ;  /* 0x00000007ff037e24 */ /* 0x000fca00080e06ff */
[----:B------:R0:W-:Y:S03]  /*21710*/  STG.E.64 desc[UR36][R2.64], R18 ;  /* 0x0000001202007986 */ /* 0x0001e6000c101b24 */
.L_x_2423:
[----:B------:R-:W2:Y:S02]  /*21720*/  LDCU.64 UR4, c[0x0][0x770] ;  /* 0x0000ee00ff0477ac */ /* 0x000ea40008000a00 */
[----:B--2---:R-:W-:-:S05]  /*21730*/  IADD3 R24, P0, PT, R24, UR4, RZ ;  /* 0x0000000418187c10 */ /* 0x004fca000ff1e0ff */
[----:B------:R-:W-:-:S05]  /*21740*/  IMAD.X R25, RZ, RZ, UR5, P0 ;  /* 0x00000005ff197e24 */ /* 0x000fca00080e06ff */
[----:B------:R-:W-:Y:S01]  /*21750*/  STG.E.64 desc[UR36][R24.64], R30 ;  /* 0x0000001e18007986 */ /* 0x000fe2000c101b24 */
[----:B------:R-:W-:Y:S05]  /*21760*/  EXIT ;  /* 0x000000000000794d */ /* 0x000fea0003800000 */
.L_x_2415:
[----:B------:R-:W-:Y:S04]  /*21770*/  STG.E.64 desc[UR36][R4.64+0x8], R16 ;  /* 0x0000081004007986 */ /* 0x000fe8000c101b24 */
[----:B------:R-:W-:Y:S04]  /*21780*/  STG.E.64 desc[UR36][R4.64+0x18], R28 ;  /* 0x0000181c04007986 */ /* 0x000fe8000c101b24 */
[----:B------:R-:W-:Y:S04]  /*21790*/  STG.E.64 desc[UR36][R4.64+0x28], R18 ;  /* 0x0000281204007986 */ /* 0x000fe8000c101b24 */
[----:B------:R-:W-:Y:S04]  /*217a0*/  STG.E.64 desc[UR36][R4.64+0x38], R30 ;  /* 0x0000381e04007986 */ /* 0x000fe8000c101b24 */
[----:B------:R-:W-:Y:S04]  /*217b0*/  STG.E.U16 desc[UR36][R4.64], R21 ;  /* 0x0000001504007986 */ /* 0x000fe8000c101524 */
[----:B------:R-:W-:Y:S04]  /*217c0*/  STG.E.U16 desc[UR36][R4.64+0x10], R11 ;  /* 0x0000100b04007986 */ /* 0x000fe8000c101524 */
[----:B------:R-:W-:Y:S04]  /*217d0*/  STG.E.U16 desc[UR36][R4.64+0x20], R13 ;  /* 0x0000200d04007986 */ /* 0x000fe8000c101524 */
[----:B------:R-:W-:Y:S01]  /*217e0*/  STG.E.U16 desc[UR36][R4.64+0x30], R15 ;  /* 0x0000300f04007986 */ /* 0x000fe2000c101524 */
[----:B------:R-:W-:Y:S05]  /*217f0*/  EXIT ;  /* 0x000000000000794d */ /* 0x000fea0003800000 */
.L_x_2372:
        /* <DEDUP_REMOVED lines=23> */
.L_x_2424:
[----:B------:R-:W-:Y:S05]  /*21970*/  @!P0 BRA `(.L_x_2425) ;  /* 0x0000000800f48947 */ /* 0x000fea0003800000 */
        /* <DEDUP_REMOVED lines=17> */
.L_x_2427:
[----:B------:R-:W-:Y:S01]  /*21a90*/  IMAD.MOV.U32 R16, RZ, RZ, RZ ;  /* 0x000000ffff107224 */ /* 0x000fe200078e00ff */
[----:B------:R-:W-:Y:S01]  /*21aa0*/  CS2R R8, SRZ ;  /* 0x0000000000087805 */ /* 0x000fe2000001ff00 */
[----:B------:R-:W-:Y:S01]  /*21ab0*/  IMAD.MOV.U32 R31, RZ, RZ, RZ ;  /* 0x000000ffff1f7224 */ /* 0x000fe200078e00ff */
[----:B------:R-:W-:Y:S01]  /*21ac0*/  CS2R R6, SRZ ;  /* 0x0000000000067805 */ /* 0x000fe2000001ff00 */
[----:B------:R-:W-:Y:S02]  /*21ad0*/  IMAD.MOV.U32 R0, RZ, RZ, RZ ;  /* 0x000000ffff007224 */ /* 0x000fe400078e00ff */
[----:B------:R-:W-:-:S07]  /*21ae0*/  IMAD.MOV.U32 R3, RZ, RZ, RZ ;  /* 0x000000ffff037224 */ /* 0x000fce00078e00ff */
.L_x_2426:
[----:B------:R-:W0:Y:S01]  /*21af0*/  LDCU.U8 UR4, c[0x0][0x7a1] ;  /* 0x0000f420ff0477ac */ /* 0x000e220008000000 */
[----:B------:R-:W-:Y:S02]  /*21b00*/  IMAD.MOV.U32 R30, RZ, RZ, R16 ;  /* 0x000000ffff1e7224 */ /* 0x000fe400078e0010 */
[----:B------:R-:W-:Y:S02]  /*21b10*/  IMAD.MOV.U32 R16, RZ, RZ, R8 ;  /* 0x000000ffff107224 */ /* 0x000fe400078e0008 */
[----:B------:R-:W-:Y:S02]  /*21b20*/  IMAD.MOV.U32 R17, RZ, RZ, R9 ;  /* 0x000000ffff117224 */ /* 0x000fe400078e0009 */
[----:B------:R-:W-:Y:S02]  /*21b30*/  IMAD.MOV.U32 R28, RZ, RZ, R6 ;  /* 0x000000ffff1c7224 */ /* 0x000fe400078e0006 */
[----:B------:R-:W-:Y:S02]  /*21b40*/  IMAD.MOV.U32 R29, RZ, RZ, R7 ;  /* 0x000000ffff1d7224 */ /* 0x000fe400078e0007 */
[----:B------:R-:W-:-:S02]  /*21b50*/  IMAD.MOV.U32 R18, RZ, RZ, R0 ;  /* 0x000000ffff127224 */ /* 0x000fc400078e0000 */
        /* <DEDUP_REMOVED lines=22> */
.L_x_2430:
        /* <DEDUP_REMOVED lines=19> */
.L_x_2431:
[----:B------:R-:W-:Y:S05]  /*21df0*/  BRA `(.L_x_2432) ;  /* 0x0000000000107947 */ /* 0x000fea0003800000 */
.L_x_2429:
[----:B------:R-:W0:Y:S02]  /*21e00*/  LDCU.64 UR4, c[0x0][0x770] ;  /* 0x0000ee00ff0477ac */ /* 0x000e240008000a00 */
[----:B0-----:R-:W-:-:S05]  /*21e10*/  IADD3 R2, P0, PT, R23, UR4, RZ ;  /* 0x0000000417027c10 */ /* 0x001fca000ff1e0ff */
[----:B------:R-:W-:-:S05]  /*21e20*/  IMAD.X R3, RZ, RZ, UR5, P0 ;  /* 0x00000005ff037e24 */ /* 0x000fca00080e06ff */
[----:B------:R0:W-:Y:S03]  /*21e30*/  STG.E.64 desc[UR36][R2.64], R18 ;  /* 0x0000001202007986 */ /* 0x0001e6000c101b24 */
.L_x_2432:
[----:B------:R-:W0:Y:S01]  /*21e40*/  LDCU.64 UR6, c[0x0][0x770] ;  /* 0x0000ee00ff0677ac */ /* 0x000e220008000a00 */
[----:B------:R-:W1:Y:S01]  /*21e50*/  LDCU UR4, c[0x0][0x7a4] ;  /* 0x0000f480ff0477ac */ /* 0x000e620008000800 */
[----:B0-----:R-:W-:Y:S01]  /*21e60*/  IADD3 R2, P0, PT, R25, UR6, RZ ;  /* 0x0000000619027c10 */ /* 0x001fe2000ff1e0ff */
[----:B-1----:R-:W-:-:S04]  /*21e70*/  UISETP.NE.AND UP0, UPT, UR4, 0x1, UPT ;  /* 0x000000010400788c */ /* 0x002fc8000bf05270 */
[----:B------:R-:W-:-:S05]  /*21e80*/  IMAD.X R3, RZ, RZ, UR7, P0 ;  /* 0x00000007ff037e24 */ /* 0x000fca00080e06ff */
[----:B------:R0:W-:Y:S01]  /*21e90*/  STG.E.64 desc[UR36][R2.64], R28 ;  /* 0x0000001c02007986 */ /* 0x0001e2000c101b24 */
[----:B------:R-:W-:Y:S05]  /*21ea0*/  BRA.U !UP0, `(.L_x_2433) ;  /* 0x0000000108907547 */ /* 0x000fea000b800000 */
[----:B------:R-:W-:Y:S01]  /*21eb0*/  MOV R18, 0x0 ;  /* 0x0000000000127802 */ /* 0x000fe20000000f00 */
[----:B------:R-:W1:Y:S01]  /*21ec0*/  LDCU.64 UR4, c[0x4][0x3d8] ;  /* 0x01007b00ff0477ac */ /* 0x000e620008000a00 */
[----:B------:R-:W-:Y:S02]  /*21ed0*/  IMAD.MOV.U32 R8, RZ, RZ, 0x2ef ;  /* 0x000002efff087424 */ /* 0x000fe400078e00ff */
[----:B0-----:R0:W2:Y:S01]  /*21ee0*/  LDC.64 R2, c[0x4][R18] ;  /* 0x0100000012027b82 */ /* 0x0010a20000000a00 */
[----:B------:R-:W3:Y:S01]  /*21ef0*/  LDCU.64 UR6, c[0x4][0x3c0] ;  /* 0x01007800ff0677ac */ /* 0x000ee20008000a00 */
[----:B------:R-:W-:Y:S02]  /*21f00*/  IMAD.MOV.U32 R12, RZ, RZ, 0x1 ;  /* 0x00000001ff0c7424 */ /* 0x000fe400078e00ff */
[----:B------:R-:W-:Y:S01]  /*21f10*/  IMAD.MOV.U32 R13, RZ, RZ, RZ ;  /* 0x000000ffff0d7224 */ /* 0x000fe200078e00ff */
[----:B------:R-:W4:Y:S01]  /*21f20*/  LDCU.64 UR8, c[0x4][0x200] ;  /* 0x01004000ff0877ac */ /* 0x000f220008000a00 */
[----:B-1----:R-:W-:-:S02]  /*21f30*/  IMAD.U32 R4, RZ, RZ, UR4 ;  /* 0x00000004ff047e24 */ /* 0x002fc4000f8e00ff */
[----:B------:R-:W-:Y:S02]  /*21f40*/  IMAD.U32 R5, RZ, RZ, UR5 ;  /* 0x00000005ff057e24 */ /* 0x000fe4000f8e00ff */
[----:B---3--:R-:W-:Y:S02]  /*21f50*/  IMAD.U32 R6, RZ, RZ, UR6 ;  /* 0x00000006ff067e24 */ /* 0x008fe4000f8e00ff */
[----:B------:R-:W-:Y:S02]  /*21f60*/  IMAD.U32 R7, RZ, RZ, UR7 ;  /* 0x00000007ff077e24 */ /* 0x000fe4000f8e00ff */
[----:B----4-:R-:W-:Y:S02]  /*21f70*/  IMAD.U32 R10, RZ, RZ, UR8 ;  /* 0x00000008ff0a7e24 */ /* 0x010fe4000f8e00ff */
[----:B0-----:R-:W-:-:S07]  /*21f80*/  IMAD.U32 R11, RZ, RZ, UR9 ;  /* 0x00000009ff0b7e24 */ /* 0x001fce000f8e00ff */
[----:B------:R-:W-:-:S07]  /*21f90*/  LEPC R20, `(.L_x_2434) ;  /* 0x000000001014794e */ /* 0x000fce0000000000 */
[----:B--2---:R-:W-:Y:S05]  /*21fa0*/  CALL.ABS.NOINC R2 ;  /* 0x0000000002007343 */ /* 0x004fea0003c00000 */
.L_x_2434:
        /* <DEDUP_REMOVED lines=19> */
.L_x_2435:
[----:B------:R-:W-:Y:S05]  /*220e0*/  BRA `(.L_x_2436) ;  /* 0x00000000000c7947 */ /* 0x000fea0003800000 */
.L_x_2433:
[----:B------:R-:W-:-:S05]  /*220f0*/  IADD3 R26, P0, PT, R26, UR6, RZ ;  /* 0x000000061a1a7c10 */ /* 0x000fca000ff1e0ff */
[----:B------:R-:W-:-:S05]  /*22100*/  IMAD.X R27, RZ, RZ, UR7, P0 ;  /* 0x00000007ff1b7e24 */ /* 0x000fca00080e06ff */
[----:B------:R1:W-:Y:S03]  /*22110*/  STG.E.64 desc[UR36][R26.64], R16 ;  /* 0x000000101a007986 */ /* 0x0003e6000c101b24 */
.L_x_2436:
[----:B------:R-:W2:Y:S02]  /*22120*/  LDCU.64 UR4, c[0x0][0x770] ;  /* 0x0000ee00ff0477ac */ /* 0x000ea40008000a00 */
[----:B--2---:R-:W-:-:S05]  /*22130*/  IADD3 R24, P0, PT, R24, UR4, RZ ;  /* 0x0000000418187c10 */ /* 0x004fca000ff1e0ff */
[----:B------:R-:W-:-:S05]  /*22140*/  IMAD.X R25, RZ, RZ, UR5, P0 ;  /* 0x00000005ff197e24 */ /* 0x000fca00080e06ff */
[----:B------:R-:W-:Y:S01]  /*22150*/  STG.E.64 desc[UR36][R24.64], R30 ;  /* 0x0000001e18007986 */ /* 0x000fe2000c101b24 */
[----:B------:R-:W-:Y:S05]  /*22160*/  EXIT ;  /* 0x000000000000794d */ /* 0x000fea0003800000 */
.L_x_2428:
        /* <DEDUP_REMOVED lines=16> */
.L_x_2437:
        /* <DEDUP_REMOVED lines=15> */
.L_x_2438:
        /* <DEDUP_REMOVED lines=15> */
.L_x_2439:
        /* <DEDUP_REMOVED lines=15> */
.L_x_2440:
[----:B------:R-:W-:Y:S05]  /*22540*/  EXIT ;  /* 0x000000000000794d */ /* 0x000fea0003800000 */
.L_x_2425:
[----:B------:R-:W0:Y:S02]  /*22550*/  LDCU.U8 UR4, c[0x0][0x7a1] ;  /* 0x0000f420ff0477ac */ /* 0x000e240008000000 */
[----:B0-----:R-:W-:Y:S01]  /*22560*/  UISETP.NE.AND UP1, UPT, UR4, URZ, UPT ;  /* 0x000000ff0400728c */ /* 0x001fe2000bf25270 */
[----:B------:R-:W-:Y:S10]  /*22570*/  BRA.U !UP0, `(.L_x_2441) ;  /* 0x0000000108f47547 */ /* 0x000ff4000b800000 */
[----:B------:R-:W2:Y:S04]  /*22580*/  LDG.E.U16 R2, desc[UR36][R4.64] ;  /* 0x0000002404027981 */ /* 0x000ea8000c1e1500 */
[----:B------:R-:W3:Y:S04]  /*22590*/  LDG.E.U16 R12, desc[UR36][R4.64+0x10] ;  /* 0x00001024040c7981 */ /* 0x000ee8000c1e1500 */
[----:B------:R-:W4:Y:S04]  /*225a0*/  LDG.E.64 R18, desc[UR36][R4.64+0x8] ;  /* 0x0000082404127981 */ /* 0x000f28000c1e1b00 */
[----:B------:R-:W5:Y:S04]  /*225b0*/  LDG.E.U16 R22, desc[UR36][R4.64+0x20] ;  /* 0x0000202404167981 */ /* 0x000f68000c1e1500 */
[----:B------:R-:W5:Y:S04]  /*225c0*/  LDG.E.U16 R30, desc[UR36][R4.64+0x30] ;  /* 0x00003024041e7981 */ /* 0x000f68000c1e1500 */
[----:B------:R-:W5:Y:S04]  /*225d0*/  LDG.E.64 R20, desc[UR36][R4.64+0x18] ;  /* 0x0000182404147981 */ /* 0x000f68000c1e1b00 */
[----:B------:R-:W5:Y:S04]  /*225e0*/  LDG.E.64 R28, desc[UR36][R4.64+0x28] ;  /* 0x00002824041c7981 */ /* 0x000f68000c1e1b00 */
[----:B------:R-:W5:Y:S01]  /*225f0*/  LDG.E.64 R32, desc[UR36][R4.64+0x38] ;  /* 0x0000382404207981 */ /* 0x000f62000c1e1b00 */
[----:B------:R-:W-:-:S02]  /*22600*/  PRMT R17, R11, 0x9910, RZ ;  /* 0x000099100b117816 */ /* 0x000fc400000000ff */
[----:B------:R-:W-:Y:S02]  /*22610*/  PRMT R35, R13, 0x9910, RZ ;  /* 0x000099100d237816 */ /* 0x000fe400000000ff */
[----:B------:R-:W-:Y:S02]  /*22620*/  PRMT R34, R27, 0x9910, RZ ;  /* 0x000099101b227816 */ /* 0x000fe400000000ff */
[----:B--2---:R-:W-:-:S04]  /*22630*/  PRMT R10, R2, 0x9910, RZ ;  /* 0x00009910020a7816 */ /* 0x004fc800000000ff */
[CC--:B------:R-:W-:Y:S02]  /*22640*/  ISETP.NE.AND P6, PT, R10.reuse, R17.reuse, PT ;  /* 0x000000110a00720c */ /* 0x0c0fe40003fc5270 */
[----:B------:R-:W-:Y:S02]  /*22650*/  ISETP.GE.AND P1, PT, R10, R17, PT ;  /* 0x000000110a00720c */ /* 0x000fe40003f26270 */
[----:B---3--:R-:W-:Y:S02]  /*22660*/  PRMT R14, R12, 0x9910, RZ ;  /* 0x000099100c0e7816 */ /* 0x008fe400000000ff */
[----:B------:R-:W-:Y:S02]  /*22670*/  PRMT R10, R15, 0x9910, RZ ;  /* 0x000099100f0a7816 */ /* 0x000fe400000000ff */
[----:B----4-:R-:W-:Y:S02]  /*22680*/  ISETP.GE.U32.AND P5, PT, R18, R0, PT ;  /* 0x000000001200720c */ /* 0x010fe40003fa6070 */
[----:B------:R-:W-:-:S02]  /*22690*/  ISETP.NE.AND P3, PT, R14, R35, PT ;  /* 0x000000230e00720c */ /* 0x000fc40003f65270 */
[----:B------:R-:W-:Y:S01]  /*226a0*/  ISETP.GE.AND P0, PT, R14, R35, PT ;  /* 0x000000230e00720c */ /* 0x000fe20003f06270 */
[----:B------:R-:W-:Y:S01]  /*226b0*/  IMAD.MOV.U32 R35, RZ, RZ, R10 ;  /* 0x000000ffff237224 */ /* 0x000fe200078e000a */
[----:B------:R-:W-:Y:S02]  /*226c0*/  ISETP.GE.AND.EX P5, PT, R19, R3, PT, P5 ;  /* 0x000000031300720c */ /* 0x000fe40003fa6350 */
[----:B-----5:R-:W-:Y:S02]  /*226d0*/  PRMT R14, R22, 0x9910, RZ ;  /* 0x00009910160e7816 */ /* 0x020fe400000000ff */
[----:B------:R-:W-:Y:S02]  /*226e0*/  PRMT R17, R30, 0x9910, RZ ;  /* 0x000099101e117816 */ /* 0x000fe400000000ff */
[----:B------:R-:W-:Y:S02]  /*226f0*/  SEL R10, RZ, 0xffffffff, !P1 ;  /* 0xffffffffff0a7807 */ /* 0x000fe40004800000 */
[----:B------:R-:W-:-:S02]  /*22700*/  @!P6 SEL R10, RZ, 0xffffffff, !P5 ;  /* 0xffffffffff0ae807 */ /* 0x000fc40006800000 */
[CC--:B------:R-:W-:Y:S02]  /*22710*/  ISETP.NE.AND P4, PT, R14.reuse, R35.reuse, PT ;  /* 0x000000230e00720c */ /* 0x0c0fe40003f85270 */
[----:B------:R-:W-:Y:S02]  /*22720*/  ISETP.GE.AND P2, PT, R14, R35, PT ;  /* 0x000000230e00720c */ /* 0x000fe40003f46270 */
[----:B------:R-:W-:Y:S02]  /*22730*/  ISETP.GE.U32.AND P1, PT, R20, R6, PT ;  /* 0x000000061400720c */ /* 0x000fe40003f26070 */
[CC--:B------:R-:W-:Y:S02]  /*22740*/  ISETP.NE.AND P5, PT, R17.reuse, R34.reuse, PT ;  /* 0x000000221100720c */ /* 0x0c0fe40003fa5270 */
[----:B------:R-:W-:Y:S02]  /*22750*/  ISETP.GE.AND P6, PT, R17, R34, PT ;  /* 0x000000221100720c */ /* 0x000fe40003fc6270 */
[----:B------:R-:W-:-:S02]  /*22760*/  SEL R14, RZ, 0xffffffff, !P0 ;  /* 0xffffffffff0e7807 */ /* 0x000fc40004000000 */
[----:B------:R-:W-:Y:S02]  /*22770*/  ISETP.GE.AND.EX P1, PT, R21, R7, PT, P1 ;  /* 0x000000071500720c */ /* 0x000fe40003f26310 */
[----:B------:R-:W-:Y:S02]  /*22780*/  SEL R17, RZ, 0xffffffff, !P2 ;  /* 0xffffffffff117807 */ /* 0x000fe40005000000 */
[----:B------:R-:W-:Y:S02]  /*22790*/  ISETP.GE.U32.AND P0, PT, R28, R8, PT ;  /* 0x000000081c00720c */ /* 0x000fe40003f06070 */
[----:B------:R-:W-:Y:S02]  /*227a0*/  ISETP.GE.U32.AND P2, PT, R32, R16, PT ;  /* 0x000000102000720c */ /* 0x000fe40003f46070 */
[----:B------:R-:W-:Y:S02]  /*227b0*/  LOP3.LUT R10, R10, 0x1, RZ, 0xc0, !PT ;  /* 0x000000010a0a7812 */ /* 0x000fe400078ec0ff */
[----:B------:R-:W-:-:S02]  /*227c0*/  @!P3 SEL R14, RZ, 0xffffffff, !P1 ;  /* 0xffffffffff0eb807 */ /* 0x000fc40004800000 */
[----:B------:R-:W-:Y:S02]  /*227d0*/  ISETP.GE.AND.EX P0, PT, R29, R9, PT, P0 ;  /* 0x000000091d00720c */ /* 0x000fe40003f06300 */
[----:B------:R-:W-:Y:S02]  /*227e0*/  ISETP.GE.AND.EX P2, PT, R33, R31, PT, P2 ;  /* 0x0000001f2100720c */ /* 0x000fe40003f46320 */
[----:B------:R-:W-:Y:S02]  /*227f0*/  ISETP.NE.U32.AND P1, PT, R10, 0x1, PT ;  /* 0x000000010a00780c */ /* 0x000fe40003f25070 */
[----:B------:R-:W-:Y:S02]  /*22800*/  SEL R10, RZ, 0xffffffff, !P6 ;  /* 0xffffffffff0a7807 */ /* 0x000fe40007000000 */
[----:B------:R-:W-:Y:S02]  /*22810*/  LOP3.LUT R14, R14, 0x1, RZ, 0xc0, !PT ;  /* 0x000000010e0e7812 */ /* 0x000fe400078ec0ff */
[----:B------:R-:W-:-:S02]  /*22820*/  @!P4 SEL R17, RZ, 0xffffffff, !P0 ;  /* 0xffffffffff11c807 */ /* 0x000fc40004000000 */
[----:B------:R-:W-:Y:S02]  /*22830*/  @!P5 SEL R10, RZ, 0xffffffff, !P2 ;  /* 0xffffffffff0ad807 */ /* 0x000fe40005000000 */
        /* <DEDUP_REMOVED lines=8> */
[----:B------:R-:W-:Y:S02]  /*228c0*/  SEL R13, R13, R12, !P0 ;  /* 0x0000000c0d0d7207 */ /* 0x000fe40004000000 */
[----:B------:R-:W-:Y:S02]  /*228d0*/  ISETP.NE.U32.AND P1, PT, R17, 0x1, PT ;  /* 0x000000011100780c */ /* 0x000fe40003f25070 */
[----:B------:R-:W-:-:S02]  /*228e0*/  ISETP.NE.U32.AND P0, PT, R10, 0x1, PT ;  /* 0x000000010a00780c */ /* 0x000fc40003f05070 */
[----:B------:R-:W-:Y:S02]  /*228f0*/  SEL R8, R8, R28, !P1 ;  /* 0x0000001c08087207 */ /* 0x000fe40004800000 */
[----:B------:R-:W-:Y:S02]  /*22900*/  SEL R9, R9, R29, !P1 ;  /* 0x0000001d09097207 */ /* 0x000fe40004800000 */
[----:B------:R-:W-:Y:S02]  /*22910*/  SEL R15, R15, R22, !P1 ;  /* 0x000000160f0f7207 */ /* 0x000fe40004800000 */
[----:B------:R-:W-:Y:S02]  /*22920*/  SEL R16, R16, R32, !P0 ;  /* 0x0000002010107207 */ /* 0x000fe40004000000 */
[----:B------:R-:W-:Y:S02]  /*22930*/  SEL R31, R31, R33, !P0 ;  /* 0x000000211f1f7207 */ /* 0x000fe40004000000 */
[----:B------:R-:W-:-:S07]  /*22940*/  SEL R27, R27, R30, !P0 ;  /* 0x0000001e1b1b7207 */ /* 0x000fce0004000000 */
.L_x_2441:
[----:B------:R-:W-:Y:S02]  /*22950*/  IMAD.MOV.U32 R30, RZ, RZ, R16 ;  /* 0x000000ffff1e7224 */ /* 0x000fe400078e0010 */
[----:B------:R-:W-:Y:S02]  /*22960*/  IMAD.MOV.U32 R16, RZ, RZ, R8 ;  /* 0x000000ffff107224 */ /* 0x000fe400078e0008 */
[----:B------:R-:W-:Y:S02]  /*22970*/  IMAD.MOV.U32 R17, RZ, RZ, R9 ;  /* 0x000000ffff117224 */ /* 0x000fe400078e0009 */
[----:B------:R-:W-:Y:S02]  /*22980*/  IMAD.MOV.U32 R28, RZ, RZ, R6 ;  /* 0x000000ffff1c7224 */ /* 0x000fe400078e0006 */
[----:B------:R-:W-:Y:S02]  /*22990*/  IMAD.MOV.U32 R29, RZ, RZ, R7 ;  /* 0x000000ffff1d7224 */ /* 0x000fe400078e0007 */
[----:B------:R-:W-:-:S02]  /*229a0*/  IMAD.MOV.U32 R18, RZ, RZ, R0 ;  /* 0x000000ffff127224 */ /* 0x000fc400078e0000 */
        /* <DEDUP_REMOVED lines=21> */
.L_x_2444:
        /* <DEDUP_REMOVED lines=19> */
.L_x_2445:
[----:B------:R-:W-:Y:S05]  /*22c30*/  BRA `(.L_x_2446) ;  /* 0x0000000000107947 */ /* 0x000fea0003800000 */
.L_x_2443:
[----:B------:R-:W0:Y:S02]  /*22c40*/  LDCU.64 UR4, c[0x0][0x770] ;  /* 0x0000ee00ff0477ac */ /* 0x000e240008000a00 */
[----:B0-----:R-:W-:-:S05]  /*22c50*/  IADD3 R2, P0, PT, R23, UR4, RZ ;  /* 0x0000000417027c10 */ /* 0x001fca000ff1e0ff */
[----:B------:R-:W-:-:S05]  /*22c60*/  IMAD.X R3, RZ, RZ, UR5, P0 ;  /* 0x00000005ff037e24 */ /* 0x000fca00080e06ff */
[----:B------:R0:W-:Y:S03]  /*22c70*/  STG.E.64 desc[UR36][R2.64], R18 ;  /* 0x0000001202007986 */ /* 0x0001e6000c101b24 */
.L_x_2446:
[----:B------:R-:W0:Y:S01]  /*22c80*/  LDCU.64 UR6, c[0x0][0x770] ;  /* 0x0000ee00ff0677ac */ /* 0x000e220008000a00 */
[----:B------:R-:W1:Y:S01]  /*22c90*/  LDCU UR4, c[0x0][0x7a4] ;  /* 0x0000f480ff0477ac */ /* 0x000e620008000800 */
[----:B0-----:R-:W-:Y:S01]  /*22ca0*/  IADD3 R2, P0, PT, R25, UR6, RZ ;  /* 0x0000000619027c10 */ /* 0x001fe2000ff1e0ff */
[----:B-1----:R-:W-:-:S04]  /*22cb0*/  UISETP.NE.AND UP0, UPT, UR4, 0x1, UPT ;  /* 0x000000010400788c */ /* 0x002fc8000bf05270 */
[----:B------:R-:W-:-:S05]  /*22cc0*/  IMAD.X R3, RZ, RZ, UR7, P0 ;  /* 0x00000007ff037e24 */ /* 0x000fca00080e06ff */
[----:B------:R0:W-:Y:S01]  /*22cd0*/  STG.E.64 desc[UR36][R2.64], R28 ;  /* 0x0000001c02007986 */ /* 0x0001e2000c101b24 */
[----:B------:R-:W-:Y:S05]  /*22ce0*/  BRA.U !UP0, `(.L_x_2447) ;  /* 0x0000000108907547 */ /* 0x000fea000b800000 */
[----:B0-----:R-:W-:Y:S01]  /*22cf0*/  MOV R2, 0x0 ;  /* 0x0000000000027802 */ /* 0x001fe20000000f00 */
        /* <DEDUP_REMOVED lines=15> */
.L_x_2448:
        /* <DEDUP_REMOVED lines=19> */
.L_x_2449:
[----:B------:R-:W-:Y:S05]  /*22f20*/  BRA `(.L_x_2450) ;  /* 0x00000000000c7947 */ /* 0x000fea0003800000 */
.L_x_2447:
[----:B------:R-:W-:-:S05]  /*22f30*/  IADD3 R26, P0, PT, R26, UR6, RZ ;  /* 0x000000061a1a7c10 */ /* 0x000fca000ff1e0ff */
[----:B------:R-:W-:-:S05]  /*22f40*/  IMAD.X R27, RZ, RZ, UR7, P0 ;  /* 0x00000007ff1b7e24 */ /* 0x000fca00080e06ff */
[----:B------:R1:W-:Y:S03]  /*22f50*/  STG.E.64 desc[UR36][R26.64], R16 ;  /* 0x000000101a007986 */ /* 0x0003e6000c101b24 */
.L_x_2450:
[----:B------:R-:W2:Y:S02]  /*22f60*/  LDCU.64 UR4, c[0x0][0x770] ;  /* 0x0000ee00ff0477ac */ /* 0x000ea40008000a00 */
[----:B--2---:R-:W-:-:S05]  /*22f70*/  IADD3 R24, P0, PT, R24, UR4, RZ ;  /* 0x0000000418187c10 */ /* 0x004fca000ff1e0ff */
[----:B------:R-:W-:-:S05]  /*22f80*/  IMAD.X R25, RZ, RZ, UR5, P0 ;  /* 0x00000005ff197e24 */ /* 0x000fca00080e06ff */
[----:B------:R-:W-:Y:S01]  /*22f90*/  STG.E.64 desc[UR36][R24.64], R30 ;  /* 0x0000001e18007986 */ /* 0x000fe2000c101b24 */
[----:B------:R-:W-:Y:S05]  /*22fa0*/  EXIT ;  /* 0x000000000000794d */ /* 0x000fea0003800000 */
.L_x_2442:
        /* <DEDUP_REMOVED lines=9> */
        .weak           $__internal_8_$__cuda_sm20_div_u64
        .type           $__internal_8_$__cuda_sm20_div_u64,@function
        .size           $__internal_8_$__cuda_sm20_div_u64,(.L_x_6060 - $__internal_8_$__cuda_sm20_div_u64)
$__internal_8_$__cuda_sm20_div_u64:
        /* <DEDUP_REMOVED lines=65> */
[----:B------:R-:W-:Y:S01]  /*23450*/  SEL R21, R21, R4, P0 ;  /* 0x0000000415157207 */ /* 0x000fe20000000000 */
[----:B------:R-:W-:Y:S01]  /*23460*/  IMAD.MOV.U32 R4, RZ, RZ, R30 ;  /* 0x000000ffff047224 */ /* 0x000fe200078e001e */
[----:B------:R-:W-:Y:S02]  /*23470*/  SEL R12, R12, 0xffffffff, P1 ;  /* 0xffffffff0c0c7807 */ /* 0x000fe40000800000 */
[----:B------:R-:W-:Y:S01]  /*23480*/  SEL R21, R21, 0xffffffff, P1 ;  /* 0xffffffff15157807 */ /* 0x000fe20000800000 */
[----:B------:R-:W-:Y:S06]  /*23490*/  RET.REL.NODEC R4 `(_ZN2at6native13reduce_kernelILi128ELi4ENS0_8ReduceOpIsNS0_9ArgMinOpsIsEEjlLi4ELi4EEEEEvT1_) ;  /* 0xfffffdc804d87950 */ /* 0x000fec0003c3ffff */
.L_x_2451:
        /* <DEDUP_REMOVED lines=14> */
.L_x_6060:


//--------------------- .text._ZN2at6native13reduce_kernelILi512ELi1ENS0_8ReduceOpIlNS0_9ArgMinOpsIlEEjlLi4ELi4EEEEEvT1_ --------------------------
	.section	.text._ZN2at6native13reduce_kernelILi512ELi1ENS0_8ReduceOpIlNS0_9ArgMinOpsIlEEjlLi4ELi4EEEEEvT1_,"ax",@progbits
	.align	128
        .global         _ZN2at6native13reduce_kernelILi512ELi1ENS0_8ReduceOpIlNS0_9ArgMinOpsIlEEjlLi4ELi4EEEEEvT1_
        .type           _ZN2at6native13reduce_kernelILi512ELi1ENS0_8ReduceOpIlNS0_9ArgMinOpsIlEEjlLi4ELi4EEEEEvT1_,@function
        .size           _ZN2at6native13reduce_kernelILi512ELi1ENS0_8ReduceOpIlNS0_9ArgMinOpsIlEEjlLi4ELi4EEEEEvT1_,(.L_x_6061 - _ZN2at6native13reduce_kernelILi512ELi1ENS0_8ReduceOpIlNS0_9ArgMinOpsIlEEjlLi4ELi4EEEEEvT1_)
        .other          _ZN2at6native13reduce_kernelILi512ELi1ENS0_8ReduceOpIlNS0_9ArgMinOpsIlEEjlLi4ELi4EEEEEvT1_,@"STO_CUDA_ENTRY STV_DEFAULT"
_ZN2at6native13reduce_kernelILi512ELi1ENS0_8ReduceOpIlNS0_9ArgMinOpsIlEEjlLi4ELi4EEEEEvT1_:
.text._ZN2at6native13reduce_kernelILi512ELi1ENS0_8ReduceOpIlNS0_9ArgMinOpsIlEEjlLi4ELi4EEEEEvT1_:
[----:B------:R-:W0:Y:S01]  /*0000*/  LDC R1, c[0x0][0x37c] ;  /* 0x0000df00ff017b82 */ /* 0x000e220000000800 */
[----:B------:R-:W1:Y:S01]  /*0010*/  S2R R6, SR_TID.X ;  /* 0x0000000000067919 */ /* 0x000e620000002100 */
[----:B------:R-:W1:Y:S06]  /*0020*/  LDCU.128 UR20, c[0x0][0x3b0] ;  /* 0x00007600ff1477ac */ /* 0x000e6c0008000c00 */
[----:B------:R-:W2:Y:S01]  /*0030*/  S2UR UR5, SR_CTAID.X ;  /* 0x00000000000579c3 */ /* 0x000ea20000002500 */
[----:B0-----:R-:W-:Y:S01]  /*0040*/  VIADD R1, R1, 0xffffffc0 ;  /* 0xffffffc001017836 */ /* 0x001fe20000000000 */
[----:B------:R-:W0:Y:S01]  /*0050*/  S2R R13, SR_TID.Y ;  /* 0x00000000000d7919 */ /* 0x000e220000002200 */
[----:B------:R-:W0:Y:S01]  /*0060*/  LDCU UR6, c[0x0][0x3c0] ;  /* 0x00007800ff0677ac */ /* 0x000e220008000800 */
[----:B------:R-:W-:-:S02]  /*0070*/  HFMA2 R25, -RZ, RZ, 0, 0 ;  /* 0x00000000ff197431 */ /* 0x000fc400000001ff */
[----:B------:R-:W-:Y:S01]  /*0080*/  IMAD.MOV.U32 R8, RZ, RZ, R4 ;  /* 0x000000ffff087224 */ /* 0x000fe200078e0004 */
[----:B------:R-:W3:Y:S01]  /*0090*/  S2R R12, SR_CTAID.Y ;  /* 0x00000000000c7919 */ /* 0x000ee20000002600 */
[----:B------:R-:W4:Y:S01]  /*00a0*/  LDCU UR4, c[0x0][0x56c] ;  /* 0x0000ad80ff0477ac */ /* 0x000f220008000800 */
[----:B------:R-:W2:Y:S01]  /*00b0*/  LDC R3, c[0x0][0x3a8] ;  /* 0x0000ea00ff037b82 */ /* 0x000ea20000000800 */
[----:B----4-:R-:W-:Y:S01]  /*00c0*/  UISETP.NE.AND UP0, UPT, UR4, URZ, UPT ;  /* 0x000000ff0400728c */ /* 0x010fe2000bf05270 */
[C---:B-1----:R-:W-:Y:S02]  /*00d0*/  IMAD R0, R6.reuse, UR23, RZ ;  /* 0x0000001706007c24 */ /* 0x042fe4000f8e02ff */
[----:B------:R-:W-:Y:S02]  /*00e0*/  IMAD R2, R6, UR20, RZ ;  /* 0x0000001406027c24 */ /* 0x000fe4000f8e02ff */
[C---:B0-----:R-:W-:Y:S02]  /*00f0*/  IMAD R0, R13.reuse, UR6, R0 ;  /* 0x000000060d007c24 */ /* 0x041fe4000f8e0200 */
[----:B------:R-:W-:-:S02]  /*0100*/  IMAD R2, R13, UR21, R2 ;  /* 0x000000150d027c24 */ /* 0x000fc4000f8e0202 */
[----:B--2---:R-:W-:Y:S02]  /*0110*/  IMAD R5, R3, UR5, R0 ;  /* 0x0000000503057c24 */ /* 0x004fe4000f8e0200 */
[----:B---3--:R-:W-:Y:S02]  /*0120*/  IMAD R7, R12, UR22, R2 ;  /* 0x000000160c077c24 */ /* 0x008fe4000f8e0202 */
[----:B------:R-:W-:Y:S01]  /*0130*/  IMAD.MOV.U32 R9, RZ, RZ, R5 ;  /* 0x000000ffff097224 */ /* 0x000fe200078e0005 */
        /* <DEDUP_REMOVED lines=24> */
[----:B------:R-:W-:-:S03]  /*02c0*/  UISETP.NE.AND UP0, UPT, UR4, 0x2, UPT ;  /* 0x000000020400788c */ /* 0x000fc6000bf05270 */
[----:B------:R-:W-:-:S05]  /*02d0*/  IADD3 R2, PT, PT, -R5, RZ, RZ ;  /* 0x000000ff05027210 */ /* 0x000fca0007ffe1ff */
        /* <DEDUP_REMOVED lines=254> */
.L_x_2452:
[----:B------:R-:W1:Y:S01]  /*12c0*/  LDCU UR5, c[0x0][0x39c] ;  /* 0x00007380ff0577ac */ /* 0x000e620008000800 */
[----:B------:R-:W-:Y:S01]  /*12d0*/  BSSY.RECONVERGENT B0, `(.L_x_2453) ;  /* 0x0000c7a000007945 */ /* 0x000fe20003800200 */
[----:B------:R-:W-:Y:S01]  /*12e0*/  MOV R0, RZ ;  /* 0x000000ff00007202 */ /* 0x000fe20000000f00 */
[----:B------:R-:W-:Y:S01]  /*12f0*/  IMAD.MOV.U32 R23, RZ, RZ, RZ ;  /* 0x000000ffff177224 */ /* 0x000fe200078e00ff */
[----:B------:R-:W2:Y:S01]  /*1300*/  LDCU UR4, c[0x0][0x3a0] ;  /* 0x00007400ff0477ac */ /* 0x000ea20008000800 */
[----:B------:R-:W-:Y:S01]  /*1310*/  IMAD.MOV.U32 R3, RZ, RZ, RZ ;  /* 0x000000ffff037224 */ /* 0x000fe200078e00ff */
[----:B------:R-:W3:Y:S01]  /*1320*/  LDCU.64 UR36, c[0x0][0x358] ;  /* 0x00006b00ff2477ac */ /* 0x000ee20008000a00 */
[----:B-1----:R-:W-:-:S05]  /*1330*/  IMAD.U32 R20, RZ, RZ, UR5 ;  /* 0x00000005ff147e24 */ /* 0x002fca000f8e00ff */
[----:B------:R1:W-:Y:S01]  /*1340*/  STL [R1+0x4], R20 ;  /* 0x0000041401007387 */ /* 0x0003e20000100800 */
[----:B------:R-:W-:-:S04]  /*1350*/  ISETP.GE.U32.AND P0, PT, R7, R20, PT ;  /* 0x000000140700720c */ /* 0x000fc80003f06070 */
[----:B--2---:R-:W-:Y:S01]  /*1360*/  ISETP.GE.U32.OR P0, PT, R9, UR4, P0 ;  /* 0x0000000409007c0c */ /* 0x004fe20008706470 */
[----:B------:R-:W-:-:S12]  /*1370*/  IMAD.MOV.U32 R9, RZ, RZ, RZ ;  /* 0x000000ffff097224 */ /* 0x000fd800078e00ff */
[----:B-1-3--:R-:W-:Y:S05]  /*1380*/  @P0 BRA `(.L_x_2454) ;  /* 0x000000c400b80947 */ /* 0x00afea0003800000 */
[----:B------:R-:W1:Y:S01]  /*1390*/  LDCU.U8 UR6, c[0x0][0x3d0] ;  /* 0x00007a00ff0677ac */ /* 0x000e620008000000 */
[----:B------:R-:W2:Y:S01]  /*13a0*/  LDCU.64 UR4, c[0x0][0x768] ;  /* 0x0000ed00ff0477ac */ /* 0x000ea20008000a00 */
[----:B-1----:R-:W-:Y:S01]  /*13b0*/  UISETP.NE.AND UP0, UPT, UR6, URZ, UPT ;  /* 0x000000ff0600728c */ /* 0x002fe2000bf05270 */
[----:B--2---:R-:W-:-:S04]  /*13c0*/  IADD3 R8, P0, PT, R25, UR4, RZ ;  /* 0x0000000419087c10 */ /* 0x004fc8000ff1e0ff */
[----:B------:R-:W-:Y:S01]  /*13d0*/  IADD3.X R9, PT, PT, RZ, UR5, RZ, P0, !PT ;  /* 0x00000005ff097c10 */ /* 0x000fe200087fe4ff */
[----:B------:R-:W-:-:S04]  /*13e0*/  IMAD.MOV.U32 R10, RZ, RZ, R8 ;  /* 0x000000ffff0a7224 */ /* 0x000fc800078e0008 */
[----:B------:R-:W-:Y:S01]  /*13f0*/  IMAD.MOV.U32 R11, RZ, RZ, R9 ;  /* 0x000000ffff0b7224 */ /* 0x000fe200078e0009 */
[----:B------:R-:W-:Y:S06]  /*1400*/  BRA.U !UP0, `(.L_x_2455) ;  /* 0x0000000d08d47547 */ /* 0x000fec000b800000 */
[----:B------:R-:W1:Y:S01]  /*1410*/  LDCU UR4, c[0x0][0x39c] ;  /* 0x00007380ff0477ac */ /* 0x000e620008000800 */
[----:B------:R-:W2:Y:S01]  /*1420*/  LDC R4, c[0x0][0x394] ;  /* 0x0000e500ff047b82 */ /* 0x000ea20000000800 */
[----:B------:R3:W-:Y:S01]  /*1430*/  STL [R1+0xc], RZ ;  /* 0x00000cff01007387 */ /* 0x0007e20000100800 */
[----:B------:R-:W-:Y:S01]  /*1440*/  SHF.R.U32.HI R3, RZ, 0x3, R8 ;  /* 0x00000003ff037819 */ /* 0x000fe20000011608 */
[----:B------:R-:W-:Y:S03]  /*1450*/  BSSY.RECONVERGENT B1, `(.L_x_2456) ;  /* 0x0000042000017945 */ /* 0x000fe60003800200 */
[----:B------:R-:W-:Y:S02]  /*1460*/  LOP3.LUT P0, R3, R3, 0x3, RZ, 0xc0, !PT ;  /* 0x0000000303037812 */ /* 0x000fe4000780c0ff */
[----:B------:R-:W4:Y:S08]  /*1470*/  LDC R2, c[0x0][0x388] ;  /* 0x0000e200ff027b82 */ /* 0x000f300000000800 */
[----:B------:R-:W5:Y:S01]  /*1480*/  LDC R0, c[0x0][0x38c] ;  /* 0x0000e300ff007b82 */ /* 0x000f620000000800 */
[----:B-1----:R-:W-:-:S05]  /*1490*/  IMAD.U32 R9, RZ, RZ, UR4 ;  /* 0x00000004ff097e24 */ /* 0x002fca000f8e00ff */
[----:B------:R3:W-:Y:S01]  /*14a0*/  STL [R1+0x8], R9 ;  /* 0x0000080901007387 */ /* 0x0007e20000100800 */
[----:B------:R-:W-:Y:S01]  /*14b0*/  MOV R16, R9 ;  /* 0x0000000900107202 */ /* 0x000fe20000000f00 */
[----:B0-----:R-:W0:Y:S01]  /*14c0*/  LDC R5, c[0x0][0x390] ;  /* 0x0000e400ff057b82 */ /* 0x001e220000000800 */
[----:B--2---:R-:W-:Y:S01]  /*14d0*/  IMAD.MOV.U32 R23, RZ, RZ, R4 ;  /* 0x000000ffff177224 */ /* 0x004fe200078e0004 */
[----:B------:R3:W-:Y:S01]  /*14e0*/  STL [R1], R4 ;  /* 0x0000000401007387 */ /* 0x0007e20000100800 */
[----:B----4-:R-:W-:Y:S01]  /*14f0*/  MOV R19, R2 ;  /* 0x0000000200137202 */ /* 0x010fe20000000f00 */
[----:B-----5:R-:W-:Y:S02]  /*1500*/  IMAD.MOV.U32 R18, RZ, RZ, R0 ;  /* 0x000000ffff127224 */ /* 0x020fe400078e0000 */
[--C-:B0-----:R-:W-:Y:S02]  /*1510*/  IMAD.MOV.U32 R25, RZ, RZ, R5.reuse ;  /* 0x000000ffff197224 */ /* 0x101fe400078e0005 */
[----:B------:R-:W-:Y:S01]  /*1520*/  IMAD.MOV.U32 R8, RZ, RZ, R5 ;  /* 0x000000ffff087224 */ /* 0x000fe200078e0005 */
[----:B---3--:R-:W-:Y:S06]  /*1530*/  @!P0 BRA `(.L_x_2457) ;  /* 0x0000000000cc8947 */ /* 0x008fec0003800000 */
        /* <DEDUP_REMOVED lines=17> */
[----:B------:R-:W-:-:S04]  /*1650*/  ISETP.NE.AND P0, PT, RZ, UR22, PT ;  /* 0x00000016ff007c0c */ /* 0x000fc8000bf05270 */
[----:B------:R-:W-:-:S13]  /*1660*/  ISETP.NE.AND P0, PT, R12, RZ, P0 ;  /* 0x000000ff0c00720c */ /* 0x000fda0000705270 */
[C---:B------:R-:W-:Y:S01]  /*1670*/  @!P0 IMAD.WIDE.U32 R8, R6.reuse, 0x8, R10 ;  /* 0x0000000806088825 */ /* 0x040fe200078e000a */
[----:B------:R-:W0:Y:S05]  /*1680*/  @!P0 LDC.64 R14, c[0x0][0x388] ;  /* 0x0000e200ff0e8b82 */ /* 0x000e2a0000000a00 */
[----:B------:R-:W0:Y:S01]  /*1690*/  @!P0 LDG.E.64 R8, desc[UR36][R8.64] ;  /* 0x0000002408088981 */ /* 0x000e22000c1e1b00 */
[----:B------:R-:W-:Y:S01]  /*16a0*/  @!P0 IMAD.IADD R17, R6, 0x1, -R3 ;  /* 0x0000000106118824 */ /* 0x000fe200078e0a03 */
[----:B------:R-:W-:Y:S01]  /*16b0*/  PLOP3.LUT P3, PT, PT, PT, PT, 0x8, 0x80 ;  /* 0x000000000080781c */ /* 0x000fe20003f6e170 */
[----:B------:R-:W1:Y:S01]  /*16c0*/  @!P0 LDC.64 R12, c[0x0][0x390] ;  /* 0x0000e400ff0c8b82 */ /* 0x000e620000000a00 */
[----:B------:R-:W-:Y:S01]  /*16d0*/  MOV R19, R2 ;  /* 0x0000000200137202 */ /* 0x000fe20000000f00 */
[----:B------:R-:W-:-:S02]  /*16e0*/  IMAD.MOV.U32 R18, RZ, RZ, R0 ;  /* 0x000000ffff127224 */ /* 0x000fc400078e0000 */
[----:B------:R-:W-:Y:S01]  /*16f0*/  IMAD.MOV.U32 R23, RZ, RZ, R4 ;  /* 0x000000ffff177224 */ /* 0x000fe200078e0004 */
[CC--:B0-----:R-:W-:Y:S02]  /*1700*/  @!P0 ISETP.NE.U32.AND P1, PT, R8.reuse, R14.reuse, PT ;  /* 0x0000000e0800820c */ /* 0x0c1fe40003f25070 */
[----:B------:R-:W-:Y:S02]  /*1710*/  @!P0 ISETP.GT.U32.AND P2, PT, R8, R14, PT ;  /* 0x0000000e0800820c */ /* 0x000fe40003f44070 */
[CC--:B------:R-:W-:Y:S02]  /*1720*/  @!P0 ISETP.NE.AND.EX P1, PT, R9.reuse, R15.reuse, PT, P1 ;  /* 0x0000000f0900820c */ /* 0x0c0fe40003f25310 */
[----:B------:R-:W-:Y:S02]  /*1730*/  @!P0 ISETP.GT.AND.EX P2, PT, R9, R15, PT, P2 ;  /* 0x0000000f0900820c */ /* 0x000fe40003f44320 */
[----:B------:R-:W-:Y:S02]  /*1740*/  @!P0 PLOP3.LUT P3, PT, P1, PT, PT, 0x80, 0x8 ;  /* 0x000000000008881c */ /* 0x000fe40000f6f070 */
[----:B-1----:R-:W-:-:S04]  /*1750*/  @!P0 ISETP.GT.U32.AND P1, PT, R17, R12, PT ;  /* 0x0000000c1100820c */ /* 0x002fc80003f24070 */
[----:B------:R-:W-:-:S04]  /*1760*/  @!P0 ISETP.GT.AND.EX P1, PT, RZ, R13, PT, P1 ;  /* 0x0000000dff00820c */ /* 0x000fc80003f24310 */
[----:B------:R-:W-:-:S03]  /*1770*/  @!P0 SEL R6, RZ, 0xffffffff, P1 ;  /* 0xffffffffff068807 */ /* 0x000fc60000800000 */
[----:B------:R-:W-:-:S04]  /*1780*/  @P3 SEL R6, RZ, 0xffffffff, P2 ;  /* 0xffffffffff063807 */ /* 0x000fc80001000000 */
[----:B------:R-:W-:-:S04]  /*1790*/  @!P0 LOP3.LUT R6, R6, 0x1, RZ, 0xc0, !PT ;  /* 0x0000000106068812 */ /* 0x000fc800078ec0ff */
[----:B------:R-:W-:-:S04]  /*17a0*/  @!P0 ISETP.NE.U32.AND P1, PT, R6, 0x1, PT ;  /* 0x000000010600880c */ /* 0x000fc80003f25070 */
[----:B------:R-:W-:Y:S01]  /*17b0*/  @!P0 SEL R19, R8, R14, !P1 ;  /* 0x0000000e08138207 */ /* 0x000fe20004800000 */
[----:B------:R-:W-:Y:S01]  /*17c0*/  IMAD.MOV.U32 R8, RZ, RZ, R5 ;  /* 0x000000ffff087224 */ /* 0x000fe200078e0005 */
[----:B------:R-:W-:Y:S02]  /*17d0*/  @!P0 SEL R18, R9, R15, !P1 ;  /* 0x0000000f09128207 */ /* 0x000fe40004800000 */
[----:B------:R-:W-:Y:S02]  /*17e0*/  @!P0 SEL R8, R17, R12, !P1 ;  /* 0x0000000c11088207 */ /* 0x000fe40004800000 */
[----:B------:R-:W-:-:S07]  /*17f0*/  @!P0 SEL R23, R13, RZ, P1 ;  /* 0x000000ff0d178207 */ /* 0x000fce0000800000 */
.L_x_2459:
[----:B------:R-:W-:Y:S05]  /*1800*/  BSYNC.RECONVERGENT B2 ;  /* 0x0000000000027941 */ /* 0x000fea0003800200 */
.L_x_2458:
[C---:B------:R-:W-:Y:S02]  /*1810*/  IADD3 R16, PT, PT, R3.reuse, -0x4, R20 ;  /* 0xfffffffc03107810 */ /* 0x040fe40007ffe014 */
[----:B------:R-:W-:Y:S02]  /*1820*/  IADD3 R3, PT, PT, -R3, 0x4, RZ ;  /* 0x0000000403037810 */ /* 0x000fe40007ffe1ff */
[----:B------:R-:W-:Y:S01]  /*1830*/  IADD3 R10, P0, PT, R10, 0x20, RZ ;  /* 0x000000200a0a7810 */ /* 0x000fe20007f1e0ff */
[----:B------:R0:W-:Y:S03]  /*1840*/  STL [R1+0x8], R16 ;  /* 0x0000081001007387 */ /* 0x0001e60000100800 */
[----:B------:R-:W-:Y:S01]  /*1850*/  IADD3.X R11, PT, PT, RZ, R11, RZ, P0, !PT ;  /* 0x0000000bff0b7210 */ /* 0x000fe200007fe4ff */
[----:B------:R0:W-:Y:S08]  /*1860*/  STL [R1+0xc], R3 ;  /* 0x00000c0301007387 */ /* 0x0001f00000100800 */
.L_x_2457:
[----:B------:R-:W-:Y:S05]  /*1870*/  BSYNC.RECONVERGENT B1 ;  /* 0x0000000000017941 */ /* 0x000fea0003800200 */
.L_x_2456:
[----:B0-----:R-:W-:Y:S01]  /*1880*/  IMAD.SHL.U32 R3, R7, 0x4, RZ ;  /* 0x0000000407037824 */ /* 0x001fe200078e00ff */
[----:B------:R-:W-:Y:S01]  /*1890*/  BSSY.RECONVERGENT B1, `(.L_x_2460) ;  /* 0x000005d000017945 */ /* 0x000fe20003800200 */
[--C-:B------:R-:W-:Y:S01]  /*18a0*/  IMAD.MOV.U32 R26, RZ, RZ, R5.reuse ;  /* 0x000000ffff1a7224 */ /* 0x100fe200078e0005 */
[-C--:B------:R-:W-:Y:S01]  /*18b0*/  MOV R27, R4.reuse ;  /* 0x00000004001b7202 */ /* 0x080fe20000000f00 */
[----:B------:R-:W-:Y:S01]  /*18c0*/  VIADD R6, R3, 0x3 ;  /* 0x0000000303067836 */ /* 0x000fe20000000000 */
[----:B------:R-:W-:Y:S01]  /*18d0*/  MOV R24, R4 ;  /* 0x0000000400187202 */ /* 0x000fe20000000f00 */
[----:B------:R-:W-:Y:S02]  /*18e0*/  IMAD.MOV.U32 R17, RZ, RZ, R2 ;  /* 0x000000ffff117224 */ /* 0x000fe400078e0002 */
[----:B------:R-:W-:Y:S01]  /*18f0*/  IMAD.MOV.U32 R22, RZ, RZ, R5 ;  /* 0x000000ffff167224 */ /* 0x000fe200078e0005 */
[----:B------:R-:W-:Y:S01]  /*1900*/  ISETP.GE.U32.AND P0, PT, R6, R16, PT ;  /* 0x000000100600720c */ /* 0x000fe20003f06070 */
[----:B------:R-:W-:-:S02]  /*1910*/  IMAD.MOV.U32 R16, RZ, RZ, R0 ;  /* 0x000000ffff107224 */ /* 0x000fc400078e0000 */
[----:B------:R-:W-:Y:S02]  /*1920*/  IMAD.MOV.U32 R21, RZ, RZ, R2 ;  /* 0x000000ffff157224 */ /* 0x000fe400078e0002 */
[----:B------:R-:W-:-:S08]  /*1930*/  IMAD.MOV.U32 R20, RZ, RZ, R0 ;  /* 0x000000ffff147224 */ /* 0x000fd000078e0000 */
[----:B------:R-:W-:Y:S05]  /*1940*/  @P0 BRA `(.L_x_2461) ;  /* 0x0000000400440947 */ /* 0x000fea0003800000 */
[----:B------:R-:W-:Y:S01]  /*1950*/  IMAD.MOV.U32 R9, RZ, RZ, R7 ;  /* 0x000000ffff097224 */ /* 0x000fe200078e0007 */
[----:B------:R-:W-:Y:S01]  /*1960*/  MOV R26, R5 ;  /* 0x00000005001a7202 */ /* 0x000fe20000000f00 */
[----:B------:R-:W-:Y:S01]  /*1970*/  IMAD.MOV.U32 R22, RZ, RZ, R5 ;  /* 0x000000ffff167224 */ /* 0x000fe200078e0005 */
[----:B------:R-:W-:Y:S01]  /*1980*/  MOV R17, R2 ;  /* 0x0000000200117202 */ /* 0x000fe20000000f00 */
[--C-:B------:R-:W-:Y:S02]  /*1990*/  IMAD.MOV.U32 R27, RZ, RZ, R4.reuse ;  /* 0x000000ffff1b7224 */ /* 0x100fe400078e0004 */
[----:B------:R-:W-:Y:S02]  /*19a0*/  IMAD.MOV.U32 R24, RZ, RZ, R4 ;  /* 0x000000ffff187224 */ /* 0x000fe400078e0004 */
[----:B------:R-:W-:Y:S02]  /*19b0*/  IMAD.MOV.U32 R21, RZ, RZ, R2 ;  /* 0x000000ffff157224 */ /* 0x000fe400078e0002 */
[----:B------:R-:W-:-:S02]  /*19c0*/  IMAD.MOV.U32 R16, RZ, RZ, R0 ;  /* 0x000000ffff107224 */ /* 0x000fc400078e0000 */
[----:B------:R-:W-:-:S07]  /*19d0*/  IMAD.MOV.U32 R20, RZ, RZ, R0 ;  /* 0x000000ffff147224 */ /* 0x000fce00078e0000 */
.L_x_2462:
[----:B------:R-:W-:Y:S01]  /*19e0*/  IMAD.WIDE.U32 R4, R9, 0x20, R10 ;  /* 0x0000002009047825 */ /* 0x000fe200078e000a */
[----:B------:R-:W2:Y:S01]  /*19f0*/  LDL R28, [R1+0xc] ;  /* 0x00000c00011c7983 */ /* 0x000ea20000100800 */
[----:B------:R-:W0:Y:S04]  /*1a00*/  LDCU UR4, c[0x0][0x3a4] ;  /* 0x00007480ff0477ac */ /* 0x000e280008000800 */
[----:B------:R-:W3:Y:S01]  /*1a10*/  LDG.E.ENL2.256 R12, R4, desc[UR36][R4.64] ;  /* 0xfe0000240404797e */ /* 0x000ee2000812190c */
[----:B--2---:R-:W-:Y:S02]  /*1a20*/  IADD3 R3, PT, PT, R3, R28, RZ ;  /* 0x0000001c03037210 */ /* 0x004fe40007ffe0ff */
[----:B---3--:R-:W-:-:S03]  /*1a30*/  ISETP.NE.U32.AND P2, PT, R21, R6, PT ;  /* 0x000000061500720c */ /* 0x008fc60003f45070 */
[----:B------:R-:W-:Y:S01]  /*1a40*/  VIADD R28, R3, 0x1 ;  /* 0x00000001031c7836 */ /* 0x000fe20000000000 */
[----:B------:R-:W-:Y:S02]  /*1a50*/  ISETP.GE.U32.AND P1, PT, R21, R6, PT ;  /* 0x000000061500720c */ /* 0x000fe40003f26070 */
[-C--:B------:R-:W-:Y:S02]  /*1a60*/  ISETP.NE.AND.EX P2, PT, R20, R7.reuse, PT, P2 ;  /* 0x000000071400720c */ /* 0x080fe40003f45320 */
[----:B------:R-:W-:Y:S02]  /*1a70*/  ISETP.GE.U32.AND P0, PT, R22, R28, PT ;  /* 0x0000001c1600720c */ /* 0x000fe40003f06070 */
[----:B------:R-:W-:Y:S02]  /*1a80*/  ISETP.GE.AND.EX P1, PT, R20, R7, PT, P1 ;  /* 0x000000071400720c */ /* 0x000fe40003f26310 */
[----:B------:R-:W-:Y:S02]  /*1a90*/  ISETP.GE.AND.EX P0, PT, R24, RZ, PT, P0 ;  /* 0x000000ff1800720c */ /* 0x000fe40003f06300 */
[----:B------:R-:W-:-:S05]  /*1aa0*/  SEL R29, RZ, 0xffffffff, !P1 ;  /* 0xffffffffff1d7807 */ /* 0x000fca0004800000 */
[----:B------:R-:W-:-:S04]  /*1ab0*/  @!P2 SEL R29, RZ, 0xffffffff, !P0 ;  /* 0xffffffffff1da807 */ /* 0x000fc80004000000 */
[----:B------:R-:W-:-:S04]  /*1ac0*/  LOP3.LUT R29, R29, 0x1, RZ, 0xc0, !PT ;  /* 0x000000011d1d7812 */ /* 0x000fc800078ec0ff */
[----:B------:R-:W-:Y:S02]  /*1ad0*/  ISETP.NE.U32.AND P2, PT, R29, 0x1, PT ;  /* 0x000000011d00780c */ /* 0x000fe40003f45070 */
[----:B------:R-:W2:Y:S02]  /*1ae0*/  LDL.LU R29, [R1] ;  /* 0x00000000011d7983 */ /* 0x000ea40000300800 */
[----:B------:R-:W-:Y:S02]  /*1af0*/  SEL R20, R7, R20, !P2 ;  /* 0x0000001407147207 */ /* 0x000fe40005000000 */
[----:B------:R-:W3:Y:S01]  /*1b00*/  LDL R7, [R1+0x8] ;  /* 0x0000080001077983 */ /* 0x000ee20000100800 */
[----:B------:R-:W-:Y:S02]  /*1b10*/  ISETP.NE.U32.AND P3, PT, R19, R4, PT ;  /* 0x000000041300720c */ /* 0x000fe40003f65070 */
[----:B------:R-:W-:Y:S02]  /*1b20*/  ISETP.GE.U32.AND P0, PT, R8, R3, PT ;  /* 0x000000030800720c */ /* 0x000fe40003f06070 */
[----:B------:R-:W-:-:S02]  /*1b30*/  ISETP.NE.AND.EX P3, PT, R18, R5, PT, P3 ;  /* 0x000000051200720c */ /* 0x000fc40003f65330 */
[----:B------:R-:W-:Y:S02]  /*1b40*/  ISETP.GE.U32.AND P1, PT, R19, R4, PT ;  /* 0x000000041300720c */ /* 0x000fe40003f26070 */
[----:B------:R-:W-:Y:S02]  /*1b50*/  ISETP.GE.AND.EX P0, PT, R23, RZ, PT, P0 ;  /* 0x000000ff1700720c */ /* 0x000fe40003f06300 */
[----:B------:R-:W-:Y:S02]  /*1b60*/  ISETP.GE.AND.EX P1, PT, R18, R5, PT, P1 ;  /* 0x000000051200720c */ /* 0x000fe40003f26310 */
[----:B------:R-:W-:Y:S02]  /*1b70*/  SEL R21, R6, R21, !P2 ;  /* 0x0000001506157207 */ /* 0x000fe40005000000 */
[----:B------:R-:W-:-:S03]  /*1b80*/  SEL R6, RZ, 0xffffffff, !P0 ;  /* 0xffffffffff067807 */ /* 0x000fc60004000000 */
[----:B------:R-:W-:-:S04]  /*1b90*/  @P3 SEL R6, RZ, 0xffffffff, !P1 ;  /* 0xffffffffff063807 */ /* 0x000fc80004800000 */
[----:B------:R-:W-:Y:S02]  /*1ba0*/  LOP3.LUT R6, R6, 0x1, RZ, 0xc0, !PT ;  /* 0x0000000106067812 */ /* 0x000fe400078ec0ff */
[-C--:B------:R-:W-:Y:S02]  /*1bb0*/  ISETP.NE.U32.AND P3, PT, R17, R12.reuse, PT ;  /* 0x0000000c1100720c */ /* 0x080fe40003f65070 */
[----:B------:R-:W-:Y:S02]  /*1bc0*/  ISETP.NE.U32.AND P4, PT, R6, 0x1, PT ;  /* 0x000000010600780c */ /* 0x000fe40003f85070 */
[----:B------:R-:W-:Y:S02]  /*1bd0*/  ISETP.NE.AND.EX P3, PT, R16, R13, PT, P3 ;  /* 0x0000000d1000720c */ /* 0x000fe40003f65330 */
[----:B------:R-:W-:Y:S01]  /*1be0*/  SEL R19, R4, R19, !P4 ;  /* 0x0000001304137207 */ /* 0x000fe20006000000 */
[----:B------:R-:W-:Y:S01]  /*1bf0*/  VIADD R4, R3, 0x2 ;  /* 0x0000000203047836 */ /* 0x000fe20000000000 */
[----:B------:R-:W-:-:S04]  /*1c00*/  ISETP.GE.U32.AND P1, PT, R17, R12, PT ;  /* 0x0000000c1100720c */ /* 0x000fc80003f26070 */
[----:B------:R-:W-:Y:S02]  /*1c10*/  ISETP.GE.U32.AND P0, PT, R26, R4, PT ;  /* 0x000000041a00720c */ /* 0x000fe40003f06070 */
[----:B------:R-:W-:Y:S02]  /*1c20*/  ISETP.GE.AND.EX P1, PT, R16, R13, PT, P1 ;  /* 0x0000000d1000720c */ /* 0x000fe40003f26310 */
[----:B------:R-:W-:Y:S02]  /*1c30*/  ISETP.GE.AND.EX P0, PT, R27, RZ, PT, P0 ;  /* 0x000000ff1b00720c */ /* 0x000fe40003f06300 */
[----:B------:R-:W-:Y:S02]  /*1c40*/  SEL R18, R5, R18, !P4 ;  /* 0x0000001205127207 */ /* 0x000fe40006000000 */
[----:B------:R-:W-:Y:S02]  /*1c50*/  SEL R5, RZ, 0xffffffff, !P1 ;  /* 0xffffffffff057807 */ /* 0x000fe40004800000 */
[----:B------:R-:W-:-:S02]  /*1c60*/  @!P3 SEL R5, RZ, 0xffffffff, !P0 ;  /* 0xffffffffff05b807 */ /* 0x000fc40004000000 */
[-C--:B------:R-:W-:Y:S02]  /*1c70*/  ISETP.NE.U32.AND P0, PT, R2, R14.reuse, PT ;  /* 0x0000000e0200720c */ /* 0x080fe40003f05070 */
[----:B------:R-:W-:Y:S02]  /*1c80*/  LOP3.LUT R5, R5, 0x1, RZ, 0xc0, !PT ;  /* 0x0000000105057812 */ /* 0x000fe400078ec0ff */
[----:B------:R-:W-:Y:S02]  /*1c90*/  ISETP.NE.AND.EX P0, PT, R0, R15, PT, P0 ;  /* 0x0000000f0000720c */ /* 0x000fe40003f05300 */
[----:B------:R-:W-:Y:S01]  /*1ca0*/  ISETP.NE.U32.AND P5, PT, R5, 0x1, PT ;  /* 0x000000010500780c */ /* 0x000fe20003fa5070 */
[----:B------:R-:W-:Y:S01]  /*1cb0*/  VIADD R5, R3, 0x3 ;  /* 0x0000000303057836 */ /* 0x000fe20000000000 */
[----:B------:R-:W-:-:S04]  /*1cc0*/  ISETP.GE.U32.AND P3, PT, R2, R14, PT ;  /* 0x0000000e0200720c */ /* 0x000fc80003f66070 */
[----:B------:R-:W-:Y:S02]  /*1cd0*/  ISETP.GE.U32.AND P1, PT, R25, R5, PT ;  /* 0x000000051900720c */ /* 0x000fe40003f26070 */
[----:B------:R-:W-:-:S04]  /*1ce0*/  ISETP.GE.AND.EX P3, PT, R0, R15, PT, P3 ;  /* 0x0000000f0000720c */ /* 0x000fc80003f66330 */
[----:B------:R-:W-:Y:S02]  /*1cf0*/  SEL R6, RZ, 0xffffffff, !P3 ;  /* 0xffffffffff067807 */ /* 0x000fe40005800000 */
[----:B0-----:R-:W-:Y:S02]  /*1d00*/  IADD3 R9, PT, PT, R9, UR4, RZ ;  /* 0x0000000409097c10 */ /* 0x001fe4000fffe0ff */
[----:B------:R-:W-:-:S03]  /*1d10*/  SEL R8, R3, R8, !P4 ;  /* 0x0000000803087207 */ /* 0x000fc60006000000 */
[----:B------:R-:W-:Y:S01]  /*1d20*/  IMAD.SHL.U32 R3, R9, 0x4, RZ ;  /* 0x0000000409037824 */ /* 0x000fe200078e00ff */
[----:B------:R-:W-:Y:S02]  /*1d30*/  SEL R17, R12, R17, !P5 ;  /* 0x000000110c117207 */ /* 0x000fe40006800000 */
[----:B------:R-:W-:Y:S02]  /*1d40*/  SEL R16, R13, R16, !P5 ;  /* 0x000000100d107207 */ /* 0x000fe40006800000 */
[----:B------:R-:W-:Y:S02]  /*1d50*/  SEL R22, R28, R22, !P2 ;  /* 0x000000161c167207 */ /* 0x000fe40005000000 */
[----:B------:R-:W-:Y:S02]  /*1d60*/  SEL R26, R4, R26, !P5 ;  /* 0x0000001a041a7207 */ /* 0x000fe40006800000 */
[----:B------:R-:W-:Y:S02]  /*1d70*/  SEL R23, R23, RZ, P4 ;  /* 0x000000ff17177207 */ /* 0x000fe40002000000 */
[----:B------:R-:W-:-:S02]  /*1d80*/  SEL R24, R24, RZ, P2 ;  /* 0x000000ff18187207 */ /* 0x000fc40001000000 */
[----:B------:R-:W-:Y:S02]  /*1d90*/  SEL R27, R27, RZ, P5 ;  /* 0x000000ff1b1b7207 */ /* 0x000fe40002800000 */
[----:B--2---:R-:W-:-:S04]  /*1da0*/  ISETP.GE.AND.EX P1, PT, R29, RZ, PT, P1 ;  /* 0x000000ff1d00720c */ /* 0x004fc80003f26310 */
[----:B------:R-:W-:-:S04]  /*1db0*/  @!P0 SEL R6, RZ, 0xffffffff, !P1 ;  /* 0xffffffffff068807 */ /* 0x000fc80004800000 */
[----:B------:R-:W-:-:S04]  /*1dc0*/  LOP3.LUT R6, R6, 0x1, RZ, 0xc0, !PT ;  /* 0x0000000106067812 */ /* 0x000fc800078ec0ff */
[----:B------:R-:W-:-:S04]  /*1dd0*/  ISETP.NE.U32.AND P0, PT, R6, 0x1, PT ;  /* 0x000000010600780c */ /* 0x000fc80003f05070 */
[----:B------:R-:W-:Y:S01]  /*1de0*/  SEL R29, R29, RZ, P0 ;  /* 0x000000ff1d1d7207 */ /* 0x000fe20000000000 */
[----:B------:R-:W-:-:S04]  /*1df0*/  VIADD R6, R3, 0x3 ;  /* 0x0000000303067836 */ /* 0x000fc80000000000 */
[----:B------:R0:W-:Y:S01]  /*1e00*/  STL [R1], R29 ;  /* 0x0000001d01007387 */ /* 0x0001e20000100800 */
[----:B---3--:R-:W-:Y:S02]  /*1e10*/  ISETP.GE.U32.AND P1, PT, R6, R7, PT ;  /* 0x000000070600720c */ /* 0x008fe40003f26070 */
[----:B------:R-:W-:Y:S02]  /*1e20*/  SEL R2, R14, R2, !P0 ;  /* 0x000000020e027207 */ /* 0x000fe40004000000 */
[----:B------:R-:W-:Y:S02]  /*1e30*/  SEL R0, R15, R0, !P0 ;  /* 0x000000000f007207 */ /* 0x000fe40004000000 */
[----:B------:R-:W-:-:S07]  /*1e40*/  SEL R25, R5, R25, !P0 ;  /* 0x0000001905197207 */ /* 0x000fce0004000000 */
[----:B0-----:R-:W-:Y:S05]  /*1e50*/  @!P1 BRA `(.L_x_2462) ;  /* 0xfffffff800e09947 */ /* 0x001fea000383ffff */
.L_x_2461:
[----:B------:R-:W-:Y:S05]  /*1e60*/  BSYNC.RECONVERGENT B1 ;  /* 0x0000000000017941 */ /* 0x000fea0003800200 */
.L_x_2460:
[----:B------:R-:W0:Y:S01]  /*1e70*/  S2R R5, SR_TID.Y ;  /* 0x0000000000057919 */ /* 0x000e220000002200 */
[----:B------:R-:W-:Y:S01]  /*1e80*/  ISETP.NE.AND P0, PT, RZ, UR21, PT ;  /* 0x00000015ff007c0c */ /* 0x000fe2000bf05270 */
[----:B------:R-:W-:Y:S01]  /*1e90*/  BSSY.RECONVERGENT B1, `(.L_x_2463) ;  /* 0x0000020000017945 */ /* 0x000fe20003800200 */
[----:B------:R-:W-:Y:S01]  /*1ea0*/  ISETP.NE.AND P1, PT, RZ, UR22, PT ;  /* 0x00000016ff007c0c */ /* 0x000fe2000bf25270 */
[----:B------:R-:W1:Y:S01]  /*1eb0*/  S2R R4, SR_CTAID.Y ;  /* 0x0000000000047919 */ /* 0x000e620000002600 */
[----:B0-----:R-:W-:Y:S02]  /*1ec0*/  ISETP.NE.AND P0, PT, R5, RZ, P0 ;  /* 0x000000ff0500720c */ /* 0x001fe40000705270 */
[----:B-1----:R-:W-:-:S04]  /*1ed0*/  ISETP.NE.AND P1, PT, R4, RZ, P1 ;  /* 0x000000ff0400720c */ /* 0x002fc80000f25270 */
[----:B------:R-:W-:-:S13]  /*1ee0*/  PLOP3.LUT P0, PT, P0, P1, PT, 0xf8, 0x8f ;  /* 0x00000000008f781c */ /* 0x000fda0000703f70 */
[----:B------:R-:W-:Y:S05]  /*1ef0*/  @P0 BRA `(.L_x_2464) ;  /* 0x0000000000640947 */ /* 0x000fea0003800000 */
[----:B------:R-:W2:Y:S01]  /*1f00*/  LDL.LU R4, [R1+0x8] ;  /* 0x0000080001047983 */ /* 0x000ea20000300800 */
[----:B------:R-:W0:Y:S01]  /*1f10*/  S2R R5, SR_TID.X ;  /* 0x0000000000057919 */ /* 0x000e220000002100 */
[----:B--2---:R-:W-:-:S05]  /*1f20*/  LOP3.LUT R3, R4, 0xfffffffc, RZ, 0xc0, !PT ;  /* 0xfffffffc04037812 */ /* 0x004fca00078ec0ff */
[----:B0-----:R-:W-:-:S05]  /*1f30*/  IMAD.IADD R3, R3, 0x1, R5 ;  /* 0x0000000103037824 */ /* 0x001fca00078e0205 */
[----:B------:R-:W-:-:S13]  /*1f40*/  ISETP.GE.U32.AND P0, PT, R3, R4, PT ;  /* 0x000000040300720c */ /* 0x000fda0003f06070 */
[----:B------:R-:W-:Y:S05]  /*1f50*/  @P0 BRA `(.L_x_2464) ;  /* 0x00000000004c0947 */ /* 0x000fea0003800000 */
[C---:B------:R-:W-:Y:S01]  /*1f60*/  IMAD.WIDE R4, R3.reuse, 0x8, R10 ;  /* 0x0000000803047825 */ /* 0x040fe200078e020a */
[----:B------:R-:W2:Y:S05]  /*1f70*/  LDL.LU R6, [R1+0xc] ;  /* 0x00000c0001067983 */ /* 0x000eaa0000300800 */
[----:B------:R-:W3:Y:S01]  /*1f80*/  LDG.E.64 R4, desc[UR36][R4.64] ;  /* 0x0000002404047981 */ /* 0x000ee2000c1e1b00 */
[----:B--2---:R-:W-:-:S04]  /*1f90*/  IADD3 R3, PT, PT, R3, R6, RZ ;  /* 0x0000000603037210 */ /* 0x004fc80007ffe0ff */
[----:B------:R-:W-:Y:S02]  /*1fa0*/  ISETP.GE.U32.AND P0, PT, R8, R3, PT ;  /* 0x000000030800720c */ /* 0x000fe40003f06070 */
[----:B---3--:R-:W-:Y:S02]  /*1fb0*/  ISETP.NE.U32.AND P1, PT, R19, R4, PT ;  /* 0x000000041300720c */ /* 0x008fe40003f25070 */
[----:B------:R-:W-:Y:S02]  /*1fc0*/  SHF.R.S32.HI R10, RZ, 0x1f, R3 ;  /* 0x0000001fff0a7819 */ /* 0x000fe40000011403 */
[----:B------:R-:W-:Y:S02]  /*1fd0*/  ISETP.NE.AND.EX P1, PT, R18, R5, PT, P1 ;  /* 0x000000051200720c */ /* 0x000fe40003f25310 */
[----:B------:R-:W-:Y:S02]  /*1fe0*/  ISETP.GE.AND.EX P0, PT, R23, R10, PT, P0 ;  /* 0x0000000a1700720c */ /* 0x000fe40003f06300 */
[----:B------:R-:W-:-:S02]  /*1ff0*/  ISETP.GE.U32.AND P2, PT, R19, R4, PT ;  /* 0x000000041300720c */ /* 0x000fc40003f46070 */
[----:B------:R-:W-:Y:S02]  /*2000*/  SEL R6, RZ, 0xffffffff, !P0 ;  /* 0xffffffffff067807 */ /* 0x000fe40004000000 */
[----:B------:R-:W-:-:S05]  /*2010*/  ISETP.GE.AND.EX P0, PT, R18, R5, PT, P2 ;  /* 0x000000051200720c */ /* 0x000fca0003f06320 */
[----:B------:R-:W-:-:S04]  /*2020*/  @P1 SEL R6, RZ, 0xffffffff, !P0 ;  /* 0xffffffffff061807 */ /* 0x000fc80004000000 */
[----:B------:R-:W-:-:S04]  /*2030*/  LOP3.LUT R6, R6, 0x1, RZ, 0xc0, !PT ;  /* 0x0000000106067812 */ /* 0x000fc800078ec0ff */
[----:B------:R-:W-:-:S04]  /*2040*/  ISETP.NE.U32.AND P0, PT, R6, 0x1, PT ;  /* 0x000000010600780c */ /* 0x000fc80003f05070 */
[----:B------:R-:W-:Y:S02]  /*2050*/  SEL R19, R4, R19, !P0 ;  /* 0x0000001304137207 */ /* 0x000fe40004000000 */
[----:B------:R-:W-:Y:S02]  /*2060*/  SEL R18, R5, R18, !P0 ;  /* 0x0000001205127207 */ /* 0x000fe40004000000 */
[----:B------:R-:W-:Y:S02]  /*2070*/  SEL R8, R3, R8, !P0 ;  /* 0x0000000803087207 */ /* 0x000fe40004000000 */
[----:B------:R-:W-:-:S07]  /*2080*/  SEL R23, R10, R23, !P0 ;  /* 0x000000170a177207 */ /* 0x000fce0004000000 */
.L_x_2464:
[----:B------:R-:W-:Y:S05]  /*2090*/  BSYNC.RECONVERGENT B1 ;  /* 0x0000000000017941 */ /* 0x000fea0003800200 */
.L_x_2463:
[----:B------:R-:W2:Y:S01]  /*20a0*/  LDL.LU R6, [R1] ;  /* 0x0000000001067983 */ /* 0x000ea20000300800 */
[CC--:B------:R-:W-:Y:S02]  /*20b0*/  ISETP.NE.U32.AND P2, PT, R19.reuse, R21.reuse, PT ;  /* 0x000000151300720c */ /* 0x0c0fe40003f45070 */
[----:B------:R-:W-:Y:S02]  /*20c0*/  ISETP.GE.U32.AND P1, PT, R19, R21, PT ;  /* 0x000000151300720c */ /* 0x000fe40003f26070 */
[----:B------:R-:W-:Y:S02]  /*20d0*/  ISETP.NE.AND.EX P2, PT, R18, R20, PT, P2 ;  /* 0x000000141200720c */ /* 0x000fe40003f45320 */
[----:B------:R-:W-:Y:S02]  /*20e0*/  ISETP.GE.U32.AND P0, PT, R8, R22, PT ;  /* 0x000000160800720c */ /* 0x000fe40003f06070 */
[----:B------:R-:W-:Y:S02]  /*20f0*/  ISETP.GE.AND.EX P1, PT, R18, R20, PT, P1 ;  /* 0x000000141200720c */ /* 0x000fe40003f26310 */
[----:B------:R-:W-:-:S02]  /*2100*/  ISETP.GE.AND.EX P0, PT, R23, R24, PT, P0 ;  /* 0x000000181700720c */ /* 0x000fc40003f06300 */
[----:B------:R-:W-:-:S05]  /*2110*/  SEL R3, RZ, 0xffffffff, !P1 ;  /* 0xffffffffff037807 */ /* 0x000fca0004800000 */
[----:B------:R-:W-:-:S04]  /*2120*/  @!P2 SEL R3, RZ, 0xffffffff, !P0 ;  /* 0xffffffffff03a807 */ /* 0x000fc80004000000 */
[----:B------:R-:W-:-:S04]  /*2130*/  LOP3.LUT R3, R3, 0x1, RZ, 0xc0, !PT ;  /* 0x0000000103037812 */ /* 0x000fc800078ec0ff */
[----:B------:R-:W-:-:S04]  /*2140*/  ISETP.NE.U32.AND P0, PT, R3, 0x1, PT ;  /* 0x000000010300780c */ /* 0x000fc80003f05070 */
[----:B------:R-:W-:Y:S02]  /*2150*/  SEL R4, R21, R19, !P0 ;  /* 0x0000001315047207 */ /* 0x000fe40004000000 */
[----:B------:R-:W-:Y:S02]  /*2160*/  SEL R9, R20, R18, !P0 ;  /* 0x0000001214097207 */ /* 0x000fe40004000000 */
[-C--:B------:R-:W-:Y:S02]  /*2170*/  ISETP.NE.U32.AND P2, PT, R4, R17.reuse, PT ;  /* 0x000000110400720c */ /* 0x080fe40003f45070 */
[----:B------:R-:W-:Y:S02]  /*2180*/  SEL R5, R22, R8, !P0 ;  /* 0x0000000816057207 */ /* 0x000fe40004000000 */
[----:B------:R-:W-:Y:S02]  /*2190*/  ISETP.NE.AND.EX P2, PT, R9, R16, PT, P2 ;  /* 0x000000100900720c */ /* 0x000fe40003f45320 */
[----:B------:R-:W-:-:S02]  /*21a0*/  ISETP.GE.U32.AND P1, PT, R4, R17, PT ;  /* 0x000000110400720c */ /* 0x000fc40003f26070 */
[----:B------:R-:W-:Y:S02]  /*21b0*/  SEL R24, R24, R23, !P0 ;  /* 0x0000001718187207 */ /* 0x000fe40004000000 */
[----:B------:R-:W-:Y:S02]  /*21c0*/  ISETP.GE.U32.AND P0, PT, R5, R26, PT ;  /* 0x0000001a0500720c */ /* 0x000fe40003f06070 */
[----:B------:R-:W-:Y:S02]  /*21d0*/  ISETP.GE.AND.EX P1, PT, R9, R16, PT, P1 ;  /* 0x000000100900720c */ /* 0x000fe40003f26310 */
[----:B------:R-:W-:Y:S02]  /*21e0*/  ISETP.GE.AND.EX P0, PT, R24, R27, PT, P0 ;  /* 0x0000001b1800720c */ /* 0x000fe40003f06300 */
[----:B------:R-:W-:Y:S02]  /*21f0*/  SEL R3, RZ, 0xffffffff, !P1 ;  /* 0xffffffffff037807 */ /* 0x000fe40004800000 */
[----:B------:R-:W-:-:S04]  /*2200*/  @!P2 SEL R3, RZ, 0xffffffff, !P0 ;  /* 0xffffffffff03a807 */ /* 0x000fc80004000000 */
[----:B------:R-:W-:-:S04]  /*2210*/  LOP3.LUT R3, R3, 0x1, RZ, 0xc0, !PT ;  /* 0x0000000103037812 */ /* 0x000fc800078ec0ff */
[----:B------:R-:W-:-:S04]  /*2220*/  ISETP.NE.U32.AND P0, PT, R3, 0x1, PT ;  /* 0x000000010300780c */ /* 0x000fc80003f05070 */
[----:B------:R-:W-:Y:S02]  /*2230*/  SEL R17, R17, R4, !P0 ;  /* 0x0000000411117207 */ /* 0x000fe40004000000 */
[----:B------:R-:W-:Y:S02]  /*2240*/  SEL R9, R16, R9, !P0 ;  /* 0x0000000910097207 */ /* 0x000fe40004000000 */
[----:B------:R-:W-:Y:S02]  /*2250*/  ISETP.NE.U32.AND P2, PT, R17, R2, PT ;  /* 0x000000021100720c */ /* 0x000fe40003f45070 */
[----:B------:R-:W-:Y:S02]  /*2260*/  SEL R26, R26, R5, !P0 ;  /* 0x000000051a1a7207 */ /* 0x000fe40004000000 */
[----:B------:R-:W-:Y:S02]  /*2270*/  ISETP.NE.AND.EX P2, PT, R9, R0, PT, P2 ;  /* 0x000000000900720c */ /* 0x000fe40003f45320 */
[----:B------:R-:W-:-:S02]  /*2280*/  ISETP.GE.U32.AND P1, PT, R17, R2, PT ;  /* 0x000000021100720c */ /* 0x000fc40003f26070 */
[----:B------:R-:W-:Y:S02]  /*2290*/  SEL R23, R27, R24, !P0 ;  /* 0x000000181b177207 */ /* 0x000fe40004000000 */
[----:B------:R-:W-:Y:S02]  /*22a0*/  ISETP.GE.U32.AND P0, PT, R26, R25, PT ;  /* 0x000000191a00720c */ /* 0x000fe40003f06070 */
[----:B------:R-:W-:-:S04]  /*22b0*/  ISETP.GE.AND.EX P1, PT, R9, R0, PT, P1 ;  /* 0x000000000900720c */ /* 0x000fc80003f26310 */
[----:B------:R-:W-:Y:S02]  /*22c0*/  SEL R3, RZ, 0xffffffff, !P1 ;  /* 0xffffffffff037807 */ /* 0x000fe40004800000 */
[----:B--2---:R-:W-:-:S04]  /*22d0*/  ISETP.GE.AND.EX P0, PT, R23, R6, PT, P0 ;  /* 0x000000061700720c */ /* 0x004fc80003f06300 */
[----:B------:R-:W-:-:S04]  /*22e0*/  @!P2 SEL R3, RZ, 0xffffffff, !P0 ;  /* 0xffffffffff03a807 */ /* 0x000fc80004000000 */
[----:B------:R-:W-:-:S04]  /*22f0*/  LOP3.LUT R3, R3, 0x1, RZ, 0xc0, !PT ;  /* 0x0000000103037812 */ /* 0x000fc800078ec0ff */
[----:B------:R-:W-:-:S04]  /*2300*/  ISETP.NE.U32.AND P0, PT, R3, 0x1, PT ;  /* 0x000000010300780c */ /* 0x000fc80003f05070 */
[----:B------:R-:W-:Y:S02]  /*2310*/  SEL R9, R0, R9, !P0 ;  /* 0x0000000900097207 */ /* 0x000fe40004000000 */
[----:B------:R-:W-:Y:S02]  /*2320*/  SEL R3, R2, R17, !P0 ;  /* 0x0000001102037207 */ /* 0x000fe40004000000 */
[----:B------:R-:W-:Y:S02]  /*2330*/  SEL R0, R25, R26, !P0 ;  /* 0x0000001a19007207 */ /* 0x000fe40004000000 */
[----:B------:R-:W-:Y:S01]  /*2340*/  SEL R23, R6, R23, !P0 ;  /* 0x0000001706177207 */ /* 0x000fe20004000000 */
[----:B------:R-:W-:Y:S06]  /*2350*/  BRA `(.L_x_2454) ;  /* 0x000000b400c47947 */ /* 0x000fec0003800000 */
.L_x_2455:
[----:B------:R-:W1:Y:S08]  /*2360*/  LDC R2, c[0x0][0x508] ;  /* 0x00014200ff027b82 */ /* 0x000e700000000800 */
[----:B------:R-:W2:Y:S01]  /*2370*/  LDC R0, c[0x0][0x3d8] ;  /* 0x0000f600ff007b82 */ /* 0x000ea20000000800 */
[----:B-1----:R-:W-:-:S04]  /*2380*/  SHF.R.U32.HI R3, RZ, 0x3, R2 ;  /* 0x00000003ff037819 */ /* 0x002fc80000011602 */
[----:B------:R-:W-:-:S04]  /*2390*/  ISETP.NE.AND P0, PT, R3, 0x1, PT ;  /* 0x000000010300780c */ /* 0x000fc80003f05270 */
[----:B--2---:R-:W-:-:S13]  /*23a0*/  ISETP.NE.OR P0, PT, R0, 0x1, P0 ;  /* 0x000000010000780c */ /* 0x004fda0000705670 */
[----:B------:R-:W-:Y:S05]  /*23b0*/  @P0 BRA `(.L_x_2465) ;  /* 0x0000000c00e40947 */ /* 0x000fea0003800000 */
[----:B------:R-:W2:Y:S01]  /*23c0*/  LDL R4, [R1+0x4] ;  /* 0x0000040001047983 */ /* 0x000ea20000100800 */
[----:B------:R-:W1:Y:S01]  /*23d0*/  LDC R0, c[0x0][0x3a4] ;  /* 0x0000e900ff007b82 */ /* 0x000e620000000800 */
[----:B------:R-:W-:Y:S01]  /*23e0*/  BSSY.RECONVERGENT B1, `(.L_x_2466) ;  /* 0x000006b000017945 */ /* 0x000fe20003800200 */
[----:B------:R-:W-:-:S06]  /*23f0*/  IMAD.MOV.U32 R27, RZ, RZ, R7 ;  /* 0x000000ffff1b7224 */ /* 0x000fcc00078e0007 */
[----:B------:R-:W0:Y:S08]  /*2400*/  LDC R3, c[0x0][0x390] ;  /* 0x0000e400ff037b82 */ /* 0x000e300000000800 */
[----:B------:R-:W3:Y:S08]  /*2410*/  LDC R24, c[0x0][0x394] ;  /* 0x0000e500ff187b82 */ /* 0x000ef00000000800 */
[----:B------:R-:W4:Y:S01]  /*2420*/  LDC R2, c[0x0][0x388] ;  /* 0x0000e200ff027b82 */ /* 0x000f220000000800 */
[----:B-1----:R-:W-:-:S07]  /*2430*/  IMAD R0, R0, 0x3, R7 ;  /* 0x0000000300007824 */ /* 0x002fce00078e0207 */
[----:B------:R-:W1:Y:S01]  /*2440*/  LDC R20, c[0x0][0x38c] ;  /* 0x0000e300ff147b82 */ /* 0x000e620000000800 */
[----:B0-----:R-:W-:Y:S01]  /*2450*/  MOV R5, R3 ;  /* 0x0000000300057202 */ /* 0x001fe20000000f00 */
[--C-:B---3--:R-:W-:Y:S02]  /*2460*/  IMAD.MOV.U32 R23, RZ, RZ, R24.reuse ;  /* 0x000000ffff177224 */ /* 0x108fe400078e0018 */
[--C-:B------:R-:W-:Y:S02]  /*2470*/  IMAD.MOV.U32 R25, RZ, RZ, R24.reuse ;  /* 0x000000ffff197224 */ /* 0x100fe400078e0018 */
[----:B------:R-:W-:Y:S01]  /*2480*/  IMAD.MOV.U32 R26, RZ, RZ, R24 ;  /* 0x000000ffff1a7224 */ /* 0x000fe200078e0018 */
[----:B----4-:R-:W-:Y:S01]  /*2490*/  MOV R6, R2 ;  /* 0x0000000200067202 */ /* 0x010fe20000000f00 */
[--C-:B------:R-:W-:Y:S02]  /*24a0*/  IMAD.MOV.U32 R7, RZ, RZ, R2.reuse ;  /* 0x000000ffff077224 */ /* 0x100fe400078e0002 */
[----:B------:R-:W-:-:S02]  /*24b0*/  IMAD.MOV.U32 R8, RZ, RZ, R2 ;  /* 0x000000ffff087224 */ /* 0x000fc400078e0002 */
[--C-:B-1----:R-:W-:Y:S01]  /*24c0*/  IMAD.MOV.U32 R9, RZ, RZ, R20.reuse ;  /* 0x000000ffff097224 */ /* 0x102fe200078e0014 */
[----:B------:R-:W-:Y:S01]  /*24d0*/  MOV R21, R20 ;  /* 0x0000001400157202 */ /* 0x000fe20000000f00 */
[----:B------:R-:W-:Y:S01]  /*24e0*/  IMAD.MOV.U32 R22, RZ, RZ, R20 ;  /* 0x000000ffff167224 */ /* 0x000fe200078e0014 */
[----:B--2---:R-:W-:Y:S01]  /*24f0*/  ISETP.GE.U32.AND P0, PT, R0, R4, PT ;  /* 0x000000040000720c */ /* 0x004fe20003f06070 */
[--C-:B------:R-:W-:Y:S02]  /*2500*/  IMAD.MOV.U32 R0, RZ, RZ, R3.reuse ;  /* 0x000000ffff007224 */ /* 0x100fe400078e0003 */
[----:B------:R-:W-:-:S10]  /*2510*/  IMAD.MOV.U32 R4, RZ, RZ, R3 ;  /* 0x000000ffff047224 */ /* 0x000fd400078e0003 */
[----:B------:R-:W-:Y:S05]  /*2520*/  @P0 BRA `(.L_x_2467) ;  /* 0x0000000400580947 */ /* 0x000fea0003800000 */
[----:B------:R-:W-:Y:S01]  /*2530*/  BSSY.RECONVERGENT B2, `(.L_x_2467) ;  /* 0x0000055000027945 */ /* 0x000fe20003800200 */
        /* <DEDUP_REMOVED lines=8> */
.L_x_2468:
[----:B------:R-:W0:Y:S01]  /*25c0*/  LDC R19, c[0x0][0x3a4] ;  /* 0x0000e900ff137b82 */ /* 0x000e220000000800 */
[C---:B------:R-:W-:Y:S01]  /*25d0*/  IMAD.WIDE.U32 R12, R27.reuse, 0x8, R10 ;  /* 0x000000081b0c7825 */ /* 0x040fe200078e000a */
[----:B------:R0:W-:Y:S05]  /*25e0*/  STL [R1+0x30], R23 ;  /* 0x0000301701007387 */ /* 0x0001ea0000100800 */
[----:B------:R-:W2:Y:S01]  /*25f0*/  LDG.E.64 R12, desc[UR36][R12.64] ;  /* 0x000000240c0c7981 */ /* 0x000ea2000c1e1b00 */
[----:B0-----:R-:W-:-:S04]  /*2600*/  IMAD.IADD R23, R27, 0x1, R19 ;  /* 0x000000011b177824 */ /* 0x001fc800078e0213 */
[----:B------:R-:W-:-:S06]  /*2610*/  IMAD.WIDE.U32 R14, R23, 0x8, R10 ;  /* 0x00000008170e7825 */ /* 0x000fcc00078e000a */
[----:B------:R-:W3:Y:S01]  /*2620*/  LDG.E.64 R14, desc[UR36][R14.64] ;  /* 0x000000240e0e7981 */ /* 0x000ee2000c1e1b00 */
[----:B------:R-:W-:Y:S01]  /*2630*/  ISETP.GE.U32.AND P0, PT, R5, R27, PT ;  /* 0x0000001b0500720c */ /* 0x000fe20003f06070 */
[----:B------:R-:W-:-:S03]  /*2640*/  IMAD.IADD R28, R23, 0x1, R19 ;  /* 0x00000001171c7824 */ /* 0x000fc600078e0213 */
[----:B------:R-:W-:-:S04]  /*2650*/  ISETP.GE.AND.EX P0, PT, R26, RZ, PT, P0 ;  /* 0x000000ff1a00720c */ /* 0x000fc80003f06300 */
[----:B------:R-:W-:Y:S02]  /*2660*/  SEL R16, RZ, 0xffffffff, !P0 ;  /* 0xffffffffff107807 */ /* 0x000fe40004000000 */
[----:B------:R-:W-:Y:S02]  /*2670*/  IADD3 R29, PT, PT, R28, R19, RZ ;  /* 0x000000131c1d7210 */ /* 0x000fe40007ffe0ff */
[CC--:B--2---:R-:W-:Y:S02]  /*2680*/  ISETP.NE.U32.AND P1, PT, R2.reuse, R12.reuse, PT ;  /* 0x0000000c0200720c */ /* 0x0c4fe40003f25070 */
[----:B------:R-:W-:Y:S02]  /*2690*/  ISETP.GE.U32.AND P2, PT, R2, R12, PT ;  /* 0x0000000c0200720c */ /* 0x000fe40003f46070 */
[CC--:B------:R-:W-:Y:S02]  /*26a0*/  ISETP.NE.AND.EX P1, PT, R22.reuse, R13.reuse, PT, P1 ;  /* 0x0000000d1600720c */ /* 0x0c0fe40003f25310 */
[----:B------:R-:W-:-:S11]  /*26b0*/  ISETP.GE.AND.EX P0, PT, R22, R13, PT, P2 ;  /* 0x0000000d1600720c */ /* 0x000fd60003f06320 */
[----:B------:R-:W-:Y:S02]  /*26c0*/  @P1 SEL R16, RZ, 0xffffffff, !P0 ;  /* 0xffffffffff101807 */ /* 0x000fe40004000000 */
[----:B------:R-:W-:Y:S02]  /*26d0*/  ISETP.GE.U32.AND P0, PT, R4, R23, PT ;  /* 0x000000170400720c */ /* 0x000fe40003f06070 */
[----:B------:R-:W-:Y:S02]  /*26e0*/  LOP3.LUT R16, R16, 0x1, RZ, 0xc0, !PT ;  /* 0x0000000110107812 */ /* 0x000fe400078ec0ff */
[----:B------:R-:W-:Y:S02]  /*26f0*/  ISETP.GE.AND.EX P0, PT, R25, RZ, PT, P0 ;  /* 0x000000ff1900720c */ /* 0x000fe40003f06300 */
[----:B------:R-:W-:Y:S01]  /*2700*/  ISETP.NE.U32.AND P2, PT, R16, 0x1, PT ;  /* 0x000000011000780c */ /* 0x000fe20003f45070 */
[----:B------:R-:W-:Y:S01]  /*2710*/  IMAD.WIDE.U32 R16, R28, 0x8, R10 ;  /* 0x000000081c107825 */ /* 0x000fe200078e000a */
[----:B---3--:R-:W-:-:S02]  /*2720*/  ISETP.NE.U32.AND P3, PT, R8, R14, PT ;  /* 0x0000000e0800720c */ /* 0x008fc40003f65070 */
[----:B------:R-:W-:Y:S02]  /*2730*/  ISETP.GE.U32.AND P1, PT, R8, R14, PT ;  /* 0x0000000e0800720c */ /* 0x000fe40003f26070 */
[CC--:B------:R-:W-:Y:S01]  /*2740*/  ISETP.NE.AND.EX P3, PT, R21.reuse, R15.reuse, PT, P3 ;  /* 0x0000000f1500720c */ /* 0x0c0fe20003f65330 */
[----:B------:R-:W2:Y:S01]  /*2750*/  LDG.E.64 R16, desc[UR36][R16.64] ;  /* 0x0000002410107981 */ /* 0x000ea2000c1e1b00 */
[----:B------:R-:W-:Y:S02]  /*2760*/  ISETP.GE.AND.EX P1, PT, R21, R15, PT, P1 ;  /* 0x0000000f1500720c */ /* 0x000fe40003f26310 */
[----:B------:R-:W-:Y:S02]  /*2770*/  SEL R18, RZ, 0xffffffff, !P0 ;  /* 0xffffffffff127807 */ /* 0x000fe40004000000 */
[----:B------:R-:W-:-:S07]  /*2780*/  SEL R5, R27, R5, !P2 ;  /* 0x000000051b057207 */ /* 0x000fce0005000000 */
[----:B------:R-:W-:-:S04]  /*2790*/  @P3 SEL R18, RZ, 0xffffffff, !P1 ;  /* 0xffffffffff123807 */ /* 0x000fc80004800000 */
[----:B------:R-:W-:-:S04]  /*27a0*/  LOP3.LUT R18, R18, 0x1, RZ, 0xc0, !PT ;  /* 0x0000000112127812 */ /* 0x000fc800078ec0ff */
[----:B------:R-:W-:Y:S01]  /*27b0*/  ISETP.NE.U32.AND P4, PT, R18, 0x1, PT ;  /* 0x000000011200780c */ /* 0x000fe20003f85070 */
[----:B------:R-:W-:-:S06]  /*27c0*/  IMAD.WIDE.U32 R18, R29, 0x8, R10 ;  /* 0x000000081d127825 */ /* 0x000fcc00078e000a */
[----:B------:R-:W3:Y:S01]  /*27d0*/  LDG.E.64 R18, desc[UR36][R18.64] ;  /* 0x0000002412127981 */ /* 0x000ee2000c1e1b00 */
[----:B------:R-:W-:-:S03]  /*27e0*/  SEL R4, R23, R4, !P4 ;  /* 0x0000000417047207 */ /* 0x000fc60006000000 */
[----:B------:R-:W4:Y:S01]  /*27f0*/  LDL.LU R23, [R1+0x30] ;  /* 0x0000300001177983 */ /* 0x000f220000300800 */
[----:B------:R-:W-:-:S04]  /*2800*/  ISETP.GE.U32.AND P0, PT, R3, R28, PT ;  /* 0x0000001c0300720c */ /* 0x000fc80003f06070 */
[----:B------:R-:W-:-:S04]  /*2810*/  ISETP.GE.AND.EX P0, PT, R24, RZ, PT, P0 ;  /* 0x000000ff1800720c */ /* 0x000fc80003f06300 */
[----:B------:R-:W-:Y:S02]  /*2820*/  SEL R27, RZ, 0xffffffff, !P0 ;  /* 0xffffffffff1b7807 */ /* 0x000fe40004000000 */
[----:B--2---:R-:W-:-:S04]  /*2830*/  ISETP.NE.U32.AND P3, PT, R7, R16, PT ;  /* 0x000000100700720c */ /* 0x004fc80003f65070 */
[----:B------:R-:W-:Y:S02]  /*2840*/  ISETP.NE.AND.EX P3, PT, R20, R17, PT, P3 ;  /* 0x000000111400720c */ /* 0x000fe40003f65330 */
[----:B------:R-:W-:-:S04]  /*2850*/  ISETP.GE.U32.AND P1, PT, R7, R16, PT ;  /* 0x000000100700720c */ /* 0x000fc80003f26070 */
[----:B------:R-:W-:-:S07]  /*2860*/  ISETP.GE.AND.EX P1, PT, R20, R17, PT, P1 ;  /* 0x000000111400720c */ /* 0x000fce0003f26310 */
[----:B------:R-:W-:-:S04]  /*2870*/  @P3 SEL R27, RZ, 0xffffffff, !P1 ;  /* 0xffffffffff1b3807 */ /* 0x000fc80004800000 */
[----:B------:R-:W-:-:S04]  /*2880*/  LOP3.LUT R27, R27, 0x1, RZ, 0xc0, !PT ;  /* 0x000000011b1b7812 */ /* 0x000fc800078ec0ff */
[----:B------:R-:W-:Y:S02]  /*2890*/  ISETP.NE.U32.AND P5, PT, R27, 0x1, PT ;  /* 0x000000011b00780c */ /* 0x000fe40003fa5070 */
[-C--:B---3--:R-:W-:Y:S02]  /*28a0*/  ISETP.NE.U32.AND P0, PT, R6, R18.reuse, PT ;  /* 0x000000120600720c */ /* 0x088fe40003f05070 */
[----:B------:R-:W-:Y:S02]  /*28b0*/  SEL R3, R28, R3, !P5 ;  /* 0x000000031c037207 */ /* 0x000fe40006800000 */
[----:B------:R-:W-:Y:S01]  /*28c0*/  ISETP.NE.AND.EX P0, PT, R9, R19, PT, P0 ;  /* 0x000000130900720c */ /* 0x000fe20003f05300 */
[----:B------:R-:W0:Y:S01]  /*28d0*/  LDC R28, c[0x0][0x3a4] ;  /* 0x0000e900ff1c7b82 */ /* 0x000e220000000800 */
[----:B------:R-:W-:Y:S02]  /*28e0*/  ISETP.GE.U32.AND P1, PT, R0, R29, PT ;  /* 0x0000001d0000720c */ /* 0x000fe40003f26070 */
[----:B------:R-:W-:-:S02]  /*28f0*/  ISETP.GE.U32.AND P3, PT, R6, R18, PT ;  /* 0x000000120600720c */ /* 0x000fc40003f66070 */
[----:B----4-:R-:W-:Y:S02]  /*2900*/  ISETP.GE.AND.EX P1, PT, R23, RZ, PT, P1 ;  /* 0x000000ff1700720c */ /* 0x010fe40003f26310 */
[----:B------:R-:W-:Y:S02]  /*2910*/  ISETP.GE.AND.EX P3, PT, R9, R19, PT, P3 ;  /* 0x000000130900720c */ /* 0x000fe40003f66330 */
[----:B------:R-:W-:-:S03]  /*2920*/  SEL R27, RZ, 0xffffffff, !P1 ;  /* 0xffffffffff1b7807 */ /* 0x000fc60004800000 */
[----:B------:R-:W-:-:S04]  /*2930*/  @P0 SEL R27, RZ, 0xffffffff, !P3 ;  /* 0xffffffffff1b0807 */ /* 0x000fc80005800000 */
[----:B------:R-:W-:-:S04]  /*2940*/  LOP3.LUT R27, R27, 0x1, RZ, 0xc0, !PT ;  /* 0x000000011b1b7812 */ /* 0x000fc800078ec0ff */
[----:B------:R-:W-:Y:S01]  /*2950*/  ISETP.NE.U32.AND P0, PT, R27, 0x1, PT ;  /* 0x000000011b00780c */ /* 0x000fe20003f05070 */
[----:B0-----:R-:W-:-:S03]  /*2960*/  IMAD.IADD R27, R29, 0x1, R28 ;  /* 0x000000011d1b7824 */ /* 0x001fc600078e021c */
[----:B------:R-:W-:Y:S02]  /*2970*/  SEL R0, R29, R0, !P0 ;  /* 0x000000001d007207 */ /* 0x000fe40004000000 */
[----:B------:R-:W2:Y:S01]  /*2980*/  LDL R29, [R1+0x4] ;  /* 0x00000400011d7983 */ /* 0x000ea20000100800 */
[----:B------:R-:W-:Y:S01]  /*2990*/  IMAD R28, R28, 0x3, R27 ;  /* 0x000000031c1c7824 */ /* 0x000fe200078e021b */
[----:B------:R-:W-:Y:S02]  /*29a0*/  SEL R2, R12, R2, !P2 ;  /* 0x000000020c027207 */ /* 0x000fe40005000000 */
[----:B------:R-:W-:Y:S02]  /*29b0*/  SEL R22, R13, R22, !P2 ;  /* 0x000000160d167207 */ /* 0x000fe40005000000 */
[----:B------:R-:W-:Y:S02]  /*29c0*/  SEL R26, R26, RZ, P2 ;  /* 0x000000ff1a1a7207 */ /* 0x000fe40001000000 */
[----:B------:R-:W-:-:S02]  /*29d0*/  SEL R8, R14, R8, !P4 ;  /* 0x000000080e087207 */ /* 0x000fc40006000000 */
[----:B------:R-:W-:Y:S02]  /*29e0*/  SEL R21, R15, R21, !P4 ;  /* 0x000000150f157207 */ /* 0x000fe40006000000 */
[----:B------:R-:W-:Y:S02]  /*29f0*/  SEL R25, R25, RZ, P4 ;  /* 0x000000ff19197207 */ /* 0x000fe40002000000 */
[----:B------:R-:W-:Y:S02]  /*2a00*/  SEL R7, R16, R7, !P5 ;  /* 0x0000000710077207 */ /* 0x000fe40006800000 */
[----:B------:R-:W-:Y:S02]  /*2a10*/  SEL R20, R17, R20, !P5 ;  /* 0x0000001411147207 */ /* 0x000fe40006800000 */
[----:B------:R-:W-:Y:S02]  /*2a20*/  SEL R24, R24, RZ, P5 ;  /* 0x000000ff18187207 */ /* 0x000fe40002800000 */
[----:B------:R-:W-:-:S02]  /*2a30*/  SEL R6, R18, R6, !P0 ;  /* 0x0000000612067207 */ /* 0x000fc40004000000 */
[----:B------:R-:W-:Y:S02]  /*2a40*/  SEL R9, R19, R9, !P0 ;  /* 0x0000000913097207 */ /* 0x000fe40004000000 */
[----:B------:R-:W-:Y:S02]  /*2a50*/  SEL R23, R23, RZ, P0 ;  /* 0x000000ff17177207 */ /* 0x000fe40000000000 */
[----:B--2---:R-:W-:-:S13]  /*2a60*/  ISETP.GE.U32.AND P1, PT, R28, R29, PT ;  /* 0x0000001d1c00720c */ /* 0x004fda0003f26070 */
[----:B------:R-:W-:Y:S05]  /*2a70*/  @!P1 BRA `(.L_x_2468) ;  /* 0xfffffff800d09947 */ /* 0x000fea000383ffff */
[----:B------:R-:W-:Y:S05]  /*2a80*/  BSYNC.RECONVERGENT B2 ;  /* 0x0000000000027941 */ /* 0x000fea0003800200 */
.L_x_2467:
[----:B------:R-:W-:Y:S05]  /*2a90*/  BSYNC.RECONVERGENT B1 ;  /* 0x0000000000017941 */ /* 0x000fea0003800200 */
.L_x_2466:
[----:B------:R-:W2:Y:S01]  /*2aa0*/  LDL R29, [R1+0x4] ;  /* 0x00000400011d7983 */ /* 0x000ea20000100800 */
[----:B------:R-:W-:Y:S01]  /*2ab0*/  BSSY.RECONVERGENT B1, `(.L_x_2469) ;  /* 0x0000018000017945 */ /* 0x000fe20003800200 */
[----:B--2---:R-:W-:-:S13]  /*2ac0*/  ISETP.GE.U32.AND P0, PT, R27, R29, PT ;  /* 0x0000001d1b00720c */ /* 0x004fda0003f06070 */
[----:B------:R-:W-:Y:S05]  /*2ad0*/  @P0 BRA `(.L_x_2470) ;  /* 0x0000000000540947 */ /* 0x000fea0003800000 */
[C---:B------:R-:W-:Y:S01]  /*2ae0*/  IMAD.WIDE.U32 R12, R27.reuse, 0x8, R10 ;  /* 0x000000081b0c7825 */ /* 0x040fe200078e000a */
[----:B------:R-:W0:Y:S05]  /*2af0*/  LDC R28, c[0x0][0x3a4] ;  /* 0x0000e900ff1c7b82 */ /* 0x000e2a0000000800 */
[----:B------:R-:W5:Y:S01]  /*2b00*/  LDG.E.64 R12, desc[UR36][R12.64] ;  /* 0x000000240c0c7981 */ /* 0x000f62000c1e1b00 */
[----:B0-----:R-:W-:-:S05]  /*2b10*/  IMAD.IADD R28, R27, 0x1, R28 ;  /* 0x000000011b1c7824 */ /* 0x001fca00078e021c */
[----:B------:R-:W-:-:S13]  /*2b20*/  ISETP.GE.U32.AND P1, PT, R28, R29, PT ;  /* 0x0000001d1c00720c */ /* 0x000fda0003f26070 */
[----:B------:R-:W-:Y:S05]  /*2b30*/  @P1 BRA `(.L_x_2470) ;  /* 0x00000000003c1947 */ /* 0x000fea0003800000 */
[----:B------:R0:W-:Y:S01]  /*2b40*/  STL [R1+0x30], R0 ;  /* 0x0000300001007387 */ /* 0x0001e20000100800 */
[----:B------:R-:W-:-:S06]  /*2b50*/  IMAD.WIDE.U32 R14, R28, 0x8, R10 ;  /* 0x000000081c0e7825 */ /* 0x000fcc00078e000a */
[----:B------:R-:W5:Y:S01]  /*2b60*/  LDG.E.64 R14, desc[UR36][R14.64] ;  /* 0x000000240e0e7981 */ /* 0x000f62000c1e1b00 */
[----:B0-----:R-:W0:Y:S02]  /*2b70*/  LDC R0, c[0x0][0x3a4] ;  /* 0x0000e900ff007b82 */ /* 0x001e240000000800 */
[----:B0-----:R-:W-:Y:S02]  /*2b80*/  IMAD.IADD R28, R28, 0x1, R0 ;  /* 0x000000011c1c7824 */ /* 0x001fe400078e0200 */
[----:B------:R0:W5:Y:S03]  /*2b90*/  LDL.LU R0, [R1+0x30] ;  /* 0x0000300001007983 */ /* 0x0001660000300800 */
[----:B------:R-:W-:-:S13]  /*2ba0*/  ISETP.GE.U32.AND P1, PT, R28, R29, PT ;  /* 0x0000001d1c00720c */ /* 0x000fda0003f26070 */
[----:B0-----:R-:W-:Y:S05]  /*2bb0*/  @P1 BRA `(.L_x_2470) ;  /* 0x00000000001c1947 */ /* 0x001fea0003800000 */
[----:B------:R-:W0:Y:S02]  /*2bc0*/  LDC R17, c[0x0][0x3a4] ;  /* 0x0000e900ff117b82 */ /* 0x000e240000000800 */
[----:B0-----:R-:W-:-:S04]  /*2bd0*/  IADD3 R16, PT, PT, R28, R17, RZ ;  /* 0x000000111c107210 */ /* 0x001fc80007ffe0ff */
[----:B------:R-:W-:Y:S01]  /*2be0*/  ISETP.GE.U32.AND P1, PT, R16, R29, PT ;  /* 0x0000001d1000720c */ /* 0x000fe20003f26070 */
[----:B------:R-:W-:-:S12]  /*2bf0*/  IMAD.WIDE.U32 R28, R28, 0x8, R10 ;  /* 0x000000081c1c7825 */ /* 0x000fd800078e000a */
[----:B------:R-:W-:Y:S02]  /*2c00*/  @!P1 IMAD.WIDE.U32 R10, R16, 0x8, R10 ;  /* 0x00000008100a9825 */ /* 0x000fe400078e000a */
[----:B------:R0:W5:Y:S04]  /*2c10*/  LDG.E.64 R16, desc[UR36][R28.64] ;  /* 0x000000241c107981 */ /* 0x000168000c1e1b00 */
[----:B------:R0:W5:Y:S02]  /*2c20*/  @!P1 LDG.E.64 R18, desc[UR36][R10.64] ;  /* 0x000000240a129981 */ /* 0x000164000c1e1b00 */
.L_x_2470:
[----:B------:R-:W-:Y:S05]  /*2c30*/  BSYNC.RECONVERGENT B1 ;  /* 0x0000000000017941 */ /* 0x000fea0003800200 */
.L_x_2469:
[----:B------:R-:W-:Y:S04]  /*2c40*/  BSSY.RECONVERGENT B1, `(.L_x_2471) ;  /* 0x0000045000017945 */ /* 0x000fe80003800200 */
[----:B------:R-:W-:Y:S05]  /*2c50*/  @P0 BRA `(.L_x_2472) ;  /* 0x00000004000c0947 */ /* 0x000fea0003800000 */
[----:B0-----:R-:W2:Y:S01]  /*2c60*/  LDL R28, [R1+0x4] ;  /* 0x00000400011c7983 */ /* 0x001ea20000100800 */
[CC--:B-----5:R-:W-:Y:S01]  /*2c70*/  ISETP.NE.U32.AND P2, PT, R2.reuse, R12.reuse, PT ;  /* 0x0000000c0200720c */ /* 0x0e0fe20003f45070 */
[----:B------:R-:W0:Y:S01]  /*2c80*/  LDC R29, c[0x0][0x3a4] ;  /* 0x0000e900ff1d7b82 */ /* 0x000e220000000800 */
[----:B------:R-:W-:Y:S02]  /*2c90*/  ISETP.GE.U32.AND P1, PT, R2, R12, PT ;  /* 0x0000000c0200720c */ /* 0x000fe40003f26070 */
[C---:B------:R-:W-:Y:S02]  /*2ca0*/  ISETP.NE.AND.EX P2, PT, R22.reuse, R13, PT, P2 ;  /* 0x0000000d1600720c */ /* 0x040fe40003f45320 */
[----:B------:R-:W-:Y:S02]  /*2cb0*/  ISETP.GE.U32.AND P0, PT, R5, R27, PT ;  /* 0x0000001b0500720c */ /* 0x000fe40003f06070 */
[----:B------:R-:W-:Y:S02]  /*2cc0*/  ISETP.GE.AND.EX P1, PT, R22, R13, PT, P1 ;  /* 0x0000000d1600720c */ /* 0x000fe40003f26310 */
[----:B------:R-:W-:-:S02]  /*2cd0*/  ISETP.GE.AND.EX P0, PT, R26, RZ, PT, P0 ;  /* 0x000000ff1a00720c */ /* 0x000fc40003f06300 */
[----:B------:R-:W-:-:S05]  /*2ce0*/  SEL R10, RZ, 0xffffffff, !P1 ;  /* 0xffffffffff0a7807 */ /* 0x000fca0004800000 */
[----:B------:R-:W-:-:S04]  /*2cf0*/  @!P2 SEL R10, RZ, 0xffffffff, !P0 ;  /* 0xffffffffff0aa807 */ /* 0x000fc80004000000 */
[----:B------:R-:W-:-:S04]  /*2d00*/  LOP3.LUT R10, R10, 0x1, RZ, 0xc0, !PT ;  /* 0x000000010a0a7812 */ /* 0x000fc800078ec0ff */
[----:B------:R-:W-:-:S04]  /*2d10*/  ISETP.NE.U32.AND P0, PT, R10, 0x1, PT ;  /* 0x000000010a00780c */ /* 0x000fc80003f05070 */
[C---:B------:R-:W-:Y:S01]  /*2d20*/  SEL R5, R27.reuse, R5, !P0 ;  /* 0x000000051b057207 */ /* 0x040fe20004000000 */
[----:B0-----:R-:W-:Y:S01]  /*2d30*/  IMAD.IADD R27, R27, 0x1, R29 ;  /* 0x000000011b1b7824 */ /* 0x001fe200078e021d */
[----:B------:R-:W-:Y:S02]  /*2d40*/  SEL R2, R12, R2, !P0 ;  /* 0x000000020c027207 */ /* 0x000fe40004000000 */
[----:B------:R-:W-:Y:S02]  /*2d50*/  SEL R22, R13, R22, !P0 ;  /* 0x000000160d167207 */ /* 0x000fe40004000000 */
[----:B------:R-:W-:Y:S02]  /*2d60*/  SEL R26, R26, RZ, P0 ;  /* 0x000000ff1a1a7207 */ /* 0x000fe40000000000 */
[----:B--2---:R-:W-:-:S13]  /*2d70*/  ISETP.GE.U32.AND P1, PT, R27, R28, PT ;  /* 0x0000001c1b00720c */ /* 0x004fda0003f26070 */
[----:B------:R-:W-:Y:S05]  /*2d80*/  @P1 BRA `(.L_x_2472) ;  /* 0x0000000000c01947 */ /* 0x000fea0003800000 */
[CC--:B------:R-:W-:Y:S02]  /*2d90*/  ISETP.NE.U32.AND P2, PT, R8.reuse, R14.reuse, PT ;  /* 0x0000000e0800720c */ /* 0x0c0fe40003f45070 */
        /* <DEDUP_REMOVED lines=8> */
[----:B------:R-:W-:Y:S01]  /*2e20*/  ISETP.NE.U32.AND P0, PT, R10, 0x1, PT ;  /* 0x000000010a00780c */ /* 0x000fe20003f05070 */
[----:B------:R-:W-:-:S03]  /*2e30*/  IMAD.IADD R10, R27, 0x1, R29 ;  /* 0x000000011b0a7824 */ /* 0x000fc600078e021d */
[----:B------:R-:W-:Y:S02]  /*2e40*/  SEL R8, R14, R8, !P0 ;  /* 0x000000080e087207 */ /* 0x000fe40004000000 */
[----:B------:R-:W-:Y:S02]  /*2e50*/  ISETP.GE.U32.AND P1, PT, R10, R28, PT ;  /* 0x0000001c0a00720c */ /* 0x000fe40003f26070 */
[----:B------:R-:W-:Y:S02]  /*2e60*/  SEL R21, R15, R21, !P0 ;  /* 0x000000150f157207 */ /* 0x000fe40004000000 */
[----:B------:R-:W-:Y:S02]  /*2e70*/  SEL R4, R27, R4, !P0 ;  /* 0x000000041b047207 */ /* 0x000fe40004000000 */
[----:B------:R-:W-:-:S07]  /*2e80*/  SEL R25, R25, RZ, P0 ;  /* 0x000000ff19197207 */ /* 0x000fce0000000000 */
[----:B------:R-:W-:Y:S05]  /*2e90*/  @P1 BRA `(.L_x_2472) ;  /* 0x00000000007c1947 */ /* 0x000fea0003800000 */
[CC--:B------:R-:W-:Y:S01]  /*2ea0*/  ISETP.NE.U32.AND P2, PT, R7.reuse, R16.reuse, PT ;  /* 0x000000100700720c */ /* 0x0c0fe20003f45070 */
[----:B------:R-:W-:Y:S01]  /*2eb0*/  IMAD.IADD R13, R10, 0x1, R29 ;  /* 0x000000010a0d7824 */ /* 0x000fe200078e021d */
[----:B------:R-:W-:Y:S02]  /*2ec0*/  ISETP.GE.U32.AND P1, PT, R7, R16, PT ;  /* 0x000000100700720c */ /* 0x000fe40003f26070 */
[CC--:B------:R-:W-:Y:S02]  /*2ed0*/  ISETP.NE.AND.EX P2, PT, R20.reuse, R17.reuse, PT, P2 ;  /* 0x000000111400720c */ /* 0x0c0fe40003f45320 */
[----:B------:R-:W-:Y:S02]  /*2ee0*/  ISETP.GE.U32.AND P0, PT, R3, R10, PT ;  /* 0x0000000a0300720c */ /* 0x000fe40003f06070 */
[----:B------:R-:W-:Y:S02]  /*2ef0*/  ISETP.GE.AND.EX P1, PT, R20, R17, PT, P1 ;  /* 0x000000111400720c */ /* 0x000fe40003f26310 */
[----:B------:R-:W-:-:S02]  /*2f00*/  ISETP.GE.AND.EX P0, PT, R24, RZ, PT, P0 ;  /* 0x000000ff1800720c */ /* 0x000fc40003f06300 */
[----:B------:R-:W-:Y:S02]  /*2f10*/  SEL R11, RZ, 0xffffffff, !P1 ;  /* 0xffffffffff0b7807 */ /* 0x000fe40004800000 */
[----:B------:R-:W-:-:S03]  /*2f20*/  ISETP.GE.U32.AND P1, PT, R13, R28, PT ;  /* 0x0000001c0d00720c */ /* 0x000fc60003f26070 */
[----:B------:R-:W-:-:S04]  /*2f30*/  @!P2 SEL R11, RZ, 0xffffffff, !P0 ;  /* 0xffffffffff0ba807 */ /* 0x000fc80004000000 */
[----:B------:R-:W-:-:S04]  /*2f40*/  LOP3.LUT R11, R11, 0x1, RZ, 0xc0, !PT ;  /* 0x000000010b0b7812 */ /* 0x000fc800078ec0ff */
[----:B------:R-:W-:-:S04]  /*2f50*/  ISETP.NE.U32.AND P0, PT, R11, 0x1, PT ;  /* 0x000000010b00780c */ /* 0x000fc80003f05070 */
[----:B------:R-:W-:Y:S02]  /*2f60*/  SEL R7, R16, R7, !P0 ;  /* 0x0000000710077207 */ /* 0x000fe40004000000 */
[----:B------:R-:W-:Y:S02]  /*2f70*/  SEL R20, R17, R20, !P0 ;  /* 0x0000001411147207 */ /* 0x000fe40004000000 */
[----:B------:R-:W-:Y:S02]  /*2f80*/  SEL R3, R10, R3, !P0 ;  /* 0x000000030a037207 */ /* 0x000fe40004000000 */
[----:B------:R-:W-:Y:S01]  /*2f90*/  SEL R24, R24, RZ, P0 ;  /* 0x000000ff18187207 */ /* 0x000fe20000000000 */
[----:B------:R-:W-:Y:S06]  /*2fa0*/  @P1 BRA `(.L_x_2472) ;  /* 0x0000000000381947 */ /* 0x000fec0003800000 */
        /* <DEDUP_REMOVED lines=10> */
[----:B------:R-:W-:Y:S02]  /*3050*/  SEL R6, R18, R6, !P0 ;  /* 0x0000000612067207 */ /* 0x000fe40004000000 */
[----:B------:R-:W-:Y:S02]  /*3060*/  SEL R9, R19, R9, !P0 ;  /* 0x0000000913097207 */ /* 0x000fe40004000000 */
[----:B------:R-:W-:Y:S02]  /*3070*/  SEL R0, R13, R0, !P0 ;  /* 0x000000000d007207 */ /* 0x000fe40004000000 */
[----:B------:R-:W-:-:S07]  /*3080*/  SEL R23, R23, RZ, P0 ;  /* 0x000000ff17177207 */ /* 0x000fce0000000000 */
.L_x_2472:
[----:B------:R-:W-:Y:S05]  /*3090*/  BSYNC.RECONVERGENT B1 ;  /* 0x0000000000017941 */ /* 0x000fea0003800200 */
.L_x_2471:
[CC--:B------:R-:W-:Y:S02]  /*30a0*/  ISETP.NE.U32.AND P2, PT, R2.reuse, R8.reuse, PT ;  /* 0x000000080200720c */ /* 0x0c0fe40003f45070 */
[----:B------:R-:W-:Y:S02]  /*30b0*/  ISETP.GE.U32.AND P1, PT, R2, R8, PT ;  /* 0x000000080200720c */ /* 0x000fe40003f26070 */
[CC--:B------:R-:W-:Y:S02]  /*30c0*/  ISETP.NE.AND.EX P2, PT, R22.reuse, R21.reuse, PT, P2 ;  /* 0x000000151600720c */ /* 0x0c0fe40003f45320 */
[----:B------:R-:W-:Y:S02]  /*30d0*/  ISETP.GE.U32.AND P0, PT, R5, R4, PT ;  /* 0x000000040500720c */ /* 0x000fe40003f06070 */
[----:B------:R-:W-:Y:S02]  /*30e0*/  ISETP.GE.AND.EX P1, PT, R22, R21, PT, P1 ;  /* 0x000000151600720c */ /* 0x000fe40003f26310 */
[----:B------:R-:W-:-:S02]  /*30f0*/  ISETP.GE.AND.EX P0, PT, R26, R25, PT, P0 ;  /* 0x000000191a00720c */ /* 0x000fc40003f06300 */
[----:B0-----:R-:W-:-:S05]  /*3100*/  SEL R10, RZ, 0xffffffff, !P1 ;  /* 0xffffffffff0a7807 */ /* 0x001fca0004800000 */
        /* <DEDUP_REMOVED lines=24> */
[----:B-----5:R-:W-:Y:S02]  /*3290*/  ISETP.GE.U32.AND P0, PT, R5, R0, PT ;  /* 0x000000000500720c */ /* 0x020fe40003f06070 */
        /* <DEDUP_REMOVED lines=11> */
.L_x_2465:
[----:B------:R-:W-:-:S13]  /*3350*/  ISETP.NE.AND P0, PT, R0, 0x1, PT ;  /* 0x000000010000780c */ /* 0x000fda0003f05270 */
[----:B------:R-:W-:Y:S05]  /*3360*/  @P0 BRA `(.L_x_2473) ;  /* 0x0000001000280947 */ /* 0x000fea0003800000 */
[----:B------:R-:W2:Y:S01]  /*3370*/  LDL R4, [R1+0x4] ;  /* 0x0000040001047983 */ /* 0x000ea20000100800 */
[----:B------:R-:W1:Y:S01]  /*3380*/  LDC R0, c[0x0][0x3a4] ;  /* 0x0000e900ff007b82 */ /* 0x000e620000000800 */
[----:B------:R-:W-:Y:S01]  /*3390*/  BSSY.RECONVERGENT B1, `(.L_x_2474) ;  /* 0x0000071000017945 */ /* 0x000fe20003800200 */
[----:B------:R-:W-:-:S06]  /*33a0*/  MOV R27, R7 ;  /* 0x00000007001b7202 */ /* 0x000fcc0000000f00 */
[----:B------:R-:W0:Y:S08]  /*33b0*/  LDC R3, c[0x0][0x390] ;  /* 0x0000e400ff037b82 */ /* 0x000e300000000800 */
[----:B------:R-:W3:Y:S08]  /*33c0*/  LDC R24, c[0x0][0x394] ;  /* 0x0000e500ff187b82 */ /* 0x000ef00000000800 */
[----:B------:R-:W4:Y:S01]  /*33d0*/  LDC R2, c[0x0][0x388] ;  /* 0x0000e200ff027b82 */ /* 0x000f220000000800 */
[----:B-1----:R-:W-:-:S07]  /*33e0*/  IMAD R0, R0, 0x3, R7 ;  /* 0x0000000300007824 */ /* 0x002fce00078e0207 */
[----:B------:R-:W1:Y:S01]  /*33f0*/  LDC R20, c[0x0][0x38c] ;  /* 0x0000e300ff147b82 */ /* 0x000e620000000800 */
[--C-:B0-----:R-:W-:Y:S01]  /*3400*/  IMAD.MOV.U32 R5, RZ, RZ, R3.reuse ;  /* 0x000000ffff057224 */ /* 0x101fe200078e0003 */
[----:B---3--:R-:W-:Y:S01]  /*3410*/  MOV R23, R24 ;  /* 0x0000001800177202 */ /* 0x008fe20000000f00 */
[--C-:B------:R-:W-:Y:S02]  /*3420*/  IMAD.MOV.U32 R25, RZ, RZ, R24.reuse ;  /* 0x000000ffff197224 */ /* 0x100fe400078e0018 */
[----:B------:R-:W-:Y:S02]  /*3430*/  IMAD.MOV.U32 R26, RZ, RZ, R24 ;  /* 0x000000ffff1a7224 */ /* 0x000fe400078e0018 */
[--C-:B----4-:R-:W-:Y:S01]  /*3440*/  IMAD.MOV.U32 R6, RZ, RZ, R2.reuse ;  /* 0x000000ffff067224 */ /* 0x110fe200078e0002 */
[----:B------:R-:W-:Y:S01]  /*3450*/  MOV R7, R2 ;  /* 0x0000000200077202 */ /* 0x000fe20000000f00 */
[----:B------:R-:W-:Y:S02]  /*3460*/  IMAD.MOV.U32 R8, RZ, RZ, R2 ;  /* 0x000000ffff087224 */ /* 0x000fe400078e0002 */
[--C-:B-1----:R-:W-:Y:S01]  /*3470*/  IMAD.MOV.U32 R9, RZ, RZ, R20.reuse ;  /* 0x000000ffff097224 */ /* 0x102fe200078e0014 */
[----:B------:R-:W-:Y:S01]  /*3480*/  MOV R22, R20 ;  /* 0x0000001400167202 */ /* 0x000fe20000000f00 */
[----:B------:R-:W-:Y:S01]  /*3490*/  IMAD.MOV.U32 R21, RZ, RZ, R20 ;  /* 0x000000ffff157224 */ /* 0x000fe200078e0014 */
[----:B--2---:R-:W-:Y:S01]  /*34a0*/  ISETP.GE.U32.AND P0, PT, R0, R4, PT ;  /* 0x000000040000720c */ /* 0x004fe20003f06070 */
[----:B------:R-:W-:-:S02]  /*34b0*/  IMAD.MOV.U32 R0, RZ, RZ, R3 ;  /* 0x000000ffff007224 */ /* 0x000fc400078e0003 */
        /* <DEDUP_REMOVED lines=11> */
.L_x_2476:
[----:B------:R-:W0:Y:S01]  /*3570*/  LDC R19, c[0x0][0x508] ;  /* 0x00014200ff137b82 */ /* 0x000e220000000800 */
[----:B------:R1:W-:Y:S07]  /*3580*/  STL [R1+0x30], R23 ;  /* 0x0000301701007387 */ /* 0x0003ee0000100800 */
[----:B------:R-:W1:Y:S01]  /*3590*/  LDC R29, c[0x0][0x3a4] ;  /* 0x0000e900ff1d7b82 */ /* 0x000e620000000800 */
[----:B0-----:R-:W-:-:S05]  /*35a0*/  SHF.R.U32.HI R19, RZ, 0x3, R19 ;  /* 0x00000003ff137819 */ /* 0x001fca0000011613 */
[----:B------:R-:W-:-:S04]  /*35b0*/  IMAD R13, R19, R27, RZ ;  /* 0x0000001b130d7224 */ /* 0x000fc800078e02ff */
[----:B------:R-:W-:-:S06]  /*35c0*/  IMAD.WIDE.U32 R12, R13, 0x8, R10 ;  /* 0x000000080d0c7825 */ /* 0x000fcc00078e000a */
[----:B------:R-:W2:Y:S01]  /*35d0*/  LDG.E.64 R12, desc[UR36][R12.64] ;  /* 0x000000240c0c7981 */ /* 0x000ea2000c1e1b00 */
[----:B-1----:R-:W-:-:S04]  /*35e0*/  IMAD.IADD R23, R27, 0x1, R29 ;  /* 0x000000011b177824 */ /* 0x002fc800078e021d */
[----:B------:R-:W-:-:S04]  /*35f0*/  IMAD R15, R19, R23, RZ ;  /* 0x00000017130f7224 */ /* 0x000fc800078e02ff */
[----:B------:R-:W-:-:S06]  /*3600*/  IMAD.WIDE.U32 R14, R15, 0x8, R10 ;  /* 0x000000080f0e7825 */ /* 0x000fcc00078e000a */
[----:B------:R-:W3:Y:S01]  /*3610*/  LDG.E.64 R14, desc[UR36][R14.64] ;  /* 0x000000240e0e7981 */ /* 0x000ee2000c1e1b00 */
[----:B------:R-:W-:Y:S01]  /*3620*/  ISETP.GE.U32.AND P0, PT, R5, R27, PT ;  /* 0x0000001b0500720c */ /* 0x000fe20003f06070 */
[----:B------:R-:W-:-:S03]  /*3630*/  IMAD.IADD R28, R23, 0x1, R29 ;  /* 0x00000001171c7824 */ /* 0x000fc600078e021d */
[----:B------:R-:W-:-:S04]  /*3640*/  ISETP.GE.AND.EX P0, PT, R26, RZ, PT, P0 ;  /* 0x000000ff1a00720c */ /* 0x000fc80003f06300 */
[----:B------:R-:W-:Y:S01]  /*3650*/  SEL R16, RZ, 0xffffffff, !P0 ;  /* 0xffffffffff107807 */ /* 0x000fe20004000000 */
[----:B------:R-:W-:Y:S01]  /*3660*/  IMAD.IADD R29, R28, 0x1, R29 ;  /* 0x000000011c1d7824 */ /* 0x000fe200078e021d */
[CC--:B--2---:R-:W-:Y:S02]  /*3670*/  ISETP.NE.U32.AND P1, PT, R2.reuse, R12.reuse, PT ;  /* 0x0000000c0200720c */ /* 0x0c4fe40003f25070 */
[----:B------:R-:W-:Y:S02]  /*3680*/  ISETP.GE.U32.AND P2, PT, R2, R12, PT ;  /* 0x0000000c0200720c */ /* 0x000fe40003f46070 */
[CC--:B------:R-:W-:Y:S02]  /*3690*/  ISETP.NE.AND.EX P1, PT, R22.reuse, R13.reuse, PT, P1 ;  /* 0x0000000d1600720c */ /* 0x0c0fe40003f25310 */
[----:B------:R-:W-:Y:S02]  /*36a0*/  ISETP.GE.AND.EX P0, PT, R22, R13, PT, P2 ;  /* 0x0000000d1600720c */ /* 0x000fe40003f06320 */
[----:B---3--:R-:W-:-:S09]  /*36b0*/  ISETP.NE.U32.AND P3, PT, R8, R14, PT ;  /* 0x0000000e0800720c */ /* 0x008fd20003f65070 */
[----:B------:R-:W-:Y:S02]  /*36c0*/  @P1 SEL R16, RZ, 0xffffffff, !P0 ;  /* 0xffffffffff101807 */ /* 0x000fe40004000000 */
[----:B------:R-:W-:Y:S02]  /*36d0*/  ISETP.NE.AND.EX P3, PT, R21, R15, PT, P3 ;  /* 0x0000000f1500720c */ /* 0x000fe40003f65330 */
[----:B------:R-:W-:Y:S02]  /*36e0*/  LOP3.LUT R16, R16, 0x1, RZ, 0xc0, !PT ;  /* 0x0000000110107812 */ /* 0x000fe400078ec0ff */
[----:B------:R-:W-:Y:S02]  /*36f0*/  ISETP.GE.U32.AND P0, PT, R4, R23, PT ;  /* 0x000000170400720c */ /* 0x000fe40003f06070 */
[----:B------:R-:W-:Y:S01]  /*3700*/  ISETP.NE.U32.AND P2, PT, R16, 0x1, PT ;  /* 0x000000011000780c */ /* 0x000fe20003f45070 */
[----:B------:R-:W-:Y:S01]  /*3710*/  IMAD R16, R19, R28, RZ ;  /* 0x0000001c13107224 */ /* 0x000fe200078e02ff */
[----:B------:R-:W-:-:S02]  /*3720*/  ISETP.GE.U32.AND P1, PT, R8, R14, PT ;  /* 0x0000000e0800720c */ /* 0x000fc40003f26070 */
[----:B------:R-:W-:Y:S01]  /*3730*/  ISETP.GE.AND.EX P0, PT, R25, RZ, PT, P0 ;  /* 0x000000ff1900720c */ /* 0x000fe20003f06300 */
[----:B------:R-:W-:Y:S01]  /*3740*/  IMAD.WIDE.U32 R16, R16, 0x8, R10 ;  /* 0x0000000810107825 */ /* 0x000fe200078e000a */
[----:B------:R-:W-:-:S05]  /*3750*/  ISETP.GE.AND.EX P1, PT, R21, R15, PT, P1 ;  /* 0x0000000f1500720c */ /* 0x000fca0003f26310 */
[----:B------:R-:W2:Y:S01]  /*3760*/  LDG.E.64 R16, desc[UR36][R16.64] ;  /* 0x0000002410107981 */ /* 0x000ea2000c1e1b00 */
[----:B------:R-:W-:Y:S02]  /*3770*/  SEL R18, RZ, 0xffffffff, !P0 ;  /* 0xffffffffff127807 */ /* 0x000fe40004000000 */
[----:B------:R-:W-:Y:S02]  /*3780*/  @P3 SEL R18, RZ, 0xffffffff, !P1 ;  /* 0xffffffffff123807 */ /* 0x000fe40004800000 */
[----:B------:R-:W-:Y:S02]  /*3790*/  SEL R5, R27, R5, !P2 ;  /* 0x000000051b057207 */ /* 0x000fe40005000000 */
[----:B------:R-:W-:-:S04]  /*37a0*/  LOP3.LUT R18, R18, 0x1, RZ, 0xc0, !PT ;  /* 0x0000000112127812 */ /* 0x000fc800078ec0ff */
[----:B------:R-:W-:Y:S01]  /*37b0*/  ISETP.NE.U32.AND P4, PT, R18, 0x1, PT ;  /* 0x000000011200780c */ /* 0x000fe20003f85070 */
[----:B------:R-:W-:-:S04]  /*37c0*/  IMAD R18, R19, R29, RZ ;  /* 0x0000001d13127224 */ /* 0x000fc800078e02ff */
        /* <DEDUP_REMOVED lines=12> */
[----:B------:R-:W-:Y:S02]  /*3890*/  LOP3.LUT R27, R27, 0x1, RZ, 0xc0, !PT ;  /* 0x000000011b1b7812 */ /* 0x000fe400078ec0ff */
[----:B---3--:R-:W-:Y:S02]  /*38a0*/  ISETP.NE.U32.AND P0, PT, R6, R18, PT ;  /* 0x000000120600720c */ /* 0x008fe40003f05070 */
[----:B------:R-:W-:Y:S02]  /*38b0*/  ISETP.NE.U32.AND P5, PT, R27, 0x1, PT ;  /* 0x000000011b00780c */ /* 0x000fe40003fa5070 */
[----:B------:R-:W-:Y:S02]  /*38c0*/  ISETP.NE.AND.EX P0, PT, R9, R19, PT, P0 ;  /* 0x000000130900720c */ /* 0x000fe40003f05300 */
[----:B------:R-:W-:Y:S02]  /*38d0*/  SEL R3, R28, R3, !P5 ;  /* 0x000000031c037207 */ /* 0x000fe40006800000 */
[----:B------:R-:W0:Y:S01]  /*38e0*/  LDC R28, c[0x0][0x3a4] ;  /* 0x0000e900ff1c7b82 */ /* 0x000e220000000800 */
[----:B------:R-:W-:-:S02]  /*38f0*/  ISETP.GE.U32.AND P1, PT, R0, R29, PT ;  /* 0x0000001d0000720c */ /* 0x000fc40003f26070 */
[----:B------:R-:W-:Y:S02]  /*3900*/  ISETP.GE.U32.AND P3, PT, R6, R18, PT ;  /* 0x000000120600720c */ /* 0x000fe40003f66070 */
[----:B----4-:R-:W-:Y:S02]  /*3910*/  ISETP.GE.AND.EX P1, PT, R23, RZ, PT, P1 ;  /* 0x000000ff1700720c */ /* 0x010fe40003f26310 */
[----:B------:R-:W-:Y:S02]  /*3920*/  ISETP.GE.AND.EX P3, PT, R9, R19, PT, P3 ;  /* 0x000000130900720c */ /* 0x000fe40003f66330 */
[----:B------:R-:W-:Y:S02]  /*3930*/  SEL R27, RZ, 0xffffffff, !P1 ;  /* 0xffffffffff1b7807 */ /* 0x000fe40004800000 */
[----:B------:R-:W-:-:S04]  /*3940*/  @P0 SEL R27, RZ, 0xffffffff, !P3 ;  /* 0xffffffffff1b0807 */ /* 0x000fc80005800000 */
[----:B------:R-:W-:-:S04]  /*3950*/  LOP3.LUT R27, R27, 0x1, RZ, 0xc0, !PT ;  /* 0x000000011b1b7812 */ /* 0x000fc800078ec0ff */
[----:B------:R-:W-:-:S04]  /*3960*/  ISETP.NE.U32.AND P0, PT, R27, 0x1, PT ;  /* 0x000000011b00780c */ /* 0x000fc80003f05070 */
[C---:B------:R-:W-:Y:S02]  /*3970*/  SEL R0, R29.reuse, R0, !P0 ;  /* 0x000000001d007207 */ /* 0x040fe40004000000 */
[----:B0-----:R-:W-:Y:S02]  /*3980*/  IADD3 R27, PT, PT, R29, R28, RZ ;  /* 0x0000001c1d1b7210 */ /* 0x001fe40007ffe0ff */
[----:B------:R-:W2:Y:S03]  /*3990*/  LDL R29, [R1+0x4] ;  /* 0x00000400011d7983 */ /* 0x000ea60000100800 */
[----:B------:R-:W-:Y:S01]  /*39a0*/  IMAD R28, R28, 0x3, R27 ;  /* 0x000000031c1c7824 */ /* 0x000fe200078e021b */
[----:B------:R-:W-:Y:S02]  /*39b0*/  SEL R2, R12, R2, !P2 ;  /* 0x000000020c027207 */ /* 0x000fe40005000000 */
[----:B------:R-:W-:-:S02]  /*39c0*/  SEL R22, R13, R22, !P2 ;  /* 0x000000160d167207 */ /* 0x000fc40005000000 */
[----:B------:R-:W-:Y:S02]  /*39d0*/  SEL R26, R26, RZ, P2 ;  /* 0x000000ff1a1a7207 */ /* 0x000fe40001000000 */
[----:B------:R-:W-:Y:S02]  /*39e0*/  SEL R8, R14, R8, !P4 ;  /* 0x000000080e087207 */ /* 0x000fe40006000000 */
[----:B------:R-:W-:Y:S02]  /*39f0*/  SEL R21, R15, R21, !P4 ;  /* 0x000000150f157207 */ /* 0x000fe40006000000 */
[----:B------:R-:W-:Y:S02]  /*3a00*/  SEL R25, R25, RZ, P4 ;  /* 0x000000ff19197207 */ /* 0x000fe40002000000 */
[----:B------:R-:W-:Y:S02]  /*3a10*/  SEL R7, R16, R7, !P5 ;  /* 0x0000000710077207 */ /* 0x000fe40006800000 */
[----:B------:R-:W-:-:S02]  /*3a20*/  SEL R20, R17, R20, !P5 ;  /* 0x0000001411147207 */ /* 0x000fc40006800000 */
[----:B------:R-:W-:Y:S02]  /*3a30*/  SEL R24, R24, RZ, P5 ;  /* 0x000000ff18187207 */ /* 0x000fe40002800000 */
[----:B------:R-:W-:Y:S02]  /*3a40*/  SEL R6, R18, R6, !P0 ;  /* 0x0000000612067207 */ /* 0x000fe40004000000 */
[----:B------:R-:W-:Y:S02]  /*3a50*/  SEL R9, R19, R9, !P0 ;  /* 0x0000000913097207 */ /* 0x000fe40004000000 */
[----:B------:R-:W-:Y:S02]  /*3a60*/  SEL R23, R23, RZ, P0 ;  /* 0x000000ff17177207 */ /* 0x000fe40000000000 */
[----:B--2---:R-:W-:-:S13]  /*3a70*/  ISETP.GE.U32.AND P1, PT, R28, R29, PT ;  /* 0x0000001d1c00720c */ /* 0x004fda0003f26070 */
[----:B------:R-:W-:Y:S05]  /*3a80*/  @!P1 BRA `(.L_x_2476) ;  /* 0xfffffff800b89947 */ /* 0x000fea000383ffff */
[----:B------:R-:W-:Y:S05]  /*3a90*/  BSYNC.RECONVERGENT B2 ;  /* 0x0000000000027941 */ /* 0x000fea0003800200 */
.L_x_2475:
[----:B------:R-:W-:Y:S05]  /*3aa0*/  BSYNC.RECONVERGENT B1 ;  /* 0x0000000000017941 */ /* 0x000fea0003800200 */
.L_x_2474:
[----:B------:R-:W2:Y:S01]  /*3ab0*/  LDL R29, [R1+0x4] ;  /* 0x00000400011d7983 */ /* 0x000ea20000100800 */
[----:B------:R-:W-:Y:S01]  /*3ac0*/  BSSY.RECONVERGENT B1, `(.L_x_2477) ;  /* 0x0000024000017945 */ /* 0x000fe20003800200 */
[----:B--2---:R-:W-:-:S13]  /*3ad0*/  ISETP.GE.U32.AND P0, PT, R27, R29, PT ;  /* 0x0000001d1b00720c */ /* 0x004fda0003f06070 */
[----:B------:R-:W-:Y:S05]  /*3ae0*/  @P0 BRA `(.L_x_2478) ;  /* 0x0000000000840947 */ /* 0x000fea0003800000 */
[----:B------:R-:W0:Y:S08]  /*3af0*/  LDC R13, c[0x0][0x508] ;  /* 0x00014200ff0d7b82 */ /* 0x000e300000000800 */
[----:B------:R-:W1:Y:S01]  /*3b00*/  LDC R28, c[0x0][0x3a4] ;  /* 0x0000e900ff1c7b82 */ /* 0x000e620000000800 */
[----:B0-----:R-:W-:-:S05]  /*3b10*/  SHF.R.U32.HI R13, RZ, 0x3, R13 ;  /* 0x00000003ff0d7819 */ /* 0x001fca000001160d */
[----:B------:R-:W-:-:S04]  /*3b20*/  IMAD R12, R13, R27, RZ ;  /* 0x0000001b0d0c7224 */ /* 0x000fc800078e02ff */
[----:B------:R-:W-:-:S06]  /*3b30*/  IMAD.WIDE.U32 R12, R12, 0x8, R10 ;  /* 0x000000080c0c7825 */ /* 0x000fcc00078e000a */
[----:B------:R-:W5:Y:S01]  /*3b40*/  LDG.E.64 R12, desc[UR36][R12.64] ;  /* 0x000000240c0c7981 */ /* 0x000f62000c1e1b00 */
[----:B-1----:R-:W-:-:S05]  /*3b50*/  IMAD.IADD R28, R27, 0x1, R28 ;  /* 0x000000011b1c7824 */ /* 0x002fca00078e021c */
[----:B------:R-:W-:-:S13]  /*3b60*/  ISETP.GE.U32.AND P1, PT, R28, R29, PT ;  /* 0x0000001d1c00720c */ /* 0x000fda0003f26070 */
[----:B------:R-:W-:Y:S05]  /*3b70*/  @P1 BRA `(.L_x_2478) ;  /* 0x0000000000601947 */ /* 0x000fea0003800000 */
[----:B------:R-:W0:Y:S01]  /*3b80*/  LDC R15, c[0x0][0x508] ;  /* 0x00014200ff0f7b82 */ /* 0x000e220000000800 */
[----:B------:R1:W-:Y:S07]  /*3b90*/  STL [R1+0x30], R0 ;  /* 0x0000300001007387 */ /* 0x0003ee0000100800 */
[----:B-1----:R-:W1:Y:S01]  /*3ba0*/  LDC R0, c[0x0][0x3a4] ;  /* 0x0000e900ff007b82 */ /* 0x002e620000000800 */
[----:B0-----:R-:W-:-:S05]  /*3bb0*/  SHF.R.U32.HI R15, RZ, 0x3, R15 ;  /* 0x00000003ff0f7819 */ /* 0x001fca000001160f */
[----:B------:R-:W-:-:S04]  /*3bc0*/  IMAD R14, R15, R28, RZ ;  /* 0x0000001c0f0e7224 */ /* 0x000fc800078e02ff */
[----:B------:R-:W-:-:S04]  /*3bd0*/  IMAD.WIDE.U32 R14, R14, 0x8, R10 ;  /* 0x000000080e0e7825 */ /* 0x000fc800078e000a */
[----:B-1----:R-:W-:Y:S02]  /*3be0*/  IMAD.IADD R28, R28, 0x1, R0 ;  /* 0x000000011c1c7824 */ /* 0x002fe400078e0200 */
[----:B------:R-:W5:Y:S04]  /*3bf0*/  LDG.E.64 R14, desc[UR36][R14.64] ;  /* 0x000000240e0e7981 */ /* 0x000f68000c1e1b00 */
[----:B------:R0:W5:Y:S01]  /*3c00*/  LDL.LU R0, [R1+0x30] ;  /* 0x0000300001007983 */ /* 0x0001620000300800 */
[----:B------:R-:W-:-:S13]  /*3c10*/  ISETP.GE.U32.AND P1, PT, R28, R29, PT ;  /* 0x0000001d1c00720c */ /* 0x000fda0003f26070 */
[----:B0-----:R-:W-:Y:S05]  /*3c20*/  @P1 BRA `(.L_x_2478) ;  /* 0x0000000000341947 */ /* 0x001fea0003800000 */
[----:B------:R-:W0:Y:S08]  /*3c30*/  LDC R17, c[0x0][0x508] ;  /* 0x00014200ff117b82 */ /* 0x000e300000000800 */
[----:B------:R-:W1:Y:S01]  /*3c40*/  LDC R16, c[0x0][0x3a4] ;  /* 0x0000e900ff107b82 */ /* 0x000e620000000800 */
[----:B0-----:R-:W-:-:S05]  /*3c50*/  SHF.R.U32.HI R17, RZ, 0x3, R17 ;  /* 0x00000003ff117819 */ /* 0x001fca0000011611 */
[----:B------:R-:W-:Y:S02]  /*3c60*/  IMAD R17, R17, R28, RZ ;  /* 0x0000001c11117224 */ /* 0x000fe400078e02ff */
[----:B-1----:R-:W-:Y:S02]  /*3c70*/  IMAD.IADD R16, R28, 0x1, R16 ;  /* 0x000000011c107824 */ /* 0x002fe400078e0210 */
[----:B------:R-:W0:Y:S03]  /*3c80*/  LDC R28, c[0x0][0x508] ;  /* 0x00014200ff1c7b82 */ /* 0x000e260000000800 */
[----:B------:R-:W-:Y:S02]  /*3c90*/  ISETP.GE.U32.AND P1, PT, R16, R29, PT ;  /* 0x0000001d1000720c */ /* 0x000fe40003f26070 */
[----:B0-----:R-:W-:-:S11]  /*3ca0*/  SHF.R.U32.HI R28, RZ, 0x3, R28 ;  /* 0x00000003ff1c7819 */ /* 0x001fd6000001161c */
[----:B------:R-:W-:Y:S02]  /*3cb0*/  @!P1 IMAD R28, R28, R16, RZ ;  /* 0x000000101c1c9224 */ /* 0x000fe400078e02ff */
[----:B------:R-:W-:-:S04]  /*3cc0*/  IMAD.WIDE.U32 R16, R17, 0x8, R10 ;  /* 0x0000000811107825 */ /* 0x000fc800078e000a */
[----:B------:R-:W-:Y:S02]  /*3cd0*/  @!P1 IMAD.WIDE.U32 R10, R28, 0x8, R10 ;  /* 0x000000081c0a9825 */ /* 0x000fe400078e000a */
[----:B------:R-:W5:Y:S04]  /*3ce0*/  LDG.E.64 R16, desc[UR36][R16.64] ;  /* 0x0000002410107981 */ /* 0x000f68000c1e1b00 */
[----:B------:R0:W5:Y:S02]  /*3cf0*/  @!P1 LDG.E.64 R18, desc[UR36][R10.64] ;  /* 0x000000240a129981 */ /* 0x000164000c1e1b00 */
.L_x_2478:
[----:B------:R-:W-:Y:S05]  /*3d00*/  BSYNC.RECONVERGENT B1 ;  /* 0x0000000000017941 */ /* 0x000fea0003800200 */
.L_x_2477:
[----:B------:R-:W-:Y:S04]  /*3d10*/  BSSY.RECONVERGENT B1, `(.L_x_2479) ;  /* 0x0000044000017945 */ /* 0x000fe80003800200 */
[----:B------:R-:W-:Y:S05]  /*3d20*/  @P0 BRA `(.L_x_2480) ;  /* 0x0000000400080947 */ /* 0x000fea0003800000 */
[CC--:B-----5:R-:W-:Y:S01]  /*3d30*/  ISETP.NE.U32.AND P2, PT, R2.reuse, R12.reuse, PT ;  /* 0x0000000c0200720c */ /* 0x0e0fe20003f45070 */
[----:B------:R-:W1:Y:S01]  /*3d40*/  LDC R28, c[0x0][0x3a4] ;  /* 0x0000e900ff1c7b82 */ /* 0x000e620000000800 */
[----:B------:R-:W-:Y:S02]  /*3d50*/  ISETP.GE.U32.AND P1, PT, R2, R12, PT ;  /* 0x0000000c0200720c */ /* 0x000fe40003f26070 */
[C---:B------:R-:W-:Y:S02]  /*3d60*/  ISETP.NE.AND.EX P2, PT, R22.reuse, R13, PT, P2 ;  /* 0x0000000d1600720c */ /* 0x040fe40003f45320 */
[----:B------:R-:W-:Y:S02]  /*3d70*/  ISETP.GE.U32.AND P0, PT, R5, R27, PT ;  /* 0x0000001b0500720c */ /* 0x000fe40003f06070 */
[----:B------:R-:W-:Y:S02]  /*3d80*/  ISETP.GE.AND.EX P1, PT, R22, R13, PT, P1 ;  /* 0x0000000d1600720c */ /* 0x000fe40003f26310 */
[----:B------:R-:W-:-:S02]  /*3d90*/  ISETP.GE.AND.EX P0, PT, R26, RZ, PT, P0 ;  /* 0x000000ff1a00720c */ /* 0x000fc40003f06300 */
[----:B0-----:R-:W-:-:S05]  /*3da0*/  SEL R10, RZ, 0xffffffff, !P1 ;  /* 0xffffffffff0a7807 */ /* 0x001fca0004800000 */
[----:B------:R-:W-:-:S04]  /*3db0*/  @!P2 SEL R10, RZ, 0xffffffff, !P0 ;  /* 0xffffffffff0aa807 */ /* 0x000fc80004000000 */
[----:B------:R-:W-:-:S04]  /*3dc0*/  LOP3.LUT R10, R10, 0x1, RZ, 0xc0, !PT ;  /* 0x000000010a0a7812 */ /* 0x000fc800078ec0ff */
[----:B------:R-:W-:-:S04]  /*3dd0*/  ISETP.NE.U32.AND P0, PT, R10, 0x1, PT ;  /* 0x000000010a00780c */ /* 0x000fc80003f05070 */
[C---:B------:R-:W-:Y:S02]  /*3de0*/  SEL R5, R27.reuse, R5, !P0 ;  /* 0x000000051b057207 */ /* 0x040fe40004000000 */
[----:B-1----:R-:W-:Y:S02]  /*3df0*/  IADD3 R27, PT, PT, R27, R28, RZ ;  /* 0x0000001c1b1b7210 */ /* 0x002fe40007ffe0ff */
[----:B------:R-:W-:Y:S02]  /*3e00*/  SEL R2, R12, R2, !P0 ;  /* 0x000000020c027207 */ /* 0x000fe40004000000 */
[----:B------:R-:W-:Y:S02]  /*3e10*/  ISETP.GE.U32.AND P1, PT, R27, R29, PT ;  /* 0x0000001d1b00720c */ /* 0x000fe40003f26070 */
[----:B------:R-:W-:Y:S02]  /*3e20*/  SEL R22, R13, R22, !P0 ;  /* 0x000000160d167207 */ /* 0x000fe40004000000 */
[----:B------:R-:W-:-:S09]  /*3e30*/  SEL R26, R26, RZ, P0 ;  /* 0x000000ff1a1a7207 */ /* 0x000fd20000000000 */
        /* <DEDUP_REMOVED lines=49> */
.L_x_2480:
[----:B------:R-:W-:Y:S05]  /*4150*/  BSYNC.RECONVERGENT B1 ;  /* 0x0000000000017941 */ /* 0x000fea0003800200 */
.L_x_2479:
        /* <DEDUP_REMOVED lines=43> */
.L_x_2473:
[----:B0-----:R-:W2:Y:S01]  /*4410*/  LDL R5, [R1+0x4] ;  /* 0x0000040001057983 */ /* 0x001ea20000100800 */
[----:B------:R-:W0:Y:S01]  /*4420*/  LDC R27, c[0x0][0x390] ;  /* 0x0000e400ff1b7b82 */ /* 0x000e220000000800 */
[----:B------:R-:W1:Y:S01]  /*4430*/  LDCU UR4, c[0x0][0x3a4] ;  /* 0x00007480ff0477ac */ /* 0x000e620008000800 */
[----:B------:R-:W-:Y:S06]  /*4440*/  BSSY.RECONVERGENT B1, `(.L_x_2481) ;  /* 0x000045e000017945 */ /* 0x000fec0003800200 */
[----:B------:R-:W3:Y:S08]  /*4450*/  LDC R12, c[0x0][0x394] ;  /* 0x0000e500ff0c7b82 */ /* 0x000ef00000000800 */
[----:B------:R-:W4:Y:S01]  /*4460*/  LDC R3, c[0x0][0x388] ;  /* 0x0000e200ff037b82 */ /* 0x000f220000000800 */
[----:B-1----:R-:W-:-:S04]  /*4470*/  IMAD.U32 R20, RZ, RZ, UR4 ;  /* 0x00000004ff147e24 */ /* 0x002fc8000f8e00ff */
[----:B------:R-:W-:-:S03]  /*4480*/  IMAD R4, R20, 0x3, R7 ;  /* 0x0000000314047824 */ /* 0x000fc600078e0207 */
[----:B------:R-:W1:Y:S01]  /*4490*/  LDC R2, c[0x0][0x38c] ;  /* 0x0000e300ff027b82 */ /* 0x000e620000000800 */
[----:B0-----:R0:W-:Y:S01]  /*44a0*/  STL [R1], R27 ;  /* 0x0000001b01007387 */ /* 0x0011e20000100800 */
[----:B------:R-:W-:Y:S01]  /*44b0*/  MOV R28, R27 ;  /* 0x0000001b001c7202 */ /* 0x000fe20000000f00 */
[----:B------:R-:W-:Y:S02]  /*44c0*/  IMAD.MOV.U32 R29, RZ, RZ, R27 ;  /* 0x000000ffff1d7224 */ /* 0x000fe400078e001b */
[----:B---3--:R0:W-:Y:S04]  /*44d0*/  STL [R1+0x8], R12 ;  /* 0x0000080c01007387 */ /* 0x0081e80000100800 */
[----:B------:R0:W-:Y:S04]  /*44e0*/  STL [R1+0xc], R12 ;  /* 0x00000c0c01007387 */ /* 0x0001e80000100800 */
[----:B------:R0:W-:Y:S01]  /*44f0*/  STL [R1+0x10], R12 ;  /* 0x0000100c01007387 */ /* 0x0001e20000100800 */
[----:B----4-:R-:W-:-:S03]  /*4500*/  IMAD.MOV.U32 R6, RZ, RZ, R3 ;  /* 0x000000ffff067224 */ /* 0x010fc600078e0003 */
[----:B------:R0:W-:Y:S01]  /*4510*/  STL [R1+0x14], R12 ;  /* 0x0000140c01007387 */ /* 0x0001e20000100800 */
[--C-:B-1----:R-:W-:Y:S02]  /*4520*/  IMAD.MOV.U32 R23, RZ, RZ, R2.reuse ;  /* 0x000000ffff177224 */ /* 0x102fe400078e0002 */
[--C-:B------:R-:W-:Y:S02]  /*4530*/  IMAD.MOV.U32 R24, RZ, RZ, R2.reuse ;  /* 0x000000ffff187224 */ /* 0x100fe400078e0002 */
[----:B------:R-:W-:Y:S01]  /*4540*/  IMAD.MOV.U32 R26, RZ, RZ, R2 ;  /* 0x000000ffff1a7224 */ /* 0x000fe200078e0002 */
[----:B--2---:R-:W-:Y:S01]  /*4550*/  ISETP.GE.U32.AND P0, PT, R4, R5, PT ;  /* 0x000000050400720c */ /* 0x004fe20003f06070 */
[----:B------:R-:W-:Y:S01]  /*4560*/  IMAD.MOV.U32 R5, RZ, RZ, R3 ;  /* 0x000000ffff057224 */ /* 0x000fe200078e0003 */
[----:B------:R-:W-:-:S11]  /*4570*/  MOV R4, R3 ;  /* 0x0000000300047202 */ /* 0x000fd60000000f00 */
[----:B0-----:R-:W-:Y:S05]  /*4580*/  @P0 BRA `(.L_x_2482) ;  /* 0x0000004400240947 */ /* 0x001fea0003800000 */
[----:B------:R-:W-:-:S13]  /*4590*/  ISETP.NE.AND P3, PT, R0, RZ, PT ;  /* 0x000000ff0000720c */ /* 0x000fda0003f65270 */
[----:B------:R0:W5:Y:S01]  /*45a0*/  @!P3 LDG.E.64 R10, desc[UR36][R8.64] ;  /* 0x00000024080ab981 */ /* 0x000162000c1e1b00 */
[----:B------:R-:W-:Y:S01]  /*45b0*/  IADD3 R13, PT, PT, R0, -0x1, RZ ;  /* 0xffffffff000d7810 */ /* 0x000fe20007ffe0ff */
[--C-:B------:R-:W-:Y:S01]  /*45c0*/  IMAD.MOV.U32 R28, RZ, RZ, R27.reuse ;  /* 0x000000ffff1c7224 */ /* 0x100fe200078e001b */
[----:B------:R-:W-:Y:S01]  /*45d0*/  MOV R5, R3 ;  /* 0x0000000300057202 */ /* 0x000fe20000000f00 */
[----:B------:R0:W-:Y:S01]  /*45e0*/  STL [R1], R27 ;  /* 0x0000001b01007387 */ /* 0x0001e20000100800 */
[----:B------:R-:W-:Y:S01]  /*45f0*/  VIMNMX.U32 R0, PT, PT, R13, 0x18, PT ;  /* 0x000000180d007848 */ /* 0x000fe20003fe0000 */
[----:B------:R-:W-:Y:S01]  /*4600*/  IMAD.MOV.U32 R29, RZ, RZ, R27 ;  /* 0x000000ffff1d7224 */ /* 0x000fe200078e001b */
[----:B------:R-:W-:Y:S01]  /*4610*/  MOV R26, R2 ;  /* 0x00000002001a7202 */ /* 0x000fe20000000f00 */
[----:B------:R0:W-:Y:S01]  /*4620*/  STL [R1+0x8], R12 ;  /* 0x0000080c01007387 */ /* 0x0001e20000100800 */
[--C-:B------:R-:W-:Y:S02]  /*4630*/  IMAD.MOV.U32 R6, RZ, RZ, R3.reuse ;  /* 0x000000ffff067224 */ /* 0x100fe400078e0003 */
[----:B------:R-:W-:Y:S01]  /*4640*/  IMAD.MOV.U32 R4, RZ, RZ, R3 ;  /* 0x000000ffff047224 */ /* 0x000fe200078e0003 */
[----:B------:R0:W-:Y:S01]  /*4650*/  STL [R1+0xc], R12 ;  /* 0x00000c0c01007387 */ /* 0x0001e20000100800 */
[----:B------:R-:W-:-:S02]  /*4660*/  IMAD.MOV.U32 R23, RZ, RZ, R2 ;  /* 0x000000ffff177224 */ /* 0x000fc400078e0002 */
[----:B------:R-:W-:Y:S01]  /*4670*/  IMAD.MOV.U32 R24, RZ, RZ, R2 ;  /* 0x000000ffff187224 */ /* 0x000fe200078e0002 */
[----:B------:R0:W-:Y:S01]  /*4680*/  STL [R1+0x10], R12 ;  /* 0x0000100c01007387 */ /* 0x0001e20000100800 */
[----:B------:R-:W-:-:S03]  /*4690*/  VIADD R0, R0, 0x1 ;  /* 0x0000000100007836 */ /* 0x000fc60000000000 */
[----:B------:R0:W-:Y:S04]  /*46a0*/  STL [R1+0x14], R12 ;  /* 0x0000140c01007387 */ /* 0x0001e80000100800 */
.L_x_2488:
[----:B------:R-:W1:Y:S01]  /*46b0*/  LDCU UR4, c[0x0][0x3a4] ;  /* 0x00007480ff0477ac */ /* 0x000e620008000800 */
[--C-:B-----5:R-:W-:Y:S01]  /*46c0*/  @!P3 IMAD.MOV.U32 R18, RZ, RZ, R10.reuse ;  /* 0x000000ffff12b224 */ /* 0x120fe200078e000a */
[-C--:B------:R-:W-:Y:S01]  /*46d0*/  @!P3 MOV R16, R10.reuse ;  /* 0x0000000a0010b202 */ /* 0x080fe20000000f00 */
[--C-:B------:R-:W-:Y:S01]  /*46e0*/  @!P3 IMAD.MOV.U32 R19, RZ, RZ, R11.reuse ;  /* 0x000000ffff13b224 */ /* 0x100fe200078e000b */
[----:B------:R-:W-:Y:S01]  /*46f0*/  @!P3 MOV R14, R10 ;  /* 0x0000000a000eb202 */ /* 0x000fe20000000f00 */
[--C-:B------:R-:W-:Y:S02]  /*4700*/  @!P3 IMAD.MOV.U32 R17, RZ, RZ, R11.reuse ;  /* 0x000000ffff11b224 */ /* 0x100fe400078e000b */
[----:B0-----:R-:W-:Y:S02]  /*4710*/  @!P3 IMAD.MOV.U32 R12, RZ, RZ, R10 ;  /* 0x000000ffff0cb224 */ /* 0x001fe400078e000a */
[--C-:B------:R-:W-:Y:S02]  /*4720*/  @!P3 IMAD.MOV.U32 R13, RZ, RZ, R11.reuse ;  /* 0x000000ffff0db224 */ /* 0x100fe400078e000b */
[----:B------:R-:W-:Y:S01]  /*4730*/  @!P3 IMAD.MOV.U32 R15, RZ, RZ, R11 ;  /* 0x000000ffff0fb224 */ /* 0x000fe200078e000b */
[----:B------:R-:W-:Y:S06]  /*4740*/  @!P3 BRA `(.L_x_2483) ;  /* 0x0000003c0060b947 */ /* 0x000fec0003800000 */
[----:B------:R-:W0:Y:S01]  /*4750*/  LDC R20, c[0x0][0x3d8] ;  /* 0x0000f600ff147b82 */ /* 0x000e220000000800 */
[----:B------:R-:W2:Y:S01]  /*4760*/  LDCU.64 UR30, c[0x0][0x3e0] ;  /* 0x00007c00ff1e77ac */ /* 0x000ea20008000a00 */
[----:B------:R-:W-:Y:S02]  /*4770*/  IMAD.MOV.U32 R12, RZ, RZ, RZ ;  /* 0x000000ffff0c7224 */ /* 0x000fe400078e00ff */
[----:B------:R-:W-:Y:S01]  /*4780*/  IMAD.MOV.U32 R13, RZ, RZ, R7 ;  /* 0x000000ffff0d7224 */ /* 0x000fe200078e0007 */
[----:B------:R-:W3:Y:S01]  /*4790*/  LDCU UR52, c[0x0][0x3dc] ;  /* 0x00007b80ff3477ac */ /* 0x000ee20008000800 */
[----:B------:R-:W4:Y:S01]  /*47a0*/  LDCU UR5, c[0x0][0x508] ;  /* 0x0000a100ff0577ac */ /* 0x000f220008000800 */
[----:B------:R-:W0:Y:S01]  /*47b0*/  LDCU UR77, c[0x0][0x3f0] ;  /* 0x00007e00ff4d77ac */ /* 0x000e220008000800 */
[----:B------:R-:W0:Y:S01]  /*47c0*/  LDCU UR76, c[0x0][0x50c] ;  /* 0x0000a180ff4c77ac */ /* 0x000e220008000800 */
[----:B--2---:R-:W-:Y:S01]  /*47d0*/  IMAD.HI.U32 R14, R7, UR30, R12 ;  /* 0x0000001e070e7c27 */ /* 0x004fe2000f8e000c */
[----:B------:R-:W2:Y:S01]  /*47e0*/  LDCU UR75, c[0x0][0x3f4] ;  /* 0x00007e80ff4b77ac */ /* 0x000ea20008000800 */
[----:B0-----:R-:W-:Y:S01]  /*47f0*/  IADD3 R20, PT, PT, R20, -0x1, RZ ;  /* 0xffffffff14147810 */ /* 0x001fe20007ffe0ff */
[----:B------:R-:W0:Y:S02]  /*4800*/  LDCU UR74, c[0x0][0x510] ;  /* 0x0000a200ff4a77ac */ /* 0x000e240008000800 */
[----:B------:R-:W-:-:S02]  /*4810*/  SHF.R.U32.HI R14, RZ, UR31, R14 ;  /* 0x0000001fff0e7c19 */ /* 0x000fc4000801160e */
[----:B------:R-:W-:Y:S01]  /*4820*/  ISETP.NE.AND P0, PT, R20, RZ, PT ;  /* 0x000000ff1400720c */ /* 0x000fe20003f05270 */
[----:B------:R-:W0:Y:S02]  /*4830*/  LDCU UR73, c[0x0][0x408] ;  /* 0x00008100ff4977ac */ /* 0x000e240008000800 */
[----:B------:R-:W-:Y:S01]  /*4840*/  IMAD.MOV R16, RZ, RZ, -R14 ;  /* 0x000000ffff107224 */ /* 0x000fe200078e0a0e */
[----:B------:R-:W0:Y:S03]  /*4850*/  LDCU UR72, c[0x0][0x514] ;  /* 0x0000a280ff4877ac */ /* 0x000e260008000800 */
        /* <DEDUP_REMOVED lines=51> */
[----:B--234-:R-:W-:Y:S05]  /*4b90*/  @!P0 BRA `(.L_x_2484) ;  /* 0x0000000c00688947 */ /* 0x01cfea0003800000 */
        /* <DEDUP_REMOVED lines=218> */
.L_x_2484:
[----:B------:R-:W-:Y:S01]  /*5940*/  LOP3.LUT R15, R16, 0xfffffff8, RZ, 0xc0, !PT ;  /* 0xfffffff8100f7812 */ /* 0x000fe200078ec0ff */
[----:B-1----:R-:W-:Y:S01]  /*5950*/  VIADD R17, R7, UR4 ;  /* 0x0000000407117c36 */ /* 0x002fe20008000000 */
[----:B------:R-:W1:Y:S01]  /*5960*/  LDCU UR52, c[0x0][0x3dc] ;  /* 0x00007b80ff3477ac */ /* 0x000e620008000800 */
[----:B------:R-:W-:Y:S01]  /*5970*/  IMAD.MOV.U32 R16, RZ, RZ, RZ ;  /* 0x000000ffff107224 */ /* 0x000fe200078e00ff */
[----:B------:R-:W-:-:S03]  /*5980*/  IADD3 R14, P1, PT, R15, R8, RZ ;  /* 0x000000080f0e7210 */ /* 0x000fc60007f3e0ff */
[----:B------:R-:W-:Y:S01]  /*5990*/  IMAD.HI.U32 R18, R17, UR30, R16 ;  /* 0x0000001e11127c27 */ /* 0x000fe2000f8e0010 */
[----:B------:R-:W-:-:S06]  /*59a0*/  IADD3.X R15, PT, PT, RZ, R9, RZ, P1, !PT ;  /* 0x00000009ff0f7210 */ /* 0x000fcc0000ffe4ff */
[----:B------:R-:W5:Y:S01]  /*59b0*/  LDG.E.64 R14, desc[UR36][R14.64] ;  /* 0x000000240e0e7981 */ /* 0x000f62000c1e1b00 */
[----:B------:R-:W-:-:S05]  /*59c0*/  SHF.R.U32.HI R18, RZ, UR31, R18 ;  /* 0x0000001fff127c19 */ /* 0x000fca0008011612 */
[----:B------:R-:W-:-:S04]  /*59d0*/  IMAD.MOV R12, RZ, RZ, -R18 ;  /* 0x000000ffff0c7224 */ /* 0x000fc800078e0a12 */
[----:B-1----:R-:W-:-:S04]  /*59e0*/  IMAD R12, R12, UR52, R17 ;  /* 0x000000340c0c7c24 */ /* 0x002fc8000f8e0211 */
        /* <DEDUP_REMOVED lines=220> */
.L_x_2485:
[----:B------:R-:W-:Y:S01]  /*67b0*/  LOP3.LUT R12, R20, 0xfffffff8, RZ, 0xc0, !PT ;  /* 0xfffffff8140c7812 */ /* 0x000fe200078ec0ff */
[----:B------:R-:W-:Y:S01]  /*67c0*/  VIADD R17, R17, UR4 ;  /* 0x0000000411117c36 */ /* 0x000fe20008000000 */
        /* <DEDUP_REMOVED lines=229> */
.L_x_2486:
[----:B------:R-:W-:Y:S01]  /*7620*/  VIADD R17, R17, UR4 ;  /* 0x0000000411117c36 */ /* 0x000fe20008000000 */
[----:B------:R-:W1:Y:S01]  /*7630*/  LDCU UR52, c[0x0][0x3dc] ;  /* 0x00007b80ff3477ac */ /* 0x000e620008000800 */
[----:B------:R-:W-:-:S04]  /*7640*/  IMAD.MOV.U32 R16, RZ, RZ, RZ ;  /* 0x000000ffff107224 */ /* 0x000fc800078e00ff */
[----:B------:R-:W-:Y:S01]  /*7650*/  IMAD.HI.U32 R19, R17, UR30, R16 ;  /* 0x0000001e11137c27 */ /* 0x000fe2000f8e0010 */
[----:B------:R-:W-:-:S04]  /*7660*/  LOP3.LUT R16, R22, 0xfffffff8, RZ, 0xc0, !PT ;  /* 0xfffffff816107812 */ /* 0x000fc800078ec0ff */
[----:B------:R-:W-:Y:S02]  /*7670*/  SHF.R.U32.HI R19, RZ, UR31, R19 ;  /* 0x0000001fff137c19 */ /* 0x000fe40008011613 */
[----:B------:R-:W-:Y:S02]  /*7680*/  IADD3 R16, P1, PT, R16, R8, RZ ;  /* 0x0000000810107210 */ /* 0x000fe40007f3e0ff */
[----:B------:R-:W-:-:S05]  /*7690*/  IADD3 R18, PT, PT, -R19, RZ, RZ ;  /* 0x000000ff13127210 */ /* 0x000fca0007ffe1ff */
[----:B-1----:R-:W-:Y:S02]  /*76a0*/  IMAD R18, R18, UR52, R17 ;  /* 0x0000003412127c24 */ /* 0x002fe4000f8e0211 */
[----:B------:R-:W-:-:S06]  /*76b0*/  IMAD.X R17, RZ, RZ, R9, P1 ;  /* 0x000000ffff117224 */ /* 0x000fcc00008e0609 */
[----:B------:R-:W5:Y:S01]  /*76c0*/  LDG.E.64 R16, desc[UR36][R16.64] ;  /* 0x0000002410107981 */ /* 0x000f62000c1e1b00 */
[----:B------:R-:W-:Y:S01]  /*76d0*/  IMAD R22, R18, UR5, RZ ;  /* 0x0000000512167c24 */ /* 0x000fe2000f8e02ff */
[----:B------:R-:W-:Y:S06]  /*76e0*/  @!P0 BRA `(.L_x_2487) ;  /* 0x0000000c00688947 */ /* 0x000fec0003800000 */
        /* <DEDUP_REMOVED lines=218> */
.L_x_2487:
[----:B------:R-:W-:-:S04]  /*8490*/  LOP3.LUT R18, R22, 0xfffffff8, RZ, 0xc0, !PT ;  /* 0xfffffff816127812 */ /* 0x000fc800078ec0ff */
[----:B------:R-:W-:-:S05]  /*84a0*/  IADD3 R18, P0, PT, R18, R8, RZ ;  /* 0x0000000812127210 */ /* 0x000fca0007f1e0ff */
[----:B------:R-:W-:-:S06]  /*84b0*/  IMAD.X R19, RZ, RZ, R9, P0 ;  /* 0x000000ffff137224 */ /* 0x000fcc00000e0609 */
[----:B------:R-:W5:Y:S02]  /*84c0*/  LDG.E.64 R18, desc[UR36][R18.64] ;  /* 0x0000002412127981 */ /* 0x000f64000c1e1b00 */
.L_x_2483:
[----:B------:R-:W2:Y:S04]  /*84d0*/  LDL.LU R21, [R1] ;  /* 0x0000000001157983 */ /* 0x000ea80000300800 */
[----:B------:R-:W-:Y:S04]  /*84e0*/  STL [R1+0x3c], R10 ;  /* 0x00003c0a01007387 */ /* 0x000fe80000100800 */
[----:B------:R3:W-:Y:S04]  /*84f0*/  STL [R1+0x38], R9 ;  /* 0x0000380901007387 */ /* 0x0007e80000100800 */
[----:B---3--:R-:W3:Y:S04]  /*8500*/  LDL.LU R9, [R1+0x14] ;  /* 0x0000140001097983 */ /* 0x008ee80000300800 */
[----:B------:R4:W-:Y:S04]  /*8510*/  STL [R1+0x34], R8 ;  /* 0x0000340801007387 */ /* 0x0009e80000100800 */
[----:B----4-:R-:W4:Y:S01]  /*8520*/  LDL.LU R8, [R1+0x10] ;  /* 0x0000100001087983 */ /* 0x010f220000300800 */
[----:B-----5:R-:W-:-:S02]  /*8530*/  ISETP.NE.U32.AND P2, PT, R3, R14, PT ;  /* 0x0000000e0300720c */ /* 0x020fc40003f45070 */
[----:B------:R-:W-:Y:S01]  /*8540*/  ISETP.GE.U32.AND P1, PT, R3, R14, PT ;  /* 0x0000000e0300720c */ /* 0x000fe20003f26070 */
[----:B------:R0:W-:Y:S01]  /*8550*/  STL [R1+0x30], R0 ;  /* 0x0000300001007387 */ /* 0x0001e20000100800 */
[CC--:B------:R-:W-:Y:S02]  /*8560*/  ISETP.NE.AND.EX P2, PT, R26.reuse, R15.reuse, PT, P2 ;  /* 0x0000000f1a00720c */ /* 0x0c0fe40003f45320 */
[----:B------:R-:W-:-:S04]  /*8570*/  ISETP.GE.AND.EX P1, PT, R26, R15, PT, P1 ;  /* 0x0000000f1a00720c */ /* 0x000fc80003f26310 */
[----:B------:R-:W-:Y:S01]  /*8580*/  SEL R20, RZ, 0xffffffff, !P1 ;  /* 0xffffffffff147807 */ /* 0x000fe20004800000 */
[----:B0-----:R-:W4:Y:S04]  /*8590*/  LDL.LU R0, [R1+0xc] ;  /* 0x00000c0001007983 */ /* 0x001f280000300800 */
[----:B------:R-:W4:Y:S01]  /*85a0*/  LDL.LU R22, [R1+0x8] ;  /* 0x0000080001167983 */ /* 0x000f220000300800 */
[----:B------:R-:W-:-:S04]  /*85b0*/  ISETP.GE.U32.AND P1, PT, R4, R12, PT ;  /* 0x0000000c0400720c */ /* 0x000fc80003f26070 */
[----:B------:R-:W-:Y:S02]  /*85c0*/  ISETP.GE.AND.EX P1, PT, R24, R13, PT, P1 ;  /* 0x0000000d1800720c */ /* 0x000fe40003f26310 */
[----:B--2---:R-:W-:-:S04]  /*85d0*/  ISETP.GE.U32.AND P0, PT, R21, R7, PT ;  /* 0x000000071500720c */ /* 0x004fc80003f06070 */
[----:B---3--:R-:W-:-:S04]  /*85e0*/  ISETP.GE.AND.EX P0, PT, R9, RZ, PT, P0 ;  /* 0x000000ff0900720c */ /* 0x008fc80003f06300 */
[----:B------:R-:W-:Y:S02]  /*85f0*/  @!P2 SEL R20, RZ, 0xffffffff, !P0 ;  /* 0xffffffffff14a807 */ /* 0x000fe40004000000 */
[----:B------:R-:W-:Y:S02]  /*8600*/  ISETP.NE.U32.AND P2, PT, R4, R12, PT ;  /* 0x0000000c0400720c */ /* 0x000fe40003f45070 */
[----:B------:R-:W-:Y:S02]  /*8610*/  LOP3.LUT R20, R20, 0x1, RZ, 0xc0, !PT ;  /* 0x0000000114147812 */ /* 0x000fe400078ec0ff */
[----:B------:R-:W-:Y:S02]  /*8620*/  ISETP.NE.AND.EX P2, PT, R24, R13, PT, P2 ;  /* 0x0000000d1800720c */ /* 0x000fe40003f45320 */
[----:B------:R-:W-:Y:S01]  /*8630*/  ISETP.NE.U32.AND P4, PT, R20, 0x1, PT ;  /* 0x000000011400780c */ /* 0x000fe20003f85070 */
[----:B-1----:R-:W-:Y:S01]  /*8640*/  IMAD.U32 R20, RZ, RZ, UR4 ;  /* 0x00000004ff147e24 */ /* 0x002fe2000f8e00ff */
[----:B------:R-:W0:Y:S02]  /*8650*/  LDCU UR4, c[0x0][0x39c] ;  /* 0x00007380ff0477ac */ /* 0x000e240008000800 */
[----:B------:R-:W-:-:S02]  /*8660*/  SEL R21, R7, R21, !P4 ;  /* 0x0000001507157207 */ /* 0x000fc40006000000 */
[----:B------:R-:W-:-:S04]  /*8670*/  IADD3 R7, PT, PT, R7, R20, RZ ;  /* 0x0000001407077210 */ /* 0x000fc80007ffe0ff */
[----:B------:R-:W-:Y:S01]  /*8680*/  ISETP.GE.U32.AND P0, PT, R29, R7, PT ;  /* 0x000000071d00720c */ /* 0x000fe20003f06070 */
[----:B------:R1:W-:Y:S03]  /*8690*/  STL [R1], R21 ;  /* 0x0000001501007387 */ /* 0x0003e60000100800 */
[----:B----4-:R-:W-:Y:S02]  /*86a0*/  ISETP.GE.AND.EX P0, PT, R8, RZ, PT, P0 ;  /* 0x000000ff0800720c */ /* 0x010fe40003f06300 */
[----:B-1----:R-:W-:Y:S02]  /*86b0*/  SEL R21, RZ, 0xffffffff, !P1 ;  /* 0xffffffffff157807 */ /* 0x002fe40004800000 */
[----:B------:R-:W-:-:S04]  /*86c0*/  @!P2 SEL R21, RZ, 0xffffffff, !P0 ;  /* 0xffffffffff15a807 */ /* 0x000fc80004000000 */
[----:B------:R-:W-:Y:S02]  /*86d0*/  LOP3.LUT R21, R21, 0x1, RZ, 0xc0, !PT ;  /* 0x0000000115157812 */ /* 0x000fe400078ec0ff */
[-C--:B------:R-:W-:Y:S02]  /*86e0*/  ISETP.NE.U32.AND P0, PT, R5, R16.reuse, PT ;  /* 0x000000100500720c */ /* 0x080fe40003f05070 */
[----:B------:R-:W-:Y:S02]  /*86f0*/  ISETP.NE.U32.AND P5, PT, R21, 0x1, PT ;  /* 0x000000011500780c */ /* 0x000fe40003fa5070 */
[----:B------:R-:W-:Y:S02]  /*8700*/  ISETP.NE.AND.EX P0, PT, R23, R17, PT, P0 ;  /* 0x000000111700720c */ /* 0x000fe40003f05300 */
[----:B------:R-:W-:Y:S01]  /*8710*/  SEL R29, R7, R29, !P5 ;  /* 0x0000001d071d7207 */ /* 0x000fe20006800000 */
[----:B------:R-:W-:Y:S01]  /*8720*/  IMAD.IADD R7, R20, 0x1, R7 ;  /* 0x0000000114077824 */ /* 0x000fe200078e0207 */
[----:B------:R-:W-:-:S04]  /*8730*/  ISETP.GE.U32.AND P2, PT, R5, R16, PT ;  /* 0x000000100500720c */ /* 0x000fc80003f46070 */
[----:B------:R-:W-:Y:S02]  /*8740*/  ISETP.GE.U32.AND P1, PT, R28, R7, PT ;  /* 0x000000071c00720c */ /* 0x000fe40003f26070 */
[----:B------:R-:W-:Y:S02]  /*8750*/  ISETP.GE.AND.EX P2, PT, R23, R17, PT, P2 ;  /* 0x000000111700720c */ /* 0x000fe40003f46320 */
[----:B------:R-:W-:Y:S02]  /*8760*/  ISETP.GE.AND.EX P1, PT, R0, RZ, PT, P1 ;  /* 0x000000ff0000720c */ /* 0x000fe40003f26310 */
[----:B------:R-:W-:Y:S02]  /*8770*/  SEL R21, RZ, 0xffffffff, !P2 ;  /* 0xffffffffff157807 */ /* 0x000fe40005000000 */
[----:B------:R-:W-:-:S04]  /*8780*/  @!P0 SEL R21, RZ, 0xffffffff, !P1 ;  /* 0xffffffffff158807 */ /* 0x000fc80004800000 */
[----:B------:R-:W-:Y:S02]  /*8790*/  LOP3.LUT R21, R21, 0x1, RZ, 0xc0, !PT ;  /* 0x0000000115157812 */ /* 0x000fe400078ec0ff */
[----:B------:R-:W-:Y:S02]  /*87a0*/  ISETP.NE.U32.AND P0, PT, R6, R18, PT ;  /* 0x000000120600720c */ /* 0x000fe40003f05070 */
[----:B------:R-:W-:Y:S02]  /*87b0*/  ISETP.NE.U32.AND P6, PT, R21, 0x1, PT ;  /* 0x000000011500780c */ /* 0x000fe40003fc5070 */
[----:B------:R-:W-:Y:S02]  /*87c0*/  ISETP.NE.AND.EX P0, PT, R2, R19, PT, P0 ;  /* 0x000000130200720c */ /* 0x000fe40003f05300 */
[C---:B------:R-:W-:Y:S01]  /*87d0*/  SEL R28, R7.reuse, R28, !P6 ;  /* 0x0000001c071c7207 */ /* 0x040fe20007000000 */
[----:B------:R-:W-:Y:S01]  /*87e0*/  IMAD.IADD R7, R7, 0x1, R20 ;  /* 0x0000000107077824 */ /* 0x000fe200078e0214 */
[----:B------:R-:W-:-:S04]  /*87f0*/  ISETP.GE.U32.AND P1, PT, R6, R18, PT ;  /* 0x000000120600720c */ /* 0x000fc80003f26070 */
[----:B------:R-:W-:Y:S02]  /*8800*/  ISETP.GE.U32.AND P2, PT, R27, R7, PT ;  /* 0x000000071b00720c */ /* 0x000fe40003f46070 */
[----:B------:R-:W-:Y:S02]  /*8810*/  ISETP.GE.AND.EX P1, PT, R2, R19, PT, P1 ;  /* 0x000000130200720c */ /* 0x000fe40003f26310 */
[----:B------:R-:W-:Y:S02]  /*8820*/  ISETP.GE.AND.EX P2, PT, R22, RZ, PT, P2 ;  /* 0x000000ff1600720c */ /* 0x000fe40003f46320 */
[----:B------:R-:W-:Y:S02]  /*8830*/  SEL R21, RZ, 0xffffffff, !P1 ;  /* 0xffffffffff157807 */ /* 0x000fe40004800000 */
[----:B------:R-:W-:-:S04]  /*8840*/  @!P0 SEL R21, RZ, 0xffffffff, !P2 ;  /* 0xffffffffff158807 */ /* 0x000fc80005000000 */
[----:B------:R-:W-:-:S04]  /*8850*/  LOP3.LUT R21, R21, 0x1, RZ, 0xc0, !PT ;  /* 0x0000000115157812 */ /* 0x000fc800078ec0ff */
[----:B------:R-:W-:-:S04]  /*8860*/  ISETP.NE.U32.AND P0, PT, R21, 0x1, PT ;  /* 0x000000011500780c */ /* 0x000fc80003f05070 */
[C---:B------:R-:W-:Y:S01]  /*8870*/  SEL R27, R7.reuse, R27, !P0 ;  /* 0x0000001b071b7207 */ /* 0x040fe20004000000 */
[----:B------:R-:W-:Y:S01]  /*8880*/  IMAD.IADD R7, R7, 0x1, R20 ;  /* 0x0000000107077824 */ /* 0x000fe200078e0214 */
[----:B0-----:R-:W-:-:S03]  /*8890*/  MOV R10, UR4 ;  /* 0x00000004000a7c02 */ /* 0x001fc60008000f00 */
[----:B------:R-:W-:Y:S01]  /*88a0*/  IMAD R21, R20, 0x3, R7 ;  /* 0x0000000314157824 */ /* 0x000fe200078e0207 */
[----:B------:R-:W-:Y:S01]  /*88b0*/  SEL R9, R9, RZ, P4 ;  /* 0x000000ff09097207 */ /* 0x000fe20002000000 */
[----:B------:R0:W-:Y:S01]  /*88c0*/  STL [R1+0x4], R10 ;  /* 0x0000040a01007387 */ /* 0x0001e20000100800 */
[----:B------:R-:W-:Y:S02]  /*88d0*/  SEL R8, R8, RZ, P5 ;  /* 0x000000ff08087207 */ /* 0x000fe40002800000 */
[----:B------:R-:W-:Y:S02]  /*88e0*/  ISETP.GE.U32.AND P1, PT, R21, R10, PT ;  /* 0x0000000a1500720c */ /* 0x000fe40003f26070 */
[----:B------:R-:W-:Y:S02]  /*88f0*/  SEL R0, R0, RZ, P6 ;  /* 0x000000ff00007207 */ /* 0x000fe40003000000 */
[----:B------:R-:W-:Y:S01]  /*8900*/  SEL R22, R22, RZ, P0 ;  /* 0x000000ff16167207 */ /* 0x000fe20000000000 */
[----:B0-----:R1:W5:Y:S04]  /*8910*/  LDL.LU R10, [R1+0x3c] ;  /* 0x00003c00010a7983 */ /* 0x0013680000300800 */
[----:B------:R0:W-:Y:S04]  /*8920*/  STL [R1+0x14], R9 ;  /* 0x0000140901007387 */ /* 0x0001e80000100800 */
[----:B0-----:R1:W5:Y:S04]  /*8930*/  LDL.LU R9, [R1+0x38] ;  /* 0x0000380001097983 */ /* 0x0013680000300800 */
[----:B------:R0:W-:Y:S04]  /*8940*/  STL [R1+0x10], R8 ;  /* 0x0000100801007387 */ /* 0x0001e80000100800 */
[----:B0-----:R1:W5:Y:S04]  /*8950*/  LDL.LU R8, [R1+0x34] ;  /* 0x0000340001087983 */ /* 0x0013680000300800 */
[----:B------:R0:W-:Y:S04]  /*8960*/  STL [R1+0xc], R0 ;  /* 0x00000c0001007387 */ /* 0x0001e80000100800 */
[----:B0-----:R1:W5:Y:S04]  /*8970*/  LDL.LU R0, [R1+0x30] ;  /* 0x0000300001007983 */ /* 0x0013680000300800 */
[----:B------:R1:W-:Y:S01]  /*8980*/  STL [R1+0x8], R22 ;  /* 0x0000081601007387 */ /* 0x0003e20000100800 */
[----:B------:R-:W-:-:S02]  /*8990*/  SEL R3, R14, R3, !P4 ;  /* 0x000000030e037207 */ /* 0x000fc40006000000 */
[----:B------:R-:W-:Y:S02]  /*89a0*/  SEL R26, R15, R26, !P4 ;  /* 0x0000001a0f1a7207 */ /* 0x000fe40006000000 */
[----:B------:R-:W-:Y:S02]  /*89b0*/  SEL R4, R12, R4, !P5 ;  /* 0x000000040c047207 */ /* 0x000fe40006800000 */
[----:B------:R-:W-:Y:S02]  /*89c0*/  SEL R24, R13, R24, !P5 ;  /* 0x000000180d187207 */ /* 0x000fe40006800000 */
[----:B------:R-:W-:Y:S02]  /*89d0*/  SEL R5, R16, R5, !P6 ;  /* 0x0000000510057207 */ /* 0x000fe40007000000 */
[----:B------:R-:W-:Y:S02]  /*89e0*/  SEL R23, R17, R23, !P6 ;  /* 0x0000001711177207 */ /* 0x000fe40007000000 */
[----:B------:R-:W-:-:S02]  /*89f0*/  SEL R6, R18, R6, !P0 ;  /* 0x0000000612067207 */ /* 0x000fc40004000000 */
[----:B------:R-:W-:Y:S01]  /*8a00*/  SEL R2, R19, R2, !P0 ;  /* 0x0000000213027207 */ /* 0x000fe20004000000 */
[----:B-1----:R-:W-:Y:S06]  /*8a10*/  @!P1 BRA `(.L_x_2488) ;  /* 0xffffffbc00249947 */ /* 0x002fec000383ffff */
.L_x_2482:
[----:B------:R-:W-:Y:S05]  /*8a20*/  BSYNC.RECONVERGENT B1 ;  /* 0x0000000000017941 */ /* 0x000fea0003800200 */
.L_x_2481:
[----:B------:R-:W2:Y:S01]  /*8a30*/  LDL R21, [R1+0x4] ;  /* 0x0000040001157983 */ /* 0x000ea20000100800 */
[----:B------:R-:W-:Y:S03]  /*8a40*/  BSSY.RECONVERGENT B1, `(.L_x_2489) ;  /* 0x0000482000017945 */ /* 0x000fe60003800200 */
[----:B------:R0:W-:Y:S04]  /*8a50*/  STL [R1+0x20], R18 ;  /* 0x0000201201007387 */ /* 0x0001e80000100800 */
[----:B------:R1:W-:Y:S04]  /*8a60*/  STL [R1+0x24], R19 ;  /* 0x0000241301007387 */ /* 0x0003e80000100800 */
[----:B------:R3:W-:Y:S04]  /*8a70*/  STL [R1+0x18], R14 ;  /* 0x0000180e01007387 */ /* 0x0007e80000100800 */
[----:B------:R3:W-:Y:S01]  /*8a80*/  STL [R1+0x1c], R15 ;  /* 0x00001c0f01007387 */ /* 0x0007e20000100800 */
[----:B0-----:R-:W-:-:S02]  /*8a90*/  IMAD.MOV.U32 R18, RZ, RZ, R16 ;  /* 0x000000ffff127224 */ /* 0x001fc400078e0010 */
[----:B-1----:R-:W-:Y:S01]  /*8aa0*/  IMAD.MOV.U32 R19, RZ, RZ, R17 ;  /* 0x000000ffff137224 */ /* 0x002fe200078e0011 */
[----:B------:R-:W-:Y:S01]  /*8ab0*/  MOV R17, R13 ;  /* 0x0000000d00117202 */ /* 0x000fe20000000f00 */
[----:B------:R-:W-:Y:S01]  /*8ac0*/  IMAD.MOV.U32 R16, RZ, RZ, R12 ;  /* 0x000000ffff107224 */ /* 0x000fe200078e000c */
[----:B--2---:R-:W-:-:S13]  /*8ad0*/  ISETP.GE.U32.AND P0, PT, R7, R21, PT ;  /* 0x000000150700720c */ /* 0x004fda0003f06070 */
[----:B---3--:R-:W-:Y:S05]  /*8ae0*/  @P0 BRA `(.L_x_2490) ;  /* 0x0000004400dc0947 */ /* 0x008fea0003800000 */
[----:B------:R-:W0:Y:S01]  /*8af0*/  LDC R22, c[0x0][0x3d8] ;  /* 0x0000f600ff167b82 */ /* 0x000e220000000800 */
[----:B-----5:R-:W-:Y:S02]  /*8b00*/  CS2R R10, SRZ ;  /* 0x00000000000a7805 */ /* 0x020fe4000001ff00 */
[C---:B0-----:R-:W-:Y:S01]  /*8b10*/  ISETP.NE.AND P0, PT, R22.reuse, RZ, PT ;  /* 0x000000ff1600720c */ /* 0x041fe20003f05270 */
[----:B------:R-:W-:-:S05]  /*8b20*/  VIADD R22, R22, 0xffffffff ;  /* 0xffffffff16167836 */ /* 0x000fca0000000000 */
[----:B------:R-:W-:-:S05]  /*8b30*/  VIMNMX.U32 R8, PT, PT, R22, 0x18, PT ;  /* 0x0000001816087848 */ /* 0x000fca0003fe0000 */
[----:B------:R-:W-:Y:S02]  /*8b40*/  VIADD R8, R8, 0x1 ;  /* 0x0000000108087836 */ /* 0x000fe40000000000 */
[----:B------:R-:W-:Y:S05]  /*8b50*/  @!P0 BRA `(.L_x_2491) ;  /* 0x0000001000508947 */ /* 0x000fea0003800000 */
[----:B------:R-:W0:Y:S01]  /*8b60*/  LDCU.64 UR4, c[0x0][0x3e0] ;  /* 0x00007c00ff0477ac */ /* 0x000e220008000a00 */
[----:B------:R-:W-:Y:S01]  /*8b70*/  MOV R11, R7 ;  /* 0x00000007000b7202 */ /* 0x000fe20000000f00 */
[----:B------:R-:W-:Y:S01]  /*8b80*/  IMAD.MOV.U32 R10, RZ, RZ, RZ ;  /* 0x000000ffff0a7224 */ /* 0x000fe200078e00ff */
[----:B------:R-:W-:Y:S01]  /*8b90*/  ISETP.NE.AND P1, PT, R22, RZ, PT ;  /* 0x000000ff1600720c */ /* 0x000fe20003f25270 */
[----:B------:R-:W1:Y:S02]  /*8ba0*/  LDCU UR6, c[0x0][0x3dc] ;  /* 0x00007b80ff0677ac */ /* 0x000e640008000800 */
[----:B0-----:R-:W-:Y:S01]  /*8bb0*/  IMAD.HI.U32 R12, R7, UR4, R10 ;  /* 0x00000004070c7c27 */ /* 0x001fe2000f8e000a */
[----:B------:R-:W0:Y:S04]  /*8bc0*/  LDCU UR4, c[0x0][0x508] ;  /* 0x0000a100ff0477ac */ /* 0x000e280008000800 */
[----:B------:R-:W-:-:S05]  /*8bd0*/  SHF.R.U32.HI R13, RZ, UR5, R12 ;  /* 0x00000005ff0d7c19 */ /* 0x000fca000801160c */
[----:B------:R-:W-:-:S04]  /*8be0*/  IMAD.MOV R0, RZ, RZ, -R13 ;  /* 0x000000ffff007224 */ /* 0x000fc800078e0a0d */
        /* <DEDUP_REMOVED lines=265> */
.L_x_2492:
[----:B------:R-:W-:Y:S01]  /*9c80*/  SHF.R.U32.HI R10, RZ, 0x3, R0 ;  /* 0x00000003ff0a7819 */ /* 0x000fe20000011600 */
[----:B------:R-:W-:-:S07]  /*9c90*/  IMAD.MOV.U32 R11, RZ, RZ, RZ ;  /* 0x000000ffff0b7224 */ /* 0x000fce00078e00ff */
.L_x_2491:
[----:B------:R-:W0:Y:S01]  /*9ca0*/  LDCU.64 UR4, c[0x0][0x768] ;  /* 0x0000ed00ff0477ac */ /* 0x000e220008000a00 */
[----:B------:R-:W-:Y:S01]  /*9cb0*/  IMAD.MOV.U32 R0, RZ, RZ, R21 ;  /* 0x000000ffff007224 */ /* 0x000fe200078e0015 */
[----:B0-----:R-:W-:-:S04]  /*9cc0*/  IADD3 R25, P1, PT, R25, UR4, RZ ;  /* 0x0000000419197c10 */ /* 0x001fc8000ff3e0ff */
[----:B------:R-:W-:Y:S02]  /*9cd0*/  IADD3.X R21, PT, PT, RZ, UR5, RZ, P1, !PT ;  /* 0x00000005ff157c10 */ /* 0x000fe40008ffe4ff */
[----:B------:R-:W-:-:S04]  /*9ce0*/  LEA R12, P1, R10, R25, 0x3 ;  /* 0x000000190a0c7211 */ /* 0x000fc800078218ff */
[----:B------:R-:W-:-:S05]  /*9cf0*/  LEA.HI.X R13, R10, R21, R11, 0x3, P1 ;  /* 0x000000150a0d7211 */ /* 0x000fca00008f1c0b */
[----:B------:R-:W2:Y:S01]  /*9d00*/  LDG.E.64 R10, desc[UR36][R12.64] ;  /* 0x000000240c0a7981 */ /* 0x000ea2000c1e1b00 */
[----:B------:R-:W-:-:S05]  /*9d10*/  IMAD.IADD R15, R7, 0x1, R20 ;  /* 0x00000001070f7824 */ /* 0x000fca00078e0214 */
[----:B------:R-:W-:Y:S01]  /*9d20*/  ISETP.GE.U32.AND P1, PT, R15, R0, PT ;  /* 0x000000000f00720c */ /* 0x000fe20003f26070 */
[----:B--2---:R0:W-:-:S12]  /*9d30*/  STL.64 [R1+0x18], R10 ;  /* 0x0000180a01007387 */ /* 0x0041d80000100a00 */
[----:B------:R-:W-:Y:S05]  /*9d40*/  @P1 BRA `(.L_x_2490) ;  /* 0x0000003400441947 */ /* 0x000fea0003800000 */
[----:B0-----:R-:W-:Y:S01]  /*9d50*/  CS2R R10, SRZ ;  /* 0x00000000000a7805 */ /* 0x001fe2000001ff00 */
[----:B------:R-:W-:Y:S06]  /*9d60*/  @!P0 BRA `(.L_x_2493) ;  /* 0x00000010004c8947 */ /* 0x000fec0003800000 */
[----:B------:R-:W0:Y:S01]  /*9d70*/  LDCU.64 UR4, c[0x0][0x3e0] ;  /* 0x00007c00ff0477ac */ /* 0x000e220008000a00 */
        /* <DEDUP_REMOVED lines=272> */
.L_x_2494:
[----:B------:R-:W-:Y:S02]  /*ae80*/  SHF.R.U32.HI R10, RZ, 0x3, R0 ;  /* 0x00000003ff0a7819 */ /* 0x000fe40000011600 */
[----:B------:R-:W-:-:S07]  /*ae90*/  MOV R11, RZ ;  /* 0x000000ff000b7202 */ /* 0x000fce0000000f00 */
.L_x_2493:
[----:B------:R-:W2:Y:S01]  /*aea0*/  LDL R0, [R1+0x4] ;  /* 0x0000040001007983 */ /* 0x000ea20000100800 */
[----:B------:R-:W-:-:S04]  /*aeb0*/  LEA R12, P1, R10, R25, 0x3 ;  /* 0x000000190a0c7211 */ /* 0x000fc800078218ff */
[----:B------:R-:W-:-:S05]  /*aec0*/  LEA.HI.X R13, R10, R21, R11, 0x3, P1 ;  /* 0x000000150a0d7211 */ /* 0x000fca00008f1c0b */
[----:B------:R1:W5:Y:S01]  /*aed0*/  LDG.E.64 R16, desc[UR36][R12.64] ;  /* 0x000000240c107981 */ /* 0x000362000c1e1b00 */
[----:B------:R-:W-:-:S05]  /*aee0*/  IMAD.IADD R15, R15, 0x1, R20 ;  /* 0x000000010f0f7824 */ /* 0x000fca00078e0214 */
[----:B--2---:R-:W-:-:S13]  /*aef0*/  ISETP.GE.U32.AND P1, PT, R15, R0, PT ;  /* 0x000000000f00720c */ /* 0x004fda0003f26070 */
[----:B-1----:R-:W-:Y:S05]  /*af00*/  @P1 BRA `(.L_x_2490) ;  /* 0x0000002000d41947 */ /* 0x002fea0003800000 */
[----:B------:R-:W-:Y:S01]  /*af10*/  CS2R R10, SRZ ;  /* 0x00000000000a7805 */ /* 0x000fe2000001ff00 */
        /* <DEDUP_REMOVED lines=274> */
.L_x_2496:
[----:B------:R-:W-:Y:S02]  /*c040*/  SHF.R.U32.HI R10, RZ, 0x3, R0 ;  /* 0x00000003ff0a7819 */ /* 0x000fe40000011600 */
[----:B------:R-:W-:-:S07]  /*c050*/  MOV R11, RZ ;  /* 0x000000ff000b7202 */ /* 0x000fce0000000f00 */
.L_x_2495:
        /* <DEDUP_REMOVED lines=282> */
.L_x_2498:
[----:B------:R-:W-:Y:S02]  /*d200*/  SHF.R.U32.HI R10, RZ, 0x3, R0 ;  /* 0x00000003ff0a7819 */ /* 0x000fe40000011600 */
[----:B------:R-:W-:-:S07]  /*d210*/  MOV R11, RZ ;  /* 0x000000ff000b7202 */ /* 0x000fce0000000f00 */
.L_x_2497:
[----:B------:R-:W-:-:S04]  /*d220*/  LEA R8, P0, R10, R25, 0x3 ;  /* 0x000000190a087211 */ /* 0x000fc800078018ff */
[----:B------:R-:W-:-:S06]  /*d230*/  LEA.HI.X R9, R10, R21, R11, 0x3, P0 ;  /* 0x000000150a097211 */ /* 0x000fcc00000f1c0b */
[----:B------:R-:W2:Y:S04]  /*d240*/  LDG.E.64 R8, desc[UR36][R8.64] ;  /* 0x0000002408087981 */ /* 0x000ea8000c1e1b00 */
[----:B--2---:R1:W-:Y:S02]  /*d250*/  STL.64 [R1+0x20], R8 ;  /* 0x0000200801007387 */ /* 0x0043e40000100a00 */
.L_x_2490:
[----:B------:R-:W-:Y:S05]  /*d260*/  BSYNC.RECONVERGENT B1 ;  /* 0x0000000000017941 */ /* 0x000fea0003800200 */
.L_x_2489:
[----:B-1---5:R-:W2:Y:S04]  /*d270*/  LDL R8, [R1+0x4] ;  /* 0x0000040001087983 */ /* 0x022ea80000100800 */
[----:B0-----:R-:W3:Y:S04]  /*d280*/  LDL R10, [R1+0x14] ;  /* 0x00001400010a7983 */ /* 0x001ee80000100800 */
[----:B------:R-:W4:Y:S04]  /*d290*/  LDL R0, [R1+0x8] ;  /* 0x0000080001007983 */ /* 0x000f280000100800 */
[----:B------:R0:W5:Y:S04]  /*d2a0*/  LDL R9, [R1+0x10] ;  /* 0x0000100001097983 */ /* 0x0001680000100800 */
[----:B------:R0:W5:Y:S04]  /*d2b0*/  LDL R13, [R1] ;  /* 0x00000000010d7983 */ /* 0x0001680000100800 */
[----:B------:R0:W5:Y:S01]  /*d2c0*/  LDL R11, [R1+0xc] ;  /* 0x00000c00010b7983 */ /* 0x0001620000100800 */
[----:B------:R-:W-:Y:S01]  /*d2d0*/  BSSY.RECONVERGENT B1, `(.L_x_2499) ;  /* 0x000004f000017945 */ /* 0x000fe20003800200 */
[----:B--2---:R-:W-:Y:S01]  /*d2e0*/  ISETP.GE.U32.AND P0, PT, R7, R8, PT ;  /* 0x000000080700720c */ /* 0x004fe20003f06070 */
[----:B---3--:R-:W-:-:S02]  /*d2f0*/  IMAD.MOV.U32 R12, RZ, RZ, R10 ;  /* 0x000000ffff0c7224 */ /* 0x008fc400078e000a */
[----:B----4-:R-:W-:-:S10]  /*d300*/  IMAD.MOV.U32 R10, RZ, RZ, R0 ;  /* 0x000000ffff0a7224 */ /* 0x010fd400078e0000 */
[----:B0-----:R-:W-:Y:S05]  /*d310*/  @P0 BRA `(.L_x_2500) ;  /* 0x0000000400280947 */ /* 0x001fea0003800000 */
[----:B------:R-:W2:Y:S04]  /*d320*/  LDL.LU R15, [R1+0x18] ;  /* 0x00001800010f7983 */ /* 0x000ea80000300800 */
[----:B------:R-:W3:Y:S01]  /*d330*/  LDL.LU R14, [R1+0x1c] ;  /* 0x00001c00010e7983 */ /* 0x000ee20000300800 */
[----:B-----5:R-:W-:-:S04]  /*d340*/  ISETP.GE.U32.AND P0, PT, R13, R7, PT ;  /* 0x000000070d00720c */ /* 0x020fc80003f06070 */
[----:B------:R-:W-:Y:S02]  /*d350*/  ISETP.GE.AND.EX P0, PT, R12, RZ, PT, P0 ;  /* 0x000000ff0c00720c */ /* 0x000fe40003f06300 */
[CC--:B--2---:R-:W-:Y:S02]  /*d360*/  ISETP.NE.U32.AND P2, PT, R3.reuse, R15.reuse, PT ;  /* 0x0000000f0300720c */ /* 0x0c4fe40003f45070 */
[----:B------:R-:W-:Y:S02]  /*d370*/  ISETP.GE.U32.AND P1, PT, R3, R15, PT ;  /* 0x0000000f0300720c */ /* 0x000fe40003f26070 */
[CC--:B---3--:R-:W-:Y:S02]  /*d380*/  ISETP.NE.AND.EX P2, PT, R26.reuse, R14.reuse, PT, P2 ;  /* 0x0000000e1a00720c */ /* 0x0c8fe40003f45320 */
[----:B------:R-:W-:-:S04]  /*d390*/  ISETP.GE.AND.EX P1, PT, R26, R14, PT, P1 ;  /* 0x0000000e1a00720c */ /* 0x000fc80003f26310 */
[----:B------:R-:W-:-:S07]  /*d3a0*/  SEL R0, RZ, 0xffffffff, !P1 ;  /* 0xffffffffff007807 */ /* 0x000fce0004800000 */
[----:B------:R-:W-:-:S04]  /*d3b0*/  @!P2 SEL R0, RZ, 0xffffffff, !P0 ;  /* 0xffffffffff00a807 */ /* 0x000fc80004000000 */
[----:B------:R-:W-:-:S04]  /*d3c0*/  LOP3.LUT R0, R0, 0x1, RZ, 0xc0, !PT ;  /* 0x0000000100007812 */ /* 0x000fc800078ec0ff */
[----:B------:R-:W-:Y:S01]  /*d3d0*/  ISETP.NE.U32.AND P0, PT, R0, 0x1, PT ;  /* 0x000000010000780c */ /* 0x000fe20003f05070 */
[----:B------:R-:W-:-:S03]  /*d3e0*/  IMAD.IADD R0, R7, 0x1, R20 ;  /* 0x0000000107007824 */ /* 0x000fc600078e0214 */
[----:B------:R-:W-:Y:S02]  /*d3f0*/  SEL R13, R7, R13, !P0 ;  /* 0x0000000d070d7207 */ /* 0x000fe40004000000 */
[----:B------:R-:W-:Y:S02]  /*d400*/  SEL R12, R12, RZ, P0 ;  /* 0x000000ff0c0c7207 */ /* 0x000fe40000000000 */
[----:B------:R-:W-:Y:S01]  /*d410*/  ISETP.GE.U32.AND P1, PT, R0, R8, PT ;  /* 0x000000080000720c */ /* 0x000fe20003f26070 */
[----:B------:R0:W-:Y:S01]  /*d420*/  STL [R1], R13 ;  /* 0x0000000d01007387 */ /* 0x0001e20000100800 */
[----:B------:R-:W-:Y:S02]  /*d430*/  SEL R3, R15, R3, !P0 ;  /* 0x000000030f037207 */ /* 0x000fe40004000000 */
[----:B------:R-:W-:Y:S01]  /*d440*/  SEL R26, R14, R26, !P0 ;  /* 0x0000001a0e1a7207 */ /* 0x000fe20004000000 */
[----:B------:R0:W-:Y:S08]  /*d450*/  STL [R1+0x14], R12 ;  /* 0x0000140c01007387 */ /* 0x0001f00000100800 */
[----:B------:R-:W-:Y:S05]  /*d460*/  @P1 BRA `(.L_x_2500) ;  /* 0x0000000000d41947 */ /* 0x000fea0003800000 */
[CC--:B------:R-:W-:Y:S02]  /*d470*/  ISETP.NE.U32.AND P2, PT, R4.reuse, R16.reuse, PT ;  /* 0x000000100400720c */ /* 0x0c0fe40003f45070 */
[----:B------:R-:W-:Y:S02]  /*d480*/  ISETP.GE.U32.AND P1, PT, R4, R16, PT ;  /* 0x000000100400720c */ /* 0x000fe40003f26070 */
[CC--:B------:R-:W-:Y:S02]  /*d490*/  ISETP.NE.AND.EX P2, PT, R24.reuse, R17.reuse, PT, P2 ;  /* 0x000000111800720c */ /* 0x0c0fe40003f45320 */
[----:B------:R-:W-:Y:S02]  /*d4a0*/  ISETP.GE.U32.AND P0, PT, R29, R0, PT ;  /* 0x000000001d00720c */ /* 0x000fe40003f06070 */
[----:B------:R-:W-:Y:S02]  /*d4b0*/  ISETP.GE.AND.EX P1, PT, R24, R17, PT, P1 ;  /* 0x000000111800720c */ /* 0x000fe40003f26310 */
[----:B------:R-:W-:-:S02]  /*d4c0*/  ISETP.GE.AND.EX P0, PT, R9, RZ, PT, P0 ;  /* 0x000000ff0900720c */ /* 0x000fc40003f06300 */
[----:B------:R-:W-:-:S05]  /*d4d0*/  SEL R7, RZ, 0xffffffff, !P1 ;  /* 0xffffffffff077807 */ /* 0x000fca0004800000 */
[----:B------:R-:W-:-:S04]  /*d4e0*/  @!P2 SEL R7, RZ, 0xffffffff, !P0 ;  /* 0xffffffffff07a807 */ /* 0x000fc80004000000 */
[----:B------:R-:W-:-:S04]  /*d4f0*/  LOP3.LUT R7, R7, 0x1, RZ, 0xc0, !PT ;  /* 0x0000000107077812 */ /* 0x000fc800078ec0ff */
[----:B------:R-:W-:Y:S02]  /*d500*/  ISETP.NE.U32.AND P0, PT, R7, 0x1, PT ;  /* 0x000000010700780c */ /* 0x000fe40003f05070 */
[----:B------:R-:W-:Y:S02]  /*d510*/  IADD3 R7, PT, PT, R0, R20, RZ ;  /* 0x0000001400077210 */ /* 0x000fe40007ffe0ff */
[----:B------:R-:W-:Y:S02]  /*d520*/  SEL R9, R9, RZ, P0 ;  /* 0x000000ff09097207 */ /* 0x000fe40000000000 */
[----:B------:R-:W-:Y:S02]  /*d530*/  ISETP.GE.U32.AND P1, PT, R7, R8, PT ;  /* 0x000000080700720c */ /* 0x000fe40003f26070 */
[----:B------:R-:W-:Y:S01]  /*d540*/  SEL R4, R16, R4, !P0 ;  /* 0x0000000410047207 */ /* 0x000fe20004000000 */
[----:B------:R1:W-:Y:S01]  /*d550*/  STL [R1+0x10], R9 ;  /* 0x0000100901007387 */ /* 0x0003e20000100800 */
[----:B------:R-:W-:-:S02]  /*d560*/  SEL R24, R17, R24, !P0 ;  /* 0x0000001811187207 */ /* 0x000fc40004000000 */
[----:B------:R-:W-:-:S07]  /*d570*/  SEL R29, R0, R29, !P0 ;  /* 0x0000001d001d7207 */ /* 0x000fce0004000000 */
[----:B-1----:R-:W-:Y:S05]  /*d580*/  @P1 BRA `(.L_x_2500) ;  /* 0x00000000008c1947 */ /* 0x002fea0003800000 */
[-C--:B------:R-:W-:Y:S01]  /*d590*/  ISETP.NE.U32.AND P2, PT, R5, R18.reuse, PT ;  /* 0x000000120500720c */ /* 0x080fe20003f45070 */
[----:B------:R-:W-:Y:S01]  /*d5a0*/  IMAD.IADD R20, R7, 0x1, R20 ;  /* 0x0000000107147824 */ /* 0x000fe200078e0214 */
[----:B------:R-:W-:Y:S02]  /*d5b0*/  ISETP.GE.U32.AND P1, PT, R5, R18, PT ;  /* 0x000000120500720c */ /* 0x000fe40003f26070 */
[C---:B------:R-:W-:Y:S02]  /*d5c0*/  ISETP.NE.AND.EX P2, PT, R23.reuse, R19, PT, P2 ;  /* 0x000000131700720c */ /* 0x040fe40003f45320 */
        /* <DEDUP_REMOVED lines=8> */
[----:B------:R-:W-:Y:S02]  /*d650*/  SEL R11, R11, RZ, P0 ;  /* 0x000000ff0b0b7207 */ /* 0x000fe40000000000 */
[----:B------:R-:W-:Y:S02]  /*d660*/  SEL R5, R18, R5, !P0 ;  /* 0x0000000512057207 */ /* 0x000fe40004000000 */
[----:B------:R-:W-:Y:S01]  /*d670*/  SEL R23, R19, R23, !P0 ;  /* 0x0000001713177207 */ /* 0x000fe20004000000 */
[----:B------:R1:W-:Y:S01]  /*d680*/  STL [R1+0xc], R11 ;  /* 0x00000c0b01007387 */ /* 0x0003e20000100800 */
[----:B------:R-:W-:Y:S01]  /*d690*/  SEL R28, R7, R28, !P0 ;  /* 0x0000001c071c7207 */ /* 0x000fe20004000000 */
[----:B------:R-:W-:Y:S06]  /*d6a0*/  @P1 BRA `(.L_x_2500) ;  /* 0x0000000000441947 */ /* 0x000fec0003800000 */
[----:B------:R-:W2:Y:S04]  /*d6b0*/  LDL.LU R14, [R1+0x20] ;  /* 0x00002000010e7983 */ /* 0x000ea80000300800 */
[----:B------:R-:W3:Y:S01]  /*d6c0*/  LDL.LU R8, [R1+0x24] ;  /* 0x0000240001087983 */ /* 0x000ee20000300800 */
[----:B------:R-:W-:-:S04]  /*d6d0*/  ISETP.GE.U32.AND P0, PT, R27, R20, PT ;  /* 0x000000141b00720c */ /* 0x000fc80003f06070 */
        /* <DEDUP_REMOVED lines=8> */
[----:B------:R-:W-:-:S04]  /*d760*/  ISETP.NE.U32.AND P0, PT, R0, 0x1, PT ;  /* 0x000000010000780c */ /* 0x000fc80003f05070 */
[----:B------:R-:W-:Y:S02]  /*d770*/  SEL R10, R10, RZ, P0 ;  /* 0x000000ff0a0a7207 */ /* 0x000fe40000000000 */
[----:B------:R-:W-:Y:S02]  /*d780*/  SEL R6, R14, R6, !P0 ;  /* 0x000000060e067207 */ /* 0x000fe40004000000 */
[----:B------:R-:W-:Y:S01]  /*d790*/  SEL R2, R8, R2, !P0 ;  /* 0x0000000208027207 */ /* 0x000fe20004000000 */
[----:B------:R2:W-:Y:S01]  /*d7a0*/  STL [R1+0x8], R10 ;  /* 0x0000080a01007387 */ /* 0x0005e20000100800 */
[----:B------:R-:W-:-:S07]  /*d7b0*/  SEL R27, R20, R27, !P0 ;  /* 0x0000001b141b7207 */ /* 0x000fce0004000000 */
.L_x_2500:
[----:B------:R-:W-:Y:S05]  /*d7c0*/  BSYNC.RECONVERGENT B1 ;  /* 0x0000000000017941 */ /* 0x000fea0003800200 */
.L_x_2499:
[CC--:B------:R-:W-:Y:S02]  /*d7d0*/  ISETP.NE.U32.AND P2, PT, R3.reuse, R4.reuse, PT ;  /* 0x000000040300720c */ /* 0x0c0fe40003f45070 */
[----:B------:R-:W-:Y:S02]  /*d7e0*/  ISETP.GE.U32.AND P1, PT, R3, R4, PT ;  /* 0x000000040300720c */ /* 0x000fe40003f26070 */
[CC--:B------:R-:W-:Y:S02]  /*d7f0*/  ISETP.NE.AND.EX P2, PT, R26.reuse, R24.reuse, PT, P2 ;  /* 0x000000181a00720c */ /* 0x0c0fe40003f45320 */
[----:B-----5:R-:W-:Y:S02]  /*d800*/  ISETP.GE.U32.AND P0, PT, R13, R29, PT ;  /* 0x0000001d0d00720c */ /* 0x020fe40003f06070 */
        /* <DEDUP_REMOVED lines=37> */
[----:B------:R-:W-:-:S07]  /*da60*/  SEL R23, R10, R23, !P0 ;  /* 0x000000170a177207 */ /* 0x000fce0004000000 */
.L_x_2454:
[----:B------:R-:W-:Y:S05]  /*da70*/  BSYNC.RECONVERGENT B0 ;  /* 0x0000000000007941 */ /* 0x000fea0003800200 */
.L_x_2453:
[----:B------:R-:W3:Y:S01]  /*da80*/  LDCU UR4, c[0x0][0x3b4] ;  /* 0x00007680ff0477ac */ /* 0x000ee20008000800 */
[----:B0-----:R-:W0:Y:S01]  /*da90*/  S2R R13, SR_TID.X ;  /* 0x00000000000d7919 */ /* 0x001e220000002100 */
[----:B------:R-:W4:Y:S01]  /*daa0*/  S2R R14, SR_TID.Y ;  /* 0x00000000000e7919 */ /* 0x000f220000002200 */
[----:B---3--:R-:W-:-:S09]  /*dab0*/  UISETP.NE.AND UP0, UPT, UR4, URZ, UPT ;  /* 0x000000ff0400728c */ /* 0x008fd2000bf05270 */
[----:B------:R-:W-:Y:S05]  /*dac0*/  BRA.U !UP0, `(.L_x_2501) ;  /* 0x0000000108c47547 */ /* 0x000fea000b800000 */
[----:B------:R-:W3:Y:S01]  /*dad0*/  S2UR UR5, SR_CgaCtaId ;  /* 0x00000000000579c3 */ /* 0x000ee20000008800 */
[----:B------:R-:W0:Y:S01]  /*dae0*/  LDCU UR8, c[0x0][0x360] ;  /* 0x00006c00ff0877ac */ /* 0x000e220008000800 */
[----:B------:R-:W-:Y:S01]  /*daf0*/  IMAD.MOV.U32 R4, RZ, RZ, R3 ;  /* 0x000000ffff047224 */ /* 0x000fe200078e0003 */
[----:B------:R-:W-:Y:S01]  /*db00*/  MOV R6, R0 ;  /* 0x0000000000067202 */ /* 0x000fe20000000f00 */
[----:B------:R-:W-:Y:S01]  /*db10*/  IMAD.MOV.U32 R5, RZ, RZ, R9 ;  /* 0x000000ffff057224 */ /* 0x000fe200078e0009 */
[----:B------:R-:W-:Y:S01]  /*db20*/  UMOV UR4, 0x400 ;  /* 0x0000040000047882 */ /* 0x000fe20000000000 */
[----:B------:R-:W5:Y:S01]  /*db30*/  LDCU UR6, c[0x0][0x364] ;  /* 0x00006c80ff0677ac */ /* 0x000f620008000800 */
[----:B------:R-:W-:Y:S01]  /*db40*/  IMAD.MOV.U32 R7, RZ, RZ, R23 ;  /* 0x000000ffff077224 */ /* 0x000fe200078e0017 */
[----:B------:R-:W-:Y:S01]  /*db50*/  UIADD3 UR4, UPT, UPT, UR4, 0x10, URZ ;  /* 0x0000001004047890 */ /* 0x000fe2000fffe0ff */
[----:B0---4-:R-:W-:-:S03]  /*db60*/  IMAD R2, R14, UR8, R13 ;  /* 0x000000080e027c24 */ /* 0x011fc6000f8e020d */
[----:B---3--:R-:W-:Y:S02]  /*db70*/  ULEA UR4, UR5, UR4, 0x18 ;  /* 0x0000000405047291 */ /* 0x008fe4000f8ec0ff */
[----:B-----5:R-:W-:-:S04]  /*db80*/  UISETP.GE.U32.AND UP0, UPT, UR6, 0x2, UPT ;  /* 0x000000020600788c */ /* 0x020fc8000bf06070 */
[----:B-1----:R-:W-:-:S05]  /*db90*/  LEA R11, R2, UR4, 0x4 ;  /* 0x00000004020b7c11 */ /* 0x002fca000f8e20ff */
[----:B------:R3:W-:Y:S01]  /*dba0*/  STS.128 [R11], R4 ;  /* 0x000000040b007388 */ /* 0x0007e20000000c00 */
[----:B------:R-:W-:Y:S05]  /*dbb0*/  BRA.U !UP0, `(.L_x_2501) ;  /* 0x0000000108887547 */ /* 0x000fea000b800000 */
[----:B------:R-:W-:-:S05]  /*dbc0*/  UMOV UR5, UR6 ;  /* 0x0000000600057c82 */ /* 0x000fca0008000000 */
.L_x_2504:
[----:B------:R-:W-:Y:S01]  /*dbd0*/  USHF.R.U32.HI UR7, URZ, 0x1, UR5 ;  /* 0x00000001ff077899 */ /* 0x000fe20008011605 */
[----:B------:R-:W-:Y:S05]  /*dbe0*/  BAR.SYNC.DEFER_BLOCKING 0x0 ;  /* 0x0000000000007b1d */ /* 0x000fea0000010000 */
[----:B------:R-:W-:Y:S01]  /*dbf0*/  VIADD R2, R14, UR7 ;  /* 0x000000070e027c36 */ /* 0x000fe20008000000 */
[----:B------:R-:W-:Y:S04]  /*dc00*/  BSSY.RECONVERGENT B0, `(.L_x_2502) ;  /* 0x000001a000007945 */ /* 0x000fe80003800200 */
[----:B------:R-:W-:-:S04]  /*dc10*/  ISETP.GE.U32.AND P0, PT, R2, UR6, PT ;  /* 0x0000000602007c0c */ /* 0x000fc8000bf06070 */
[----:B------:R-:W-:-:S13]  /*dc20*/  ISETP.GE.U32.OR P0, PT, R14, UR7, P0 ;  /* 0x000000070e007c0c */ /* 0x000fda0008706470 */
[----:B0-----:R-:W-:Y:S05]  /*dc30*/  @P0 BRA `(.L_x_2503) ;  /* 0x0000000000580947 */ /* 0x001fea0003800000 */
[----:B------:R-:W-:-:S05]  /*dc40*/  IMAD R2, R2, UR8, R13 ;  /* 0x0000000802027c24 */ /* 0x000fca000f8e020d */
[----:B------:R-:W-:-:S05]  /*dc50*/  LEA R2, R2, UR4, 0x4 ;  /* 0x0000000402027c11 */ /* 0x000fca000f8e20ff */
[----:B---3--:R-:W0:Y:S02]  /*dc60*/  LDS.128 R4, [R2] ;  /* 0x0000000002047984 */ /* 0x008e240000000c00 */
[CC--:B0-----:R-:W-:Y:S02]  /*dc70*/  ISETP.NE.U32.AND P2, PT, R3.reuse, R4.reuse, PT ;  /* 0x000000040300720c */ /* 0x0c1fe40003f45070 */
[----:B------:R-:W-:Y:S02]  /*dc80*/  ISETP.GE.U32.AND P1, PT, R3, R4, PT ;  /* 0x000000040300720c */ /* 0x000fe40003f26070 */
[CC--:B------:R-:W-:Y:S02]  /*dc90*/  ISETP.NE.AND.EX P2, PT, R9.reuse, R5.reuse, PT, P2 ;  /* 0x000000050900720c */ /* 0x0c0fe40003f45320 */
[----:B------:R-:W-:Y:S02]  /*dca0*/  ISETP.GE.U32.AND P0, PT, R0, R6, PT ;  /* 0x000000060000720c */ /* 0x000fe40003f06070 */
[----:B------:R-:W-:-:S02]  /*dcb0*/  ISETP.GE.AND.EX P1, PT, R9, R5, PT, P1 ;  /* 0x000000050900720c */ /* 0x000fc40003f26310 */
        /* <DEDUP_REMOVED lines=9> */
[----:B------:R-:W-:Y:S01]  /*dd50*/  SEL R9, R5, R9, !P0 ;  /* 0x0000000905097207 */ /* 0x000fe20004000000 */
[----:B------:R-:W-:Y:S02]  /*dd60*/  IMAD.MOV.U32 R6, RZ, RZ, R0 ;  /* 0x000000ffff067224 */ /* 0x000fe400078e0000 */
[----:B------:R-:W-:Y:S01]  /*dd70*/  IMAD.MOV.U32 R7, RZ, RZ, R23 ;  /* 0x000000ffff077224 */ /* 0x000fe200078e0017 */
[----:B------:R-:W-:-:S05]  /*dd80*/  MOV R5, R9 ;  /* 0x0000000900057202 */ /* 0x000fca0000000f00 */
[----:B------:R0:W-:Y:S02]  /*dd90*/  STS.128 [R11], R4 ;  /* 0x000000040b007388 */ /* 0x0001e40000000c00 */
.L_x_2503:
[----:B------:R-:W-:Y:S05]  /*dda0*/  BSYNC.RECONVERGENT B0 ;  /* 0x0000000000007941 */ /* 0x000fea0003800200 */
.L_x_2502:
[----:B------:R-:W-:-:S03]  /*ddb0*/  UISETP.GT.U32.AND UP0, UPT, UR5, 0x3, UPT ;  /* 0x000000030500788c */ /* 0x000fc6000bf04070 */
[----:B------:R-:W-:-:S06]  /*ddc0*/  UMOV UR5, UR7 ;  /* 0x0000000700057c82 */ /* 0x000fcc0008000000 */
[----:B------:R-:W-:Y:S05]  /*ddd0*/  BRA.U UP0, `(.L_x_2504) ;  /* 0xfffffffd007c7547 */ /* 0x000fea000b83ffff */
.L_x_2501:
        /* <DEDUP_REMOVED lines=9> */
[----:B0---4-:R-:W-:Y:S01]  /*de70*/  IMAD R2, R14, UR5, R13 ;  /* 0x000000050e027c24 */ /* 0x011fe2000f8e020d */
[----:B------:R-:W-:Y:S01]  /*de80*/  UIADD3 UR4, UPT, UPT, UR4, 0x10, URZ ;  /* 0x0000001004047890 */ /* 0x000fe2000fffe0ff */
[----:B---3--:R-:W-:Y:S01]  /*de90*/  IMAD.MOV.U32 R4, RZ, RZ, R3 ;  /* 0x000000ffff047224 */ /* 0x008fe200078e0003 */
[----:B------:R-:W-:Y:S01]  /*dea0*/  MOV R5, R9 ;  /* 0x0000000900057202 */ /* 0x000fe20000000f00 */
[----:B------:R-:W-:Y:S01]  /*deb0*/  IMAD.MOV.U32 R6, RZ, RZ, R0 ;  /* 0x000000ffff067224 */ /* 0x000fe200078e0000 */
[----:B------:R-:W-:Y:S01]  /*dec0*/  UISETP.GE.U32.AND UP0, UPT, UR5, 0x40, UPT ;  /* 0x000000400500788c */ /* 0x000fe2000bf06070 */
[----:B------:R-:W-:Y:S01]  /*ded0*/  IMAD.MOV.U32 R7, RZ, RZ, R23 ;  /* 0x000000ffff077224 */ /* 0x000fe200078e0017 */
[----:B-----5:R-:W-:-:S06]  /*dee0*/  ULEA UR4, UR6, UR4, 0x18 ;  /* 0x0000000406047291 */ /* 0x020fcc000f8ec0ff */
[----:B-1----:R-:W-:Y:S01]  /*def0*/  LEA R11, R2, UR4, 0x4 ;  /* 0x00000004020b7c11 */ /* 0x002fe2000f8e20ff */
[----:B------:R-:W-:-:S04]  /*df00*/  UMOV UR4, 0x20 ;  /* 0x0000002000047882 */ /* 0x000fc80000000000 */
[----:B------:R0:W-:Y:S01]  /*df10*/  STS.128 [R11], R4 ;  /* 0x000000040b007388 */ /* 0x0001e20000000c00 */
[----:B------:R-:W-:Y:S05]  /*df20*/  BRA.U !UP0, `(.L_x_2506) ;  /* 0x0000000108847547 */ /* 0x000fea000b800000 */
[----:B------:R-:W-:-:S07]  /*df30*/  IMAD.U32 R2, RZ, RZ, UR5 ;  /* 0x00000005ff027e24 */ /* 0x000fce000f8e00ff */
.L_x_2509:
[----:B------:R-:W-:Y:S01]  /*df40*/  SHF.R.U32.HI R8, RZ, 0x1, R2 ;  /* 0x00000001ff087819 */ /* 0x000fe20000011602 */
[----:B------:R-:W-:Y:S01]  /*df50*/  BAR.SYNC.DEFER_BLOCKING 0x0 ;  /* 0x0000000000007b1d */ /* 0x000fe20000010000 */
[----:B------:R-:W-:Y:S02]  /*df60*/  ISETP.GT.U32.AND P3, PT, R2, 0x7f, PT ;  /* 0x0000007f0200780c */ /* 0x000fe40003f64070 */
[----:B0-----:R-:W-:-:S03]  /*df70*/  IADD3 R4, PT, PT, R8, R13, RZ ;  /* 0x0000000d08047210 */ /* 0x001fc60007ffe0ff */
[----:B------:R-:W-:Y:S01]  /*df80*/  BSSY.RECONVERGENT B0, `(.L_x_2507) ;  /* 0x0000019000007945 */ /* 0x000fe20003800200 */
[----:B------:R-:W-:-:S04]  /*df90*/  ISETP.GE.U32.AND P0, PT, R4, UR5, PT ;  /* 0x0000000504007c0c */ /* 0x000fc8000bf06070 */
[----:B------:R-:W-:-:S13]  /*dfa0*/  ISETP.GE.U32.OR P0, PT, R13, R8, P0 ;  /* 0x000000080d00720c */ /* 0x000fda0000706470 */
[----:B------:R-:W-:Y:S05]  /*dfb0*/  @P0 BRA `(.L_x_2508) ;  /* 0x0000000000540947 */ /* 0x000fea0003800000 */
[----:B------:R-:W-:-:S06]  /*dfc0*/  IMAD R4, R8, 0x10, R11 ;  /* 0x0000001008047824 */ /* 0x000fcc00078e020b */
[----:B------:R-:W0:Y:S02]  /*dfd0*/  LDS.128 R4, [R4] ;  /* 0x0000000004047984 */ /* 0x000e240000000c00 */
        /* <DEDUP_REMOVED lines=19> */
.L_x_2508:
[----:B------:R-:W-:Y:S05]  /*e110*/  BSYNC.RECONVERGENT B0 ;  /* 0x0000000000007941 */ /* 0x000fea0003800200 */
.L_x_2507:
[----:B------:R-:W-:Y:S01]  /*e120*/  IMAD.MOV.U32 R2, RZ, RZ, R8 ;  /* 0x000000ffff027224 */ /* 0x000fe200078e0008 */
[----:B------:R-:W-:Y:S06]  /*e130*/  @P3 BRA `(.L_x_2509) ;  /* 0xfffffffc00803947 */ /* 0x000fec000383ffff */
.L_x_2506:
[----:B------:R-:W-:Y:S01]  /*e140*/  BAR.SYNC.DEFER_BLOCKING 0x0 ;  /* 0x0000000000007b1d */ /* 0x000fe20000010000 */
[----:B------:R-:W-:-:S09]  /*e150*/  UISETP.GE.U32.AND UP0, UPT, UR4, 0x2, UPT ;  /* 0x000000020400788c */ /* 0x000fd2000bf06070 */
[----:B------:R-:W-:Y:S05]  /*e160*/  BRA.U !UP0, `(.L_x_2505) ;  /* 0x0000000108587547 */ /* 0x000fea000b800000 */
[----:B------:R-:W-:-:S07]  /*e170*/  IMAD.MOV.U32 R2, RZ, RZ, 0x1 ;  /* 0x00000001ff027424 */ /* 0x000fce00078e00ff */
.L_x_2510:
[----:B0--3--:R-:W0:Y:S04]  /*e180*/  SHFL.DOWN PT, R6, R3, R2, 0x1f ;  /* 0x08001f0203067589 */ /* 0x009e2800000e0000 */
[----:B------:R-:W3:Y:S04]  /*e190*/  SHFL.DOWN PT, R4, R9, R2, 0x1f ;  /* 0x08001f0209047589 */ /* 0x000ee800000e0000 */
[----:B------:R-:W5:Y:S04]  /*e1a0*/  SHFL.DOWN PT, R5, R0, R2, 0x1f ;  /* 0x08001f0200057589 */ /* 0x000f6800000e0000 */
[----:B------:R1:W2:Y:S02]  /*e1b0*/  SHFL.DOWN PT, R8, R23, R2, 0x1f ;  /* 0x08001f0217087589 */ /* 0x0002a400000e0000 */
[----:B-1----:R-:W-:-:S02]  /*e1c0*/  SHF.L.U32 R2, R2, 0x1, RZ ;  /* 0x0000000102027819 */ /* 0x002fc400000006ff */
[CC--:B0-----:R-:W-:Y:S02]  /*e1d0*/  ISETP.NE.U32.AND P2, PT, R3.reuse, R6.reuse, PT ;  /* 0x000000060300720c */ /* 0x0c1fe40003f45070 */
[----:B------:R-:W-:Y:S02]  /*e1e0*/  ISETP.GE.U32.AND P1, PT, R3, R6, PT ;  /* 0x000000060300720c */ /* 0x000fe40003f26070 */
[CC--:B---3--:R-:W-:Y:S02]  /*e1f0*/  ISETP.NE.AND.EX P2, PT, R9.reuse, R4.reuse, PT, P2 ;  /* 0x000000040900720c */ /* 0x0c8fe40003f45320 */
[----:B------:R-:W-:Y:S02]  /*e200*/  ISETP.GE.AND.EX P1, PT, R9, R4, PT, P1 ;  /* 0x000000040900720c */ /* 0x000fe40003f26310 */
[----:B-----5:R-:W-:Y:S02]  /*e210*/  ISETP.GE.U32.AND P0, PT, R0, R5, PT ;  /* 0x000000050000720c */ /* 0x020fe40003f06070 */
[----:B------:R-:W-:-:S02]  /*e220*/  SEL R7, RZ, 0xffffffff, !P1 ;  /* 0xffffffffff077807 */ /* 0x000fc40004800000 */
[----:B--2---:R-:W-:Y:S02]  /*e230*/  ISETP.GE.AND.EX P0, PT, R23, R8, PT, P0 ;  /* 0x000000081700720c */ /* 0x004fe40003f06300 */
[----:B------:R-:W-:-:S03]  /*e240*/  ISETP.GE.AND P1, PT, R2, UR4, PT ;  /* 0x0000000402007c0c */ /* 0x000fc6000bf26270 */
[----:B------:R-:W-:-:S04]  /*e250*/  @!P2 SEL R7, RZ, 0xffffffff, !P0 ;  /* 0xffffffffff07a807 */ /* 0x000fc80004000000 */
[----:B------:R-:W-:-:S04]  /*e260*/  LOP3.LUT R7, R7, 0x1, RZ, 0xc0, !PT ;  /* 0x0000000107077812 */ /* 0x000fc800078ec0ff */
[----:B------:R-:W-:-:S04]  /*e270*/  ISETP.NE.U32.AND P0, PT, R7, 0x1, PT ;  /* 0x000000010700780c */ /* 0x000fc80003f05070 */
[----:B------:R-:W-:Y:S02]  /*e280*/  SEL R3, R6, R3, !P0 ;  /* 0x0000000306037207 */ /* 0x000fe40004000000 */
[----:B------:R-:W-:Y:S02]  /*e290*/  SEL R9, R4, R9, !P0 ;  /* 0x0000000904097207 */ /* 0x000fe40004000000 */
[----:B------:R-:W-:Y:S02]  /*e2a0*/  SEL R0, R5, R0, !P0 ;  /* 0x0000000005007207 */ /* 0x000fe40004000000 */
[----:B------:R-:W-:Y:S01]  /*e2b0*/  SEL R23, R8, R23, !P0 ;  /* 0x0000001708177207 */ /* 0x000fe20004000000 */
[----:B------:R-:W-:Y:S06]  /*e2c0*/  @!P1 BRA `(.L_x_2510) ;  /* 0xfffffffc00ac9947 */ /* 0x000fec000383ffff */
.L_x_2505:
[----:B------:R-:W5:Y:S01]  /*e2d0*/  LDCU UR4, c[0x0][0x56c] ;  /* 0x0000ad80ff0477ac */ /* 0x000f620008000800 */
[----:B------:R-:W-:Y:S01]  /*e2e0*/  IMAD.MOV.U32 R2, RZ, RZ, RZ ;  /* 0x000000ffff027224 */ /* 0x000fe200078e00ff */
[----:B-----5:R-:W-:-:S09]  /*e2f0*/  UISETP.NE.AND UP0, UPT, UR4, URZ, UPT ;  /* 0x000000ff0400728c */ /* 0x020fd2000bf05270 */
[----:B------:R-:W-:Y:S05]  /*e300*/  BRA.U !UP0, `(.L_x_2511) ;  /* 0x00000011085c7547 */ /* 0x000fea000b800000 */
[----:B0123--:R-:W2:Y:S01]  /*e310*/  LDL.64 R10, [R1+0x28] ;  /* 0x00002800010a7983 */ /* 0x00fea20000100a00 */
[----:B------:R-:W0:Y:S01]  /*e320*/  LDCU.64 UR8, c[0x0][0x570] ;  /* 0x0000ae00ff0877ac */ /* 0x000e220008000a00 */
[----:B------:R-:W-:Y:S01]  /*e330*/  IMAD.MOV.U32 R4, RZ, RZ, RZ ;  /* 0x000000ffff047224 */ /* 0x000fe200078e00ff */
[----:B------:R-:W1:Y:S01]  /*e340*/  LDCU UR6, c[0x0][0x578] ;  /* 0x0000af00ff0677ac */ /* 0x000e620008000800 */
[----:B------:R-:W3:Y:S01]  /*e350*/  LDCU UR5, c[0x0][0x69c] ;  /* 0x0000d380ff0577ac */ /* 0x000ee20008000800 */
[----:B------:R-:W-:-:S04]  /*e360*/  UIADD3 UR4, UPT, UPT, UR4, -0x1, URZ ;  /* 0xffffffff04047890 */ /* 0x000fc8000fffe0ff */
[----:B------:R-:W-:Y:S01]  /*e370*/  UISETP.NE.AND UP0, UPT, UR4, URZ, UPT ;  /* 0x000000ff0400728c */ /* 0x000fe2000bf05270 */
[----:B--2---:R-:W-:Y:S02]  /*e380*/  IMAD.MOV.U32 R5, RZ, RZ, R11 ;  /* 0x000000ffff057224 */ /* 0x004fe400078e000b */
[----:B0-----:R-:W-:-:S05]  /*e390*/  IMAD.HI.U32 R4, R11, UR9, R4 ;  /* 0x000000090b047c27 */ /* 0x001fca000f8e0004 */
[----:B-1----:R-:W-:-:S04]  /*e3a0*/  SHF.R.U32.HI R7, RZ, UR6, R4 ;  /* 0x00000006ff077c19 */ /* 0x002fc80008011604 */
[----:B------:R-:W-:-:S05]  /*e3b0*/  IADD3 R2, PT, PT, -R7, RZ, RZ ;  /* 0x000000ff07027210 */ /* 0x000fca0007ffe1ff */
        /* <DEDUP_REMOVED lines=268> */
.L_x_2511:
[----:B------:R-:W5:Y:S01]  /*f480*/  LDCU.64 UR4, c[0x0][0x780] ;  /* 0x0000f000ff0477ac */ /* 0x000f620008000a00 */
[----:B0--3--:R-:W-:Y:S01]  /*f490*/  CS2R R6, SRZ ;  /* 0x0000000000067805 */ /* 0x009fe2000001ff00 */
[----:B------:R-:W-:Y:S02]  /*f4a0*/  UPLOP3.LUT UP0, UPT, UPT, UPT, UPT, 0x80, 0x8 ;  /* 0x000000000008789c */ /* 0x000fe40003f0f070 */
[----:B-----5:R-:W-:-:S04]  /*f4b0*/  UISETP.NE.U32.AND UP1, UPT, UR4, URZ, UPT ;  /* 0x000000ff0400728c */ /* 0x020fc8000bf25070 */
[----:B------:R-:W-:-:S09]  /*f4c0*/  UISETP.NE.AND.EX UP1, UPT, UR5, URZ, UPT, UP1 ;  /* 0x000000ff0500728c */ /* 0x000fd2000bf25310 */
[----:B------:R-:W-:Y:S05]  /*f4d0*/  BRA.U !UP1, `(.L_x_2512) ;  /* 0x0000000509387547 */ /* 0x000fea000b800000 */
[----:B-1----:R-:W-:Y:S02]  /*f4e0*/  IMAD.MOV.U32 R11, RZ, RZ, 0x8 ;  /* 0x00000008ff0b7424 */ /* 0x002fe400078e00ff */
[----:B------:R-:W-:-:S07]  /*f4f0*/  IMAD.MOV.U32 R6, RZ, RZ, 0x10 ;  /* 0x00000010ff067424 */ /* 0x000fce00078e00ff */
.L_x_2513:
[----:B------:R-:W0:Y:S01]  /*f500*/  I2F.U32.RP R7, R6 ;  /* 0x0000000600077306 */ /* 0x000e220000209000 */
[----:B--2---:R-:W-:-:S07]  /*f510*/  IMAD.MOV.U32 R10, RZ, RZ, R6 ;  /* 0x000000ffff0a7224 */ /* 0x004fce00078e0006 */
[----:B0-----:R-:W0:Y:S02]  /*f520*/  MUFU.RCP R7, R7 ;  /* 0x0000000700077308 */ /* 0x001e240000001000 */
[----:B0-----:R-:W-:-:S06]  /*f530*/  VIADD R4, R7, 0xffffffe ;  /* 0x0ffffffe07047836 */ /* 0x001fcc0000000000 */
[----:B------:R0:W1:Y:S02]  /*f540*/  F2I.FTZ.U32.TRUNC.NTZ R5, R4 ;  /* 0x0000000400057305 */ /* 0x000064000021f000 */
[----:B0-----:R-:W-:Y:S01]  /*f550*/  IMAD.MOV.U32 R4, RZ, RZ, RZ ;  /* 0x000000ffff047224 */ /* 0x001fe200078e00ff */
[----:B-1----:R-:W-:-:S05]  /*f560*/  IADD3 R15, PT, PT, RZ, -R5, RZ ;  /* 0x80000005ff0f7210 */ /* 0x002fca0007ffe0ff */
        /* <DEDUP_REMOVED lines=58> */
.L_x_2515:
[----:B------:R-:W-:-:S07]  /*f910*/  MOV R8, 0xf930 ;  /* 0x0000f93000087802 */ /* 0x000fce0000000f00 */
[----:B----4-:R-:W-:Y:S05]  /*f920*/  CALL.REL.NOINC `($__internal_9_$__cuda_sm20_div_u64) ;  /* 0x0000003000dc7944 */ /* 0x010fea0003c00000 */
[----:B------:R-:W-:Y:S01]  /*f930*/  MOV R4, R6 ;  /* 0x0000000600047202 */ /* 0x000fe20000000f00 */
[----:B------:R-:W-:-:S07]  /*f940*/  IMAD.MOV.U32 R5, RZ, RZ, R7 ;  /* 0x000000ffff057224 */ /* 0x000fce00078e0007 */
.L_x_2516:
[----:B------:R-:W-:Y:S05]  /*f950*/  BSYNC.RECONVERGENT B0 ;  /* 0x0000000000007941 */ /* 0x000fea0003800200 */
.L_x_2514:
[----:B------:R-:W0:Y:S02]  /*f960*/  LDCU.64 UR4, c[0x0][0x780] ;  /* 0x0000f000ff0477ac */ /* 0x000e240008000a00 */
[----:B0-----:R-:W-:Y:S02]  /*f970*/  UISETP.NE.U32.AND UP0, UPT, UR4, URZ, UPT ;  /* 0x000000ff0400728c */ /* 0x001fe4000bf05070 */
[----:B------:R-:W-:Y:S02]  /*f980*/  IADD3 R6, P0, PT, R4, UR4, RZ ;  /* 0x0000000404067c10 */ /* 0x000fe4000ff1e0ff */
[----:B------:R-:W-:Y:S02]  /*f990*/  UISETP.NE.AND.EX UP0, UPT, UR5, URZ, UPT, UP0 ;  /* 0x000000ff0500728c */ /* 0x000fe4000bf05300 */
[----:B------:R-:W-:Y:S02]  /*f9a0*/  IADD3.X R7, PT, PT, R5, UR5, RZ, P0, !PT ;  /* 0x0000000505077c10 */ /* 0x000fe400087fe4ff */
[----:B------:R-:W-:-:S11]  /*f9b0*/  UPLOP3.LUT UP0, UPT, UPT, UPT, UP0, 0x40, 0x4 ;  /* 0x000000000004789c */ /* 0x000fd60003f0e800 */
.L_x_2512:
[----:B------:R-:W0:Y:S02]  /*f9c0*/  LDCU UR4, c[0x0][0x3b8] ;  /* 0x00007700ff0477ac */ /* 0x000e240008000800 */
[----:B0-----:R-:W-:-:S09]  /*f9d0*/  UISETP.NE.AND UP1, UPT, UR4, URZ, UPT ;  /* 0x000000ff0400728c */ /* 0x001fd2000bf25270 */
[----:B------:R-:W-:Y:S05]  /*f9e0*/  BRA.U !UP1, `(.L_x_2517) ;  /* 0x0000002909a47547 */ /* 0x000fea000b800000 */
[----:B------:R-:W0:Y:S01]  /*f9f0*/  S2R R8, SR_CTAID.X ;  /* 0x0000000000087919 */ /* 0x000e220000002500 */
[----:B------:R-:W3:Y:S01]  /*fa00*/  LDCU UR4, c[0x0][0x56c] ;  /* 0x0000ad80ff0477ac */ /* 0x000ee20008000800 */
[----:B------:R-:W-:Y:S01]  /*fa10*/  IMAD.MOV.U32 R2, RZ, RZ, RZ ;  /* 0x000000ffff027224 */ /* 0x000fe200078e00ff */
[----:B------:R-:W5:Y:S01]  /*fa20*/  LDCU UR5, c[0x0][0x3bc] ;  /* 0x00007780ff0577ac */ /* 0x000f620008000800 */
[----:B------:R-:W4:Y:S01]  /*fa30*/  LDCU UR6, c[0x0][0x3c0] ;  /* 0x00007800ff0677ac */ /* 0x000f220008000800 */
[----:B------:R-:W0:Y:S01]  /*fa40*/  LDCU UR7, c[0x0][0x3a8] ;  /* 0x00007500ff0777ac */ /* 0x000e220008000800 */
[----:B---3--:R-:W-:Y:S01]  /*fa50*/  UISETP.NE.AND UP1, UPT, UR4, URZ, UPT ;  /* 0x000000ff0400728c */ /* 0x008fe2000bf25270 */
[----:B-----5:R-:W-:-:S04]  /*fa60*/  IMAD R5, R13, UR5, RZ ;  /* 0x000000050d057c24 */ /* 0x020fc8000f8e02ff */
[----:B----4-:R-:W-:-:S04]  /*fa70*/  IMAD R5, R14, UR6, R5 ;  /* 0x000000060e057c24 */ /* 0x010fc8000f8e0205 */
[----:B0-----:R-:W-:Y:S01]  /*fa80*/  IMAD R5, R8, UR7, R5 ;  /* 0x0000000708057c24 */ /* 0x001fe2000f8e0205 */
[----:B------:R-:W-:Y:S06]  /*fa90*/  BRA.U !UP1, `(.L_x_2518) ;  /* 0x0000001109547547 */ /* 0x000fec000b800000 */
[----:B------:R-:W2:Y:S01]  /*faa0*/  LDCU.64 UR6, c[0x0][0x570] ;  /* 0x0000ae00ff0677ac */ /* 0x000ea20008000a00 */
[----:B------:R-:W-:Y:S01]  /*fab0*/  IMAD.MOV.U32 R4, RZ, RZ, RZ ;  /* 0x000000ffff047224 */ /* 0x000fe200078e00ff */
[----:B------:R-:W1:Y:S01]  /*fac0*/  LDCU UR5, c[0x0][0x578] ;  /* 0x0000af00ff0577ac */ /* 0x000e620008000800 */
[----:B------:R-:W0:Y:S01]  /*fad0*/  LDCU UR8, c[0x0][0x69c] ;  /* 0x0000d380ff0877ac */ /* 0x000e220008000800 */
[----:B------:R-:W-:-:S04]  /*fae0*/  UIADD3 UR4, UPT, UPT, UR4, -0x1, URZ ;  /* 0xffffffff04047890 */ /* 0x000fc8000fffe0ff */
[----:B------:R-:W-:Y:S01]  /*faf0*/  UISETP.NE.AND UP1, UPT, UR4, URZ, UPT ;  /* 0x000000ff0400728c */ /* 0x000fe2000bf25270 */
[----:B--2---:R-:W-:-:S05]  /*fb00*/  IMAD.HI.U32 R10, R5, UR7, R4 ;  /* 0x00000007050a7c27 */ /* 0x004fca000f8e0004 */
[----:B-1----:R-:W-:-:S04]  /*fb10*/  SHF.R.U32.HI R11, RZ, UR5, R10 ;  /* 0x00000005ff0b7c19 */ /* 0x002fc8000801160a */
[----:B------:R-:W-:-:S05]  /*fb20*/  IADD3 R15, PT, PT, -R11, RZ, RZ ;  /* 0x000000ff0b0f7210 */ /* 0x000fca0007ffe1ff */
[----:B------:R-:W-:-:S04]  /*fb30*/  IMAD R15, R15, UR6, R5 ;  /* 0x000000060f0f7c24 */ /* 0x000fc8000f8e0205 */
[----:B0-----:R-:W-:Y:S01]  /*fb40*/  IMAD R2, R15, UR8, RZ ;  /* 0x000000080f027c24 */ /* 0x001fe2000f8e02ff */
        /* <DEDUP_REMOVED lines=266> */
.L_x_2518:
[----:B------:R-:W0:Y:S01]  /*10bf0*/  LDCU UR4, c[0x0][0x3a0] ;  /* 0x00007400ff0477ac */ /* 0x000e220008000800 */
[----:B------:R-:W3:Y:S01]  /*10c00*/  S2UR UR8, SR_CgaCtaId ;  /* 0x00000000000879c3 */ /* 0x000ee20000008800 */
[----:B------:R-:W-:Y:S01]  /*10c10*/  BSSY.RECONVERGENT B0, `(.L_x_2519) ;  /* 0x000001a000007945 */ /* 0x000fe20003800200 */
[----:B------:R-:W-:Y:S02]  /*10c20*/  LOP3.LUT P3, RZ, R13, R14, RZ, 0xfc, !PT ;  /* 0x0000000e0dff7212 */ /* 0x000fe4000786fcff */
[----:B------:R-:W-:Y:S02]  /*10c30*/  PLOP3.LUT P0, PT, PT, PT, PT, 0x8, 0x80 ;  /* 0x000000000080781c */ /* 0x000fe40003f0e170 */
[----:B0-----:R-:W-:-:S13]  /*10c40*/  ISETP.GE.AND P1, PT, R5, UR4, PT ;  /* 0x0000000405007c0c */ /* 0x001fda000bf26270 */
[----:B---3--:R-:W-:Y:S05]  /*10c50*/  @P1 BRA `(.L_x_2520) ;  /* 0x0000000000541947 */ /* 0x008fea0003800000 */
[----:B-12---:R-:W0:Y:S02]  /*10c60*/  LDC.64 R10, c[0x0][0x3b0] ;  /* 0x0000ec00ff0a7b82 */ /* 0x006e240000000a00 */
        /* <DEDUP_REMOVED lines=12> */
[----:B0-----:R-:W-:Y:S02]  /*10d30*/  IMAD R10, R8, UR4, R11 ;  /* 0x00000004080a7c24 */ /* 0x001fe4000f8e020b */
[----:B------:R-:W-:-:S08]  /*10d40*/  IMAD.MOV.U32 R11, RZ, RZ, R9 ;  /* 0x000000ffff0b7224 */ /* 0x000fd000078e0009 */
[----:B--2---:R-:W-:Y:S01]  /*10d50*/  @!P0 IMAD R10, R10, UR5, R13 ;  /* 0x000000050a0a8c24 */ /* 0x004fe2000f8e020d */
[----:B------:R-:W-:-:S03]  /*10d60*/  PLOP3.LUT P0, PT, PT, PT, PT, 0x80, 0x8 ;  /* 0x000000000008781c */ /* 0x000fc60003f0f070 */
[----:B-1----:R-:W-:-:S04]  /*10d70*/  IMAD.WIDE.U32 R4, R10, 0x10, R4 ;  /* 0x000000100a047825 */ /* 0x002fc800078e0004 */
[----:B------:R-:W-:Y:S01]  /*10d80*/  IMAD.MOV.U32 R10, RZ, RZ, R3 ;  /* 0x000000ffff0a7224 */ /* 0x000fe200078e0003 */
[----:B------:R0:W-:Y:S04]  /*10d90*/  STG.E.64 desc[UR36][R4.64+0x8], R22 ;  /* 0x0000081604007986 */ /* 0x0001e8000c101b24 */
[----:B------:R0:W-:Y:S02]  /*10da0*/  STG.E.64 desc[UR36][R4.64], R10 ;  /* 0x0000000a04007986 */ /* 0x0001e4000c101b24 */
.L_x_2520:
[----:B------:R-:W-:Y:S05]  /*10db0*/  BSYNC.RECONVERGENT B0 ;  /* 0x0000000000007941 */ /* 0x000fea0003800200 */
.L_x_2519:
        /* <DEDUP_REMOVED lines=14> */
[----:B------:R-:W3:Y:S01]  /*10ea0*/  S2R R0, SR_LANEID ;  /* 0x0000000000007919 */ /* 0x000ee20000000000 */
[----:B------:R-:W-:Y:S01]  /*10eb0*/  VOTEU.ANY UR5, UPT, PT ;  /* 0x0000000000057886 */ /* 0x000fe200038e0100 */
[----:B0-----:R-:W0:Y:S01]  /*10ec0*/  LDC.64 R4, c[0x0][0x790] ;  /* 0x0001e400ff047b82 */ /* 0x001e220000000a00 */
[----:B------:R-:W3:Y:S01]  /*10ed0*/  FLO.U32 R9, UR5 ;  /* 0x0000000500097d00 */ /* 0x000ee200080e0000 */
[----:B------:R-:W4:Y:S01]  /*10ee0*/  POPC R3, UR5 ;  /* 0x0000000500037d09 */ /* 0x000f220008000000 */
[----:B0-----:R-:W-:Y:S01]  /*10ef0*/  IMAD.WIDE.U32 R4, R8, 0x4, R4 ;  /* 0x0000000408047825 */ /* 0x001fe200078e0004 */
[----:B---3--:R-:W-:-:S13]  /*10f00*/  ISETP.EQ.U32.AND P1, PT, R9, R0, PT ;  /* 0x000000000900720c */ /* 0x008fda0003f22070 */
[----:B----4-:R-:W3:Y:S01]  /*10f10*/  @P1 ATOMG.E.ADD.STRONG.GPU PT, R4, desc[UR36][R4.64], R3 ;  /* 0x80000003040419a8 */ /* 0x010ee200081ef124 */
[----:B------:R-:W0:Y:S01]  /*10f20*/  S2UR UR6, SR_CgaCtaId ;  /* 0x00000000000679c3 */ /* 0x000e220000008800 */
[----:B------:R-:W4:Y:S01]  /*10f30*/  LDCU UR4, c[0x0][0x374] ;  /* 0x00006e80ff0477ac */ /* 0x000f220008000800 */
[----:B--2---:R-:W2:Y:S01]  /*10f40*/  S2R R10, SR_LTMASK ;  /* 0x00000000000a7919 */ /* 0x004ea20000003900 */
[----:B----4-:R-:W-:Y:S01]  /*10f50*/  UIADD3 UR4, UPT, UPT, UR4, -0x1, URZ ;  /* 0xffffffff04047890 */ /* 0x010fe2000fffe0ff */
[----:B--2---:R-:W-:Y:S01]  /*10f60*/  LOP3.LUT R10, R10, UR5, RZ, 0xc0, !PT ;  /* 0x000000050a0a7c12 */ /* 0x004fe2000f8ec0ff */
[----:B------:R-:W-:Y:S02]  /*10f70*/  UMOV UR5, 0x400 ;  /* 0x0000040000057882 */ /* 0x000fe40000000000 */
[----:B0-----:R-:W-:Y:S01]  /*10f80*/  ULEA UR5, UR6, UR5, 0x18 ;  /* 0x0000000506057291 */ /* 0x001fe2000f8ec0ff */
[----:B-1----:R-:W0:Y:S01]  /*10f90*/  POPC R11, R10 ;  /* 0x0000000a000b7309 */ /* 0x002e220000000000 */
[----:B---3--:R-:W0:Y:S02]  /*10fa0*/  SHFL.IDX PT, R0, R4, R9, 0x1f ;  /* 0x00001f0904007589 */ /* 0x008e2400000e0000 */
[----:B0-----:R-:W-:-:S04]  /*10fb0*/  IADD3 R0, PT, PT, R0, R11, RZ ;  /* 0x0000000b00007210 */ /* 0x001fc80007ffe0ff */
[----:B------:R-:W-:-:S04]  /*10fc0*/  ISETP.NE.AND P1, PT, R0, UR4, PT ;  /* 0x0000000400007c0c */ /* 0x000fc8000bf25270 */
[----:B------:R-:W-:-:S05]  /*10fd0*/  SEL R0, RZ, 0x1, P1 ;  /* 0x00000001ff007807 */ /* 0x000fca0000800000 */
[----:B------:R3:W-:Y:S04]  /*10fe0*/  STS.U8 [UR5], R0 ;  /* 0x00000000ff007988 */ /* 0x0007e80008000005 */
.L_x_2522:
[----:B------:R-:W-:Y:S05]  /*10ff0*/  BSYNC.RECONVERGENT B0 ;  /* 0x0000000000007941 */ /* 0x000fea0003800200 */
.L_x_2521:
[----:B------:R-:W-:Y:S01]  /*11000*/  BAR.SYNC.DEFER_BLOCKING 0x0 ;  /* 0x0000000000007b1d */ /* 0x000fe20000010000 */
[----:B------:R-:W-:-:S09]  /*11010*/  ULEA UR4, UR8, UR7, 0x18 ;  /* 0x0000000708047291 */ /* 0x000fd2000f8ec0ff */
[----:B---3--:R-:W3:Y:S02]  /*11020*/  LDS.U8 R0, [UR4] ;  /* 0x00000004ff007984 */ /* 0x008ee40008000000 */
[----:B---3--:R-:W-:-:S13]  /*11030*/  ISETP.NE.AND P1, PT, R0, RZ, PT ;  /* 0x000000ff0000720c */ /* 0x008fda0003f25270 */
        /* <DEDUP_REMOVED lines=10> */
[----:B------:R-:W3:Y:S01]  /*110e0*/  LDCU UR4, c[0x0][0x3b0] ;  /* 0x00007600ff0477ac */ /* 0x000ee20008000800 */
[----:B------:R-:W-:Y:S01]  /*110f0*/  BSSY.RECONVERGENT B0, `(.L_x_2523) ;  /* 0x000004b000007945 */ /* 0x000fe20003800200 */
[----:B------:R-:W4:Y:S01]  /*11100*/  LDCU.64 UR10, c[0x0][0x390] ;  /* 0x00007200ff0a77ac */ /* 0x000f220008000a00 */
[----:B------:R-:W0:Y:S01]  /*11110*/  LDCU.64 UR12, c[0x0][0x388] ;  /* 0x00007100ff0c77ac */ /* 0x000e220008000a00 */
[----:B---3--:R-:W-:Y:S01]  /*11120*/  UISETP.NE.AND UP1, UPT, UR4, URZ, UPT ;  /* 0x000000ff0400728c */ /* 0x008fe2000bf25270 */
[----:B----4-:R-:W-:-:S02]  /*11130*/  IMAD.U32 R0, RZ, RZ, UR10 ;  /* 0x0000000aff007e24 */ /* 0x010fc4000f8e00ff */
[----:B------:R-:W-:Y:S02]  /*11140*/  IMAD.U32 R3, RZ, RZ, UR11 ;  /* 0x0000000bff037e24 */ /* 0x000fe4000f8e00ff */
[----:B0-----:R-:W-:Y:S01]  /*11150*/  IMAD.U32 R4, RZ, RZ, UR12 ;  /* 0x0000000cff047e24 */ /* 0x001fe2000f8e00ff */
[----:B------:R-:W-:-:S03]  /*11160*/  MOV R5, UR13 ;  /* 0x0000000d00057c02 */ /* 0x000fc60008000f00 */
[----:B------:R-:W-:Y:S05]  /*11170*/  BRA.U !UP1, `(.L_x_2524) ;  /* 0x00000001098c7547 */ /* 0x000fea000b800000 */
[----:B------:R-:W0:Y:S01]  /*11180*/  LDCU UR4, c[0x0][0x360] ;  /* 0x00006c00ff0477ac */ /* 0x000e220008000800 */
[----:B------:R-:W3:Y:S01]  /*11190*/  LDCU UR6, c[0x0][0x3ac] ;  /* 0x00007580ff0677ac */ /* 0x000ee20008000800 */
[----:B0-----:R-:W-:-:S05]  /*111a0*/  IMAD R9, R14, UR4, R13 ;  /* 0x000000040e097c24 */ /* 0x001fca000f8e020d */
[----:B---3--:R-:W-:-:S13]  /*111b0*/  ISETP.GE.U32.AND P1, PT, R9, UR6, PT ;  /* 0x0000000609007c0c */ /* 0x008fda000bf26070 */
[----:B------:R-:W-:Y:S05]  /*111c0*/  @P1 BRA `(.L_x_2525) ;  /* 0x0000000000f41947 */ /* 0x000fea0003800000 */
[----:B------:R-:W0:Y:S01]  /*111d0*/  LDCU UR5, c[0x0][0x374] ;  /* 0x00006e80ff0577ac */ /* 0x000e220008000800 */
[----:B------:R-:W3:Y:S01]  /*111e0*/  LDC R21, c[0x0][0x364] ;  /* 0x0000d900ff157b82 */ /* 0x000ee20000000800 */
[----:B------:R-:W-:Y:S01]  /*111f0*/  BSSY.RECONVERGENT B1, `(.L_x_2526) ;  /* 0x000001a000017945 */ /* 0x000fe20003800200 */
[----:B------:R-:W-:-:S06]  /*11200*/  IMAD.MOV.U32 R12, RZ, RZ, R9 ;  /* 0x000000ffff0c7224 */ /* 0x000fcc00078e0009 */
[----:B-12---:R-:W1:Y:S01]  /*11210*/  LDC.64 R10, c[0x0][0x788] ;  /* 0x0001e200ff0a7b82 */ /* 0x006e620000000a00 */
[----:B0-----:R-:W-:Y:S02]  /*11220*/  IMAD R15, R8, UR5, RZ ;  /* 0x00000005080f7c24 */ /* 0x001fe4000f8e02ff */
[----:B---3--:R-:W-:-:S07]  /*11230*/  IMAD R21, R21, UR4, RZ ;  /* 0x0000000415157c24 */ /* 0x008fce000f8e02ff */
.L_x_2527:
[----:B------:R-:W-:-:S04]  /*11240*/  IMAD.IADD R19, R15, 0x1, R12 ;  /* 0x000000010f137824 */ /* 0x000fc800078e020c */
[----:B-1----:R-:W-:-:S05]  /*11250*/  IMAD.WIDE.U32 R18, R19, 0x10, R10 ;  /* 0x0000001013127825 */ /* 0x002fca00078e000a */
[----:B------:R-:W2:Y:S04]  /*11260*/  LDG.E.64 R8, desc[UR36][R18.64] ;  /* 0x0000002412087981 */ /* 0x000ea8000c1e1b00 */
[----:B------:R-:W3:Y:S01]  /*11270*/  LDG.E.64 R16, desc[UR36][R18.64+0x8] ;  /* 0x0000082412107981 */ /* 0x000ee2000c1e1b00 */
[----:B------:R-:W-:Y:S01]  /*11280*/  IMAD.IADD R12, R21, 0x1, R12 ;  /* 0x00000001150c7824 */ /* 0x000fe200078e020c */
[CC--:B--2---:R-:W-:Y:S02]  /*11290*/  ISETP.NE.U32.AND P3, PT, R4.reuse, R8.reuse, PT ;  /* 0x000000080400720c */ /* 0x0c4fe40003f65070 */
[----:B------:R-:W-:Y:S02]  /*112a0*/  ISETP.GE.U32.AND P2, PT, R4, R8, PT ;  /* 0x000000080400720c */ /* 0x000fe40003f46070 */
[----:B------:R-:W-:-:S02]  /*112b0*/  ISETP.NE.AND.EX P3, PT, R5, R9, PT, P3 ;  /* 0x000000090500720c */ /* 0x000fc40003f65330 */
[----:B---3--:R-:W-:Y:S02]  /*112c0*/  ISETP.GE.U32.AND P1, PT, R0, R16, PT ;  /* 0x000000100000720c */ /* 0x008fe40003f26070 */
[----:B------:R-:W-:Y:S02]  /*112d0*/  ISETP.GE.AND.EX P2, PT, R5, R9, PT, P2 ;  /* 0x000000090500720c */ /* 0x000fe40003f46320 */
        /* <DEDUP_REMOVED lines=11> */
[----:B------:R-:W-:Y:S05]  /*11390*/  BSYNC.RECONVERGENT B1 ;  /* 0x0000000000017941 */ /* 0x000fea0003800200 */
.L_x_2526:
[----:B------:R-:W-:Y:S05]  /*113a0*/  BRA `(.L_x_2525) ;  /* 0x00000000007c7947 */ /* 0x000fea0003800000 */
.L_x_2524:
[----:B------:R-:W0:Y:S02]  /*113b0*/  LDCU UR5, c[0x0][0x3ac] ;  /* 0x00007580ff0577ac */ /* 0x000e240008000800 */
[----:B0-----:R-:W-:-:S13]  /*113c0*/  ISETP.GE.U32.AND P1, PT, R14, UR5, PT ;  /* 0x000000050e007c0c */ /* 0x001fda000bf26070 */
[----:B------:R-:W-:Y:S05]  /*113d0*/  @P1 BRA `(.L_x_2525) ;  /* 0x0000000000701947 */ /* 0x000fea0003800000 */
[----:B------:R-:W0:Y:S01]  /*113e0*/  LDCU UR4, c[0x0][0x374] ;  /* 0x00006e80ff0477ac */ /* 0x000e220008000800 */
[----:B------:R-:W3:Y:S01]  /*113f0*/  LDC R21, c[0x0][0x360] ;  /* 0x0000d800ff157b82 */ /* 0x000ee20000000800 */
[----:B------:R-:W-:-:S07]  /*11400*/  MOV R15, R14 ;  /* 0x0000000e000f7202 */ /* 0x000fce0000000f00 */
[----:B-12---:R-:W1:Y:S08]  /*11410*/  LDC.64 R10, c[0x0][0x788] ;  /* 0x0001e200ff0a7b82 */ /* 0x006e700000000a00 */
[----:B------:R-:W2:Y:S01]  /*11420*/  LDC R22, c[0x0][0x364] ;  /* 0x0000d900ff167b82 */ /* 0x000ea20000000800 */
[----:B0-----:R-:W-:-:S07]  /*11430*/  IMAD R12, R8, UR4, RZ ;  /* 0x00000004080c7c24 */ /* 0x001fce000f8e02ff */
.L_x_2528:
[----:B------:R-:W-:-:S04]  /*11440*/  IMAD.IADD R8, R12, 0x1, R15 ;  /* 0x000000010c087824 */ /* 0x000fc800078e020f */
[----:B---3--:R-:W-:-:S04]  /*11450*/  IMAD R19, R8, R21, R13 ;  /* 0x0000001508137224 */ /* 0x008fc800078e020d */
[----:B-1----:R-:W-:-:S05]  /*11460*/  IMAD.WIDE.U32 R18, R19, 0x10, R10 ;  /* 0x0000001013127825 */ /* 0x002fca00078e000a */
[----:B------:R-:W3:Y:S04]  /*11470*/  LDG.E.64 R8, desc[UR36][R18.64] ;  /* 0x0000002412087981 */ /* 0x000ee8000c1e1b00 */
[----:B------:R-:W4:Y:S01]  /*11480*/  LDG.E.64 R16, desc[UR36][R18.64+0x8] ;  /* 0x0000082412107981 */ /* 0x000f22000c1e1b00 */
[----:B--2---:R-:W-:Y:S01]  /*11490*/  IMAD.IADD R15, R22, 0x1, R15 ;  /* 0x00000001160f7824 */ /* 0x004fe200078e020f */
[CC--:B---3--:R-:W-:Y:S02]  /*114a0*/  ISETP.NE.U32.AND P3, PT, R4.reuse, R8.reuse, PT ;  /* 0x000000080400720c */ /* 0x0c8fe40003f65070 */
[----:B------:R-:W-:Y:S02]  /*114b0*/  ISETP.GE.U32.AND P2, PT, R4, R8, PT ;  /* 0x000000080400720c */ /* 0x000fe40003f46070 */
[----:B------:R-:W-:-:S02]  /*114c0*/  ISETP.NE.AND.EX P3, PT, R5, R9, PT, P3 ;  /* 0x000000090500720c */ /* 0x000fc40003f65330 */
[----:B----4-:R-:W-:Y:S02]  /*114d0*/  ISETP.GE.U32.AND P1, PT, R0, R16, PT ;  /* 0x000000100000720c */ /* 0x010fe40003f26070 */
        /* <DEDUP_REMOVED lines=12> */
.L_x_2525:
[----:B------:R-:W-:Y:S05]  /*115a0*/  BSYNC.RECONVERGENT B0 ;  /* 0x0000000000007941 */ /* 0x000fea0003800200 */
.L_x_2523:
[----:B------:R-:W0:Y:S01]  /*115b0*/  LDCU UR5, c[0x0][0x360] ;  /* 0x00006c00ff0577ac */ /* 0x000e220008000800 */
[----:B------:R-:W-:Y:S01]  /*115c0*/  IMAD.MOV.U32 R8, RZ, RZ, R4 ;  /* 0x000000ffff087224 */ /* 0x000fe200078e0004 */
[----:B------:R-:W-:Y:S01]  /*115d0*/  MOV R9, R5 ;  /* 0x0000000500097202 */ /* 0x000fe20000000f00 */
[----:B--2---:R-:W-:Y:S01]  /*115e0*/  IMAD.MOV.U32 R10, RZ, RZ, R0 ;  /* 0x000000ffff0a7224 */ /* 0x004fe200078e0000 */
[----:B------:R-:W-:Y:S01]  /*115f0*/  UIADD3 UR7, UPT, UPT, UR7, 0x10, URZ ;  /* 0x0000001007077890 */ /* 0x000fe2000fffe0ff */
[----:B-1----:R-:W-:Y:S01]  /*11600*/  IMAD.MOV.U32 R11, RZ, RZ, R3 ;  /* 0x000000ffff0b7224 */ /* 0x002fe200078e0003 */
[----:B------:R-:W1:Y:S02]  /*11610*/  LDCU UR6, c[0x0][0x364] ;  /* 0x00006c80ff0677ac */ /* 0x000e640008000800 */
[----:B------:R-:W-:Y:S01]  /*11620*/  ULEA UR8, UR8, UR7, 0x18 ;  /* 0x0000000708087291 */ /* 0x000fe2000f8ec0ff */
[----:B0-----:R-:W-:-:S05]  /*11630*/  IMAD R12, R14, UR5, R13 ;  /* 0x000000050e0c7c24 */ /* 0x001fca000f8e020d */
[----:B------:R-:W-:Y:S01]  /*11640*/  LEA R12, R12, UR8, 0x4 ;  /* 0x000000080c0c7c11 */ /* 0x000fe2000f8e20ff */
[----:B-1----:R-:W-:-:S04]  /*11650*/  UISETP.GE.U32.AND UP1, UPT, UR6, 0x2, UPT ;  /* 0x000000020600788c */ /* 0x002fc8000bf26070 */
[----:B------:R0:W-:Y:S05]  /*11660*/  STS.128 [R12], R8 ;  /* 0x000000080c007388 */ /* 0x0001ea0000000c00 */
[----:B------:R-:W-:Y:S05]  /*11670*/  BRA.U !UP1, `(.L_x_2529) ;  /* 0x0000000109887547 */ /* 0x000fea000b800000 */
[----:B------:R-:W-:-:S05]  /*11680*/  UMOV UR4, UR6 ;  /* 0x0000000600047c82 */ /* 0x000fca0008000000 */
.L_x_2532:
[----:B------:R-:W-:Y:S01]  /*11690*/  USHF.R.U32.HI UR7, URZ, 0x1, UR4 ;  /* 0x00000001ff077899 */ /* 0x000fe20008011604 */
[----:B------:R-:W-:Y:S05]  /*116a0*/  BAR.SYNC.DEFER_BLOCKING 0x0 ;  /* 0x0000000000007b1d */ /* 0x000fea0000010000 */
[----:B0-----:R-:W-:Y:S01]  /*116b0*/  VIADD R8, R14, UR7 ;  /* 0x000000070e087c36 */ /* 0x001fe20008000000 */
[----:B------:R-:W-:Y:S04]  /*116c0*/  BSSY.RECONVERGENT B0, `(.L_x_2530) ;  /* 0x000001a000007945 */ /* 0x000fe80003800200 */
[----:B------:R-:W-:-:S04]  /*116d0*/  ISETP.GE.U32.AND P1, PT, R8, UR6, PT ;  /* 0x0000000608007c0c */ /* 0x000fc8000bf26070 */
[----:B------:R-:W-:-:S13]  /*116e0*/  ISETP.GE.U32.OR P1, PT, R14, UR7, P1 ;  /* 0x000000070e007c0c */ /* 0x000fda0008f26470 */
[----:B------:R-:W-:Y:S05]  /*116f0*/  @P1 BRA `(.L_x_2531) ;  /* 0x0000000000581947 */ /* 0x000fea0003800000 */
[----:B------:R-:W-:-:S05]  /*11700*/  IMAD R8, R8, UR5, R13 ;  /* 0x0000000508087c24 */ /* 0x000fca000f8e020d */
[----:B------:R-:W-:-:S06]  /*11710*/  LEA R8, R8, UR8, 0x4 ;  /* 0x0000000808087c11 */ /* 0x000fcc000f8e20ff */
        /* <DEDUP_REMOVED lines=20> */
.L_x_2531:
[----:B------:R-:W-:Y:S05]  /*11860*/  BSYNC.RECONVERGENT B0 ;  /* 0x0000000000007941 */ /* 0x000fea0003800200 */
.L_x_2530:
[----:B------:R-:W-:-:S03]  /*11870*/  UISETP.GT.U32.AND UP1, UPT, UR4, 0x3, UPT ;  /* 0x000000030400788c */ /* 0x000fc6000bf24070 */
[----:B------:R-:W-:-:S06]  /*11880*/  UMOV UR4, UR7 ;  /* 0x0000000700047c82 */ /* 0x000fcc0008000000 */
[----:B------:R-:W-:Y:S05]  /*11890*/  BRA.U UP1, `(.L_x_2532) ;  /* 0xfffffffd017c7547 */ /* 0x000fea000b83ffff */
.L_x_2529:
[----:B------:R-:W1:Y:S02]  /*118a0*/  LDCU UR4, c[0x0][0x3b0] ;  /* 0x00007600ff0477ac */ /* 0x000e640008000800 */
[----:B-1----:R-:W-:-:S09]  /*118b0*/  UISETP.NE.AND UP1, UPT, UR4, URZ, UPT ;  /* 0x000000ff0400728c */ /* 0x002fd2000bf25270 */
[----:B------:R-:W-:Y:S05]  /*118c0*/  BRA.U !UP1, `(.L_x_2533) ;  /* 0x0000000509147547 */ /* 0x000fea000b800000 */
[----:B------:R-:W-:Y:S02]  /*118d0*/  UISETP.GE.U32.AND UP1, UPT, UR5, 0x21, UPT ;  /* 0x000000210500788c */ /* 0x000fe4000bf26070 */
[----:B------:R-:W-:-:S07]  /*118e0*/  UMOV UR4, UR5 ;  /* 0x0000000500047c82 */ /* 0x000fce0008000000 */
[----:B------:R-:W-:Y:S05]  /*118f0*/  BRA.U !UP1, `(.L_x_2534) ;  /* 0x0000000109a47547 */ /* 0x000fea000b800000 */
[----:B0-----:R-:W-:Y:S01]  /*11900*/  MOV R8, R4 ;  /* 0x0000000400087202 */ /* 0x001fe20000000f00 */
[----:B------:R-:W-:Y:S01]  /*11910*/  IMAD.MOV.U32 R9, RZ, RZ, R5 ;  /* 0x000000ffff097224 */ /* 0x000fe200078e0005 */
[----:B------:R-:W-:Y:S01]  /*11920*/  UISETP.GE.U32.AND UP1, UPT, UR5, 0x40, UPT ;  /* 0x000000400500788c */ /* 0x000fe2000bf26070 */
[----:B------:R-:W-:Y:S01]  /*11930*/  IMAD.MOV.U32 R10, RZ, RZ, R0 ;  /* 0x000000ffff0a7224 */ /* 0x000fe200078e0000 */
[----:B------:R-:W-:Y:S01]  /*11940*/  UMOV UR4, 0x20 ;  /* 0x0000002000047882 */ /* 0x000fe20000000000 */
[----:B------:R-:W-:-:S05]  /*11950*/  IMAD.MOV.U32 R11, RZ, RZ, R3 ;  /* 0x000000ffff0b7224 */ /* 0x000fca00078e0003 */
[----:B------:R1:W-:Y:S01]  /*11960*/  STS.128 [R12], R8 ;  /* 0x000000080c007388 */ /* 0x0003e20000000c00 */
[----:B------:R-:W-:Y:S05]  /*11970*/  BRA.U !UP1, `(.L_x_2534) ;  /* 0x0000000109847547 */ /* 0x000fea000b800000 */
[----:B-1----:R-:W-:-:S07]  /*11980*/  MOV R8, UR5 ;  /* 0x0000000500087c02 */ /* 0x002fce0008000f00 */
.L_x_2537:
        /* <DEDUP_REMOVED lines=29> */
.L_x_2536:
[----:B------:R-:W-:Y:S05]  /*11b60*/  BSYNC.RECONVERGENT B0 ;  /* 0x0000000000007941 */ /* 0x000fea0003800200 */
.L_x_2535:
[----:B0-----:R-:W-:Y:S01]  /*11b70*/  IMAD.MOV.U32 R8, RZ, RZ, R16 ;  /* 0x000000ffff087224 */ /* 0x001fe200078e0010 */
[----:B------:R-:W-:Y:S06]  /*11b80*/  @P4 BRA `(.L_x_2537) ;  /* 0xfffffffc00804947 */ /* 0x000fec000383ffff */
.L_x_2534:
[----:B------:R-:W-:Y:S01]  /*11b90*/  BAR.SYNC.DEFER_BLOCKING 0x0 ;  /* 0x0000000000007b1d */ /* 0x000fe20000010000 */
[----:B------:R-:W-:-:S09]  /*11ba0*/  UISETP.GE.U32.AND UP1, UPT, UR4, 0x2, UPT ;  /* 0x000000020400788c */ /* 0x000fd2000bf26070 */
[----:B------:R-:W-:Y:S05]  /*11bb0*/  BRA.U !UP1, `(.L_x_2533) ;  /* 0x0000000109587547 */ /* 0x000fea000b800000 */
[----:B01----:R-:W-:-:S07]  /*11bc0*/  HFMA2 R8, -RZ, RZ, 0, 5.9604644775390625e-08 ;  /* 0x00000001ff087431 */ /* 0x003fce00000001ff */
.L_x_2538:
[----:B------:R-:W0:Y:S04]  /*11bd0*/  SHFL.DOWN PT, R9, R4, R8, 0x1f ;  /* 0x08001f0804097589 */ /* 0x000e2800000e0000 */
[----:B------:R-:W1:Y:S04]  /*11be0*/  SHFL.DOWN PT, R10, R5, R8, 0x1f ;  /* 0x08001f08050a7589 */ /* 0x000e6800000e0000 */
[----:B------:R-:W2:Y:S04]  /*11bf0*/  SHFL.DOWN PT, R11, R0, R8, 0x1f ;  /* 0x08001f08000b7589 */ /* 0x000ea800000e0000 */
[----:B------:R3:W4:Y:S02]  /*11c00*/  SHFL.DOWN PT, R12, R3, R8, 0x1f ;  /* 0x08001f08030c7589 */ /* 0x00072400000e0000 */
[----:B---3--:R-:W-:Y:S01]  /*11c10*/  IMAD.SHL.U32 R8, R8, 0x2, RZ ;  /* 0x0000000208087824 */ /* 0x008fe200078e00ff */
[----:B0-----:R-:W-:-:S02]  /*11c20*/  ISETP.NE.U32.AND P3, PT, R4, R9, PT ;  /* 0x000000090400720c */ /* 0x001fc40003f65070 */
[----:B------:R-:W-:Y:S02]  /*11c30*/  ISETP.GE.U32.AND P2, PT, R4, R9, PT ;  /* 0x000000090400720c */ /* 0x000fe40003f46070 */
[CC--:B-1----:R-:W-:Y:S02]  /*11c40*/  ISETP.NE.AND.EX P3, PT, R5.reuse, R10.reuse, PT, P3 ;  /* 0x0000000a0500720c */ /* 0x0c2fe40003f65330 */
[----:B------:R-:W-:Y:S02]  /*11c50*/  ISETP.GE.AND.EX P2, PT, R5, R10, PT, P2 ;  /* 0x0000000a0500720c */ /* 0x000fe40003f46320 */
[----:B--2---:R-:W-:Y:S02]  /*11c60*/  ISETP.GE.U32.AND P1, PT, R0, R11, PT ;  /* 0x0000000b0000720c */ /* 0x004fe40003f26070 */
[----:B------:R-:W-:Y:S02]  /*11c70*/  SEL R13, RZ, 0xffffffff, !P2 ;  /* 0xffffffffff0d7807 */ /* 0x000fe40005000000 */
[----:B----4-:R-:W-:-:S02]  /*11c80*/  ISETP.GE.AND.EX P1, PT, R3, R12, PT, P1 ;  /* 0x0000000c0300720c */ /* 0x010fc40003f26310 */
        /* <DEDUP_REMOVED lines=9> */
.L_x_2533:
        /* <DEDUP_REMOVED lines=18> */
[----:B--2---:R-:W-:Y:S02]  /*11e40*/  IMAD.U32 R4, RZ, RZ, UR4 ;  /* 0x00000004ff047e24 */ /* 0x004fe4000f8e00ff */
[----:B------:R-:W-:Y:S01]  /*11e50*/  IMAD.U32 R5, RZ, RZ, UR5 ;  /* 0x00000005ff057e24 */ /* 0x000fe2000f8e00ff */
[----:B---3--:R-:W-:Y:S01]  /*11e60*/  MOV R6, UR6 ;  /* 0x0000000600067c02 */ /* 0x008fe20008000f00 */
[----:B------:R-:W-:-:S02]  /*11e70*/  IMAD.U32 R7, RZ, RZ, UR7 ;  /* 0x00000007ff077e24 */ /* 0x000fc4000f8e00ff */
[----:B----4-:R-:W-:Y:S02]  /*11e80*/  IMAD.U32 R10, RZ, RZ, UR8 ;  /* 0x00000008ff0a7e24 */ /* 0x010fe4000f8e00ff */
[----:B0-----:R-:W-:-:S07]  /*11e90*/  IMAD.U32 R11, RZ, RZ, UR9 ;  /* 0x00000009ff0b7e24 */ /* 0x001fce000f8e00ff */
[----:B------:R-:W-:-:S07]  /*11ea0*/  LEPC R20, `(.L_x_2541) ;  /* 0x000000001014794e */ /* 0x000fce0000000000 */
[----:B-1----:R-:W-:Y:S05]  /*11eb0*/  CALL.ABS.NOINC R14 ;  /* 0x000000000e007343 */ /* 0x002fea0003c00000 */
.L_x_2541:
[----:B------:R-:W-:-:S07]  /*11ec0*/  CS2R R16, SRZ ;  /* 0x0000000000107805 */ /* 0x000fce000001ff00 */
.L_x_2540:
        /* <DEDUP_REMOVED lines=8> */
[----:B01----:R-:W-:Y:S02]  /*11f50*/  IMAD.MOV.U32 R8, RZ, RZ, 0x2ef ;  /* 0x000002efff087424 */ /* 0x003fe400078e00ff */
[----:B------:R-:W-:Y:S01]  /*11f60*/  IMAD.MOV.U32 R12, RZ, RZ, 0x1 ;  /* 0x00000001ff0c7424 */ /* 0x000fe200078e00ff */
[----:B------:R-:W0:Y:S01]  /*11f70*/  LDCU.64 UR8, c[0x4][0x3c0] ;  /* 0x01007800ff0877ac */ /* 0x000e220008000a00 */
[----:B------:R-:W1:Y:S01]  /*11f80*/  LDC.64 R14, c[0x4][R14] ;  /* 0x010000000e0e7b82 */ /* 0x000e620000000a00 */
[----:B------:R-:W-:Y:S01]  /*11f90*/  IMAD.MOV.U32 R13, RZ, RZ, RZ ;  /* 0x000000ffff0d7224 */ /* 0x000fe200078e00ff */
[----:B------:R-:W3:Y:S01]  /*11fa0*/  LDCU.64 UR6, c[0x4][0x1b0] ;  /* 0x01003600ff0677ac */ /* 0x000ee20008000a00 */
[----:B--2---:R-:W-:Y:S01]  /*11fb0*/  IMAD.U32 R4, RZ, RZ, UR4 ;  /* 0x00000004ff047e24 */ /* 0x004fe2000f8e00ff */
[----:B------:R-:W-:Y:S01]  /*11fc0*/  MOV R5, UR5 ;  /* 0x0000000500057c02 */ /* 0x000fe20008000f00 */
[----:B0-----:R-:W-:-:S02]  /*11fd0*/  IMAD.U32 R6, RZ, RZ, UR8 ;  /* 0x00000008ff067e24 */ /* 0x001fc4000f8e00ff */
[----:B------:R-:W-:Y:S02]  /*11fe0*/  IMAD.U32 R7, RZ, RZ, UR9 ;  /* 0x00000009ff077e24 */ /* 0x000fe4000f8e00ff */
[----:B---3--:R-:W-:Y:S01]  /*11ff0*/  IMAD.U32 R10, RZ, RZ, UR6 ;  /* 0x00000006ff0a7e24 */ /* 0x008fe2000f8e00ff */
[----:B------:R-:W-:-:S07]  /*12000*/  MOV R11, UR7 ;  /* 0x00000007000b7c02 */ /* 0x000fce0008000f00 */
[----:B------:R-:W-:-:S07]  /*12010*/  LEPC R20, `(.L_x_2543) ;  /* 0x000000001014794e */ /* 0x000fce0000000000 */
[----:B-1----:R-:W-:Y:S05]  /*12020*/  CALL.ABS.NOINC R14 ;  /* 0x000000000e007343 */ /* 0x002fea0003c00000 */
.L_x_2543:
[----:B------:R-:W2:Y:S02]  /*12030*/  LDCU.64 UR4, c[0x0][0x770] ;  /* 0x0000ee00ff0477ac */ /* 0x000ea40008000a00 */
[----:B--2---:R-:W-:-:S04]  /*12040*/  IADD3 R2, P0, PT, R2, UR4, RZ ;  /* 0x0000000402027c10 */ /* 0x004fc8000ff1e0ff */
[----:B------:R-:W-:-:S05]  /*12050*/  IADD3.X R3, PT, PT, RZ, UR5, RZ, P0, !PT ;  /* 0x00000005ff037c10 */ /* 0x000fca00087fe4ff */
[----:B------:R-:W-:Y:S01]  /*12060*/  STG.E.64 desc[UR36][R2.64], R16 ;  /* 0x0000001002007986 */ /* 0x000fe2000c101b24 */
[----:B------:R-:W-:Y:S05]  /*12070*/  EXIT ;  /* 0x000000000000794d */ /* 0x000fea0003800000 */
.L_x_2542:
[----:B------:R-:W-:Y:S01]  /*12080*/  MOV R0, 0x0 ;  /* 0x0000000000007802 */ /* 0x000fe20000000f00 */
[----:B------:R-:W2:Y:S01]  /*12090*/  LDCU.64 UR6, c[0x4][0x3c8] ;  /* 0x01007900ff0677ac */ /* 0x000ea20008000a00 */
[----:B01----:R-:W-:Y:S02]  /*120a0*/  HFMA2 R12, -RZ, RZ, 0, 5.9604644775390625e-08 ;  /* 0x00000001ff0c7431 */ /* 0x003fe400000001ff */
[----:B------:R-:W-:Y:S01]  /*120b0*/  IMAD.MOV.U32 R8, RZ, RZ, 0x2e9 ;  /* 0x000002e9ff087424 */ /* 0x000fe200078e00ff */
[----:B------:R0:W1:Y:S01]  /*120c0*/  LDC.64 R2, c[0x4][R0] ;  /* 0x0100000000027b82 */ /* 0x0000620000000a00 */
        /* <DEDUP_REMOVED lines=11> */
.L_x_2544:
[----:B------:R-:W-:Y:S05]  /*12180*/  EXIT ;  /* 0x000000000000794d */ /* 0x000fea0003800000 */
.L_x_2539:
[----:B------:R-:W2:Y:S02]  /*12190*/  LDCU.U8 UR4, c[0x0][0x7a1] ;  /* 0x0000f420ff0477ac */ /* 0x000ea40008000000 */
[----:B--2---:R-:W-:Y:S01]  /*121a0*/  UISETP.NE.AND UP0, UPT, UR4, URZ, UPT ;  /* 0x000000ff0400728c */ /* 0x004fe2000bf05270 */
[----:B------:R-:W-:Y:S10]  /*121b0*/  BRA.U !UP1, `(.L_x_2545) ;  /* 0x0000000109407547 */ /* 0x000ff4000b800000 */
[----:B01----:R-:W2:Y:S04]  /*121c0*/  LDG.E.64 R8, desc[UR36][R6.64] ;  /* 0x0000002406087981 */ /* 0x003ea8000c1e1b00 */
[----:B------:R-:W3:Y:S01]  /*121d0*/  LDG.E.64 R10, desc[UR36][R6.64+0x8] ;  /* 0x00000824060a7981 */ /* 0x000ee2000c1e1b00 */
[CC--:B--2---:R-:W-:Y:S02]  /*121e0*/  ISETP.NE.U32.AND P2, PT, R8.reuse, R4.reuse, PT ;  /* 0x000000040800720c */ /* 0x0c4fe40003f45070 */
[----:B------:R-:W-:Y:S02]  /*121f0*/  ISETP.GE.U32.AND P1, PT, R8, R4, PT ;  /* 0x000000040800720c */ /* 0x000fe40003f26070 */
[----:B------:R-:W-:Y:S02]  /*12200*/  ISETP.NE.AND.EX P2, PT, R9, R5, PT, P2 ;  /* 0x000000050900720c */ /* 0x000fe40003f45320 */
[----:B---3--:R-:W-:-:S02]  /*12210*/  ISETP.GE.U32.AND P0, PT, R10, R16, PT ;  /* 0x000000100a00720c */ /* 0x008fc40003f06070 */
[----:B------:R-:W-:Y:S02]  /*12220*/  ISETP.GE.AND.EX P1, PT, R9, R5, PT, P1 ;  /* 0x000000050900720c */ /* 0x000fe40003f26310 */
        /* <DEDUP_REMOVED lines=8> */
[----:B------:R-:W-:-:S07]  /*122b0*/  SEL R17, R17, R11, !P0 ;  /* 0x0000000b11117207 */ /* 0x000fce0004000000 */
.L_x_2545:
        /* <DEDUP_REMOVED lines=12> */
[----:B--2---:R-:W-:Y:S02]  /*12380*/  IMAD.U32 R4, RZ, RZ, UR4 ;  /* 0x00000004ff047e24 */ /* 0x004fe4000f8e00ff */
[----:B------:R-:W-:Y:S01]  /*12390*/  IMAD.U32 R5, RZ, RZ, UR5 ;  /* 0x00000005ff057e24 */ /* 0x000fe2000f8e00ff */
[----:B0-----:R-:W-:Y:S01]  /*123a0*/  MOV R6, UR6 ;  /* 0x0000000600067c02 */ /* 0x001fe20008000f00 */
[----:B------:R-:W-:-:S02]  /*123b0*/  IMAD.U32 R7, RZ, RZ, UR7 ;  /* 0x00000007ff077e24 */ /* 0x000fc4000f8e00ff */
[----:B---3--:R-:W-:Y:S02]  /*123c0*/  IMAD.U32 R10, RZ, RZ, UR8 ;  /* 0x00000008ff0a7e24 */ /* 0x008fe4000f8e00ff */
[----:B------:R-:W-:-:S07]  /*123d0*/  IMAD.U32 R11, RZ, RZ, UR9 ;  /* 0x00000009ff0b7e24 */ /* 0x000fce000f8e00ff */
[----:B------:R-:W-:-:S07]  /*123e0*/  LEPC R20, `(.L_x_2547) ;  /* 0x000000001014794e */ /* 0x000fce0000000000 */
[----:B-1----:R-:W-:Y:S05]  /*123f0*/  CALL.ABS.NOINC R14 ;  /* 0x000000000e007343 */ /* 0x002fea0003c00000 */
.L_x_2547:
[----:B------:R-:W2:Y:S02]  /*12400*/  LDCU.64 UR4, c[0x0][0x770] ;  /* 0x0000ee00ff0477ac */ /* 0x000ea40008000a00 */
[----:B--2---:R-:W-:-:S05]  /*12410*/  IADD3 R2, P0, PT, R2, UR4, RZ ;  /* 0x0000000402027c10 */ /* 0x004fca000ff1e0ff */
[----:B------:R-:W-:-:S05]  /*12420*/  IMAD.X R3, RZ, RZ, UR5, P0 ;  /* 0x00000005ff037e24 */ /* 0x000fca00080e06ff */
[----:B------:R-:W-:Y:S01]  /*12430*/  STG.E.64 desc[UR36][R2.64], R16 ;  /* 0x0000001002007986 */ /* 0x000fe2000c101b24 */
[----:B------:R-:W-:Y:S05]  /*12440*/  EXIT ;  /* 0x000000000000794d */ /* 0x000fea0003800000 */
.L_x_2546:
[----:B------:R-:W-:Y:S04]  /*12450*/  STG.E.64 desc[UR36][R6.64], R4 ;  /* 0x0000000406007986 */ /* 0x000fe8000c101b24 */
[----:B------:R-:W-:Y:S01]  /*12460*/  STG.E.64 desc[UR36][R6.64+0x8], R16 ;  /* 0x0000081006007986 */ /* 0x000fe2000c101b24 */
[----:B------:R-:W-:Y:S05]  /*12470*/  EXIT ;  /* 0x000000000000794d */ /* 0x000fea0003800000 */
.L_x_2517:
[----:B------:R-:W3:Y:S01]  /*12480*/  LDL.LU.64 R4, [R1+0x28] ;  /* 0x0000280001047983 */ /* 0x000ee20000300a00 */
        /* <DEDUP_REMOVED lines=8> */
[----:B----4-:R-:W-:Y:S02]  /*12510*/  ISETP.NE.AND P1, PT, R14, RZ, PT ;  /* 0x000000ff0e00720c */ /* 0x010fe40003f25270 */
[----:B0-----:R-:W-:-:S13]  /*12520*/  ISETP.NE.AND P0, PT, RZ, UR4, PT ;  /* 0x00000004ff007c0c */ /* 0x001fda000bf05270 */
        /* <DEDUP_REMOVED lines=12> */
[----:B------:R-:W-:Y:S02]  /*125f0*/  HFMA2 R13, -RZ, RZ, 0, 0 ;  /* 0x00000000ff0d7431 */ /* 0x000fe400000001ff */
[----:B------:R-:W-:Y:S01]  /*12600*/  IMAD.MOV.U32 R8, RZ, RZ, 0x2dd ;  /* 0x000002ddff087424 */ /* 0x000fe200078e00ff */
[----:B------:R3:W4:Y:S01]  /*12610*/  LDC.64 R14, c[0x4][R0] ;  /* 0x01000000000e7b82 */ /* 0x0007220000000a00 */
[----:B------:R-:W5:Y:S01]  /*12620*/  LDCU.64 UR6, c[0x4][0x3c0] ;  /* 0x01007800ff0677ac */ /* 0x000f620008000a00 */
[----:B------:R-:W-:Y:S01]  /*12630*/  IMAD.MOV.U32 R12, RZ, RZ, 0x1 ;  /* 0x00000001ff0c7424 */ /* 0x000fe200078e00ff */
[----:B------:R-:W2:Y:S01]  /*12640*/  LDCU.64 UR8, c[0x4][0x1d8] ;  /* 0x01003b00ff0877ac */ /* 0x000ea20008000a00 */
[----:B0-----:R-:W-:Y:S01]  /*12650*/  MOV R4, UR4 ;  /* 0x0000000400047c02 */ /* 0x001fe20008000f00 */
[----:B------:R-:W-:-:S02]  /*12660*/  IMAD.U32 R5, RZ, RZ, UR5 ;  /* 0x00000005ff057e24 */ /* 0x000fc4000f8e00ff */
[----:B-----5:R-:W-:Y:S02]  /*12670*/  IMAD.U32 R6, RZ, RZ, UR6 ;  /* 0x00000006ff067e24 */ /* 0x020fe4000f8e00ff */
[----:B------:R-:W-:Y:S01]  /*12680*/  IMAD.U32 R7, RZ, RZ, UR7 ;  /* 0x00000007ff077e24 */ /* 0x000fe2000f8e00ff */
[----:B--2---:R-:W-:Y:S01]  /*12690*/  MOV R10, UR8 ;  /* 0x00000008000a7c02 */ /* 0x004fe20008000f00 */
[----:B-1-3--:R-:W-:-:S07]  /*126a0*/  IMAD.U32 R11, RZ, RZ, UR9 ;  /* 0x00000009ff0b7e24 */ /* 0x00afce000f8e00ff */
[----:B------:R-:W-:-:S07]  /*126b0*/  LEPC R20, `(.L_x_2550) ;  /* 0x000000001014794e */ /* 0x000fce0000000000 */
[----:B----4-:R-:W-:Y:S05]  /*126c0*/  CALL.ABS.NOINC R14 ;  /* 0x000000000e007343 */ /* 0x010fea0003c00000 */
.L_x_2550:
[----:B------:R-:W-:-:S07]  /*126d0*/  CS2R R16, SRZ ;  /* 0x0000000000107805 */ /* 0x000fce000001ff00 */
.L_x_2549:
        /* <DEDUP_REMOVED lines=10> */
[----:B------:R-:W3:Y:S01]  /*12780*/  LDCU.64 UR6, c[0x4][0x3c0] ;  /* 0x01007800ff0677ac */ /* 0x000ee20008000a00 */
[----:B------:R-:W4:Y:S01]  /*12790*/  LDC.64 R14, c[0x4][R14] ;  /* 0x010000000e0e7b82 */ /* 0x000f220000000a00 */
[----:B------:R-:W-:Y:S01]  /*127a0*/  IMAD.MOV.U32 R13, RZ, RZ, RZ ;  /* 0x000000ffff0d7224 */ /* 0x000fe200078e00ff */
[----:B------:R-:W2:Y:S01]  /*127b0*/  LDCU.64 UR8, c[0x4][0x1b0] ;  /* 0x01003600ff0877ac */ /* 0x000ea20008000a00 */
[----:B0-----:R-:W-:Y:S02]  /*127c0*/  IMAD.U32 R4, RZ, RZ, UR4 ;  /* 0x00000004ff047e24 */ /* 0x001fe4000f8e00ff */
[----:B------:R-:W-:-:S02]  /*127d0*/  IMAD.U32 R5, RZ, RZ, UR5 ;  /* 0x00000005ff057e24 */ /* 0x000fc4000f8e00ff */
[----:B---3--:R-:W-:Y:S01]  /*127e0*/  IMAD.U32 R6, RZ, RZ, UR6 ;  /* 0x00000006ff067e24 */ /* 0x008fe2000f8e00ff */
[----:B------:R-:W-:Y:S01]  /*127f0*/  MOV R7, UR7 ;  /* 0x0000000700077c02 */ /* 0x000fe20008000f00 */
[----:B--2---:R-:W-:Y:S02]  /*12800*/  IMAD.U32 R10, RZ, RZ, UR8 ;  /* 0x00000008ff0a7e24 */ /* 0x004fe4000f8e00ff */
[----:B-1----:R-:W-:-:S07]  /*12810*/  IMAD.U32 R11, RZ, RZ, UR9 ;  /* 0x00000009ff0b7e24 */ /* 0x002fce000f8e00ff */
[----:B------:R-:W-:-:S07]  /*12820*/  LEPC R20, `(.L_x_2552) ;  /* 0x000000001014794e */ /* 0x000fce0000000000 */
[----:B----4-:R-:W-:Y:S05]  /*12830*/  CALL.ABS.NOINC R14 ;  /* 0x000000000e007343 */ /* 0x010fea0003c00000 */
.L_x_2552:
[----:B------:R-:W0:Y:S02]  /*12840*/  LDCU.64 UR4, c[0x0][0x770] ;  /* 0x0000ee00ff0477ac */ /* 0x000e240008000a00 */
[----:B0-----:R-:W-:-:S05]  /*12850*/  IADD3 R2, P0, PT, R2, UR4, RZ ;  /* 0x0000000402027c10 */ /* 0x001fca000ff1e0ff */
[----:B------:R-:W-:-:S05]  /*12860*/  IMAD.X R3, RZ, RZ, UR5, P0 ;  /* 0x00000005ff037e24 */ /* 0x000fca00080e06ff */
[----:B------:R-:W-:Y:S01]  /*12870*/  STG.E.64 desc[UR36][R2.64], R16 ;  /* 0x0000001002007986 */ /* 0x000fe2000c101b24 */
[----:B------:R-:W-:Y:S05]  /*12880*/  EXIT ;  /* 0x000000000000794d */ /* 0x000fea0003800000 */
.L_x_2551:
[----:B------:R-:W-:Y:S01]  /*12890*/  MOV R0, 0x0 ;  /* 0x0000000000007802 */ /* 0x000fe20000000f00 */
[----:B------:R-:W0:Y:S01]  /*128a0*/  LDCU.64 UR4, c[0x4][0x3c8] ;  /* 0x01007900ff0477ac */ /* 0x000e220008000a00 */
[----:B------:R-:W-:Y:S02]  /*128b0*/  HFMA2 R12, -RZ, RZ, 0, 5.9604644775390625e-08 ;  /* 0x00000001ff0c7431 */ /* 0x000fe400000001ff */
[----:B------:R-:W-:Y:S01]  /*128c0*/  IMAD.MOV.U32 R8, RZ, RZ, 0x2e9 ;  /* 0x000002e9ff087424 */ /* 0x000fe200078e00ff */
[----:B------:R3:W4:Y:S01]  /*128d0*/  LDC.64 R2, c[0x4][R0] ;  /* 0x0100000000027b82 */ /* 0x0007220000000a00 */
[----:B------:R-:W5:Y:S01]  /*128e0*/  LDCU.64 UR6, c[0x4][0x3c0] ;  /* 0x01007800ff0677ac */ /* 0x000f620008000a00 */
[----:B------:R-:W-:Y:S01]  /*128f0*/  IMAD.MOV.U32 R13, RZ, RZ, RZ ;  /* 0x000000ffff0d7224 */ /* 0x000fe200078e00ff */
[----:B------:R-:W2:Y:S01]  /*12900*/  LDCU.64 UR8, c[0x4][0x1b8] ;  /* 0x01003700ff0877ac */ /* 0x000ea20008000a00 */
[----:B0-----:R-:W-:Y:S01]  /*12910*/  IMAD.U32 R4, RZ, RZ, UR4 ;  /* 0x00000004ff047e24 */ /* 0x001fe2000f8e00ff */
[----:B------:R-:W-:Y:S01]  /*12920*/  MOV R5, UR5 ;  /* 0x0000000500057c02 */ /* 0x000fe20008000f00 */
[----:B-----5:R-:W-:-:S02]  /*12930*/  IMAD.U32 R6, RZ, RZ, UR6 ;  /* 0x00000006ff067e24 */ /* 0x020fc4000f8e00ff */
[----:B------:R-:W-:Y:S01]  /*12940*/  IMAD.U32 R7, RZ, RZ, UR7 ;  /* 0x00000007ff077e24 */ /* 0x000fe2000f8e00ff */
[----:B--2---:R-:W-:Y:S01]  /*12950*/  MOV R10, UR8 ;  /* 0x00000008000a7c02 */ /* 0x004fe20008000f00 */
[----:B-1-3--:R-:W-:-:S07]  /*12960*/  IMAD.U32 R11, RZ, RZ, UR9 ;  /* 0x00000009ff0b7e24 */ /* 0x00afce000f8e00ff */
[----:B------:R-:W-:-:S07]  /*12970*/  LEPC R20, `(.L_x_2553) ;  /* 0x000000001014794e */ /* 0x000fce0000000000 */
[----:B----4-:R-:W-:Y:S05]  /*12980*/  CALL.ABS.NOINC R2 ;  /* 0x0000000002007343 */ /* 0x010fea0003c00000 */
.L_x_2553:
[----:B------:R-:W-:Y:S05]  /*12990*/  EXIT ;  /* 0x000000000000794d */ /* 0x000fea0003800000 */
.L_x_2548:
[----:B------:R-:W0:Y:S02]  /*129a0*/  LDCU.U8 UR4, c[0x0][0x7a1] ;  /* 0x0000f420ff0477ac */ /* 0x000e240008000000 */
[----:B0-----:R-:W-:Y:S01]  /*129b0*/  UISETP.NE.AND UP0, UPT, UR4, URZ, UPT ;  /* 0x000000ff0400728c */ /* 0x001fe2000bf05270 */
[----:B------:R-:W-:Y:S10]  /*129c0*/  BRA.U !UP1, `(.L_x_2554) ;  /* 0x0000000109407547 */ /* 0x000ff4000b800000 */
[----:B------:R-:W3:Y:S04]  /*129d0*/  LDG.E.64 R4, desc[UR36][R6.64] ;  /* 0x0000002406047981 */ /* 0x000ee8000c1e1b00 */
[----:B-12---:R-:W2:Y:S01]  /*129e0*/  LDG.E.64 R10, desc[UR36][R6.64+0x8] ;  /* 0x00000824060a7981 */ /* 0x006ea2000c1e1b00 */
[CC--:B---3--:R-:W-:Y:S02]  /*129f0*/  ISETP.NE.U32.AND P2, PT, R4.reuse, R3.reuse, PT ;  /* 0x000000030400720c */ /* 0x0c8fe40003f45070 */
[----:B------:R-:W-:Y:S02]  /*12a00*/  ISETP.GE.U32.AND P1, PT, R4, R3, PT ;  /* 0x000000030400720c */ /* 0x000fe40003f26070 */
[----:B------:R-:W-:Y:S02]  /*12a10*/  ISETP.NE.AND.EX P2, PT, R5, R9, PT, P2 ;  /* 0x000000090500720c */ /* 0x000fe40003f45320 */
[----:B--2---:R-:W-:-:S02]  /*12a20*/  ISETP.GE.U32.AND P0, PT, R10, R16, PT ;  /* 0x000000100a00720c */ /* 0x004fc40003f06070 */
        /* <DEDUP_REMOVED lines=10> */
.L_x_2554:
[----:B------:R-:W-:Y:S01]  /*12ad0*/  IMAD.MOV.U32 R8, RZ, RZ, R3 ;  /* 0x000000ffff087224 */ /* 0x000fe200078e0003 */
[----:B------:R-:W-:Y:S06]  /*12ae0*/  BRA.U !UP0, `(.L_x_2555) ;  /* 0x0000000108607547 */ /* 0x000fec000b800000 */
[----:B------:R-:W0:Y:S02]  /*12af0*/  LDCU UR4, c[0x0][0x7a4] ;  /* 0x0000f480ff0477ac */ /* 0x000e240008000800 */
[----:B0-----:R-:W-:-:S09]  /*12b00*/  UISETP.NE.AND UP0, UPT, UR4, 0x1, UPT ;  /* 0x000000010400788c */ /* 0x001fd2000bf05270 */
[----:B------:R-:W-:Y:S05]  /*12b10*/  BRA.U !UP0, `(.L_x_2556) ;  /* 0x0000000108407547 */ /* 0x000fea000b800000 */
[----:B------:R-:W-:Y:S01]  /*12b20*/  MOV R14, 0x0 ;  /* 0x00000000000e7802 */ /* 0x000fe20000000f00 */
[----:B------:R-:W0:Y:S01]  /*12b30*/  LDCU.64 UR4, c[0x4][0x3d8] ;  /* 0x01007b00ff0477ac */ /* 0x000e220008000a00 */
[----:B------:R-:W-:Y:S02]  /*12b40*/  HFMA2 R8, -RZ, RZ, 0, 4.4763088226318359375e-05 ;  /* 0x000002efff087431 */ /* 0x000fe400000001ff */
[----:B------:R-:W-:Y:S01]  /*12b50*/  IMAD.MOV.U32 R12, RZ, RZ, 0x1 ;  /* 0x00000001ff0c7424 */ /* 0x000fe200078e00ff */
[----:B------:R-:W3:Y:S01]  /*12b60*/  LDCU.64 UR6, c[0x4][0x3c0] ;  /* 0x01007800ff0677ac */ /* 0x000ee20008000a00 */
[----:B------:R-:W4:Y:S01]  /*12b70*/  LDC.64 R14, c[0x4][R14] ;  /* 0x010000000e0e7b82 */ /* 0x000f220000000a00 */
[----:B------:R-:W-:Y:S01]  /*12b80*/  IMAD.MOV.U32 R13, RZ, RZ, RZ ;  /* 0x000000ffff0d7224 */ /* 0x000fe200078e00ff */
[----:B------:R-:W2:Y:S01]  /*12b90*/  LDCU.64 UR8, c[0x4][0x1b0] ;  /* 0x01003600ff0877ac */ /* 0x000ea20008000a00 */
[----:B0-----:R-:W-:Y:S01]  /*12ba0*/  MOV R4, UR4 ;  /* 0x0000000400047c02 */ /* 0x001fe20008000f00 */
[----:B------:R-:W-:-:S02]  /*12bb0*/  IMAD.U32 R5, RZ, RZ, UR5 ;  /* 0x00000005ff057e24 */ /* 0x000fc4000f8e00ff */
[----:B---3--:R-:W-:Y:S01]  /*12bc0*/  IMAD.U32 R6, RZ, RZ, UR6 ;  /* 0x00000006ff067e24 */ /* 0x008fe2000f8e00ff */
[----:B------:R-:W-:Y:S01]  /*12bd0*/  MOV R7, UR7 ;  /* 0x0000000700077c02 */ /* 0x000fe20008000f00 */
[----:B--2---:R-:W-:Y:S02]  /*12be0*/  IMAD.U32 R10, RZ, RZ, UR8 ;  /* 0x00000008ff0a7e24 */ /* 0x004fe4000f8e00ff */
[----:B-1----:R-:W-:-:S07]  /*12bf0*/  IMAD.U32 R11, RZ, RZ, UR9 ;  /* 0x00000009ff0b7e24 */ /* 0x002fce000f8e00ff */
[----:B------:R-:W-:-:S07]  /*12c00*/  LEPC R20, `(.L_x_2556) ;  /* 0x000000001014794e */ /* 0x000fce0000000000 */
[----:B----4-:R-:W-:Y:S05]  /*12c10*/  CALL.ABS.NOINC R14 ;  /* 0x000000000e007343 */ /* 0x010fea0003c00000 */
.L_x_2556:
[----:B------:R-:W0:Y:S02]  /*12c20*/  LDCU.64 UR4, c[0x0][0x770] ;  /* 0x0000ee00ff0477ac */ /* 0x000e240008000a00 */
[----:B0-----:R-:W-:-:S04]  /*12c30*/  IADD3 R2, P0, PT, R2, UR4, RZ ;  /* 0x0000000402027c10 */ /* 0x001fc8000ff1e0ff */
[----:B------:R-:W-:-:S05]  /*12c40*/  IADD3.X R3, PT, PT, RZ, UR5, RZ, P0, !PT ;  /* 0x00000005ff037c10 */ /* 0x000fca00087fe4ff */
[----:B------:R-:W-:Y:S01]  /*12c50*/  STG.E.64 desc[UR36][R2.64], R16 ;  /* 0x0000001002007986 */ /* 0x000fe2000c101b24 */
[----:B------:R-:W-:Y:S05]  /*12c60*/  EXIT ;  /* 0x000000000000794d */ /* 0x000fea0003800000 */
.L_x_2555:
[----:B------:R-:W-:Y:S04]  /*12c70*/  STG.E.64 desc[UR36][R6.64], R8 ;  /* 0x0000000806007986 */ /* 0x000fe8000c101b24 */
[----:B------:R-:W-:Y:S01]  /*12c80*/  STG.E.64 desc[UR36][R6.64+0x8], R16 ;  /* 0x0000081006007986 */ /* 0x000fe2000c101b24 */
[----:B------:R-:W-:Y:S05]  /*12c90*/  EXIT ;  /* 0x000000000000794d */ /* 0x000fea0003800000 */
        .weak           $__internal_9_$__cuda_sm20_div_u64
        .type           $__internal_9_$__cuda_sm20_div_u64,@function
        .size           $__internal_9_$__cuda_sm20_div_u64,(.L_x_6061 - $__internal_9_$__cuda_sm20_div_u64)
$__internal_9_$__cuda_sm20_div_u64:
        /* <DEDUP_REMOVED lines=46> */
[----:B------:R-:W-:Y:S02]  /*12f80*/  IADD3.X R15, PT, PT, ~R7, R5, RZ, P0, !PT ;  /* 0x00000005070f7210 */ /* 0x000fe400007fe5ff */
[----:B------:R-:W-:Y:S02]  /*12f90*/  ISETP.GE.U32.AND P0, PT, R16, R11, PT ;  /* 0x0000000b1000720c */ /* 0x000fe40003f06070 */
[----:B------:R-:W-:Y:S02]  /*12fa0*/  IADD3 R5, P2, PT, R10, 0x1, RZ ;  /* 0x000000010a057810 */ /* 0x000fe40007f5e0ff */
[----:B------:R-:W-:Y:S02]  /*12fb0*/  IADD3 R4, P1, PT, -R11, R16, RZ ;  /* 0x000000100b047210 */ /* 0x000fe40007f3e1ff */
[C---:B------:R-:W-:Y:S01]  /*12fc0*/  ISETP.GE.U32.AND.EX P0, PT, R15.reuse, RZ, PT, P0 ;  /* 0x000000ff0f00720c */ /* 0x040fe20003f06100 */
[----:B------:R-:W-:Y:S01]  /*12fd0*/  IMAD.X R7, RZ, RZ, R12, P2 ;  /* 0x000000ffff077224 */ /* 0x000fe200010e060c */
[----:B------:R-:W-:-:S02]  /*12fe0*/  IADD3.X R6, PT, PT, R15, -0x1, RZ, P1, !PT ;  /* 0xffffffff0f067810 */ /* 0x000fc40000ffe4ff */
[----:B------:R-:W-:Y:S02]  /*12ff0*/  SEL R4, R4, R16, P0 ;  /* 0x0000001004047207 */ /* 0x000fe40000000000 */
[----:B------:R-:W-:Y:S02]  /*13000*/  SEL R5, R5, R10, P0 ;  /* 0x0000000a05057207 */ /* 0x000fe40000000000 */
[----:B------:R-:W-:Y:S02]  /*13010*/  SEL R10, R6, R15, P0 ;  /* 0x0000000f060a7207 */ /* 0x000fe40000000000 */
[----:B------:R-:W-:Y:S02]  /*13020*/  SEL R12, R7, R12, P0 ;  /* 0x0000000c070c7207 */ /* 0x000fe40000000000 */
[----:B------:R-:W-:Y:S02]  /*13030*/  ISETP.GE.U32.AND P0, PT, R4, R11, PT ;  /* 0x0000000b0400720c */ /* 0x000fe40003f06070 */
[----:B------:R-:W-:-:S02]  /*13040*/  IADD3 R6, P2, PT, R5, 0x1, RZ ;  /* 0x0000000105067810 */ /* 0x000fc40007f5e0ff */
[----:B------:R-:W-:Y:S02]  /*13050*/  ISETP.GE.U32.AND.EX P0, PT, R10, RZ, PT, P0 ;  /* 0x000000ff0a00720c */ /* 0x000fe40003f06100 */
[----:B------:R-:W-:Y:S01]  /*13060*/  ISETP.NE.U32.AND P1, PT, R11, RZ, PT ;  /* 0x000000ff0b00720c */ /* 0x000fe20003f25070 */
[----:B------:R-:W-:Y:S01]  /*13070*/  IMAD.X R7, RZ, RZ, R12, P2 ;  /* 0x000000ffff077224 */ /* 0x000fe200010e060c */
[----:B------:R-:W-:Y:S01]  /*13080*/  SEL R6, R6, R5, P0 ;  /* 0x0000000506067207 */ /* 0x000fe20000000000 */
[----:B------:R-:W-:Y:S01]  /*13090*/  IMAD.MOV.U32 R5, RZ, RZ, 0x0 ;  /* 0x00000000ff057424 */ /* 0x000fe200078e00ff */
[----:B------:R-:W-:Y:S02]  /*130a0*/  MOV R4, R8 ;  /* 0x0000000800047202 */ /* 0x000fe40000000f00 */
[----:B------:R-:W-:Y:S02]  /*130b0*/  ISETP.NE.AND.EX P1, PT, RZ, RZ, PT, P1 ;  /* 0x000000ffff00720c */ /* 0x000fe40003f25310 */
[----:B------:R-:W-:-:S02]  /*130c0*/  SEL R7, R7, R12, P0 ;  /* 0x0000000c07077207 */ /* 0x000fc40000000000 */
[----:B------:R-:W-:Y:S02]  /*130d0*/  SEL R6, R6, 0xffffffff, P1 ;  /* 0xffffffff06067807 */ /* 0x000fe40000800000 */
[----:B------:R-:W-:Y:S01]  /*130e0*/  SEL R7, R7, 0xffffffff, P1 ;  /* 0xffffffff07077807 */ /* 0x000fe20000800000 */
[----:B------:R-:W-:Y:S06]  /*130f0*/  RET.REL.NODEC R4 `(_ZN2at6native13reduce_kernelILi512ELi1ENS0_8ReduceOpIlNS0_9ArgMinOpsIlEEjlLi4ELi4EEEEEvT1_) ;  /* 0xfffffecc04c07950 */ /* 0x000fec0003c3ffff */
.L_x_2557:
        /* <DEDUP_REMOVED lines=16> */
.L_x_6061:


//--------------------- .text._ZN2at6native13reduce_kernelILi256ELi2ENS0_8ReduceOpIlNS0_9ArgMinOpsIlEEjlLi4ELi4EEEEEvT1_ --------------------------
	.section	.text._ZN2at6native13reduce_kernelILi256ELi2ENS0_8ReduceOpIlNS0_9ArgMinOpsIlEEjlLi4ELi4EEEEEvT1_,"ax",@progbits
	.align	128
        .global         _ZN2at6native13reduce_kernelILi256ELi2ENS0_8ReduceOpIlNS0_9ArgMinOpsIlEEjlLi4ELi4EEEEEvT1_
        .type           _ZN2at6native13reduce_kernelILi256ELi2ENS0_8ReduceOpIlNS0_9ArgMinOpsIlEEjlLi4ELi4EEEEEvT1_,@function
        .size           _ZN2at6native13reduce_kernelILi256ELi2ENS0_8ReduceOpIlNS0_9ArgMinOpsIlEEjlLi4ELi4EEEEEvT1_,(.L_x_6062 - _ZN2at6native13reduce_kernelILi256ELi2ENS0_8ReduceOpIlNS0_9ArgMinOpsIlEEjlLi4ELi4EEEEEvT1_)
        .other          _ZN2at6native13reduce_kernelILi256ELi2ENS0_8ReduceOpIlNS0_9ArgMinOpsIlEEjlLi4ELi4EEEEEvT1_,@"STO_CUDA_ENTRY STV_DEFAULT"
_ZN2at6native13reduce_kernelILi256ELi2ENS0_8ReduceOpIlNS0_9ArgMinOpsIlEEjlLi4ELi4EEEEEvT1_:
.text._ZN2at6native13reduce_kernelILi256ELi2ENS0_8ReduceOpIlNS0_9ArgMinOpsIlEEjlLi4ELi4EEEEEvT1_:
        /* <DEDUP_REMOVED lines=299> */
.L_x_2558:
[----:B------:R-:W2:Y:S01]  /*12b0*/  LDL.64 R4, [R1+0x20] ;  /* 0x0000200001047983 */ /* 0x000ea20000100a00 */
[----:B------:R-:W1:Y:S01]  /*12c0*/  LDCU UR5, c[0x0][0x39c] ;  /* 0x00007380ff0577ac */ /* 0x000e620008000800 */
[----:B------:R-:W-:Y:S01]  /*12d0*/  BSSY.RECONVERGENT B6, `(.L_x_2559) ;  /* 0x0000ebb000067945 */ /* 0x000fe20003800200 */
[----:B------:R-:W-:Y:S01]  /*12e0*/  CS2R R18, SRZ ;  /* 0x0000000000127805 */ /* 0x000fe2000001ff00 */
[----:B------:R-:W-:Y:S01]  /*12f0*/  IMAD.MOV.U32 R3, RZ, RZ, RZ ;  /* 0x000000ffff037224 */ /* 0x000fe200078e00ff */
[----:B------:R-:W2:Y:S01]  /*1300*/  LDCU UR4, c[0x0][0x3a0] ;  /* 0x00007400ff0477ac */ /* 0x000ea20008000800 */
[----:B------:R-:W-:Y:S01]  /*1310*/  MOV R0, RZ ;  /* 0x000000ff00007202 */ /* 0x000fe20000000f00 */
[----:B------:R-:W-:Y:S01]  /*1320*/  IMAD.MOV.U32 R45, RZ, RZ, RZ ;  /* 0x000000ffff2d7224 */ /* 0x000fe200078e00ff */
[----:B------:R-:W3:Y:S01]  /*1330*/  LDCU.64 UR36, c[0x0][0x358] ;  /* 0x00006b00ff2477ac */ /* 0x000ee20008000a00 */
[----:B------:R-:W-:Y:S02]  /*1340*/  IMAD.MOV.U32 R29, RZ, RZ, RZ ;  /* 0x000000ffff1d7224 */ /* 0x000fe400078e00ff */
[----:B-1----:R-:W-:-:S05]  /*1350*/  IMAD.U32 R54, RZ, RZ, UR5 ;  /* 0x00000005ff367e24 */ /* 0x002fca000f8e00ff */
[----:B------:R-:W-:-:S04]  /*1360*/  ISETP.GE.U32.AND P0, PT, R2, R54, PT ;  /* 0x000000360200720c */ /* 0x000fc80003f06070 */
[----:B--2---:R-:W-:Y:S02]  /*1370*/  ISETP.GE.U32.OR P0, PT, R5, UR4, P0 ;  /* 0x0000000405007c0c */ /* 0x004fe40008706470 */
[----:B------:R-:W-:-:S11]  /*1380*/  CS2R R4, SRZ ;  /* 0x0000000000047805 */ /* 0x000fd6000001ff00 */
[----:B---3--:R-:W-:Y:S05]  /*1390*/  @P0 BRA `(.L_x_2560) ;  /* 0x000000e800b80947 */ /* 0x008fea0003800000 */
[----:B------:R-:W1:Y:S01]  /*13a0*/  LDC.64 R58, c[0x0][0x768] ;  /* 0x0001da00ff3a7b82 */ /* 0x000e620000000a00 */
[----:B------:R-:W2:Y:S02]  /*13b0*/  LDCU.U8 UR4, c[0x0][0x3d0] ;  /* 0x00007a00ff0477ac */ /* 0x000ea40008000000 */
[----:B--2---:R-:W-:Y:S01]  /*13c0*/  UISETP.NE.AND UP0, UPT, UR4, URZ, UPT ;  /* 0x000000ff0400728c */ /* 0x004fe2000bf05270 */
[----:B-1----:R-:W-:-:S05]  /*13d0*/  IADD3 R52, P0, PT, R57, R58, RZ ;  /* 0x0000003a39347210 */ /* 0x002fca0007f1e0ff */
[----:B------:R-:W-:-:S03]  /*13e0*/  IMAD.X R0, RZ, RZ, R59, P0 ;  /* 0x000000ffff007224 */ /* 0x000fc600000e063b */
[----:B------:R-:W-:Y:S05]  /*13f0*/  BRA.U !UP0, `(.L_x_2561) ;  /* 0x0000000d08f87547 */ /* 0x000fea000b800000 */
[----:B------:R-:W-:Y:S01]  /*1400*/  MOV R2, 0x0 ;  /* 0x0000000000027802 */ /* 0x000fe20000000f00 */
[----:B------:R-:W1:Y:S01]  /*1410*/  LDCU.64 UR6, c[0x4][0x3b8] ;  /* 0x01007700ff0677ac */ /* 0x000e620008000a00 */
[----:B------:R-:W-:Y:S02]  /*1420*/  IMAD.MOV.U32 R53, RZ, RZ, R0 ;  /* 0x000000ffff357224 */ /* 0x000fe400078e0000 */
[----:B------:R-:W-:Y:S01]  /*1430*/  IMAD.MOV.U32 R8, RZ, RZ, 0x1e3 ;  /* 0x000001e3ff087424 */ /* 0x000fe200078e00ff */
[----:B------:R-:W2:Y:S01]  /*1440*/  LDCU.64 UR8, c[0x4][0x3c0] ;  /* 0x01007800ff0877ac */ /* 0x000ea20008000a00 */
[----:B------:R-:W3:Y:S01]  /*1450*/  LDC.64 R2, c[0x4][R2] ;  /* 0x0100000002027b82 */ /* 0x000ee20000000a00 */
[----:B------:R-:W-:Y:S01]  /*1460*/  IMAD.MOV.U32 R12, RZ, RZ, 0x1 ;  /* 0x00000001ff0c7424 */ /* 0x000fe200078e00ff */
[----:B------:R-:W4:Y:S01]  /*1470*/  LDCU.64 UR10, c[0x4][0x1c0] ;  /* 0x01003800ff0a77ac */ /* 0x000f220008000a00 */
[----:B------:R-:W-:Y:S01]  /*1480*/  IMAD.MOV.U32 R13, RZ, RZ, RZ ;  /* 0x000000ffff0d7224 */ /* 0x000fe200078e00ff */
[----:B------:R-:W5:Y:S01]  /*1490*/  LDCU UR4, c[0x0][0x39c] ;  /* 0x00007380ff0477ac */ /* 0x000f620008000800 */
[----:B-1----:R-:W-:-:S02]  /*14a0*/  IMAD.U32 R4, RZ, RZ, UR6 ;  /* 0x00000006ff047e24 */ /* 0x002fc4000f8e00ff */
[----:B------:R-:W-:Y:S02]  /*14b0*/  IMAD.U32 R5, RZ, RZ, UR7 ;  /* 0x00000007ff057e24 */ /* 0x000fe4000f8e00ff */
[----:B--2---:R-:W-:Y:S02]  /*14c0*/  IMAD.U32 R6, RZ, RZ, UR8 ;  /* 0x00000008ff067e24 */ /* 0x004fe4000f8e00ff */
[----:B0-----:R-:W-:Y:S02]  /*14d0*/  IMAD.U32 R7, RZ, RZ, UR9 ;  /* 0x00000009ff077e24 */ /* 0x001fe4000f8e00ff */
[----:B----4-:R-:W-:Y:S02]  /*14e0*/  IMAD.U32 R10, RZ, RZ, UR10 ;  /* 0x0000000aff0a7e24 */ /* 0x010fe4000f8e00ff */
[----:B------:R-:W-:Y:S01]  /*14f0*/  IMAD.U32 R11, RZ, RZ, UR11 ;  /* 0x0000000bff0b7e24 */ /* 0x000fe2000f8e00ff */
[----:B-----5:R-:W-:-:S07]  /*1500*/  MOV R16, UR4 ;  /* 0x0000000400107c02 */ /* 0x020fce0008000f00 */
[----:B------:R-:W-:-:S07]  /*1510*/  LEPC R20, `(.L_x_2562) ;  /* 0x000000001014794e */ /* 0x000fce0000000000 */
[----:B---3--:R-:W-:Y:S05]  /*1520*/  CALL.ABS.NOINC R2 ;  /* 0x0000000002007343 */ /* 0x008fea0003c00000 */
.L_x_2562:
[----:B------:R-:W0:Y:S01]  /*1530*/  LDC R25, c[0x0][0x388] ;  /* 0x0000e200ff197b82 */ /* 0x000e220000000800 */
[----:B------:R-:W-:Y:S01]  /*1540*/  SHF.R.U32.HI R0, RZ, 0x3, R52 ;  /* 0x00000003ff007819 */ /* 0x000fe20000011634 */
[----:B------:R-:W-:Y:S01]  /*1550*/  BSSY.RECONVERGENT B0, `(.L_x_2563) ;  /* 0x0000043000007945 */ /* 0x000fe20003800200 */
[----:B------:R-:W-:Y:S02]  /*1560*/  IMAD.MOV.U32 R28, RZ, RZ, RZ ;  /* 0x000000ffff1c7224 */ /* 0x000fe400078e00ff */
[----:B------:R-:W-:-:S03]  /*1570*/  LOP3.LUT P0, R20, R0, 0x3, RZ, 0xc0, !PT ;  /* 0x0000000300147812 */ /* 0x000fc6000780c0ff */
[----:B------:R-:W1:Y:S08]  /*1580*/  LDC R23, c[0x0][0x38c] ;  /* 0x0000e300ff177b82 */ /* 0x000e700000000800 */
[----:B------:R-:W2:Y:S08]  /*1590*/  LDC R27, c[0x0][0x390] ;  /* 0x0000e400ff1b7b82 */ /* 0x000eb00000000800 */
[----:B------:R-:W3:Y:S01]  /*15a0*/  LDC R31, c[0x0][0x394] ;  /* 0x0000e500ff1f7b82 */ /* 0x000ee20000000800 */
[----:B0-----:R-:W-:-:S02]  /*15b0*/  IMAD.MOV.U32 R13, RZ, RZ, R25 ;  /* 0x000000ffff0d7224 */ /* 0x001fc400078e0019 */
[----:B------:R-:W-:Y:S02]  /*15c0*/  IMAD.MOV.U32 R15, RZ, RZ, R25 ;  /* 0x000000ffff0f7224 */ /* 0x000fe400078e0019 */
[--C-:B-1----:R-:W-:Y:S02]  /*15d0*/  IMAD.MOV.U32 R29, RZ, RZ, R23.reuse ;  /* 0x000000ffff1d7224 */ /* 0x102fe400078e0017 */
[----:B------:R-:W-:Y:S02]  /*15e0*/  IMAD.MOV.U32 R21, RZ, RZ, R23 ;  /* 0x000000ffff157224 */ /* 0x000fe400078e0017 */
[--C-:B--2---:R-:W-:Y:S02]  /*15f0*/  IMAD.MOV.U32 R0, RZ, RZ, R27.reuse ;  /* 0x000000ffff007224 */ /* 0x104fe400078e001b */
[----:B------:R-:W-:Y:S02]  /*1600*/  IMAD.MOV.U32 R14, RZ, RZ, R27 ;  /* 0x000000ffff0e7224 */ /* 0x000fe400078e001b */
[----:B---3--:R-:W-:-:S02]  /*1610*/  IMAD.MOV.U32 R45, RZ, RZ, R31 ;  /* 0x000000ffff2d7224 */ /* 0x008fc400078e001f */
[----:B------:R-:W-:Y:S01]  /*1620*/  IMAD.MOV.U32 R12, RZ, RZ, R31 ;  /* 0x000000ffff0c7224 */ /* 0x000fe200078e001f */
[----:B------:R-:W-:Y:S06]  /*1630*/  @!P0 BRA `(.L_x_2564) ;  /* 0x0000000000d08947 */ /* 0x000fec0003800000 */
[----:B------:R-:W0:Y:S01]  /*1640*/  LDC R3, c[0x0][0x39c] ;  /* 0x0000e700ff037b82 */ /* 0x000e220000000800 */
[C---:B------:R-:W-:Y:S01]  /*1650*/  ISETP.GT.U32.AND P0, PT, R17.reuse, 0x3, PT ;  /* 0x000000031100780c */ /* 0x040fe20003f04070 */
[----:B------:R-:W-:Y:S01]  /*1660*/  IMAD.MOV R5, RZ, RZ, -R20 ;  /* 0x000000ffff057224 */ /* 0x000fe200078e0a14 */
[----:B------:R-:W-:Y:S01]  /*1670*/  BSSY.RECONVERGENT B1, `(.L_x_2565) ;  /* 0x000002e000017945 */ /* 0x000fe20003800200 */
[----:B------:R-:W-:Y:S01]  /*1680*/  IMAD.MOV.U32 R15, RZ, RZ, R25 ;  /* 0x000000ffff0f7224 */ /* 0x000fe200078e0019 */
[----:B------:R-:W-:Y:S01]  /*1690*/  ISETP.LT.U32.OR P0, PT, R17, R20, P0 ;  /* 0x000000141100720c */ /* 0x000fe20000701470 */
[----:B------:R-:W-:Y:S01]  /*16a0*/  IMAD.WIDE R4, R5, 0x8, R52 ;  /* 0x0000000805047825 */ /* 0x000fe200078e0234 */
[----:B------:R-:W-:-:S03]  /*16b0*/  MOV R12, R31 ;  /* 0x0000001f000c7202 */ /* 0x000fc60000000f00 */
[----:B------:R-:W-:Y:S01]  /*16c0*/  IMAD.MOV.U32 R21, RZ, RZ, R23 ;  /* 0x000000ffff157224 */ /* 0x000fe200078e0017 */
[----:B------:R-:W-:Y:S01]  /*16d0*/  IADD3 R52, P3, PT, R4, 0x20, RZ ;  /* 0x0000002004347810 */ /* 0x000fe20007f7e0ff */
[----:B------:R-:W-:Y:S01]  /*16e0*/  IMAD.MOV.U32 R14, RZ, RZ, R27 ;  /* 0x000000ffff0e7224 */ /* 0x000fe200078e001b */
[----:B0-----:R-:W-:-:S05]  /*16f0*/  IADD3 R16, PT, PT, R20, -0x4, R3 ;  /* 0xfffffffc14107810 */ /* 0x001fca0007ffe003 */
[----:B------:R-:W-:Y:S06]  /*1700*/  @P0 BRA `(.L_x_2566) ;  /* 0x0000000000900947 */ /* 0x000fec0003800000 */
        /* <DEDUP_REMOVED lines=8> */
[----:B------:R-:W0:Y:S02]  /*1790*/  LDCU UR4, c[0x0][0x3b8] ;  /* 0x00007700ff0477ac */ /* 0x000e240008000800 */
[----:B0-----:R-:W-:-:S04]  /*17a0*/  ISETP.NE.AND P0, PT, RZ, UR4, PT ;  /* 0x00000004ff007c0c */ /* 0x001fc8000bf05270 */
[----:B------:R-:W-:-:S13]  /*17b0*/  ISETP.NE.AND P0, PT, R22, RZ, P0 ;  /* 0x000000ff1600720c */ /* 0x000fda0000705270 */
[C---:B------:R-:W-:Y:S01]  /*17c0*/  @!P0 IMAD.WIDE.U32 R2, R17.reuse, 0x8, R4 ;  /* 0x0000000811028825 */ /* 0x040fe200078e0004 */
[----:B------:R-:W0:Y:S05]  /*17d0*/  @!P0 LDC.64 R8, c[0x0][0x388] ;  /* 0x0000e200ff088b82 */ /* 0x000e2a0000000a00 */
[----:B------:R-:W0:Y:S01]  /*17e0*/  @!P0 LDG.E.64 R2, desc[UR36][R2.64] ;  /* 0x0000002402028981 */ /* 0x000e22000c1e1b00 */
[----:B------:R-:W-:Y:S01]  /*17f0*/  @!P0 IMAD.IADD R7, R17, 0x1, -R20 ;  /* 0x0000000111078824 */ /* 0x000fe200078e0a14 */
[----:B------:R-:W-:Y:S01]  /*1800*/  PLOP3.LUT P4, PT, PT, PT, PT, 0x8, 0x80 ;  /* 0x000000000080781c */ /* 0x000fe20003f8e170 */
[----:B------:R-:W1:Y:S01]  /*1810*/  @!P0 LDC.64 R10, c[0x0][0x390] ;  /* 0x0000e400ff0a8b82 */ /* 0x000e620000000a00 */
[----:B------:R-:W-:-:S02]  /*1820*/  IMAD.MOV.U32 R15, RZ, RZ, R25 ;  /* 0x000000ffff0f7224 */ /* 0x000fc400078e0019 */
[----:B------:R-:W-:Y:S02]  /*1830*/  IMAD.MOV.U32 R21, RZ, RZ, R23 ;  /* 0x000000ffff157224 */ /* 0x000fe400078e0017 */
[----:B------:R-:W-:Y:S02]  /*1840*/  IMAD.MOV.U32 R14, RZ, RZ, R27 ;  /* 0x000000ffff0e7224 */ /* 0x000fe400078e001b */
[----:B------:R-:W-:Y:S01]  /*1850*/  IMAD.MOV.U32 R12, RZ, RZ, R31 ;  /* 0x000000ffff0c7224 */ /* 0x000fe200078e001f */
[CC--:B0-----:R-:W-:Y:S02]  /*1860*/  @!P0 ISETP.NE.U32.AND P1, PT, R2.reuse, R8.reuse, PT ;  /* 0x000000080200820c */ /* 0x0c1fe40003f25070 */
[----:B------:R-:W-:Y:S02]  /*1870*/  @!P0 ISETP.GT.U32.AND P2, PT, R2, R8, PT ;  /* 0x000000080200820c */ /* 0x000fe40003f44070 */
[CC--:B------:R-:W-:Y:S02]  /*1880*/  @!P0 ISETP.NE.AND.EX P1, PT, R3.reuse, R9.reuse, PT, P1 ;  /* 0x000000090300820c */ /* 0x0c0fe40003f25310 */
[----:B------:R-:W-:-:S02]  /*1890*/  @!P0 ISETP.GT.AND.EX P2, PT, R3, R9, PT, P2 ;  /* 0x000000090300820c */ /* 0x000fc40003f44320 */
[----:B------:R-:W-:Y:S02]  /*18a0*/  @!P0 PLOP3.LUT P4, PT, P1, PT, PT, 0x80, 0x8 ;  /* 0x000000000008881c */ /* 0x000fe40000f8f070 */
[----:B-1----:R-:W-:-:S04]  /*18b0*/  @!P0 ISETP.GT.U32.AND P1, PT, R7, R10, PT ;  /* 0x0000000a0700820c */ /* 0x002fc80003f24070 */
[----:B------:R-:W-:-:S04]  /*18c0*/  @!P0 ISETP.GT.AND.EX P1, PT, RZ, R11, PT, P1 ;  /* 0x0000000bff00820c */ /* 0x000fc80003f24310 */
[----:B------:R-:W-:-:S03]  /*18d0*/  @!P0 SEL R6, RZ, 0xffffffff, P1 ;  /* 0xffffffffff068807 */ /* 0x000fc60000800000 */
[----:B------:R-:W-:-:S04]  /*18e0*/  @P4 SEL R6, RZ, 0xffffffff, P2 ;  /* 0xffffffffff064807 */ /* 0x000fc80001000000 */
[----:B------:R-:W-:-:S04]  /*18f0*/  @!P0 LOP3.LUT R6, R6, 0x1, RZ, 0xc0, !PT ;  /* 0x0000000106068812 */ /* 0x000fc800078ec0ff */
[----:B------:R-:W-:-:S04]  /*1900*/  @!P0 ISETP.NE.U32.AND P1, PT, R6, 0x1, PT ;  /* 0x000000010600880c */ /* 0x000fc80003f25070 */
[----:B------:R-:W-:Y:S02]  /*1910*/  @!P0 SEL R15, R2, R8, !P1 ;  /* 0x00000008020f8207 */ /* 0x000fe40004800000 */
[----:B------:R-:W-:Y:S02]  /*1920*/  @!P0 SEL R21, R3, R9, !P1 ;  /* 0x0000000903158207 */ /* 0x000fe40004800000 */
[----:B------:R-:W-:Y:S02]  /*1930*/  @!P0 SEL R14, R7, R10, !P1 ;  /* 0x0000000a070e8207 */ /* 0x000fe40004800000 */
[----:B------:R-:W-:-:S07]  /*1940*/  @!P0 SEL R12, R11, RZ, P1 ;  /* 0x000000ff0b0c8207 */ /* 0x000fce0000800000 */
.L_x_2566:
[----:B------:R-:W-:Y:S05]  /*1950*/  BSYNC.RECONVERGENT B1 ;  /* 0x0000000000017941 */ /* 0x000fea0003800200 */
.L_x_2565:
[----:B------:R-:W-:Y:S01]  /*1960*/  IMAD.X R53, RZ, RZ, R5, P3 ;  /* 0x000000ffff357224 */ /* 0x000fe200018e0605 */
[----:B------:R-:W-:-:S07]  /*1970*/  IADD3 R28, PT, PT, -R20, 0x4, RZ ;  /* 0x00000004141c7810 */ /* 0x000fce0007ffe1ff */
.L_x_2564:
[----:B------:R-:W-:Y:S05]  /*1980*/  BSYNC.RECONVERGENT B0 ;  /* 0x0000000000007941 */ /* 0x000fea0003800200 */
.L_x_2563:
        /* <DEDUP_REMOVED lines=8> */
[----:B------:R-:W-:Y:S01]  /*1a10*/  ISETP.NE.AND P0, PT, R24, RZ, P0 ;  /* 0x000000ff1800720c */ /* 0x000fe20000705270 */
[----:B------:R-:W-:Y:S02]  /*1a20*/  IMAD.MOV.U32 R2, RZ, RZ, R52 ;  /* 0x000000ffff027224 */ /* 0x000fe400078e0034 */
[----:B-1----:R-:W-:Y:S01]  /*1a30*/  IMAD R33, R22, R6, R5 ;  /* 0x0000000616217224 */ /* 0x002fe200078e0205 */
[----:B------:R-:W-:Y:S01]  /*1a40*/  ISETP.NE.AND P1, PT, R6, RZ, PT ;  /* 0x000000ff0600720c */ /* 0x000fe20003f25270 */
[----:B------:R-:W-:Y:S02]  /*1a50*/  IMAD.MOV.U32 R24, RZ, RZ, R23 ;  /* 0x000000ffff187224 */ /* 0x000fe400078e0017 */
[----:B------:R-:W-:Y:S01]  /*1a60*/  IMAD.SHL.U32 R4, R33, 0x4, RZ ;  /* 0x0000000421047824 */ /* 0x000fe200078e00ff */
[----:B------:R-:W-:Y:S01]  /*1a70*/  ISETP.NE.AND P1, PT, R22, RZ, P1 ;  /* 0x000000ff1600720c */ /* 0x000fe20000f25270 */
[----:B------:R-:W-:-:S02]  /*1a80*/  IMAD.MOV.U32 R22, RZ, RZ, R27 ;  /* 0x000000ffff167224 */ /* 0x000fc400078e001b */
[----:B------:R-:W-:Y:S01]  /*1a90*/  VIADD R3, R4, 0x3 ;  /* 0x0000000304037836 */ /* 0x000fe20000000000 */
[----:B------:R-:W-:-:S04]  /*1aa0*/  PLOP3.LUT P0, PT, P0, P1, PT, 0xf8, 0x8f ;  /* 0x00000000008f781c */ /* 0x000fc80000703f70 */
[----:B------:R-:W-:Y:S02]  /*1ab0*/  ISETP.GE.U32.AND P2, PT, R3, R16, PT ;  /* 0x000000100300720c */ /* 0x000fe40003f46070 */
[----:B------:R-:W-:-:S11]  /*1ac0*/  MOV R3, R53 ;  /* 0x0000003500037202 */ /* 0x000fd60000000f00 */
[----:B------:R-:W-:Y:S05]  /*1ad0*/  @P2 BRA `(.L_x_2568) ;  /* 0x0000000400242947 */ /* 0x000fea0003800000 */
[----:B------:R-:W-:Y:S02]  /*1ae0*/  IMAD.MOV.U32 R35, RZ, RZ, R4 ;  /* 0x000000ffff237224 */ /* 0x000fe400078e0004 */
[----:B------:R-:W-:Y:S02]  /*1af0*/  IMAD.MOV.U32 R22, RZ, RZ, R27 ;  /* 0x000000ffff167224 */ /* 0x000fe400078e001b */
[----:B------:R-:W-:Y:S02]  /*1b00*/  IMAD.MOV.U32 R20, RZ, RZ, R31 ;  /* 0x000000ffff147224 */ /* 0x000fe400078e001f */
[----:B------:R-:W-:Y:S02]  /*1b10*/  IMAD.MOV.U32 R26, RZ, RZ, R25 ;  /* 0x000000ffff1a7224 */ /* 0x000fe400078e0019 */
[----:B------:R-:W-:-:S07]  /*1b20*/  IMAD.MOV.U32 R24, RZ, RZ, R23 ;  /* 0x000000ffff187224 */ /* 0x000fce00078e0017 */
.L_x_2569:
[----:B------:R-:W-:Y:S01]  /*1b30*/  IMAD.WIDE.U32 R4, R33, 0x20, R2 ;  /* 0x0000002021047825 */ /* 0x000fe200078e0002 */
[----:B------:R-:W0:Y:S05]  /*1b40*/  LDCU UR4, c[0x0][0x3a4] ;  /* 0x00007480ff0477ac */ /* 0x000e2a0008000800 */
[----:B------:R-:W2:Y:S01]  /*1b50*/  LDG.E.ENL2.256 R8, R4, desc[UR36][R4.64] ;  /* 0xfe0000240404797e */ /* 0x000ea20008121908 */
[----:B------:R-:W-:-:S04]  /*1b60*/  IMAD.IADD R37, R35, 0x1, R28 ;  /* 0x0000000123257824 */ /* 0x000fc800078e021c */
[C---:B------:R-:W-:Y:S01]  /*1b70*/  VIADD R32, R37.reuse, 0x1 ;  /* 0x0000000125207836 */ /* 0x040fe20000000000 */
[----:B------:R-:W-:Y:S01]  /*1b80*/  ISETP.GE.U32.AND P3, PT, R14, R37, PT ;  /* 0x000000250e00720c */ /* 0x000fe20003f66070 */
[C---:B------:R-:W-:Y:S01]  /*1b90*/  VIADD R39, R37.reuse, 0x2 ;  /* 0x0000000225277836 */ /* 0x040fe20000000000 */
[----:B------:R-:W-:Y:S02]  /*1ba0*/  IADD3 R41, PT, PT, R37, 0x3, RZ ;  /* 0x0000000325297810 */ /* 0x000fe40007ffe0ff */
[----:B------:R-:W-:Y:S02]  /*1bb0*/  ISETP.GE.AND.EX P3, PT, R12, RZ, PT, P3 ;  /* 0x000000ff0c00720c */ /* 0x000fe40003f66330 */
[----:B------:R-:W-:Y:S01]  /*1bc0*/  ISETP.GE.U32.AND P1, PT, R27, R32, PT ;  /* 0x000000201b00720c */ /* 0x000fe20003f26070 */
[----:B0-----:R-:W-:Y:S01]  /*1bd0*/  VIADD R33, R33, UR4 ;  /* 0x0000000421217c36 */ /* 0x001fe20008000000 */
[----:B------:R-:W-:Y:S02]  /*1be0*/  SEL R30, RZ, 0xffffffff, !P3 ;  /* 0xffffffffff1e7807 */ /* 0x000fe40005800000 */
[----:B------:R-:W-:Y:S01]  /*1bf0*/  ISETP.GE.AND.EX P1, PT, R31, RZ, PT, P1 ;  /* 0x000000ff1f00720c */ /* 0x000fe20003f26310 */
[----:B------:R-:W-:-:S04]  /*1c00*/  IMAD.SHL.U32 R35, R33, 0x4, RZ ;  /* 0x0000000421237824 */ /* 0x000fc800078e00ff */
[----:B------:R-:W-:Y:S01]  /*1c10*/  VIADD R43, R35, 0x3 ;  /* 0x00000003232b7836 */ /* 0x000fe20000000000 */
[CC--:B--2---:R-:W-:Y:S02]  /*1c20*/  ISETP.NE.U32.AND P2, PT, R15.reuse, R4.reuse, PT ;  /* 0x000000040f00720c */ /* 0x0c4fe40003f45070 */
[----:B------:R-:W-:Y:S02]  /*1c30*/  ISETP.GE.U32.AND P5, PT, R15, R4, PT ;  /* 0x000000040f00720c */ /* 0x000fe40003fa6070 */
[CC--:B------:R-:W-:Y:S02]  /*1c40*/  ISETP.NE.AND.EX P2, PT, R21.reuse, R5.reuse, PT, P2 ;  /* 0x000000051500720c */ /* 0x0c0fe40003f45320 */
[----:B------:R-:W-:Y:S02]  /*1c50*/  ISETP.GE.U32.AND P6, PT, R26, R6, PT ;  /* 0x000000061a00720c */ /* 0x000fe40003fc6070 */
[----:B------:R-:W-:Y:S02]  /*1c60*/  ISETP.GE.AND.EX P5, PT, R21, R5, PT, P5 ;  /* 0x000000051500720c */ /* 0x000fe40003fa6350 */
[----:B------:R-:W-:-:S02]  /*1c70*/  ISETP.GE.AND.EX P6, PT, R24, R7, PT, P6 ;  /* 0x000000071800720c */ /* 0x000fc40003fc6360 */
[----:B------:R-:W-:Y:S02]  /*1c80*/  ISETP.NE.U32.AND P3, PT, R26, R6, PT ;  /* 0x000000061a00720c */ /* 0x000fe40003f65070 */
[----:B------:R-:W-:Y:S02]  /*1c90*/  SEL R34, RZ, 0xffffffff, !P6 ;  /* 0xffffffffff227807 */ /* 0x000fe40007000000 */
[CC--:B------:R-:W-:Y:S02]  /*1ca0*/  ISETP.GE.U32.AND P4, PT, R25.reuse, R8.reuse, PT ;  /* 0x000000081900720c */ /* 0x0c0fe40003f86070 */
[----:B------:R-:W-:Y:S02]  /*1cb0*/  @P2 SEL R30, RZ, 0xffffffff, !P5 ;  /* 0xffffffffff1e2807 */ /* 0x000fe40006800000 */
[----:B------:R-:W-:Y:S02]  /*1cc0*/  ISETP.NE.U32.AND P5, PT, R25, R8, PT ;  /* 0x000000081900720c */ /* 0x000fe40003fa5070 */
[----:B------:R-:W-:-:S02]  /*1cd0*/  ISETP.NE.U32.AND P2, PT, R13, R10, PT ;  /* 0x0000000a0d00720c */ /* 0x000fc40003f45070 */
[----:B------:R-:W-:Y:S02]  /*1ce0*/  ISETP.GE.U32.AND P6, PT, R13, R10, PT ;  /* 0x0000000a0d00720c */ /* 0x000fe40003fc6070 */
[----:B------:R-:W-:Y:S02]  /*1cf0*/  ISETP.NE.AND.EX P3, PT, R24, R7, PT, P3 ;  /* 0x000000071800720c */ /* 0x000fe40003f65330 */
[----:B------:R-:W-:Y:S02]  /*1d00*/  ISETP.GE.AND.EX P4, PT, R23, R9, PT, P4 ;  /* 0x000000091700720c */ /* 0x000fe40003f86340 */
[----:B------:R-:W-:Y:S02]  /*1d10*/  ISETP.GE.AND.EX P6, PT, R29, R11, PT, P6 ;  /* 0x0000000b1d00720c */ /* 0x000fe40003fc6360 */
[----:B------:R-:W-:Y:S02]  /*1d20*/  ISETP.NE.AND.EX P5, PT, R23, R9, PT, P5 ;  /* 0x000000091700720c */ /* 0x000fe40003fa5350 */
[----:B------:R-:W-:-:S02]  /*1d30*/  ISETP.NE.AND.EX P2, PT, R29, R11, PT, P2 ;  /* 0x0000000b1d00720c */ /* 0x000fc40003f45320 */
[----:B------:R-:W-:Y:S02]  /*1d40*/  SEL R36, RZ, 0xffffffff, !P4 ;  /* 0xffffffffff247807 */ /* 0x000fe40006000000 */
[----:B------:R-:W-:Y:S02]  /*1d50*/  SEL R38, RZ, 0xffffffff, !P6 ;  /* 0xffffffffff267807 */ /* 0x000fe40007000000 */
[----:B------:R-:W-:Y:S02]  /*1d60*/  ISETP.GE.U32.AND P4, PT, R22, R39, PT ;  /* 0x000000271600720c */ /* 0x000fe40003f86070 */
[----:B------:R-:W-:Y:S02]  /*1d70*/  ISETP.GE.U32.AND P6, PT, R0, R41, PT ;  /* 0x000000290000720c */ /* 0x000fe40003fc6070 */
[----:B------:R-:W-:Y:S02]  /*1d80*/  ISETP.GE.AND.EX P4, PT, R20, RZ, PT, P4 ;  /* 0x000000ff1400720c */ /* 0x000fe40003f86340 */
[----:B------:R-:W-:-:S02]  /*1d90*/  ISETP.GE.AND.EX P6, PT, R45, RZ, PT, P6 ;  /* 0x000000ff2d00720c */ /* 0x000fc40003fc6360 */
[----:B------:R-:W-:Y:S02]  /*1da0*/  @!P3 SEL R34, RZ, 0xffffffff, !P1 ;  /* 0xffffffffff22b807 */ /* 0x000fe40004800000 */
[----:B------:R-:W-:Y:S02]  /*1db0*/  ISETP.GE.U32.AND P1, PT, R43, R16, PT ;  /* 0x000000102b00720c */ /* 0x000fe40003f26070 */
        /* <DEDUP_REMOVED lines=22> */
[----:B------:R-:W-:Y:S02]  /*1f20*/  SEL R12, R12, RZ, P3 ;  /* 0x000000ff0c0c7207 */ /* 0x000fe40001800000 */
[----:B------:R-:W-:Y:S02]  /*1f30*/  SEL R31, R31, RZ, P2 ;  /* 0x000000ff1f1f7207 */ /* 0x000fe40001000000 */
[----:B------:R-:W-:Y:S02]  /*1f40*/  SEL R20, R20, RZ, P4 ;  /* 0x000000ff14147207 */ /* 0x000fe40002000000 */
[----:B------:R-:W-:Y:S01]  /*1f50*/  SEL R45, R45, RZ, P5 ;  /* 0x000000ff2d2d7207 */ /* 0x000fe20002800000 */
[----:B------:R-:W-:Y:S06]  /*1f60*/  @!P1 BRA `(.L_x_2569) ;  /* 0xfffffff800f09947 */ /* 0x000fec000383ffff */
.L_x_2568:
[----:B------:R-:W-:Y:S05]  /*1f70*/  BSYNC.RECONVERGENT B0 ;  /* 0x0000000000007941 */ /* 0x000fea0003800200 */
.L_x_2567:
[----:B------:R-:W-:Y:S04]  /*1f80*/  BSSY.RECONVERGENT B0, `(.L_x_2570) ;  /* 0x0000018000007945 */ /* 0x000fe80003800200 */
[----:B------:R-:W-:Y:S05]  /*1f90*/  @P0 BRA `(.L_x_2571) ;  /* 0x0000000000580947 */ /* 0x000fea0003800000 */
[----:B------:R-:W-:-:S05]  /*1fa0*/  LOP3.LUT R4, R16, 0xfffffffc, RZ, 0xc0, !PT ;  /* 0xfffffffc10047812 */ /* 0x000fca00078ec0ff */
[----:B------:R-:W-:-:S05]  /*1fb0*/  IMAD.IADD R5, R4, 0x1, R17 ;  /* 0x0000000104057824 */ /* 0x000fca00078e0211 */
[----:B------:R-:W-:-:S13]  /*1fc0*/  ISETP.GE.U32.AND P0, PT, R5, R16, PT ;  /* 0x000000100500720c */ /* 0x000fda0003f06070 */
[----:B------:R-:W-:Y:S05]  /*1fd0*/  @P0 BRA `(.L_x_2571) ;  /* 0x0000000000480947 */ /* 0x000fea0003800000 */
[----:B------:R-:W-:-:S06]  /*1fe0*/  IMAD.WIDE R2, R5, 0x8, R2 ;  /* 0x0000000805027825 */ /* 0x000fcc00078e0202 */
[----:B------:R-:W2:Y:S01]  /*1ff0*/  LDG.E.64 R2, desc[UR36][R2.64] ;  /* 0x0000002402027981 */ /* 0x000ea2000c1e1b00 */
[----:B------:R-:W-:-:S05]  /*2000*/  IMAD.IADD R5, R5, 0x1, R28 ;  /* 0x0000000105057824 */ /* 0x000fca00078e021c */
[----:B------:R-:W-:Y:S02]  /*2010*/  ISETP.GE.U32.AND P0, PT, R14, R5, PT ;  /* 0x000000050e00720c */ /* 0x000fe40003f06070 */
[----:B------:R-:W-:-:S04]  /*2020*/  SHF.R.S32.HI R7, RZ, 0x1f, R5 ;  /* 0x0000001fff077819 */ /* 0x000fc80000011405 */
[----:B------:R-:W-:-:S04]  /*2030*/  ISETP.GE.AND.EX P0, PT, R12, R7, PT, P0 ;  /* 0x000000070c00720c */ /* 0x000fc80003f06300 */
[----:B------:R-:W-:Y:S02]  /*2040*/  SEL R4, RZ, 0xffffffff, !P0 ;  /* 0xffffffffff047807 */ /* 0x000fe40004000000 */
[CC--:B--2---:R-:W-:Y:S02]  /*2050*/  ISETP.NE.U32.AND P1, PT, R15.reuse, R2.reuse, PT ;  /* 0x000000020f00720c */ /* 0x0c4fe40003f25070 */
[----:B------:R-:W-:Y:S02]  /*2060*/  ISETP.GE.U32.AND P2, PT, R15, R2, PT ;  /* 0x000000020f00720c */ /* 0x000fe40003f46070 */
[CC--:B------:R-:W-:Y:S02]  /*2070*/  ISETP.NE.AND.EX P1, PT, R21.reuse, R3.reuse, PT, P1 ;  /* 0x000000031500720c */ /* 0x0c0fe40003f25310 */
[----:B------:R-:W-:-:S11]  /*2080*/  ISETP.GE.AND.EX P0, PT, R21, R3, PT, P2 ;  /* 0x000000031500720c */ /* 0x000fd60003f06320 */
[----:B------:R-:W-:-:S04]  /*2090*/  @P1 SEL R4, RZ, 0xffffffff, !P0 ;  /* 0xffffffffff041807 */ /* 0x000fc80004000000 */
[----:B------:R-:W-:-:S04]  /*20a0*/  LOP3.LUT R4, R4, 0x1, RZ, 0xc0, !PT ;  /* 0x0000000104047812 */ /* 0x000fc800078ec0ff */
[----:B------:R-:W-:-:S04]  /*20b0*/  ISETP.NE.U32.AND P0, PT, R4, 0x1, PT ;  /* 0x000000010400780c */ /* 0x000fc80003f05070 */
[----:B------:R-:W-:Y:S02]  /*20c0*/  SEL R15, R2, R15, !P0 ;  /* 0x0000000f020f7207 */ /* 0x000fe40004000000 */
[----:B------:R-:W-:Y:S02]  /*20d0*/  SEL R21, R3, R21, !P0 ;  /* 0x0000001503157207 */ /* 0x000fe40004000000 */
[----:B------:R-:W-:Y:S02]  /*20e0*/  SEL R14, R5, R14, !P0 ;  /* 0x0000000e050e7207 */ /* 0x000fe40004000000 */
[----:B------:R-:W-:-:S07]  /*20f0*/  SEL R12, R7, R12, !P0 ;  /* 0x0000000c070c7207 */ /* 0x000fce0004000000 */
.L_x_2571:
[----:B------:R-:W-:Y:S05]  /*2100*/  BSYNC.RECONVERGENT B0 ;  /* 0x0000000000007941 */ /* 0x000fea0003800200 */
.L_x_2570:
[CC--:B------:R-:W-:Y:S02]  /*2110*/  ISETP.NE.U32.AND P2, PT, R15.reuse, R26.reuse, PT ;  /* 0x0000001a0f00720c */ /* 0x0c0fe40003f45070 */
[----:B------:R-:W-:Y:S02]  /*2120*/  ISETP.GE.U32.AND P1, PT, R15, R26, PT ;  /* 0x0000001a0f00720c */ /* 0x000fe40003f26070 */
[CC--:B------:R-:W-:Y:S02]  /*2130*/  ISETP.NE.AND.EX P2, PT, R21.reuse, R24.reuse, PT, P2 ;  /* 0x000000181500720c */ /* 0x0c0fe40003f45320 */
        /* <DEDUP_REMOVED lines=35> */
[----:B------:R-:W-:Y:S01]  /*2370*/  SEL R5, R13, R4, !P0 ;  /* 0x000000040d057207 */ /* 0x000fe20004000000 */
[----:B------:R-:W-:Y:S01]  /*2380*/  IMAD.MOV.U32 R4, RZ, RZ, RZ ;  /* 0x000000ffff047224 */ /* 0x000fe200078e00ff */
[----:B------:R-:W-:Y:S01]  /*2390*/  SEL R0, R0, R3, !P0 ;  /* 0x0000000300007207 */ /* 0x000fe20004000000 */
[----:B------:R-:W-:Y:S01]  /*23a0*/  IMAD.MOV.U32 R3, RZ, RZ, RZ ;  /* 0x000000ffff037224 */ /* 0x000fe200078e00ff */
[----:B------:R-:W-:Y:S02]  /*23b0*/  SEL R29, R29, R6, !P0 ;  /* 0x000000061d1d7207 */ /* 0x000fe40004000000 */
[----:B------:R-:W-:Y:S01]  /*23c0*/  SEL R45, R45, R20, !P0 ;  /* 0x000000142d2d7207 */ /* 0x000fe20004000000 */
[----:B------:R-:W-:Y:S06]  /*23d0*/  BRA `(.L_x_2560) ;  /* 0x000000d800a87947 */ /* 0x000fec0003800000 */
.L_x_2561:
[----:B------:R-:W1:Y:S08]  /*23e0*/  LDC R60, c[0x0][0x508] ;  /* 0x00014200ff3c7b82 */ /* 0x000e700000000800 */
[----:B------:R-:W2:Y:S01]  /*23f0*/  LDC R3, c[0x0][0x3d8] ;  /* 0x0000f600ff037b82 */ /* 0x000ea20000000800 */
[----:B-1----:R-:W-:-:S04]  /*2400*/  SHF.R.U32.HI R60, RZ, 0x3, R60 ;  /* 0x00000003ff3c7819 */ /* 0x002fc8000001163c */
[----:B------:R-:W-:-:S04]  /*2410*/  ISETP.NE.AND P0, PT, R60, 0x1, PT ;  /* 0x000000013c00780c */ /* 0x000fc80003f05270 */
[----:B--2---:R-:W-:-:S13]  /*2420*/  ISETP.NE.OR P0, PT, R3, 0x1, P0 ;  /* 0x000000010300780c */ /* 0x004fda0000705670 */
[----:B------:R-:W-:Y:S05]  /*2430*/  @P0 BRA `(.L_x_2572) ;  /* 0x0000001800f40947 */ /* 0x000fea0003800000 */
[----:B------:R-:W1:Y:S01]  /*2440*/  LDC R56, c[0x0][0x3a4] ;  /* 0x0000e900ff387b82 */ /* 0x000e620000000800 */
[----:B------:R-:W-:Y:S07]  /*2450*/  BSSY.RECONVERGENT B0, `(.L_x_2573) ;  /* 0x00000d1000007945 */ /* 0x000fee0003800200 */
[----:B------:R-:W2:Y:S08]  /*2460*/  LDC R5, c[0x0][0x388] ;  /* 0x0000e200ff057b82 */ /* 0x000eb00000000800 */
[----:B------:R-:W3:Y:S08]  /*2470*/  LDC R29, c[0x0][0x38c] ;  /* 0x0000e300ff1d7b82 */ /* 0x000ef00000000800 */
[----:B------:R-:W4:Y:S01]  /*2480*/  LDC R37, c[0x0][0x390] ;  /* 0x0000e400ff257b82 */ /* 0x000f220000000800 */
[----:B-1----:R-:W-:-:S05]  /*2490*/  IMAD R3, R56, 0x3, R2 ;  /* 0x0000000338037824 */ /* 0x002fca00078e0202 */
[----:B------:R-:W-:Y:S01]  /*24a0*/  ISETP.GE.U32.AND P0, PT, R3, R54, PT ;  /* 0x000000360300720c */ /* 0x000fe20003f06070 */
[----:B------:R-:W-:Y:S01]  /*24b0*/  IMAD.MOV.U32 R3, RZ, RZ, R2 ;  /* 0x000000ffff037224 */ /* 0x000fe200078e0002 */
[----:B------:R-:W1:Y:S01]  /*24c0*/  LDC R45, c[0x0][0x394] ;  /* 0x0000e500ff2d7b82 */ /* 0x000e620000000800 */
[--C-:B--2---:R-:W-:Y:S01]  /*24d0*/  IMAD.MOV.U32 R4, RZ, RZ, R5.reuse ;  /* 0x000000ffff047224 */ /* 0x104fe200078e0005 */
[----:B------:R-:W-:Y:S01]  /*24e0*/  MOV R10, R5 ;  /* 0x00000005000a7202 */ /* 0x000fe20000000f00 */
[--C-:B------:R-:W-:Y:S02]  /*24f0*/  IMAD.MOV.U32 R6, RZ, RZ, R5.reuse ;  /* 0x000000ffff067224 */ /* 0x100fe400078e0005 */
[--C-:B0-----:R-:W-:Y:S02]  /*2500*/  IMAD.MOV.U32 R7, RZ, RZ, R5.reuse ;  /* 0x000000ffff077224 */ /* 0x101fe400078e0005 */
[--C-:B------:R-:W-:Y:S02]  /*2510*/  IMAD.MOV.U32 R8, RZ, RZ, R5.reuse ;  /* 0x000000ffff087224 */ /* 0x100fe400078e0005 */
[----:B------:R-:W-:-:S02]  /*2520*/  IMAD.MOV.U32 R9, RZ, RZ, R5 ;  /* 0x000000ffff097224 */ /* 0x000fc400078e0005 */
[----:B------:R-:W-:Y:S02]  /*2530*/  IMAD.MOV.U32 R11, RZ, RZ, R5 ;  /* 0x000000ffff0b7224 */ /* 0x000fe400078e0005 */
[--C-:B---3--:R-:W-:Y:S02]  /*2540*/  IMAD.MOV.U32 R28, RZ, RZ, R29.reuse ;  /* 0x000000ffff1c7224 */ /* 0x108fe400078e001d */
[--C-:B------:R-:W-:Y:S01]  /*2550*/  IMAD.MOV.U32 R30, RZ, RZ, R29.reuse ;  /* 0x000000ffff1e7224 */ /* 0x100fe200078e001d */
[----:B----4-:R-:W-:Y:S01]  /*2560*/  MOV R41, R37 ;  /* 0x0000002500297202 */ /* 0x010fe20000000f00 */
        /* <DEDUP_REMOVED lines=10> */
[----:B------:R-:W-:Y:S02]  /*2610*/  IMAD.MOV.U32 R43, RZ, RZ, R37 ;  /* 0x000000ffff2b7224 */ /* 0x000fe400078e0025 */
[--C-:B-1----:R-:W-:Y:S02]  /*2620*/  IMAD.MOV.U32 R44, RZ, RZ, R45.reuse ;  /* 0x000000ffff2c7224 */ /* 0x102fe400078e002d */
        /* <DEDUP_REMOVED lines=32> */
.L_x_2575:
[----:B------:R-:W-:Y:S02]  /*2830*/  IADD3 R52, P0, PT, R57, R58, RZ ;  /* 0x0000003a39347210 */ /* 0x000fe40007f1e0ff */
[----:B------:R-:W-:-:S03]  /*2840*/  SHF.R.U32.HI R21, RZ, 0x1, R3 ;  /* 0x00000001ff157819 */ /* 0x000fc60000011603 */
[----:B------:R-:W-:Y:S02]  /*2850*/  IMAD.X R0, RZ, RZ, R59, P0 ;  /* 0x000000ffff007224 */ /* 0x000fe400000e063b */
[----:B------:R-:W-:Y:S02]  /*2860*/  IMAD.MOV.U32 R24, RZ, RZ, R52 ;  /* 0x000000ffff187224 */ /* 0x000fe400078e0034 */
[----:B------:R-:W-:Y:S02]  /*2870*/  IMAD.MOV.U32 R25, RZ, RZ, R0 ;  /* 0x000000ffff197224 */ /* 0x000fe400078e0000 */
[----:B------:R-:W-:-:S06]  /*2880*/  IMAD.WIDE.U32 R12, R21, 0x10, R24 ;  /* 0x00000010150c7825 */ /* 0x000fcc00078e0018 */
[----:B------:R-:W2:Y:S01]  /*2890*/  LDG.E.128 R12, desc[UR36][R12.64] ;  /* 0x000000240c0c7981 */ /* 0x000ea2000c1e1d00 */
[----:B------:R-:W-:-:S05]  /*28a0*/  IMAD.IADD R53, R3, 0x1, R56 ;  /* 0x0000000103357824 */ /* 0x000fca00078e0238 */
[----:B------:R-:W-:-:S05]  /*28b0*/  SHF.R.U32.HI R17, RZ, 0x1, R53 ;  /* 0x00000001ff117819 */ /* 0x000fca0000011635 */
[----:B------:R-:W-:-:S06]  /*28c0*/  IMAD.WIDE.U32 R16, R17, 0x10, R24 ;  /* 0x0000001011107825 */ /* 0x000fcc00078e0018 */
[----:B------:R-:W3:Y:S01]  /*28d0*/  LDG.E.128 R16, desc[UR36][R16.64] ;  /* 0x0000002410107981 */ /* 0x000ee2000c1e1d00 */
[----:B------:R-:W-:-:S05]  /*28e0*/  IMAD.IADD R21, R21, 0x1, R56 ;  /* 0x0000000115157824 */ /* 0x000fca00078e0238 */
[----:B------:R-:W-:Y:S02]  /*28f0*/  SHF.L.U32 R20, R21, 0x4, RZ ;  /* 0x0000000415147819 */ /* 0x000fe400000006ff */
[----:B------:R-:W-:Y:S02]  /*2900*/  SHF.R.U32.HI R21, RZ, 0x1c, R21 ;  /* 0x0000001cff157819 */ /* 0x000fe40000011615 */
[----:B------:R-:W-:Y:S02]  /*2910*/  LOP3.LUT R23, R20, 0xfffffff0, RZ, 0xc0, !PT ;  /* 0xfffffff014177812 */ /* 0x000fe400078ec0ff */
[----:B------:R-:W-:Y:S02]  /*2920*/  LOP3.LUT R21, R21, 0x7, RZ, 0xc0, !PT ;  /* 0x0000000715157812 */ /* 0x000fe400078ec0ff */
[----:B------:R-:W-:-:S05]  /*2930*/  IADD3 R20, P0, PT, R23, R52, RZ ;  /* 0x0000003417147210 */ /* 0x000fca0007f1e0ff */
[----:B------:R-:W-:-:S06]  /*2940*/  IMAD.X R21, R21, 0x1, R0, P0 ;  /* 0x0000000115157824 */ /* 0x000fcc00000e0600 */
[----:B------:R-:W4:Y:S01]  /*2950*/  LDG.E.128 R20, desc[UR36][R20.64] ;  /* 0x0000002414147981 */ /* 0x000f22000c1e1d00 */
[----:B------:R-:W-:-:S05]  /*2960*/  IMAD R55, R56, 0x2, R53 ;  /* 0x0000000238377824 */ /* 0x000fca00078e0235 */
[----:B------:R-:W-:-:S05]  /*2970*/  SHF.R.U32.HI R27, RZ, 0x1, R55 ;  /* 0x00000001ff1b7819 */ /* 0x000fca0000011637 */
[----:B------:R-:W-:-:S06]  /*2980*/  IMAD.WIDE.U32 R24, R27, 0x10, R24 ;  /* 0x000000101b187825 */ /* 0x000fcc00078e0018 */
[----:B------:R-:W5:Y:S01]  /*2990*/  LDG.E.128 R24, desc[UR36][R24.64] ;  /* 0x0000002418187981 */ /* 0x000f62000c1e1d00 */
[----:B------:R-:W-:Y:S02]  /*29a0*/  ISETP.GE.U32.AND P0, PT, R43, R3, PT ;  /* 0x000000032b00720c */ /* 0x000fe40003f06070 */
[----:B------:R-:W-:Y:S02]  /*29b0*/  LOP3.LUT R2, R2, 0xfffffff7, RZ, 0xc0, !PT ;  /* 0xfffffff702027812 */ /* 0x000fe400078ec0ff */
[----:B------:R-:W-:-:S04]  /*29c0*/  ISETP.GE.AND.EX P0, PT, R51, RZ, PT, P0 ;  /* 0x000000ff3300720c */ /* 0x000fc80003f06300 */
[----:B------:R-:W-:Y:S02]  /*29d0*/  SEL R60, RZ, 0xffffffff, !P0 ;  /* 0xffffffffff3c7807 */ /* 0x000fe40004000000 */
[----:B------:R-:W-:-:S04]  /*29e0*/  ISETP.GE.U32.AND P0, PT, R42, R3, PT ;  /* 0x000000032a00720c */ /* 0x000fc80003f06070 */
[----:B------:R-:W-:Y:S02]  /*29f0*/  ISETP.GE.AND.EX P0, PT, R50, RZ, PT, P0 ;  /* 0x000000ff3200720c */ /* 0x000fe40003f06300 */
[CC--:B--2---:R-:W-:Y:S02]  /*2a00*/  ISETP.NE.U32.AND P2, PT, R11.reuse, R12.reuse, PT ;  /* 0x0000000c0b00720c */ /* 0x0c4fe40003f45070 */
[----:B------:R-:W-:Y:S02]  /*2a10*/  ISETP.GE.U32.AND P1, PT, R11, R12, PT ;  /* 0x0000000c0b00720c */ /* 0x000fe40003f26070 */
[CC--:B------:R-:W-:Y:S02]  /*2a20*/  ISETP.NE.AND.EX P2, PT, R35.reuse, R13.reuse, PT, P2 ;  /* 0x0000000d2300720c */ /* 0x0c0fe40003f45320 */
[----:B------:R-:W-:-:S11]  /*2a30*/  ISETP.GE.AND.EX P1, PT, R35, R13, PT, P1 ;  /* 0x0000000d2300720c */ /* 0x000fd60003f26310 */
[----:B------:R-:W-:Y:S02]  /*2a40*/  @P2 SEL R60, RZ, 0xffffffff, !P1 ;  /* 0xffffffffff3c2807 */ /* 0x000fe40004800000 */
[CC--:B------:R-:W-:Y:S02]  /*2a50*/  ISETP.NE.U32.AND P2, PT, R10.reuse, R14.reuse, PT ;  /* 0x0000000e0a00720c */ /* 0x0c0fe40003f45070 */
[----:B------:R-:W-:Y:S02]  /*2a60*/  ISETP.GE.U32.AND P1, PT, R10, R14, PT ;  /* 0x0000000e0a00720c */ /* 0x000fe40003f26070 */
[-C--:B------:R-:W-:Y:S02]  /*2a70*/  ISETP.NE.AND.EX P2, PT, R34, R15.reuse, PT, P2 ;  /* 0x0000000f2200720c */ /* 0x080fe40003f45320 */
[----:B------:R-:W-:Y:S02]  /*2a80*/  LOP3.LUT R60, R60, 0x1, RZ, 0xc0, !PT ;  /* 0x000000013c3c7812 */ /* 0x000fe400078ec0ff */
[----:B------:R-:W-:-:S02]  /*2a90*/  ISETP.GE.AND.EX P1, PT, R34, R15, PT, P1 ;  /* 0x0000000f2200720c */ /* 0x000fc40003f26310 */
[----:B------:R-:W-:Y:S02]  /*2aa0*/  ISETP.NE.U32.AND P5, PT, R60, 0x1, PT ;  /* 0x000000013c00780c */ /* 0x000fe40003fa5070 */
[----:B------:R-:W-:Y:S02]  /*2ab0*/  SEL R60, RZ, 0xffffffff, !P0 ;  /* 0xffffffffff3c7807 */ /* 0x000fe40004000000 */
[----:B------:R-:W-:Y:S02]  /*2ac0*/  SEL R43, R3, R43, !P5 ;  /* 0x0000002b032b7207 */ /* 0x000fe40006800000 */
[----:B------:R-:W-:Y:S02]  /*2ad0*/  ISETP.GE.U32.AND P0, PT, R41, R53, PT ;  /* 0x000000352900720c */ /* 0x000fe40003f06070 */
[----:B------:R-:W-:Y:S02]  /*2ae0*/  @P2 SEL R60, RZ, 0xffffffff, !P1 ;  /* 0xffffffffff3c2807 */ /* 0x000fe40004800000 */
[----:B---3--:R-:W-:-:S02]  /*2af0*/  ISETP.NE.U32.AND P2, PT, R9, R16, PT ;  /* 0x000000100900720c */ /* 0x008fc40003f45070 */
[----:B------:R-:W-:Y:S02]  /*2b00*/  LOP3.LUT R60, R60, 0x1, RZ, 0xc0, !PT ;  /* 0x000000013c3c7812 */ /* 0x000fe400078ec0ff */
[----:B------:R-:W-:Y:S02]  /*2b10*/  ISETP.GE.U32.AND P1, PT, R9, R16, PT ;  /* 0x000000100900720c */ /* 0x000fe40003f26070 */
[----:B------:R-:W-:Y:S02]  /*2b20*/  ISETP.NE.U32.AND P3, PT, R60, 0x1, PT ;  /* 0x000000013c00780c */ /* 0x000fe40003f65070 */
[CC--:B------:R-:W-:Y:S02]  /*2b30*/  ISETP.NE.AND.EX P2, PT, R33.reuse, R17.reuse, PT, P2 ;  /* 0x000000112100720c */ /* 0x0c0fe40003f45320 */
[----:B------:R-:W-:Y:S02]  /*2b40*/  ISETP.GE.AND.EX P1, PT, R33, R17, PT, P1 ;  /* 0x000000112100720c */ /* 0x000fe40003f26310 */
[----:B------:R-:W-:-:S02]  /*2b50*/  SEL R42, R3, R42, !P3 ;  /* 0x0000002a032a7207 */ /* 0x000fc40005800000 */
[----:B------:R-:W-:Y:S02]  /*2b60*/  SEL R3, RZ, 0xffffffff, !P1 ;  /* 0xffffffffff037807 */ /* 0x000fe40004800000 */
[-C--:B------:R-:W-:Y:S02]  /*2b70*/  ISETP.NE.U32.AND P1, PT, R8, R18.reuse, PT ;  /* 0x000000120800720c */ /* 0x080fe40003f25070 */
[----:B------:R-:W-:Y:S02]  /*2b80*/  ISETP.GE.AND.EX P0, PT, R49, RZ, PT, P0 ;  /* 0x000000ff3100720c */ /* 0x000fe40003f06300 */
[----:B------:R-:W-:Y:S02]  /*2b90*/  ISETP.NE.AND.EX P1, PT, R32, R19, PT, P1 ;  /* 0x000000132000720c */ /* 0x000fe40003f25310 */
[----:B------:R-:W-:Y:S02]  /*2ba0*/  @!P2 SEL R3, RZ, 0xffffffff, !P0 ;  /* 0xffffffffff03a807 */ /* 0x000fe40004000000 */
[----:B------:R-:W-:-:S02]  /*2bb0*/  ISETP.GE.U32.AND P4, PT, R8, R18, PT ;  /* 0x000000120800720c */ /* 0x000fc40003f86070 */
[----:B------:R-:W-:Y:S02]  /*2bc0*/  ISETP.GE.U32.AND P2, PT, R40, R53, PT ;  /* 0x000000352800720c */ /* 0x000fe40003f46070 */
[----:B------:R-:W-:Y:S02]  /*2bd0*/  LOP3.LUT R3, R3, 0x1, RZ, 0xc0, !PT ;  /* 0x0000000103037812 */ /* 0x000fe400078ec0ff */
[----:B------:R-:W-:Y:S02]  /*2be0*/  ISETP.GE.AND.EX P4, PT, R32, R19, PT, P4 ;  /* 0x000000132000720c */ /* 0x000fe40003f86340 */
[----:B------:R-:W-:Y:S02]  /*2bf0*/  ISETP.GE.AND.EX P2, PT, R48, RZ, PT, P2 ;  /* 0x000000ff3000720c */ /* 0x000fe40003f46320 */
[----:B------:R-:W-:Y:S02]  /*2c00*/  ISETP.NE.U32.AND P0, PT, R3, 0x1, PT ;  /* 0x000000010300780c */ /* 0x000fe40003f05070 */
[----:B------:R-:W-:-:S02]  /*2c10*/  SEL R3, RZ, 0xffffffff, !P4 ;  /* 0xffffffffff037807 */ /* 0x000fc40006000000 */
[----:B------:R-:W-:Y:S02]  /*2c20*/  @!P1 SEL R3, RZ, 0xffffffff, !P2 ;  /* 0xffffffffff039807 */ /* 0x000fe40005000000 */
[----:B----4-:R-:W-:Y:S02]  /*2c30*/  ISETP.NE.U32.AND P1, PT, R7, R20, PT ;  /* 0x000000140700720c */ /* 0x010fe40003f25070 */
[----:B------:R-:W-:Y:S02]  /*2c40*/  LOP3.LUT R3, R3, 0x1, RZ, 0xc0, !PT ;  /* 0x0000000103037812 */ /* 0x000fe400078ec0ff */
[----:B------:R-:W-:Y:S02]  /*2c50*/  SEL R41, R53, R41, !P0 ;  /* 0x0000002935297207 */ /* 0x000fe40004000000 */
[----:B------:R-:W-:Y:S02]  /*2c60*/  ISETP.NE.U32.AND P4, PT, R3, 0x1, PT ;  /* 0x000000010300780c */ /* 0x000fe40003f85070 */
[----:B------:R-:W-:-:S02]  /*2c70*/  ISETP.NE.AND.EX P1, PT, R31, R21, PT, P1 ;  /* 0x000000151f00720c */ /* 0x000fc40003f25310 */
[C---:B------:R-:W-:Y:S01]  /*2c80*/  SEL R40, R53.reuse, R40, !P4 ;  /* 0x0000002835287207 */ /* 0x040fe20006000000 */
[----:B------:R-:W-:Y:S01]  /*2c90*/  IMAD.IADD R53, R53, 0x1, R56 ;  /* 0x0000000135357824 */ /* 0x000fe200078e0238 */
[----:B------:R-:W-:Y:S02]  /*2ca0*/  ISETP.GE.U32.AND P2, PT, R7, R20, PT ;  /* 0x000000140700720c */ /* 0x000fe40003f46070 */
[----:B------:R-:W-:Y:S02]  /*2cb0*/  @P5 LOP3.LUT R2, R2, 0x8, RZ, 0xfc, !PT ;  /* 0x0000000802025812 */ /* 0x000fe400078efcff */
[----:B------:R-:W-:Y:S02]  /*2cc0*/  ISETP.GE.U32.AND P6, PT, R39, R53, PT ;  /* 0x000000352700720c */ /* 0x000fe40003fc6070 */
[----:B------:R-:W-:Y:S02]  /*2cd0*/  ISETP.GE.AND.EX P2, PT, R31, R21, PT, P2 ;  /* 0x000000151f00720c */ /* 0x000fe40003f46320 */
[----:B------:R-:W-:-:S02]  /*2ce0*/  ISETP.GE.AND.EX P6, PT, R47, RZ, PT, P6 ;  /* 0x000000ff2f00720c */ /* 0x000fc40003fc6360 */
[----:B------:R-:W-:Y:S02]  /*2cf0*/  SEL R3, RZ, 0xffffffff, !P2 ;  /* 0xffffffffff037807 */ /* 0x000fe40005000000 */
[----:B------:R-:W-:Y:S02]  /*2d00*/  @!P1 SEL R3, RZ, 0xffffffff, !P6 ;  /* 0xffffffffff039807 */ /* 0x000fe40007000000 */
[CC--:B------:R-:W-:Y:S02]  /*2d10*/  ISETP.NE.U32.AND P1, PT, R6.reuse, R22.reuse, PT ;  /* 0x000000160600720c */ /* 0x0c0fe40003f25070 */
[----:B------:R-:W-:Y:S02]  /*2d20*/  ISETP.GE.U32.AND P6, PT, R6, R22, PT ;  /* 0x000000160600720c */ /* 0x000fe40003fc6070 */
[----:B------:R-:W-:Y:S02]  /*2d30*/  LOP3.LUT R3, R3, 0x1, RZ, 0xc0, !PT ;  /* 0x0000000103037812 */ /* 0x000fe400078ec0ff */
[----:B------:R-:W-:-:S02]  /*2d40*/  ISETP.NE.AND.EX P1, PT, R30, R23, PT, P1 ;  /* 0x000000171e00720c */ /* 0x000fc40003f25310 */
[----:B------:R-:W-:Y:S02]  /*2d50*/  ISETP.GE.AND.EX P6, PT, R30, R23, PT, P6 ;  /* 0x000000171e00720c */ /* 0x000fe40003fc6360 */
[----:B------:R-:W-:Y:S02]  /*2d60*/  ISETP.NE.U32.AND P2, PT, R3, 0x1, PT ;  /* 0x000000010300780c */ /* 0x000fe40003f45070 */
[----:B------:R-:W-:Y:S02]  /*2d70*/  SEL R3, RZ, 0xffffffff, !P6 ;  /* 0xffffffffff037807 */ /* 0x000fe40007000000 */
[----:B------:R-:W-:Y:S02]  /*2d80*/  ISETP.GE.U32.AND P6, PT, R38, R53, PT ;  /* 0x000000352600720c */ /* 0x000fe40003fc6070 */
[----:B------:R-:W-:Y:S02]  /*2d90*/  SEL R39, R53, R39, !P2 ;  /* 0x0000002735277207 */ /* 0x000fe40005000000 */
[----:B------:R-:W-:-:S02]  /*2da0*/  ISETP.GE.AND.EX P6, PT, R46, RZ, PT, P6 ;  /* 0x000000ff2e00720c */ /* 0x000fc40003fc6360 */
[----:B------:R-:W-:Y:S02]  /*2db0*/  LOP3.LUT R2, R2, 0xffffffef, RZ, 0xc0, !PT ;  /* 0xffffffef02027812 */ /* 0x000fe400078ec0ff */
[----:B------:R-:W-:Y:S02]  /*2dc0*/  @!P1 SEL R3, RZ, 0xffffffff, !P6 ;  /* 0xffffffffff039807 */ /* 0x000fe40007000000 */
[----:B-----5:R-:W-:Y:S02]  /*2dd0*/  ISETP.GE.U32.AND P6, PT, R5, R24, PT ;  /* 0x000000180500720c */ /* 0x020fe40003fc6070 */
[----:B------:R-:W-:Y:S02]  /*2de0*/  LOP3.LUT R3, R3, 0x1, RZ, 0xc0, !PT ;  /* 0x0000000103037812 */ /* 0x000fe400078ec0ff */
[----:B------:R-:W-:Y:S02]  /*2df0*/  ISETP.GE.AND.EX P6, PT, R29, R25, PT, P6 ;  /* 0x000000191d00720c */ /* 0x000fe40003fc6360 */
[----:B------:R-:W-:-:S02]  /*2e00*/  ISETP.NE.U32.AND P1, PT, R3, 0x1, PT ;  /* 0x000000010300780c */ /* 0x000fc40003f25070 */
[----:B------:R-:W-:Y:S02]  /*2e10*/  @P3 LOP3.LUT R2, R2, 0x10, RZ, 0xfc, !PT ;  /* 0x0000001002023812 */ /* 0x000fe400078efcff */
[----:B------:R-:W-:Y:S02]  /*2e20*/  SEL R38, R53, R38, !P1 ;  /* 0x0000002635267207 */ /* 0x000fe40004800000 */
[----:B------:R-:W-:Y:S02]  /*2e30*/  SEL R53, RZ, 0xffffffff, !P6 ;  /* 0xffffffffff357807 */ /* 0x000fe40007000000 */
[----:B------:R-:W-:Y:S02]  /*2e40*/  ISETP.NE.U32.AND P6, PT, R5, R24, PT ;  /* 0x000000180500720c */ /* 0x000fe40003fc5070 */
[----:B------:R-:W-:Y:S02]  /*2e50*/  SEL R9, R16, R9, !P0 ;  /* 0x0000000910097207 */ /* 0x000fe40004000000 */
[----:B------:R-:W-:-:S02]  /*2e60*/  ISETP.NE.AND.EX P5, PT, R29, R25, PT, P6 ;  /* 0x000000191d00720c */ /* 0x000fc40003fa5360 */
[----:B------:R-:W-:Y:S02]  /*2e70*/  ISETP.GE.U32.AND P6, PT, R37, R55, PT ;  /* 0x000000372500720c */ /* 0x000fe40003fc6070 */
[----:B------:R-:W-:Y:S02]  /*2e80*/  SEL R33, R17, R33, !P0 ;  /* 0x0000002111217207 */ /* 0x000fe40004000000 */
[----:B------:R-:W-:Y:S02]  /*2e90*/  ISETP.GE.AND.EX P6, PT, R45, RZ, PT, P6 ;  /* 0x000000ff2d00720c */ /* 0x000fe40003fc6360 */
[----:B------:R-:W-:Y:S02]  /*2ea0*/  SEL R49, R49, RZ, P0 ;  /* 0x000000ff31317207 */ /* 0x000fe40000000000 */
[----:B------:R-:W-:Y:S02]  /*2eb0*/  SEL R8, R18, R8, !P4 ;  /* 0x0000000812087207 */ /* 0x000fe40006000000 */
[----:B------:R-:W-:-:S02]  /*2ec0*/  SEL R32, R19, R32, !P4 ;  /* 0x0000002013207207 */ /* 0x000fc40006000000 */
[----:B------:R-:W-:Y:S02]  /*2ed0*/  @!P5 SEL R53, RZ, 0xffffffff, !P6 ;  /* 0xffffffffff35d807 */ /* 0x000fe40007000000 */
[----:B------:R-:W-:Y:S02]  /*2ee0*/  ISETP.GE.U32.AND P6, PT, R4, R26, PT ;  /* 0x0000001a0400720c */ /* 0x000fe40003fc6070 */
[----:B------:R-:W-:Y:S02]  /*2ef0*/  LOP3.LUT R53, R53, 0x1, RZ, 0xc0, !PT ;  /* 0x0000000135357812 */ /* 0x000fe400078ec0ff */
[----:B------:R-:W-:Y:S02]  /*2f00*/  ISETP.GE.AND.EX P6, PT, R28, R27, PT, P6 ;  /* 0x0000001b1c00720c */ /* 0x000fe40003fc6360 */
[----:B------:R-:W-:Y:S02]  /*2f10*/  SEL R48, R48, RZ, P4 ;  /* 0x000000ff30307207 */ /* 0x000fe40002000000 */
[----:B------:R-:W-:-:S02]  /*2f20*/  SEL R3, RZ, 0xffffffff, !P6 ;  /* 0xffffffffff037807 */ /* 0x000fc40007000000 */
[----:B------:R-:W-:Y:S02]  /*2f30*/  ISETP.NE.U32.AND P6, PT, R4, R26, PT ;  /* 0x0000001a0400720c */ /* 0x000fe40003fc5070 */
[----:B------:R-:W-:Y:S02]  /*2f40*/  SEL R7, R20, R7, !P2 ;  /* 0x0000000714077207 */ /* 0x000fe40005000000 */
[----:B------:R-:W-:Y:S02]  /*2f50*/  ISETP.NE.AND.EX P3, PT, R28, R27, PT, P6 ;  /* 0x0000001b1c00720c */ /* 0x000fe40003f65360 */
[----:B------:R-:W-:Y:S02]  /*2f60*/  ISETP.GE.U32.AND P6, PT, R36, R55, PT ;  /* 0x000000372400720c */ /* 0x000fe40003fc6070 */
[----:B------:R-:W-:Y:S02]  /*2f70*/  SEL R31, R21, R31, !P2 ;  /* 0x0000001f151f7207 */ /* 0x000fe40005000000 */
[----:B------:R-:W-:-:S02]  /*2f80*/  ISETP.GE.AND.EX P5, PT, R44, RZ, PT, P6 ;  /* 0x000000ff2c00720c */ /* 0x000fc40003fa6360 */
[----:B------:R-:W-:Y:S02]  /*2f90*/  ISETP.NE.U32.AND P6, PT, R53, 0x1, PT ;  /* 0x000000013500780c */ /* 0x000fe40003fc5070 */
[----:B------:R-:W-:Y:S02]  /*2fa0*/  SEL R47, R47, RZ, P2 ;  /* 0x000000ff2f2f7207 */ /* 0x000fe40001000000 */
[----:B------:R-:W-:Y:S02]  /*2fb0*/  SEL R37, R55, R37, !P6 ;  /* 0x0000002537257207 */ /* 0x000fe40007000000 */
[----:B------:R-:W-:Y:S02]  /*2fc0*/  @!P3 SEL R3, RZ, 0xffffffff, !P5 ;  /* 0xffffffffff03b807 */ /* 0x000fe40006800000 */
[----:B------:R-:W-:Y:S02]  /*2fd0*/  LOP3.LUT P5, RZ, R2, 0x8, RZ, 0xc0, !PT ;  /* 0x0000000802ff7812 */ /* 0x000fe400078ac0ff */
[----:B------:R-:W-:-:S02]  /*2fe0*/  LOP3.LUT R3, R3, 0x1, RZ, 0xc0, !PT ;  /* 0x0000000103037812 */ /* 0x000fc400078ec0ff */
[----:B------:R-:W-:Y:S02]  /*2ff0*/  SEL R11, R12, R11, !P5 ;  /* 0x0000000b0c0b7207 */ /* 0x000fe40006800000 */
[----:B------:R-:W-:Y:S02]  /*3000*/  SEL R35, R13, R35, !P5 ;  /* 0x000000230d237207 */ /* 0x000fe40006800000 */
[----:B------:R-:W-:Y:S02]  /*3010*/  SEL R51, R51, RZ, P5 ;  /* 0x000000ff33337207 */ /* 0x000fe40002800000 */
[----:B------:R-:W-:Y:S01]  /*3020*/  ISETP.NE.U32.AND P5, PT, R3, 0x1, PT ;  /* 0x000000010300780c */ /* 0x000fe20003fa5070 */
[C---:B------:R-:W-:Y:S01]  /*3030*/  IMAD.IADD R3, R55.reuse, 0x1, R56 ;  /* 0x0000000137037824 */ /* 0x040fe200078e0238 */
[----:B------:R-:W-:Y:S02]  /*3040*/  LOP3.LUT P3, RZ, R2, 0x10, RZ, 0xc0, !PT ;  /* 0x0000001002ff7812 */ /* 0x000fe4000786c0ff */
[----:B------:R-:W-:Y:S01]  /*3050*/  SEL R36, R55, R36, !P5 ;  /* 0x0000002437247207 */ /* 0x000fe20006800000 */
[----:B------:R-:W-:Y:S01]  /*3060*/  IMAD R53, R56, 0x3, R3 ;  /* 0x0000000338357824 */ /* 0x000fe200078e0203 */
[----:B------:R-:W-:-:S02]  /*3070*/  SEL R10, R14, R10, !P3 ;  /* 0x0000000a0e0a7207 */ /* 0x000fc40005800000 */
[----:B------:R-:W-:Y:S02]  /*3080*/  SEL R34, R15, R34, !P3 ;  /* 0x000000220f227207 */ /* 0x000fe40005800000 */
[----:B------:R-:W-:Y:S02]  /*3090*/  SEL R50, R50, RZ, P3 ;  /* 0x000000ff32327207 */ /* 0x000fe40001800000 */
[----:B------:R-:W-:Y:S02]  /*30a0*/  ISETP.GE.U32.AND P3, PT, R53, R54, PT ;  /* 0x000000363500720c */ /* 0x000fe40003f66070 */
[----:B------:R-:W-:Y:S02]  /*30b0*/  SEL R5, R24, R5, !P6 ;  /* 0x0000000518057207 */ /* 0x000fe40007000000 */
[----:B------:R-:W-:Y:S02]  /*30c0*/  SEL R29, R25, R29, !P6 ;  /* 0x0000001d191d7207 */ /* 0x000fe40007000000 */
[----:B------:R-:W-:-:S02]  /*30d0*/  SEL R45, R45, RZ, P6 ;  /* 0x000000ff2d2d7207 */ /* 0x000fc40003000000 */
[----:B------:R-:W-:Y:S02]  /*30e0*/  SEL R4, R26, R4, !P5 ;  /* 0x000000041a047207 */ /* 0x000fe40006800000 */
[----:B------:R-:W-:Y:S02]  /*30f0*/  SEL R28, R27, R28, !P5 ;  /* 0x0000001c1b1c7207 */ /* 0x000fe40006800000 */
[----:B------:R-:W-:Y:S02]  /*3100*/  SEL R44, R44, RZ, P5 ;  /* 0x000000ff2c2c7207 */ /* 0x000fe40002800000 */
[----:B------:R-:W-:Y:S02]  /*3110*/  SEL R6, R22, R6, !P1 ;  /* 0x0000000616067207 */ /* 0x000fe40004800000 */
[----:B------:R-:W-:Y:S02]  /*3120*/  SEL R30, R23, R30, !P1 ;  /* 0x0000001e171e7207 */ /* 0x000fe40004800000 */
[----:B------:R-:W-:Y:S01]  /*3130*/  SEL R46, R46, RZ, P1 ;  /* 0x000000ff2e2e7207 */ /* 0x000fe20000800000 */
[----:B------:R-:W-:Y:S06]  /*3140*/  @!P3 BRA `(.L_x_2575) ;  /* 0xfffffff400b8b947 */ /* 0x000fec000383ffff */
[----:B------:R-:W-:Y:S05]  /*3150*/  BSYNC.RECONVERGENT B1 ;  /* 0x0000000000017941 */ /* 0x000fea0003800200 */
.L_x_2574:
[----:B------:R-:W-:Y:S05]  /*3160*/  BSYNC.RECONVERGENT B0 ;  /* 0x0000000000007941 */ /* 0x000fea0003800200 */
.L_x_2573:
[----:B------:R-:W-:Y:S01]  /*3170*/  ISETP.GE.U32.AND P1, PT, R3, R54, PT ;  /* 0x000000360300720c */ /* 0x000fe20003f26070 */
[----:B------:R-:W-:-:S12]  /*3180*/  BSSY.RECONVERGENT B0, `(.L_x_2576) ;  /* 0x0000017000007945 */ /* 0x000fd80003800200 */
[----:B------:R-:W-:Y:S05]  /*3190*/  @P1 BRA `(.L_x_2577) ;  /* 0x0000000000541947 */ /* 0x000fea0003800000 */
[----:B------:R-:W-:Y:S01]  /*31a0*/  SHF.R.U32.HI R13, RZ, 0x1, R3 ;  /* 0x00000001ff0d7819 */ /* 0x000fe20000011603 */
[----:B------:R-:W-:-:S04]  /*31b0*/  IMAD.MOV.U32 R53, RZ, RZ, R0 ;  /* 0x000000ffff357224 */ /* 0x000fc800078e0000 */
        /* <DEDUP_REMOVED lines=19> */
.L_x_2577:
[----:B------:R-:W-:Y:S05]  /*32f0*/  BSYNC.RECONVERGENT B0 ;  /* 0x0000000000007941 */ /* 0x000fea0003800200 */
.L_x_2576:
[----:B------:R-:W-:Y:S04]  /*3300*/  BSSY.RECONVERGENT B0, `(.L_x_2578) ;  /* 0x000007b000007945 */ /* 0x000fe80003800200 */
[----:B------:R-:W-:Y:S05]  /*3310*/  @P1 BRA `(.L_x_2579) ;  /* 0x0000000400e41947 */ /* 0x000fea0003800000 */
[----:B-----5:R-:W-:Y:S01]  /*3320*/  ISETP.NE.U32.AND P1, PT, R11, R12, PT ;  /* 0x0000000c0b00720c */ /* 0x020fe20003f25070 */
[----:B0-----:R-:W-:Y:S01]  /*3330*/  IMAD.IADD R53, R3, 0x1, R56 ;  /* 0x0000000103357824 */ /* 0x001fe200078e0238 */
[----:B------:R-:W-:Y:S02]  /*3340*/  ISETP.NE.U32.AND P0, PT, R10, R14, PT ;  /* 0x0000000e0a00720c */ /* 0x000fe40003f05070 */
[----:B------:R-:W-:Y:S02]  /*3350*/  ISETP.NE.AND.EX P1, PT, R35, R13, PT, P1 ;  /* 0x0000000d2300720c */ /* 0x000fe40003f25310 */
[----:B------:R-:W-:Y:S02]  /*3360*/  ISETP.GE.U32.AND P4, PT, R11, R12, PT ;  /* 0x0000000c0b00720c */ /* 0x000fe40003f86070 */
[----:B------:R-:W-:Y:S02]  /*3370*/  ISETP.NE.AND.EX P0, PT, R34, R15, PT, P0 ;  /* 0x0000000f2200720c */ /* 0x000fe40003f05300 */
[----:B------:R-:W-:-:S02]  /*3380*/  ISETP.GE.U32.AND P2, PT, R43, R3, PT ;  /* 0x000000032b00720c */ /* 0x000fc40003f46070 */
[----:B------:R-:W-:Y:S02]  /*3390*/  ISETP.GE.U32.AND P5, PT, R10, R14, PT ;  /* 0x0000000e0a00720c */ /* 0x000fe40003fa6070 */
[----:B------:R-:W-:Y:S02]  /*33a0*/  ISETP.GE.AND.EX P4, PT, R35, R13, PT, P4 ;  /* 0x0000000d2300720c */ /* 0x000fe40003f86340 */
[----:B------:R-:W-:Y:S02]  /*33b0*/  ISETP.GE.U32.AND P3, PT, R42, R3, PT ;  /* 0x000000032a00720c */ /* 0x000fe40003f66070 */
[----:B------:R-:W-:Y:S02]  /*33c0*/  ISETP.GE.AND.EX P2, PT, R51, RZ, PT, P2 ;  /* 0x000000ff3300720c */ /* 0x000fe40003f46320 */
[----:B------:R-:W-:Y:S02]  /*33d0*/  ISETP.GE.AND.EX P5, PT, R34, R15, PT, P5 ;  /* 0x0000000f2200720c */ /* 0x000fe40003fa6350 */
        /* <DEDUP_REMOVED lines=14> */
[C---:B------:R-:W-:Y:S02]  /*34c0*/  SEL R43, R3.reuse, R43, !P0 ;  /* 0x0000002b032b7207 */ /* 0x040fe40004000000 */
[----:B------:R-:W-:Y:S02]  /*34d0*/  SEL R42, R3, R42, !P1 ;  /* 0x0000002a032a7207 */ /* 0x000fe40004800000 */
[----:B------:R-:W-:Y:S02]  /*34e0*/  SEL R51, R51, RZ, P0 ;  /* 0x000000ff33337207 */ /* 0x000fe40000000000 */
[----:B------:R-:W-:Y:S01]  /*34f0*/  SEL R50, R50, RZ, P1 ;  /* 0x000000ff32327207 */ /* 0x000fe20000800000 */
[----:B------:R-:W-:Y:S06]  /*3500*/  @P2 BRA `(.L_x_2579) ;  /* 0x0000000400682947 */ /* 0x000fec0003800000 */
[----:B------:R-:W-:Y:S01]  /*3510*/  ISETP.NE.U32.AND P1, PT, R9, R16, PT ;  /* 0x000000100900720c */ /* 0x000fe20003f25070 */
[----:B------:R-:W-:Y:S01]  /*3520*/  IMAD.IADD R3, R53, 0x1, R56 ;  /* 0x0000000135037824 */ /* 0x000fe200078e0238 */
        /* <DEDUP_REMOVED lines=31> */
[-C--:B------:R-:W-:Y:S02]  /*3720*/  ISETP.NE.U32.AND P0, PT, R6, R22.reuse, PT ;  /* 0x000000160600720c */ /* 0x080fe40003f05070 */
[----:B------:R-:W-:Y:S02]  /*3730*/  ISETP.NE.AND.EX P1, PT, R31, R21, PT, P1 ;  /* 0x000000151f00720c */ /* 0x000fe40003f25310 */
[----:B------:R-:W-:Y:S02]  /*3740*/  ISETP.NE.AND.EX P0, PT, R30, R23, PT, P0 ;  /* 0x000000171e00720c */ /* 0x000fe40003f05300 */
[----:B------:R-:W-:Y:S02]  /*3750*/  ISETP.GE.U32.AND P2, PT, R6, R22, PT ;  /* 0x000000160600720c */ /* 0x000fe40003f46070 */
[----:B------:R-:W-:-:S02]  /*3760*/  ISETP.GE.U32.AND P4, PT, R7, R20, PT ;  /* 0x000000140700720c */ /* 0x000fc40003f86070 */
[-C--:B------:R-:W-:Y:S02]  /*3770*/  ISETP.GE.U32.AND P3, PT, R39, R3.reuse, PT ;  /* 0x000000032700720c */ /* 0x080fe40003f66070 */
[----:B------:R-:W-:Y:S02]  /*3780*/  ISETP.GE.U32.AND P5, PT, R38, R3, PT ;  /* 0x000000032600720c */ /* 0x000fe40003fa6070 */
[----:B------:R-:W-:Y:S02]  /*3790*/  ISETP.GE.AND.EX P2, PT, R30, R23, PT, P2 ;  /* 0x000000171e00720c */ /* 0x000fe40003f46320 */
[----:B------:R-:W-:Y:S02]  /*37a0*/  ISETP.GE.AND.EX P4, PT, R31, R21, PT, P4 ;  /* 0x000000151f00720c */ /* 0x000fe40003f86340 */
[----:B------:R-:W-:Y:S02]  /*37b0*/  ISETP.GE.AND.EX P3, PT, R47, RZ, PT, P3 ;  /* 0x000000ff2f00720c */ /* 0x000fe40003f66330 */
[----:B------:R-:W-:-:S02]  /*37c0*/  ISETP.GE.AND.EX P5, PT, R46, RZ, PT, P5 ;  /* 0x000000ff2e00720c */ /* 0x000fc40003fa6350 */
[----:B------:R-:W-:Y:S02]  /*37d0*/  SEL R2, RZ, 0xffffffff, !P2 ;  /* 0xffffffffff027807 */ /* 0x000fe40005000000 */
[----:B------:R-:W-:Y:S02]  /*37e0*/  ISETP.GE.U32.AND P2, PT, R13, R54, PT ;  /* 0x000000360d00720c */ /* 0x000fe40003f46070 */
[----:B------:R-:W-:Y:S02]  /*37f0*/  SEL R0, RZ, 0xffffffff, !P4 ;  /* 0xffffffffff007807 */ /* 0x000fe40006000000 */
[----:B------:R-:W-:Y:S02]  /*3800*/  @!P1 SEL R0, RZ, 0xffffffff, !P3 ;  /* 0xffffffffff009807 */ /* 0x000fe40005800000 */
        /* <DEDUP_REMOVED lines=14> */
[----:B------:R-:W-:Y:S02]  /*38f0*/  ISETP.NE.U32.AND P1, PT, R5, R24, PT ;  /* 0x000000180500720c */ /* 0x000fe40003f25070 */
[----:B------:R-:W-:Y:S02]  /*3900*/  ISETP.NE.U32.AND P0, PT, R4, R26, PT ;  /* 0x0000001a0400720c */ /* 0x000fe40003f05070 */
        /* <DEDUP_REMOVED lines=22> */
[C---:B------:R-:W-:Y:S02]  /*3a70*/  SEL R37, R13.reuse, R37, !P0 ;  /* 0x000000250d257207 */ /* 0x040fe40004000000 */
[----:B------:R-:W-:Y:S02]  /*3a80*/  SEL R36, R13, R36, !P1 ;  /* 0x000000240d247207 */ /* 0x000fe40004800000 */
[----:B------:R-:W-:Y:S02]  /*3a90*/  SEL R45, R45, RZ, P0 ;  /* 0x000000ff2d2d7207 */ /* 0x000fe40000000000 */
[----:B------:R-:W-:-:S07]  /*3aa0*/  SEL R44, R44, RZ, P1 ;  /* 0x000000ff2c2c7207 */ /* 0x000fce0000800000 */
.L_x_2579:
[----:B------:R-:W-:Y:S05]  /*3ab0*/  BSYNC.RECONVERGENT B0 ;  /* 0x0000000000007941 */ /* 0x000fea0003800200 */
.L_x_2578:
[----:B------:R-:W-:Y:S02]  /*3ac0*/  ISETP.NE.U32.AND P0, PT, R10, R8, PT ;  /* 0x000000080a00720c */ /* 0x000fe40003f05070 */
[----:B------:R-:W-:Y:S02]  /*3ad0*/  ISETP.NE.U32.AND P1, PT, R11, R9, PT ;  /* 0x000000090b00720c */ /* 0x000fe40003f25070 */
[----:B------:R-:W-:Y:S02]  /*3ae0*/  ISETP.NE.AND.EX P0, PT, R34, R32, PT, P0 ;  /* 0x000000202200720c */ /* 0x000fe40003f05300 */
[----:B------:R-:W-:Y:S02]  /*3af0*/  ISETP.NE.AND.EX P1, PT, R35, R33, PT, P1 ;  /* 0x000000212300720c */ /* 0x000fe40003f25310 */
[----:B------:R-:W-:Y:S02]  /*3b00*/  ISETP.GE.U32.AND P5, PT, R10, R8, PT ;  /* 0x000000080a00720c */ /* 0x000fe40003fa6070 */
[----:B------:R-:W-:-:S02]  /*3b10*/  ISETP.GE.U32.AND P4, PT, R11, R9, PT ;  /* 0x000000090b00720c */ /* 0x000fc40003f86070 */
[----:B------:R-:W-:Y:S02]  /*3b20*/  ISETP.GE.U32.AND P3, PT, R42, R40, PT ;  /* 0x000000282a00720c */ /* 0x000fe40003f66070 */
[----:B------:R-:W-:Y:S02]  /*3b30*/  ISETP.GE.U32.AND P2, PT, R43, R41, PT ;  /* 0x000000292b00720c */ /* 0x000fe40003f46070 */
[----:B------:R-:W-:Y:S02]  /*3b40*/  ISETP.GE.AND.EX P5, PT, R34, R32, PT, P5 ;  /* 0x000000202200720c */ /* 0x000fe40003fa6350 */
[----:B------:R-:W-:Y:S02]  /*3b50*/  ISETP.GE.AND.EX P4, PT, R35, R33, PT, P4 ;  /* 0x000000212300720c */ /* 0x000fe40003f86340 */
[----:B------:R-:W-:Y:S02]  /*3b60*/  ISETP.GE.AND.EX P3, PT, R50, R48, PT, P3 ;  /* 0x000000303200720c */ /* 0x000fe40003f66330 */
[----:B------:R-:W-:-:S02]  /*3b70*/  ISETP.GE.AND.EX P2, PT, R51, R49, PT, P2 ;  /* 0x000000313300720c */ /* 0x000fc40003f46320 */
        /* <DEDUP_REMOVED lines=9> */
[----:B-----5:R-:W-:Y:S02]  /*3c10*/  SEL R12, R9, R11, !P0 ;  /* 0x0000000b090c7207 */ /* 0x020fe40004000000 */
[----:B------:R-:W-:Y:S02]  /*3c20*/  SEL R14, R33, R35, !P0 ;  /* 0x00000023210e7207 */ /* 0x000fe40004000000 */
[----:B------:R-:W-:-:S02]  /*3c30*/  SEL R16, R41, R43, !P0 ;  /* 0x0000002b29107207 */ /* 0x000fc40004000000 */
[----:B------:R-:W-:Y:S02]  /*3c40*/  SEL R18, R49, R51, !P0 ;  /* 0x0000003331127207 */ /* 0x000fe40004000000 */
[----:B------:R-:W-:Y:S02]  /*3c50*/  SEL R9, R32, R34, !P2 ;  /* 0x0000002220097207 */ /* 0x000fe40005000000 */
[----:B------:R-:W-:Y:S02]  /*3c60*/  ISETP.NE.U32.AND P0, PT, R3, R6, PT ;  /* 0x000000060300720c */ /* 0x000fe40003f05070 */
[----:B------:R-:W-:Y:S02]  /*3c70*/  ISETP.NE.U32.AND P1, PT, R12, R7, PT ;  /* 0x000000070c00720c */ /* 0x000fe40003f25070 */
[----:B------:R-:W-:Y:S02]  /*3c80*/  ISETP.NE.AND.EX P0, PT, R9, R30, PT, P0 ;  /* 0x0000001e0900720c */ /* 0x000fe40003f05300 */
[----:B------:R-:W-:-:S02]  /*3c90*/  SEL R11, R40, R42, !P2 ;  /* 0x0000002a280b7207 */ /* 0x000fc40005000000 */
[----:B------:R-:W-:Y:S02]  /*3ca0*/  ISETP.NE.AND.EX P1, PT, R14, R31, PT, P1 ;  /* 0x0000001f0e00720c */ /* 0x000fe40003f25310 */
[----:B------:R-:W-:Y:S02]  /*3cb0*/  ISETP.GE.U32.AND P5, PT, R3, R6, PT ;  /* 0x000000060300720c */ /* 0x000fe40003fa6070 */
[----:B------:R-:W-:Y:S02]  /*3cc0*/  SEL R19, R48, R50, !P2 ;  /* 0x0000003230137207 */ /* 0x000fe40005000000 */
[----:B------:R-:W-:Y:S02]  /*3cd0*/  ISETP.GE.U32.AND P4, PT, R12, R7, PT ;  /* 0x000000070c00720c */ /* 0x000fe40003f86070 */
[----:B------:R-:W-:Y:S02]  /*3ce0*/  ISETP.GE.U32.AND P3, PT, R11, R38, PT ;  /* 0x000000260b00720c */ /* 0x000fe40003f66070 */
[----:B------:R-:W-:-:S02]  /*3cf0*/  ISETP.GE.U32.AND P2, PT, R16, R39, PT ;  /* 0x000000271000720c */ /* 0x000fc40003f46070 */
[----:B------:R-:W-:Y:S02]  /*3d00*/  ISETP.GE.AND.EX P5, PT, R9, R30, PT, P5 ;  /* 0x0000001e0900720c */ /* 0x000fe40003fa6350 */
[----:B------:R-:W-:Y:S02]  /*3d10*/  ISETP.GE.AND.EX P4, PT, R14, R31, PT, P4 ;  /* 0x0000001f0e00720c */ /* 0x000fe40003f86340 */
        /* <DEDUP_REMOVED lines=16> */
[----:B------:R-:W-:Y:S02]  /*3e20*/  ISETP.NE.U32.AND P0, PT, R3, R4, PT ;  /* 0x000000040300720c */ /* 0x000fe40003f05070 */
[----:B------:R-:W-:Y:S02]  /*3e30*/  ISETP.NE.U32.AND P1, PT, R12, R5, PT ;  /* 0x000000050c00720c */ /* 0x000fe40003f25070 */
[----:B------:R-:W-:Y:S02]  /*3e40*/  ISETP.NE.AND.EX P0, PT, R9, R28, PT, P0 ;  /* 0x0000001c0900720c */ /* 0x000fe40003f05300 */
[----:B------:R-:W-:Y:S02]  /*3e50*/  SEL R7, R38, R11, !P2 ;  /* 0x0000000b26077207 */ /* 0x000fe40005000000 */
[----:B------:R-:W-:Y:S02]  /*3e60*/  ISETP.NE.AND.EX P1, PT, R14, R29, PT, P1 ;  /* 0x0000001d0e00720c */ /* 0x000fe40003f25310 */
[----:B------:R-:W-:-:S02]  /*3e70*/  ISETP.GE.U32.AND P5, PT, R3, R4, PT ;  /* 0x000000040300720c */ /* 0x000fc40003fa6070 */
[----:B------:R-:W-:Y:S02]  /*3e80*/  SEL R19, R46, R19, !P2 ;  /* 0x000000132e137207 */ /* 0x000fe40005000000 */
[----:B------:R-:W-:Y:S02]  /*3e90*/  ISETP.GE.U32.AND P4, PT, R12, R5, PT ;  /* 0x000000050c00720c */ /* 0x000fe40003f86070 */
[----:B------:R-:W-:Y:S02]  /*3ea0*/  ISETP.GE.U32.AND P3, PT, R7, R36, PT ;  /* 0x000000240700720c */ /* 0x000fe40003f66070 */
[----:B------:R-:W-:Y:S02]  /*3eb0*/  ISETP.GE.U32.AND P2, PT, R8, R37, PT ;  /* 0x000000250800720c */ /* 0x000fe40003f46070 */
[----:B------:R-:W-:Y:S02]  /*3ec0*/  ISETP.GE.AND.EX P5, PT, R9, R28, PT, P5 ;  /* 0x0000001c0900720c */ /* 0x000fe40003fa6350 */
[----:B------:R-:W-:-:S02]  /*3ed0*/  ISETP.GE.AND.EX P4, PT, R14, R29, PT, P4 ;  /* 0x0000001d0e00720c */ /* 0x000fc40003f86340 */
        /* <DEDUP_REMOVED lines=13> */
[----:B------:R-:W-:Y:S02]  /*3fb0*/  SEL R0, R37, R8, !P0 ;  /* 0x0000000825007207 */ /* 0x000fe40004000000 */
[----:B------:R-:W-:Y:S02]  /*3fc0*/  SEL R45, R45, R10, !P0 ;  /* 0x0000000a2d2d7207 */ /* 0x000fe40004000000 */
[----:B------:R-:W-:Y:S02]  /*3fd0*/  SEL R3, R28, R9, !P1 ;  /* 0x000000091c037207 */ /* 0x000fe40004800000 */
[----:B------:R-:W-:Y:S02]  /*3fe0*/  SEL R18, R36, R7, !P1 ;  /* 0x0000000724127207 */ /* 0x000fe40004800000 */
[----:B------:R-:W-:Y:S01]  /*3ff0*/  SEL R19, R44, R19, !P1 ;  /* 0x000000132c137207 */ /* 0x000fe20004800000 */
[----:B------:R-:W-:Y:S06]  /*4000*/  BRA `(.L_x_2560) ;  /* 0x000000bc009c7947 */ /* 0x000fec0003800000 */
.L_x_2572:
[----:B------:R-:W1:Y:S02]  /*4010*/  LDC R6, c[0x0][0x3d8] ;  /* 0x0000f600ff067b82 */ /* 0x000e640000000800 */
[----:B-1----:R-:W-:-:S13]  /*4020*/  ISETP.NE.AND P0, PT, R6, 0x1, PT ;  /* 0x000000010600780c */ /* 0x002fda0003f05270 */
        /* <DEDUP_REMOVED lines=10> */
[----:B--2---:R-:W-:Y:S01]  /*40d0*/  MOV R4, R5 ;  /* 0x0000000500047202 */ /* 0x004fe20000000f00 */
[--C-:B------:R-:W-:Y:S02]  /*40e0*/  IMAD.MOV.U32 R6, RZ, RZ, R5.reuse ;  /* 0x000000ffff067224 */ /* 0x100fe400078e0005 */
[--C-:B0-----:R-:W-:Y:S02]  /*40f0*/  IMAD.MOV.U32 R7, RZ, RZ, R5.reuse ;  /* 0x000000ffff077224 */ /* 0x101fe400078e0005 */
[--C-:B------:R-:W-:Y:S02]  /*4100*/  IMAD.MOV.U32 R8, RZ, RZ, R5.reuse ;  /* 0x000000ffff087224 */ /* 0x100fe400078e0005 */
[--C-:B------:R-:W-:Y:S01]  /*4110*/  IMAD.MOV.U32 R9, RZ, RZ, R5.reuse ;  /* 0x000000ffff097224 */ /* 0x100fe200078e0005 */
[----:B---3--:R-:W-:Y:S01]  /*4120*/  MOV R35, R29 ;  /* 0x0000001d00237202 */ /* 0x008fe20000000f00 */
[----:B------:R-:W-:-:S02]  /*4130*/  IMAD.MOV.U32 R10, RZ, RZ, R5 ;  /* 0x000000ffff0a7224 */ /* 0x000fc400078e0005 */
[----:B------:R-:W-:Y:S02]  /*4140*/  IMAD.MOV.U32 R11, RZ, RZ, R5 ;  /* 0x000000ffff0b7224 */ /* 0x000fe400078e0005 */
[--C-:B------:R-:W-:Y:S02]  /*4150*/  IMAD.MOV.U32 R28, RZ, RZ, R29.reuse ;  /* 0x000000ffff1c7224 */ /* 0x100fe400078e001d */
[--C-:B------:R-:W-:Y:S02]  /*4160*/  IMAD.MOV.U32 R30, RZ, RZ, R29.reuse ;  /* 0x000000ffff1e7224 */ /* 0x100fe400078e001d */
[--C-:B------:R-:W-:Y:S02]  /*4170*/  IMAD.MOV.U32 R31, RZ, RZ, R29.reuse ;  /* 0x000000ffff1f7224 */ /* 0x100fe400078e001d */
[--C-:B------:R-:W-:Y:S02]  /*4180*/  IMAD.MOV.U32 R32, RZ, RZ, R29.reuse ;  /* 0x000000ffff207224 */ /* 0x100fe400078e001d */
[----:B------:R-:W-:-:S02]  /*4190*/  IMAD.MOV.U32 R33, RZ, RZ, R29 ;  /* 0x000000ffff217224 */ /* 0x000fc400078e001d */
[----:B------:R-:W-:Y:S01]  /*41a0*/  IMAD.MOV.U32 R34, RZ, RZ, R29 ;  /* 0x000000ffff227224 */ /* 0x000fe200078e001d */
[----:B-1----:R-:W-:Y:S01]  /*41b0*/  MOV R50, R45 ;  /* 0x0000002d00327202 */ /* 0x002fe20000000f00 */
[--C-:B----4-:R-:W-:Y:S02]  /*41c0*/  IMAD.MOV.U32 R36, RZ, RZ, R37.reuse ;  /* 0x000000ffff247224 */ /* 0x110fe400078e0025 */
        /* <DEDUP_REMOVED lines=38> */
.L_x_2583:
[----:B------:R-:W-:Y:S01]  /*4430*/  IADD3 R52, P0, PT, R57, R58, RZ ;  /* 0x0000003a39347210 */ /* 0x000fe20007f1e0ff */
[----:B------:R-:W-:-:S03]  /*4440*/  IMAD R12, R60, R3, RZ ;  /* 0x000000033c0c7224 */ /* 0x000fc600078e02ff */
[----:B------:R-:W-:Y:S01]  /*4450*/  IADD3.X R0, PT, PT, RZ, R59, RZ, P0, !PT ;  /* 0x0000003bff007210 */ /* 0x000fe200007fe4ff */
[----:B------:R-:W-:Y:S01]  /*4460*/  IMAD.MOV.U32 R24, RZ, RZ, R52 ;  /* 0x000000ffff187224 */ /* 0x000fe200078e0034 */
[----:B------:R-:W-:-:S03]  /*4470*/  SHF.R.U32.HI R13, RZ, 0x1, R12 ;  /* 0x00000001ff0d7819 */ /* 0x000fc6000001160c */
[----:B------:R-:W-:Y:S02]  /*4480*/  IMAD.MOV.U32 R25, RZ, RZ, R0 ;  /* 0x000000ffff197224 */ /* 0x000fe400078e0000 */
[----:B------:R-:W-:-:S06]  /*4490*/  IMAD.WIDE.U32 R12, R13, 0x10, R24 ;  /* 0x000000100d0c7825 */ /* 0x000fcc00078e0018 */
[----:B------:R-:W2:Y:S01]  /*44a0*/  LDG.E.128 R12, desc[UR36][R12.64] ;  /* 0x000000240c0c7981 */ /* 0x000ea2000c1e1d00 */
[----:B------:R-:W-:-:S04]  /*44b0*/  IMAD.IADD R53, R3, 0x1, R61 ;  /* 0x0000000103357824 */ /* 0x000fc800078e023d */
[----:B------:R-:W-:-:S05]  /*44c0*/  IMAD R16, R60, R53, RZ ;  /* 0x000000353c107224 */ /* 0x000fca00078e02ff */
[----:B------:R-:W-:-:S05]  /*44d0*/  SHF.R.U32.HI R17, RZ, 0x1, R16 ;  /* 0x00000001ff117819 */ /* 0x000fca0000011610 */
[----:B------:R-:W-:-:S06]  /*44e0*/  IMAD.WIDE.U32 R16, R17, 0x10, R24 ;  /* 0x0000001011107825 */ /* 0x000fcc00078e0018 */
[----:B------:R-:W3:Y:S01]  /*44f0*/  LDG.E.128 R16, desc[UR36][R16.64] ;  /* 0x0000002410107981 */ /* 0x000ee2000c1e1d00 */
[----:B------:R-:W-:Y:S01]  /*4500*/  IMAD.IADD R55, R53, 0x1, R61 ;  /* 0x0000000135377824 */ /* 0x000fe200078e023d */
[-C--:B------:R-:W-:Y:S02]  /*4510*/  ISETP.GE.U32.AND P5, PT, R43, R3.reuse, PT ;  /* 0x000000032b00720c */ /* 0x080fe40003fa6070 */
[----:B------:R-:W-:Y:S01]  /*4520*/  ISETP.GE.U32.AND P2, PT, R42, R3, PT ;  /* 0x000000032a00720c */ /* 0x000fe20003f46070 */
[----:B------:R-:W-:Y:S01]  /*4530*/  IMAD R20, R60, R55, RZ ;  /* 0x000000373c147224 */ /* 0x000fe200078e02ff */
[----:B------:R-:W-:Y:S02]  /*4540*/  ISETP.GE.AND.EX P5, PT, R51, RZ, PT, P5 ;  /* 0x000000ff3300720c */ /* 0x000fe40003fa6350 */
[----:B------:R-:W-:Y:S02]  /*4550*/  ISETP.GE.AND.EX P2, PT, R50, RZ, PT, P2 ;  /* 0x000000ff3200720c */ /* 0x000fe40003f46320 */
[----:B------:R-:W-:-:S05]  /*4560*/  SHF.R.U32.HI R21, RZ, 0x1, R20 ;  /* 0x00000001ff157819 */ /* 0x000fca0000011614 */
[----:B------:R-:W-:-:S04]  /*4570*/  IMAD.WIDE.U32 R20, R21, 0x10, R24 ;  /* 0x0000001015147825 */ /* 0x000fc800078e0018 */
[----:B------:R-:W-:-:S04]  /*4580*/  IMAD.IADD R56, R55, 0x1, R61 ;  /* 0x0000000137387824 */ /* 0x000fc800078e023d */
[----:B------:R-:W-:-:S05]  /*4590*/  IMAD R26, R60, R56, RZ ;  /* 0x000000383c1a7224 */ /* 0x000fca00078e02ff */
[----:B------:R-:W-:-:S05]  /*45a0*/  SHF.R.U32.HI R26, RZ, 0x1, R26 ;  /* 0x00000001ff1a7819 */ /* 0x000fca000001161a */
[----:B------:R-:W-:-:S06]  /*45b0*/  IMAD.WIDE.U32 R24, R26, 0x10, R24 ;  /* 0x000000101a187825 */ /* 0x000fcc00078e0018 */
[----:B------:R-:W4:Y:S01]  /*45c0*/  LDG.E.128 R24, desc[UR36][R24.64] ;  /* 0x0000002418187981 */ /* 0x000f22000c1e1d00 */
[----:B--2---:R-:W-:Y:S02]  /*45d0*/  ISETP.NE.U32.AND P1, PT, R11, R12, PT ;  /* 0x0000000c0b00720c */ /* 0x004fe40003f25070 */
[----:B------:R-:W-:Y:S02]  /*45e0*/  ISETP.NE.U32.AND P0, PT, R10, R14, PT ;  /* 0x0000000e0a00720c */ /* 0x000fe40003f05070 */
[----:B------:R-:W-:Y:S02]  /*45f0*/  ISETP.NE.AND.EX P1, PT, R35, R13, PT, P1 ;  /* 0x0000000d2300720c */ /* 0x000fe40003f25310 */
[----:B------:R-:W-:Y:S02]  /*4600*/  ISETP.NE.AND.EX P0, PT, R34, R15, PT, P0 ;  /* 0x0000000f2200720c */ /* 0x000fe40003f05300 */
[----:B------:R-:W-:Y:S02]  /*4610*/  ISETP.GE.U32.AND P4, PT, R11, R12, PT ;  /* 0x0000000c0b00720c */ /* 0x000fe40003f86070 */
[----:B------:R-:W-:-:S02]  /*4620*/  ISETP.GE.U32.AND P3, PT, R10, R14, PT ;  /* 0x0000000e0a00720c */ /* 0x000fc40003f66070 */
        /* <DEDUP_REMOVED lines=10> */
[----:B------:R-:W2:Y:S01]  /*46d0*/  LDG.E.128 R20, desc[UR36][R20.64] ;  /* 0x0000002414147981 */ /* 0x000ea2000c1e1d00 */
[CC--:B---3--:R-:W-:Y:S02]  /*46e0*/  ISETP.NE.U32.AND P3, PT, R9.reuse, R16.reuse, PT ;  /* 0x000000100900720c */ /* 0x0c8fe40003f65070 */
[----:B------:R-:W-:-:S02]  /*46f0*/  ISETP.GE.U32.AND P2, PT, R9, R16, PT ;  /* 0x000000100900720c */ /* 0x000fc40003f46070 */
[CC--:B------:R-:W-:Y:S02]  /*4700*/  ISETP.NE.AND.EX P3, PT, R33.reuse, R17.reuse, PT, P3 ;  /* 0x000000112100720c */ /* 0x0c0fe40003f65330 */
[----:B------:R-:W-:Y:S02]  /*4710*/  ISETP.GE.AND.EX P2, PT, R33, R17, PT, P2 ;  /* 0x000000112100720c */ /* 0x000fe40003f46320 */
[C---:B------:R-:W-:Y:S02]  /*4720*/  SEL R43, R3.reuse, R43, !P6 ;  /* 0x0000002b032b7207 */ /* 0x040fe40007000000 */
[----:B------:R-:W-:Y:S02]  /*4730*/  SEL R42, R3, R42, !P1 ;  /* 0x0000002a032a7207 */ /* 0x000fe40004800000 */
[----:B------:R-:W-:Y:S02]  /*4740*/  ISETP.GE.U32.AND P0, PT, R41, R53, PT ;  /* 0x000000352900720c */ /* 0x000fe40003f06070 */
[----:B------:R-:W-:-:S02]  /*4750*/  SEL R3, RZ, 0xffffffff, !P2 ;  /* 0xffffffffff037807 */ /* 0x000fc40005000000 */
[-C--:B------:R-:W-:Y:S02]  /*4760*/  ISETP.NE.U32.AND P2, PT, R8, R18.reuse, PT ;  /* 0x000000120800720c */ /* 0x080fe40003f45070 */
[----:B------:R-:W-:Y:S02]  /*4770*/  ISETP.GE.AND.EX P0, PT, R49, RZ, PT, P0 ;  /* 0x000000ff3100720c */ /* 0x000fe40003f06300 */
[----:B------:R-:W-:Y:S02]  /*4780*/  ISETP.NE.AND.EX P2, PT, R32, R19, PT, P2 ;  /* 0x000000132000720c */ /* 0x000fe40003f45320 */
[----:B------:R-:W-:Y:S02]  /*4790*/  @!P3 SEL R3, RZ, 0xffffffff, !P0 ;  /* 0xffffffffff03b807 */ /* 0x000fe40004000000 */
[----:B------:R-:W-:Y:S02]  /*47a0*/  ISETP.GE.U32.AND P4, PT, R8, R18, PT ;  /* 0x000000120800720c */ /* 0x000fe40003f86070 */
[----:B------:R-:W-:-:S02]  /*47b0*/  ISETP.GE.U32.AND P3, PT, R40, R53, PT ;  /* 0x000000352800720c */ /* 0x000fc40003f66070 */
[----:B------:R-:W-:Y:S02]  /*47c0*/  LOP3.LUT R3, R3, 0x1, RZ, 0xc0, !PT ;  /* 0x0000000103037812 */ /* 0x000fe400078ec0ff */
[----:B------:R-:W-:Y:S02]  /*47d0*/  ISETP.GE.AND.EX P4, PT, R32, R19, PT, P4 ;  /* 0x000000132000720c */ /* 0x000fe40003f86340 */
[----:B------:R-:W-:Y:S02]  /*47e0*/  ISETP.GE.AND.EX P3, PT, R48, RZ, PT, P3 ;  /* 0x000000ff3000720c */ /* 0x000fe40003f66330 */
[----:B------:R-:W-:Y:S02]  /*47f0*/  ISETP.NE.U32.AND P0, PT, R3, 0x1, PT ;  /* 0x000000010300780c */ /* 0x000fe40003f05070 */
[----:B------:R-:W-:Y:S02]  /*4800*/  SEL R3, RZ, 0xffffffff, !P4 ;  /* 0xffffffffff037807 */ /* 0x000fe40006000000 */
[----:B------:R-:W-:-:S02]  /*4810*/  @!P2 SEL R3, RZ, 0xffffffff, !P3 ;  /* 0xffffffffff03a807 */ /* 0x000fc40005800000 */
[----:B------:R-:W-:Y:S02]  /*4820*/  ISETP.GE.U32.AND P4, PT, R39, R55, PT ;  /* 0x000000372700720c */ /* 0x000fe40003f86070 */
[----:B------:R-:W-:Y:S02]  /*4830*/  LOP3.LUT R3, R3, 0x1, RZ, 0xc0, !PT ;  /* 0x0000000103037812 */ /* 0x000fe400078ec0ff */
[----:B------:R-:W-:Y:S02]  /*4840*/  ISETP.GE.AND.EX P4, PT, R47, RZ, PT, P4 ;  /* 0x000000ff2f00720c */ /* 0x000fe40003f86340 */
[----:B------:R-:W-:Y:S02]  /*4850*/  ISETP.NE.U32.AND P5, PT, R3, 0x1, PT ;  /* 0x000000010300780c */ /* 0x000fe40003fa5070 */
[----:B------:R-:W-:-:S04]  /*4860*/  LOP3.LUT R2, R2, 0xfffffff7, RZ, 0xc0, !PT ;  /* 0xfffffff702027812 */ /* 0x000fc800078ec0ff */
[----:B------:R-:W-:-:S04]  /*4870*/  @P6 LOP3.LUT R2, R2, 0x8, RZ, 0xfc, !PT ;  /* 0x0000000802026812 */ /* 0x000fc800078efcff */
[----:B------:R-:W-:-:S04]  /*4880*/  LOP3.LUT R2, R2, 0xffffffef, RZ, 0xc0, !PT ;  /* 0xffffffef02027812 */ /* 0x000fc800078ec0ff */
[----:B------:R-:W-:Y:S02]  /*4890*/  @P1 LOP3.LUT R2, R2, 0x10, RZ, 0xfc, !PT ;  /* 0x0000001002021812 */ /* 0x000fe400078efcff */
[----:B----4-:R-:W-:-:S04]  /*48a0*/  ISETP.GE.U32.AND P1, PT, R4, R26, PT ;  /* 0x0000001a0400720c */ /* 0x010fc80003f26070 */
[----:B------:R-:W-:Y:S02]  /*48b0*/  ISETP.GE.AND.EX P1, PT, R28, R27, PT, P1 ;  /* 0x0000001b1c00720c */ /* 0x000fe40003f26310 */
[C---:B------:R-:W-:Y:S02]  /*48c0*/  SEL R41, R53.reuse, R41, !P0 ;  /* 0x0000002935297207 */ /* 0x040fe40004000000 */
[----:B------:R-:W-:Y:S02]  /*48d0*/  SEL R40, R53, R40, !P5 ;  /* 0x0000002835287207 */ /* 0x000fe40006800000 */
[----:B------:R-:W-:Y:S02]  /*48e0*/  SEL R9, R16, R9, !P0 ;  /* 0x0000000910097207 */ /* 0x000fe40004000000 */
[----:B------:R-:W-:Y:S02]  /*48f0*/  SEL R33, R17, R33, !P0 ;  /* 0x0000002111217207 */ /* 0x000fe40004000000 */
[----:B------:R-:W-:-:S02]  /*4900*/  SEL R49, R49, RZ, P0 ;  /* 0x000000ff31317207 */ /* 0x000fc40000000000 */
[----:B------:R-:W-:Y:S02]  /*4910*/  SEL R8, R18, R8, !P5 ;  /* 0x0000000812087207 */ /* 0x000fe40006800000 */
[----:B------:R-:W-:Y:S02]  /*4920*/  SEL R32, R19, R32, !P5 ;  /* 0x0000002013207207 */ /* 0x000fe40006800000 */
[----:B------:R-:W-:Y:S02]  /*4930*/  SEL R48, R48, RZ, P5 ;  /* 0x000000ff30307207 */ /* 0x000fe40002800000 */
[----:B--2---:R-:W-:-:S04]  /*4940*/  ISETP.NE.U32.AND P2, PT, R7, R20, PT ;  /* 0x000000140700720c */ /* 0x004fc80003f45070 */
[----:B------:R-:W-:Y:S02]  /*4950*/  ISETP.NE.AND.EX P2, PT, R31, R21, PT, P2 ;  /* 0x000000151f00720c */ /* 0x000fe40003f45320 */
[----:B------:R-:W-:-:S04]  /*4960*/  ISETP.GE.U32.AND P3, PT, R7, R20, PT ;  /* 0x000000140700720c */ /* 0x000fc80003f66070 */
[----:B------:R-:W-:-:S04]  /*4970*/  ISETP.GE.AND.EX P3, PT, R31, R21, PT, P3 ;  /* 0x000000151f00720c */ /* 0x000fc80003f66330 */
[----:B------:R-:W-:Y:S02]  /*4980*/  SEL R3, RZ, 0xffffffff, !P3 ;  /* 0xffffffffff037807 */ /* 0x000fe40005800000 */
[CC--:B------:R-:W-:Y:S02]  /*4990*/  ISETP.GE.U32.AND P3, PT, R6.reuse, R22.reuse, PT ;  /* 0x000000160600720c */ /* 0x0c0fe40003f66070 */
[----:B------:R-:W-:Y:S02]  /*49a0*/  @!P2 SEL R3, RZ, 0xffffffff, !P4 ;  /* 0xffffffffff03a807 */ /* 0x000fe40006000000 */
[----:B------:R-:W-:Y:S02]  /*49b0*/  ISETP.NE.U32.AND P2, PT, R6, R22, PT ;  /* 0x000000160600720c */ /* 0x000fe40003f45070 */
[----:B------:R-:W-:Y:S02]  /*49c0*/  LOP3.LUT R3, R3, 0x1, RZ, 0xc0, !PT ;  /* 0x0000000103037812 */ /* 0x000fe400078ec0ff */
[----:B------:R-:W-:-:S02]  /*49d0*/  ISETP.NE.AND.EX P2, PT, R30, R23, PT, P2 ;  /* 0x000000171e00720c */ /* 0x000fc40003f45320 */
[----:B------:R-:W-:Y:S02]  /*49e0*/  ISETP.GE.AND.EX P3, PT, R30, R23, PT, P3 ;  /* 0x000000171e00720c */ /* 0x000fe40003f66330 */
[----:B------:R-:W-:Y:S02]  /*49f0*/  ISETP.NE.U32.AND P4, PT, R3, 0x1, PT ;  /* 0x000000010300780c */ /* 0x000fe40003f85070 */
[----:B------:R-:W-:Y:S02]  /*4a00*/  SEL R3, RZ, 0xffffffff, !P3 ;  /* 0xffffffffff037807 */ /* 0x000fe40005800000 */
[----:B------:R-:W-:-:S04]  /*4a10*/  ISETP.GE.U32.AND P3, PT, R38, R55, PT ;  /* 0x000000372600720c */ /* 0x000fc80003f66070 */
[----:B------:R-:W-:-:S04]  /*4a20*/  ISETP.GE.AND.EX P3, PT, R46, RZ, PT, P3 ;  /* 0x000000ff2e00720c */ /* 0x000fc80003f66330 */
[----:B------:R-:W-:Y:S02]  /*4a30*/  @!P2 SEL R3, RZ, 0xffffffff, !P3 ;  /* 0xffffffffff03a807 */ /* 0x000fe40005800000 */
[----:B------:R-:W-:Y:S02]  /*4a40*/  ISETP.GE.U32.AND P2, PT, R5, R24, PT ;  /* 0x000000180500720c */ /* 0x000fe40003f46070 */
[----:B------:R-:W-:Y:S02]  /*4a50*/  LOP3.LUT R3, R3, 0x1, RZ, 0xc0, !PT ;  /* 0x0000000103037812 */ /* 0x000fe400078ec0ff */
[----:B------:R-:W-:Y:S02]  /*4a60*/  ISETP.GE.AND.EX P2, PT, R29, R25, PT, P2 ;  /* 0x000000191d00720c */ /* 0x000fe40003f46320 */
[----:B------:R-:W-:Y:S02]  /*4a70*/  ISETP.NE.U32.AND P3, PT, R3, 0x1, PT ;  /* 0x000000010300780c */ /* 0x000fe40003f65070 */
[----:B------:R-:W-:-:S02]  /*4a80*/  SEL R3, RZ, 0xffffffff, !P2 ;  /* 0xffffffffff037807 */ /* 0x000fc40005000000 */
[----:B------:R-:W-:-:S04]  /*4a90*/  ISETP.NE.U32.AND P2, PT, R5, R24, PT ;  /* 0x000000180500720c */ /* 0x000fc80003f45070 */
[----:B------:R-:W-:Y:S02]  /*4aa0*/  ISETP.NE.AND.EX P6, PT, R29, R25, PT, P2 ;  /* 0x000000191d00720c */ /* 0x000fe40003fc5320 */
[----:B------:R-:W-:-:S04]  /*4ab0*/  ISETP.GE.U32.AND P2, PT, R37, R56, PT ;  /* 0x000000382500720c */ /* 0x000fc80003f46070 */
[----:B------:R-:W-:-:S07]  /*4ac0*/  ISETP.GE.AND.EX P2, PT, R45, RZ, PT, P2 ;  /* 0x000000ff2d00720c */ /* 0x000fce0003f46320 */
[----:B------:R-:W-:-:S04]  /*4ad0*/  @!P6 SEL R3, RZ, 0xffffffff, !P2 ;  /* 0xffffffffff03e807 */ /* 0x000fc80005000000 */
[----:B------:R-:W-:-:S04]  /*4ae0*/  LOP3.LUT R3, R3, 0x1, RZ, 0xc0, !PT ;  /* 0x0000000103037812 */ /* 0x000fc800078ec0ff */
[----:B------:R-:W-:Y:S02]  /*4af0*/  ISETP.NE.U32.AND P2, PT, R3, 0x1, PT ;  /* 0x000000010300780c */ /* 0x000fe40003f45070 */
[----:B------:R-:W-:Y:S02]  /*4b00*/  SEL R3, RZ, 0xffffffff, !P1 ;  /* 0xffffffffff037807 */ /* 0x000fe40004800000 */
[----:B------:R-:W-:-:S04]  /*4b10*/  ISETP.NE.U32.AND P1, PT, R4, R26, PT ;  /* 0x0000001a0400720c */ /* 0x000fc80003f25070 */
[----:B------:R-:W-:Y:S02]  /*4b20*/  ISETP.NE.AND.EX P1, PT, R28, R27, PT, P1 ;  /* 0x0000001b1c00720c */ /* 0x000fe40003f25310 */
[----:B------:R-:W-:-:S04]  /*4b30*/  ISETP.GE.U32.AND P6, PT, R36, R56, PT ;  /* 0x000000382400720c */ /* 0x000fc80003fc6070 */
[----:B------:R-:W-:-:S07]  /*4b40*/  ISETP.GE.AND.EX P6, PT, R44, RZ, PT, P6 ;  /* 0x000000ff2c00720c */ /* 0x000fce0003fc6360 */
[----:B------:R-:W-:Y:S02]  /*4b50*/  @!P1 SEL R3, RZ, 0xffffffff, !P6 ;  /* 0xffffffffff039807 */ /* 0x000fe40007000000 */
[----:B------:R-:W-:Y:S02]  /*4b60*/  LOP3.LUT P6, RZ, R2, 0x8, RZ, 0xc0, !PT ;  /* 0x0000000802ff7812 */ /* 0x000fe400078cc0ff */
[----:B------:R-:W-:Y:S02]  /*4b70*/  LOP3.LUT R3, R3, 0x1, RZ, 0xc0, !PT ;  /* 0x0000000103037812 */ /* 0x000fe400078ec0ff */
[----:B------:R-:W-:Y:S02]  /*4b80*/  SEL R11, R12, R11, !P6 ;  /* 0x0000000b0c0b7207 */ /* 0x000fe40007000000 */
[----:B------:R-:W-:Y:S02]  /*4b90*/  SEL R35, R13, R35, !P6 ;  /* 0x000000230d237207 */ /* 0x000fe40007000000 */
[----:B------:R-:W-:-:S02]  /*4ba0*/  SEL R51, R51, RZ, P6 ;  /* 0x000000ff33337207 */ /* 0x000fc40003000000 */
[----:B------:R-:W-:Y:S01]  /*4bb0*/  ISETP.NE.U32.AND P6, PT, R3, 0x1, PT ;  /* 0x000000010300780c */ /* 0x000fe20003fc5070 */
[----:B------:R-:W-:Y:S01]  /*4bc0*/  IMAD.IADD R3, R56, 0x1, R61 ;  /* 0x0000000138037824 */ /* 0x000fe200078e023d */
[----:B------:R-:W-:-:S03]  /*4bd0*/  LOP3.LUT P1, RZ, R2, 0x10, RZ, 0xc0, !PT ;  /* 0x0000001002ff7812 */ /* 0x000fc6000782c0ff */
[----:B------:R-:W-:Y:S01]  /*4be0*/  IMAD R53, R61, 0x3, R3 ;  /* 0x000000033d357824 */ /* 0x000fe200078e0203 */
[----:B------:R-:W-:Y:S02]  /*4bf0*/  SEL R10, R14, R10, !P1 ;  /* 0x0000000a0e0a7207 */ /* 0x000fe40004800000 */
[----:B------:R-:W-:Y:S02]  /*4c00*/  SEL R34, R15, R34, !P1 ;  /* 0x000000220f227207 */ /* 0x000fe40004800000 */
[----:B------:R-:W-:Y:S02]  /*4c10*/  SEL R50, R50, RZ, P1 ;  /* 0x000000ff32327207 */ /* 0x000fe40000800000 */
[----:B------:R-:W-:Y:S02]  /*4c20*/  ISETP.GE.U32.AND P1, PT, R53, R54, PT ;  /* 0x000000363500720c */ /* 0x000fe40003f26070 */
[C---:B------:R-:W-:Y:S02]  /*4c30*/  SEL R39, R55.reuse, R39, !P4 ;  /* 0x0000002737277207 */ /* 0x040fe40006000000 */
[----:B------:R-:W-:-:S02]  /*4c40*/  SEL R38, R55, R38, !P3 ;  /* 0x0000002637267207 */ /* 0x000fc40005800000 */
[C---:B------:R-:W-:Y:S02]  /*4c50*/  SEL R37, R56.reuse, R37, !P2 ;  /* 0x0000002538257207 */ /* 0x040fe40005000000 */
[----:B------:R-:W-:Y:S02]  /*4c60*/  SEL R36, R56, R36, !P6 ;  /* 0x0000002438247207 */ /* 0x000fe40007000000 */
        /* <DEDUP_REMOVED lines=11> */
[----:B------:R-:W-:Y:S01]  /*4d20*/  SEL R44, R44, RZ, P6 ;  /* 0x000000ff2c2c7207 */ /* 0x000fe20003000000 */
[----:B------:R-:W-:Y:S06]  /*4d30*/  @!P1 BRA `(.L_x_2583) ;  /* 0xfffffff400bc9947 */ /* 0x000fec000383ffff */
[----:B------:R-:W-:Y:S05]  /*4d40*/  BSYNC.RECONVERGENT B1 ;  /* 0x0000000000017941 */ /* 0x000fea0003800200 */
.L_x_2582:
[----:B------:R-:W-:Y:S05]  /*4d50*/  BSYNC.RECONVERGENT B0 ;  /* 0x0000000000007941 */ /* 0x000fea0003800200 */
.L_x_2581:
[----:B------:R-:W-:Y:S01]  /*4d60*/  ISETP.GE.U32.AND P1, PT, R3, R54, PT ;  /* 0x000000360300720c */ /* 0x000fe20003f26070 */
[----:B------:R-:W-:-:S12]  /*4d70*/  BSSY.RECONVERGENT B0, `(.L_x_2584) ;  /* 0x000001b000007945 */ /* 0x000fd80003800200 */
[----:B------:R-:W-:Y:S05]  /*4d80*/  @P1 BRA `(.L_x_2585) ;  /* 0x0000000000641947 */ /* 0x000fea0003800000 */
[----:B------:R-:W-:Y:S02]  /*4d90*/  IMAD R2, R60, R3, RZ ;  /* 0x000000033c027224 */ /* 0x000fe400078e02ff */
[----:B------:R-:W-:-:S03]  /*4da0*/  IMAD.MOV.U32 R53, RZ, RZ, R0 ;  /* 0x000000ffff357224 */ /* 0x000fc600078e0000 */
        /* <DEDUP_REMOVED lines=23> */
.L_x_2585:
[----:B------:R-:W-:Y:S05]  /*4f20*/  BSYNC.RECONVERGENT B0 ;  /* 0x0000000000007941 */ /* 0x000fea0003800200 */
.L_x_2584:
        /* <DEDUP_REMOVED lines=73> */
[----:B------:R-:W-:Y:S02]  /*53c0*/  IADD3 R61, PT, PT, R3, R61, RZ ;  /* 0x0000003d033d7210 */ /* 0x000fe40007ffe0ff */
[----:B------:R-:W-:Y:S02]  /*53d0*/  ISETP.GE.AND.EX P4, PT, R31, R21, PT, P4 ;  /* 0x000000151f00720c */ /* 0x000fe40003f86340 */
[----:B------:R-:W-:-:S02]  /*53e0*/  ISETP.GE.AND.EX P3, PT, R47, RZ, PT, P3 ;  /* 0x000000ff2f00720c */ /* 0x000fc40003f66330 */
[----:B------:R-:W-:Y:S02]  /*53f0*/  ISETP.GE.AND.EX P5, PT, R46, RZ, PT, P5 ;  /* 0x000000ff2e00720c */ /* 0x000fe40003fa6350 */
[----:B------:R-:W-:Y:S02]  /*5400*/  SEL R2, RZ, 0xffffffff, !P2 ;  /* 0xffffffffff027807 */ /* 0x000fe40005000000 */
[----:B------:R-:W-:Y:S02]  /*5410*/  ISETP.GE.U32.AND P2, PT, R61, R54, PT ;  /* 0x000000363d00720c */ /* 0x000fe40003f46070 */
        /* <DEDUP_REMOVED lines=44> */
.L_x_2587:
[----:B------:R-:W-:Y:S05]  /*56e0*/  BSYNC.RECONVERGENT B0 ;  /* 0x0000000000007941 */ /* 0x000fea0003800200 */
.L_x_2586:
        /* <DEDUP_REMOVED lines=85> */
.L_x_2580:
[----:B------:R-:W1:Y:S01]  /*5c40*/  LDCU UR4, c[0x0][0x3a4] ;  /* 0x00007480ff0477ac */ /* 0x000e620008000800 */
[----:B------:R-:W2:Y:S01]  /*5c50*/  LDC R4, c[0x0][0x388] ;  /* 0x0000e200ff047b82 */ /* 0x000ea20000000800 */
[----:B------:R-:W-:Y:S07]  /*5c60*/  BSSY.RECONVERGENT B0, `(.L_x_2588) ;  /* 0x00004c3000007945 */ /* 0x000fee0003800200 */
[----:B------:R-:W3:Y:S08]  /*5c70*/  LDC R32, c[0x0][0x38c] ;  /* 0x0000e300ff207b82 */ /* 0x000ef00000000800 */
[----:B------:R-:W4:Y:S01]  /*5c80*/  LDC R42, c[0x0][0x390] ;  /* 0x0000e400ff2a7b82 */ /* 0x000f220000000800 */
[----:B-1----:R-:W-:-:S04]  /*5c90*/  IMAD.U32 R41, RZ, RZ, UR4 ;  /* 0x00000004ff297e24 */ /* 0x002fc8000f8e00ff */
[----:B------:R-:W-:-:S03]  /*5ca0*/  IMAD R3, R41, 0x3, R2 ;  /* 0x0000000329037824 */ /* 0x000fc600078e0202 */
[----:B------:R-:W1:Y:S01]  /*5cb0*/  LDC R50, c[0x0][0x394] ;  /* 0x0000e500ff327b82 */ /* 0x000e620000000800 */
[----:B--2---:R-:W-:Y:S01]  /*5cc0*/  IMAD.MOV.U32 R5, RZ, RZ, R4 ;  /* 0x000000ffff057224 */ /* 0x004fe200078e0004 */
[----:B------:R-:W-:Y:S01]  /*5cd0*/  ISETP.GE.U32.AND P0, PT, R3, R54, PT ;  /* 0x000000360300720c */ /* 0x000fe20003f06070 */
[----:B------:R-:W-:Y:S02]  /*5ce0*/  IMAD.MOV.U32 R3, RZ, RZ, R2 ;  /* 0x000000ffff037224 */ /* 0x000fe400078e0002 */
[--C-:B------:R-:W-:Y:S02]  /*5cf0*/  IMAD.MOV.U32 R6, RZ, RZ, R4.reuse ;  /* 0x000000ffff067224 */ /* 0x100fe400078e0004 */
[--C-:B0-----:R-:W-:Y:S01]  /*5d00*/  IMAD.MOV.U32 R7, RZ, RZ, R4.reuse ;  /* 0x000000ffff077224 */ /* 0x101fe200078e0004 */
[----:B---3--:R-:W-:Y:S01]  /*5d10*/  MOV R36, R32 ;  /* 0x0000002000247202 */ /* 0x008fe20000000f00 */
[--C-:B------:R-:W-:Y:S02]  /*5d20*/  IMAD.MOV.U32 R8, RZ, RZ, R4.reuse ;  /* 0x000000ffff087224 */ /* 0x100fe400078e0004 */
[----:B------:R-:W-:-:S02]  /*5d30*/  IMAD.MOV.U32 R9, RZ, RZ, R4 ;  /* 0x000000ffff097224 */ /* 0x000fc400078e0004 */
[--C-:B------:R-:W-:Y:S02]  /*5d40*/  IMAD.MOV.U32 R10, RZ, RZ, R4.reuse ;  /* 0x000000ffff0a7224 */ /* 0x100fe400078e0004 */
[----:B------:R-:W-:Y:S02]  /*5d50*/  IMAD.MOV.U32 R11, RZ, RZ, R4 ;  /* 0x000000ffff0b7224 */ /* 0x000fe400078e0004 */
[--C-:B------:R-:W-:Y:S02]  /*5d60*/  IMAD.MOV.U32 R33, RZ, RZ, R32.reuse ;  /* 0x000000ffff217224 */ /* 0x100fe400078e0020 */
[--C-:B------:R-:W-:Y:S02]  /*5d70*/  IMAD.MOV.U32 R34, RZ, RZ, R32.reuse ;  /* 0x000000ffff227224 */ /* 0x100fe400078e0020 */
[--C-:B------:R-:W-:Y:S02]  /*5d80*/  IMAD.MOV.U32 R35, RZ, RZ, R32.reuse ;  /* 0x000000ffff237224 */ /* 0x100fe400078e0020 */
[--C-:B------:R-:W-:Y:S01]  /*5d90*/  IMAD.MOV.U32 R37, RZ, RZ, R32.reuse ;  /* 0x000000ffff257224 */ /* 0x100fe200078e0020 */
[----:B-1----:R-:W-:Y:S01]  /*5da0*/  MOV R55, R50 ;  /* 0x0000003200377202 */ /* 0x002fe20000000f00 */
[----:B------:R-:W-:-:S02]  /*5db0*/  IMAD.MOV.U32 R38, RZ, RZ, R32 ;  /* 0x000000ffff267224 */ /* 0x000fc400078e0020 */
[----:B------:R-:W-:Y:S02]  /*5dc0*/  IMAD.MOV.U32 R39, RZ, RZ, R32 ;  /* 0x000000ffff277224 */ /* 0x000fe400078e0020 */
        /* <DEDUP_REMOVED lines=14> */
[----:B------:R-:W0:Y:S01]  /*5eb0*/  LDC R16, c[0x0][0x3d8] ;  /* 0x0000f600ff107b82 */ /* 0x000e220000000800 */
[----:B------:R-:W-:Y:S01]  /*5ec0*/  LOP3.LUT R2, R2, 0xfffffffb, RZ, 0xc0, !PT ;  /* 0xfffffffb02027812 */ /* 0x000fe200078ec0ff */
[--C-:B------:R-:W-:Y:S01]  /*5ed0*/  IMAD.MOV.U32 R43, RZ, RZ, R42.reuse ;  /* 0x000000ffff2b7224 */ /* 0x100fe200078e002a */
[----:B------:R-:W-:Y:S01]  /*5ee0*/  MOV R49, R42 ;  /* 0x0000002a00317202 */ /* 0x000fe20000000f00 */
[----:B------:R-:W-:Y:S01]  /*5ef0*/  IMAD.MOV.U32 R44, RZ, RZ, R42 ;  /* 0x000000ffff2c7224 */ /* 0x000fe200078e002a */
[----:B------:R-:W-:Y:S02]  /*5f00*/  MOV R10, R4 ;  /* 0x00000004000a7202 */ /* 0x000fe40000000f00 */
[C---:B0-----:R-:W-:Y:S01]  /*5f10*/  ISETP.NE.AND P0, PT, R16.reuse, RZ, PT ;  /* 0x000000ff1000720c */ /* 0x041fe20003f05270 */
[----:B------:R-:W-:-:S05]  /*5f20*/  VIADD R16, R16, 0xffffffff ;  /* 0xffffffff10107836 */ /* 0x000fca0000000000 */
[----:B------:R-:W-:Y:S01]  /*5f30*/  VIMNMX.U32 R16, PT, PT, R16, 0x18, PT ;  /* 0x0000001810107848 */ /* 0x000fe20003fe0000 */
[----:B------:R-:W-:-:S06]  /*5f40*/  IMAD.MOV.U32 R45, RZ, RZ, R42 ;  /* 0x000000ffff2d7224 */ /* 0x000fcc00078e002a */
[----:B------:R-:W-:Y:S01]  /*5f50*/  @!P0 IMAD.MOV.U32 R53, RZ, RZ, R0 ;  /* 0x000000ffff358224 */ /* 0x000fe200078e0000 */
[----:B------:R-:W-:Y:S01]  /*5f60*/  @P0 LOP3.LUT R2, R2, 0x4, RZ, 0xfc, !PT ;  /* 0x0000000402020812 */ /* 0x000fe200078efcff */
[--C-:B------:R-:W-:Y:S02]  /*5f70*/  IMAD.MOV.U32 R46, RZ, RZ, R42.reuse ;  /* 0x000000ffff2e7224 */ /* 0x100fe400078e002a */
[--C-:B------:R-:W-:Y:S01]  /*5f80*/  IMAD.MOV.U32 R47, RZ, RZ, R42.reuse ;  /* 0x000000ffff2f7224 */ /* 0x100fe200078e002a */
[----:B------:R0:W5:Y:S01]  /*5f90*/  @!P0 LDG.E.128 R12, desc[UR36][R52.64] ;  /* 0x00000024340c8981 */ /* 0x000162000c1e1d00 */
[----:B------:R-:W-:Y:S02]  /*5fa0*/  IMAD.MOV.U32 R48, RZ, RZ, R42 ;  /* 0x000000ffff307224 */ /* 0x000fe400078e002a */
[--C-:B------:R-:W-:Y:S02]  /*5fb0*/  IMAD.MOV.U32 R51, RZ, RZ, R50.reuse ;  /* 0x000000ffff337224 */ /* 0x100fe400078e0032 */
[----:B------:R-:W-:-:S02]  /*5fc0*/  IMAD.MOV.U32 R55, RZ, RZ, R50 ;  /* 0x000000ffff377224 */ /* 0x000fc400078e0032 */
[--C-:B------:R-:W-:Y:S02]  /*5fd0*/  IMAD.MOV.U32 R56, RZ, RZ, R50.reuse ;  /* 0x000000ffff387224 */ /* 0x100fe400078e0032 */
[--C-:B------:R-:W-:Y:S02]  /*5fe0*/  IMAD.MOV.U32 R58, RZ, RZ, R50.reuse ;  /* 0x000000ffff3a7224 */ /* 0x100fe400078e0032 */
[--C-:B0-----:R-:W-:Y:S02]  /*5ff0*/  IMAD.MOV.U32 R53, RZ, RZ, R50.reuse ;  /* 0x000000ffff357224 */ /* 0x101fe400078e0032 */
        /* <DEDUP_REMOVED lines=15> */
[----:B------:R-:W-:-:S07]  /*60f0*/  VIADD R40, R16, 0x1 ;  /* 0x0000000110287836 */ /* 0x000fce0000000000 */
.L_x_2595:
[----:B0-----:R-:W0:Y:S02]  /*6100*/  LDC R16, c[0x0][0x3d8] ;  /* 0x0000f600ff107b82 */ /* 0x001e240000000800 */
[----:B0-----:R-:W-:-:S13]  /*6110*/  ISETP.NE.AND P0, PT, R16, RZ, PT ;  /* 0x000000ff1000720c */ /* 0x001fda0003f05270 */
[----:B-----5:R-:W-:Y:S01]  /*6120*/  @!P0 IMAD.MOV.U32 R16, RZ, RZ, R12 ;  /* 0x000000ffff108224 */ /* 0x020fe200078e000c */
[----:B------:R-:W-:Y:S01]  /*6130*/  @!P0 MOV R19, R15 ;  /* 0x0000000f00138202 */ /* 0x000fe20000000f00 */
[----:B------:R-:W-:Y:S02]  /*6140*/  @!P0 IMAD.MOV.U32 R17, RZ, RZ, R13 ;  /* 0x000000ffff118224 */ /* 0x000fe400078e000d */
[--C-:B------:R-:W-:Y:S02]  /*6150*/  @!P0 IMAD.MOV.U32 R18, RZ, RZ, R14.reuse ;  /* 0x000000ffff128224 */ /* 0x100fe400078e000e */
[----:B------:R-:W-:Y:S02]  /*6160*/  @!P0 IMAD.MOV.U32 R22, RZ, RZ, R14 ;  /* 0x000000ffff168224 */ /* 0x000fe400078e000e */
        /* <DEDUP_REMOVED lines=10> */
[----:B------:R-:W-:Y:S01]  /*6210*/  @!P0 IMAD.MOV.U32 R29, RZ, RZ, R13 ;  /* 0x000000ffff1d8224 */ /* 0x000fe200078e000d */
[----:B------:R-:W-:Y:S06]  /*6220*/  @!P0 BRA `(.L_x_2590) ;  /* 0x0000003c00948947 */ /* 0x000fec0003800000 */
[----:B------:R-:W0:Y:S01]  /*6230*/  LDCU.64 UR30, c[0x0][0x3e0] ;  /* 0x00007c00ff1e77ac */ /* 0x000e220008000a00 */
[----:B------:R-:W-:Y:S02]  /*6240*/  HFMA2 R16, -RZ, RZ, 0, 0 ;  /* 0x00000000ff107431 */ /* 0x000fe400000001ff */
        /* <DEDUP_REMOVED lines=294> */
.L_x_2591:
[----:B------:R-:W-:Y:S01]  /*74b0*/  LOP3.LUT R29, R20, 0xfffffff0, RZ, 0xc0, !PT ;  /* 0xfffffff0141d7812 */ /* 0x000fe200078ec0ff */
[----:B------:R-:W1:Y:S03]  /*74c0*/  LDC R54, c[0x0][0x3a4] ;  /* 0x0000e900ff367b82 */ /* 0x000e660000000800 */
[----:B------:R-:W-:-:S05]  /*74d0*/  IADD3 R28, P0, PT, R29, R52, RZ ;  /* 0x000000341d1c7210 */ /* 0x000fca0007f1e0ff */
[----:B------:R-:W-:-:S06]  /*74e0*/  IMAD.X R29, RZ, RZ, R0, P0 ;  /* 0x000000ffff1d7224 */ /* 0x000fcc00000e0600 */
[----:B------:R-:W5:Y:S01]  /*74f0*/  LDG.E.128 R28, desc[UR36][R28.64] ;  /* 0x000000241c1c7981 */ /* 0x000f62000c1e1d00 */
[----:B------:R-:W-:Y:S02]  /*7500*/  IMAD.MOV.U32 R16, RZ, RZ, RZ ;  /* 0x000000ffff107224 */ /* 0x000fe400078e00ff */
[----:B-1----:R-:W-:-:S04]  /*7510*/  IMAD.IADD R17, R3, 0x1, R54 ;  /* 0x0000000103117824 */ /* 0x002fc800078e0236 */
[----:B------:R-:W-:-:S05]  /*7520*/  IMAD.HI.U32 R18, R17, UR30, R16 ;  /* 0x0000001e11127c27 */ /* 0x000fca000f8e0010 */
[----:B------:R-:W-:-:S05]  /*7530*/  SHF.R.U32.HI R20, RZ, UR31, R18 ;  /* 0x0000001fff147c19 */ /* 0x000fca0008011612 */
[----:B------:R-:W-:-:S04]  /*7540*/  IMAD.MOV R19, RZ, RZ, -R20 ;  /* 0x000000ffff137224 */ /* 0x000fc800078e0a14 */
[----:B------:R-:W-:-:S04]  /*7550*/  IMAD R22, R19, UR29, R17 ;  /* 0x0000001d13167c24 */ /* 0x000fc8000f8e0211 */
[----:B------:R-:W-:Y:S01]  /*7560*/  IMAD R22, R22, UR4, RZ ;  /* 0x0000000416167c24 */ /* 0x000fe2000f8e02ff */
[----:B------:R-:W-:Y:S06]  /*7570*/  BRA.U !UP0, `(.L_x_2592) ;  /* 0x0000000d086c7547 */ /* 0x000fec000b800000 */
        /* <DEDUP_REMOVED lines=219> */
.L_x_2592:
[----:B------:R-:W-:-:S04]  /*8330*/  LOP3.LUT R25, R22, 0xfffffff0, RZ, 0xc0, !PT ;  /* 0xfffffff016197812 */ /* 0x000fc800078ec0ff */
[----:B------:R-:W-:-:S05]  /*8340*/  IADD3 R24, P0, PT, R25, R52, RZ ;  /* 0x0000003419187210 */ /* 0x000fca0007f1e0ff */
[----:B------:R-:W-:-:S06]  /*8350*/  IMAD.X R25, RZ, RZ, R0, P0 ;  /* 0x000000ffff197224 */ /* 0x000fcc00000e0600 */
[----:B------:R-:W5:Y:S01]  /*8360*/  LDG.E.128 R24, desc[UR36][R24.64] ;  /* 0x0000002418187981 */ /* 0x000f62000c1e1d00 */
[----:B------:R-:W-:Y:S02]  /*8370*/  IMAD.IADD R17, R17, 0x1, R54 ;  /* 0x0000000111117824 */ /* 0x000fe400078e0236 */
[----:B------:R-:W-:-:S04]  /*8380*/  IMAD.MOV.U32 R16, RZ, RZ, RZ ;  /* 0x000000ffff107224 */ /* 0x000fc800078e00ff */
        /* <DEDUP_REMOVED lines=211> */
[----:B0-----:R-:W-:-:S07]  /*90c0*/  IMAD.HI.U32 R18, R21, UR53, R18 ;  /* 0x0000003515127c27 */ /* 0x001fce000f8e0012 */
[----:B------:R-:W0:Y:S01]  /*90d0*/  @P0 LDC R22, c[0x0][0x568] ;  /* 0x00015a00ff160b82 */ /* 0x000e220000000800 */
[----:B------:R-:W-:-:S05]  /*90e0*/  SHF.R.U32.HI R19, RZ, UR26, R18 ;  /* 0x0000001aff137c19 */ /* 0x000fca0008011612 */
[----:B------:R-:W-:-:S04]  /*90f0*/  IMAD.MOV R18, RZ, RZ, -R19 ;  /* 0x000000ffff127224 */ /* 0x000fc800078e0a13 */
[----:B------:R-:W-:Y:S02]  /*9100*/  IMAD R21, R18, UR52, R21 ;  /* 0x0000003412157c24 */ /* 0x000fe4000f8e0215 */
[----:B------:R-:W-:Y:S02]  /*9110*/  @P0 IMAD.MOV.U32 R18, RZ, RZ, RZ ;  /* 0x000000ffff120224 */ /* 0x000fe400078e00ff */
[----:B------:R-:W-:Y:S02]  /*9120*/  IMAD R20, R21, UR27, R20 ;  /* 0x0000001b15147c24 */ /* 0x000fe4000f8e0214 */
[----:B-1----:R-:W-:Y:S02]  /*9130*/  @P0 IMAD.HI.U32 R16, R19, R16, R18 ;  /* 0x0000001013100227 */ /* 0x002fe400078e0012 */
[----:B------:R-:W1:Y:S03]  /*9140*/  @P0 LDC R18, c[0x0][0x4fc] ;  /* 0x00013f00ff120b82 */ /* 0x000e660000000800 */
[----:B------:R-:W-:-:S05]  /*9150*/  @P0 SHF.R.U32.HI R16, RZ, R17, R16 ;  /* 0x00000011ff100219 */ /* 0x000fca0000011610 */
[----:B------:R-:W-:-:S04]  /*9160*/  @P0 IMAD.MOV R17, RZ, RZ, -R16 ;  /* 0x000000ffff110224 */ /* 0x000fc800078e0a10 */
[----:B-1----:R-:W-:-:S04]  /*9170*/  @P0 IMAD R19, R18, R17, R19 ;  /* 0x0000001112130224 */ /* 0x002fc800078e0213 */
[----:B0-----:R-:W-:-:S07]  /*9180*/  @P0 IMAD R20, R19, R22, R20 ;  /* 0x0000001613140224 */ /* 0x001fce00078e0214 */
.L_x_2593:
[----:B------:R-:W-:Y:S01]  /*9190*/  LOP3.LUT R21, R20, 0xfffffff0, RZ, 0xc0, !PT ;  /* 0xfffffff014157812 */ /* 0x000fe200078ec0ff */
[--C-:B------:R-:W-:Y:S02]  /*91a0*/  IMAD.IADD R18, R3, 0x1, R54.reuse ;  /* 0x0000000103127824 */ /* 0x100fe400078e0236 */
[----:B------:R-:W-:Y:S01]  /*91b0*/  IMAD.MOV.U32 R16, RZ, RZ, RZ ;  /* 0x000000ffff107224 */ /* 0x000fe200078e00ff */
[----:B------:R-:W-:Y:S01]  /*91c0*/  IADD3 R20, P0, PT, R21, R52, RZ ;  /* 0x0000003415147210 */ /* 0x000fe20007f1e0ff */
[----:B------:R-:W-:-:S04]  /*91d0*/  IMAD.IADD R17, R18, 0x1, R54 ;  /* 0x0000000112117824 */ /* 0x000fc800078e0236 */
[----:B------:R-:W-:Y:S02]  /*91e0*/  IMAD.X R21, RZ, RZ, R0, P0 ;  /* 0x000000ffff157224 */ /* 0x000fe400000e0600 */
[----:B------:R-:W-:-:S04]  /*91f0*/  IMAD.IADD R17, R17, 0x1, R54 ;  /* 0x0000000111117824 */ /* 0x000fc800078e0236 */
[----:B------:R-:W5:Y:S01]  /*9200*/  LDG.E.128 R20, desc[UR36][R20.64] ;  /* 0x0000002414147981 */ /* 0x000f62000c1e1d00 */
[----:B------:R-:W-:-:S05]  /*9210*/  IMAD.HI.U32 R19, R17, UR30, R16 ;  /* 0x0000001e11137c27 */ /* 0x000fca000f8e0010 */
[----:B------:R-:W-:-:S04]  /*9220*/  SHF.R.U32.HI R19, RZ, UR31, R19 ;  /* 0x0000001fff137c19 */ /* 0x000fc80008011613 */
[----:B------:R-:W-:-:S05]  /*9230*/  IADD3 R16, PT, PT, -R19, RZ, RZ ;  /* 0x000000ff13107210 */ /* 0x000fca0007ffe1ff */
[----:B------:R-:W-:-:S04]  /*9240*/  IMAD R17, R16, UR29, R17 ;  /* 0x0000001d10117c24 */ /* 0x000fc8000f8e0211 */
[----:B------:R-:W-:Y:S01]  /*9250*/  IMAD R41, R17, UR4, RZ ;  /* 0x0000000411297c24 */ /* 0x000fe2000f8e02ff */
[----:B------:R-:W-:Y:S06]  /*9260*/  BRA.U !UP0, `(.L_x_2594) ;  /* 0x0000000d08747547 */ /* 0x000fec000b800000 */
[----:B------:R-:W-:Y:S01]  /*9270*/  IMAD R17, R54, 0x2, R18 ;  /* 0x0000000236117824 */ /* 0x000fe200078e0212 */
[----:B------:R-:W-:-:S03]  /*9280*/  ISETP.NE.AND P0, PT, R40, 0x2, PT ;  /* 0x000000022800780c */ /* 0x000fc60003f05270 */
[----:B------:R-:W-:Y:S02]  /*9290*/  IMAD R18, R16, UR29, R17 ;  /* 0x0000001d10127c24 */ /* 0x000fe4000f8e0211 */
[----:B------:R-:W-:Y:S02]  /*92a0*/  IMAD.MOV.U32 R16, RZ, RZ, RZ ;  /* 0x000000ffff107224 */ /* 0x000fe400078e00ff */
[----:B------:R-:W-:Y:S02]  /*92b0*/  IMAD.MOV.U32 R17, RZ, RZ, R19 ;  /* 0x000000ffff117224 */ /* 0x000fe400078e0013 */
[----:B------:R-:W-:Y:S02]  /*92c0*/  IMAD R18, R18, UR4, RZ ;  /* 0x0000000412127c24 */ /* 0x000fe4000f8e02ff */
        /* <DEDUP_REMOVED lines=215> */
.L_x_2594:
[----:B------:R-:W-:-:S04]  /*a040*/  LOP3.LUT R17, R41, 0xfffffff0, RZ, 0xc0, !PT ;  /* 0xfffffff029117812 */ /* 0x000fc800078ec0ff */
[----:B------:R-:W-:-:S05]  /*a050*/  IADD3 R16, P0, PT, R17, R52, RZ ;  /* 0x0000003411107210 */ /* 0x000fca0007f1e0ff */
[----:B------:R-:W-:-:S06]  /*a060*/  IMAD.X R17, RZ, RZ, R0, P0 ;  /* 0x000000ffff117224 */ /* 0x000fcc00000e0600 */
[----:B------:R-:W5:Y:S02]  /*a070*/  LDG.E.128 R16, desc[UR36][R16.64] ;  /* 0x0000002410107981 */ /* 0x000f64000c1e1d00 */
.L_x_2590:
[CC--:B-----5:R-:W-:Y:S01]  /*a080*/  ISETP.NE.U32.AND P2, PT, R11.reuse, R28.reuse, PT ;  /* 0x0000001c0b00720c */ /* 0x0e0fe20003f45070 */
[----:B------:R-:W1:Y:S01]  /*a090*/  LDCU UR4, c[0x0][0x3a4] ;  /* 0x00007480ff0477ac */ /* 0x000e620008000800 */
[----:B------:R-:W-:Y:S02]  /*a0a0*/  ISETP.GE.U32.AND P1, PT, R11, R28, PT ;  /* 0x0000001c0b00720c */ /* 0x000fe40003f26070 */
[----:B------:R-:W-:Y:S02]  /*a0b0*/  ISETP.NE.AND.EX P2, PT, R39, R29, PT, P2 ;  /* 0x0000001d2700720c */ /* 0x000fe40003f45320 */
[----:B------:R-:W-:Y:S02]  /*a0c0*/  ISETP.GE.U32.AND P0, PT, R49, R3, PT ;  /* 0x000000033100720c */ /* 0x000fe40003f06070 */
[----:B------:R-:W-:Y:S02]  /*a0d0*/  ISETP.GE.AND.EX P1, PT, R39, R29, PT, P1 ;  /* 0x0000001d2700720c */ /* 0x000fe40003f26310 */
[----:B------:R-:W-:-:S02]  /*a0e0*/  ISETP.GE.AND.EX P0, PT, R60, RZ, PT, P0 ;  /* 0x000000ff3c00720c */ /* 0x000fc40003f06300 */
[----:B------:R-:W-:Y:S02]  /*a0f0*/  SEL R41, RZ, 0xffffffff, !P1 ;  /* 0xffffffffff297807 */ /* 0x000fe40004800000 */
[-C--:B------:R-:W-:Y:S02]  /*a100*/  ISETP.GE.U32.AND P1, PT, R10, R30.reuse, PT ;  /* 0x0000001e0a00720c */ /* 0x080fe40003f26070 */
[----:B------:R-:W-:Y:S02]  /*a110*/  LOP3.LUT R2, R2, 0xfffffff7, RZ, 0xc0, !PT ;  /* 0xfffffff702027812 */ /* 0x000fe400078ec0ff */
[----:B------:R-:W-:Y:S02]  /*a120*/  @!P2 SEL R41, RZ, 0xffffffff, !P0 ;  /* 0xffffffffff29a807 */ /* 0x000fe40004000000 */
[----:B------:R-:W-:Y:S02]  /*a130*/  ISETP.NE.U32.AND P2, PT, R10, R30, PT ;  /* 0x0000001e0a00720c */ /* 0x000fe40003f45070 */
[----:B------:R-:W-:-:S02]  /*a140*/  ISETP.GE.U32.AND P0, PT, R48, R3, PT ;  /* 0x000000033000720c */ /* 0x000fc40003f06070 */
[CC--:B------:R-:W-:Y:S02]  /*a150*/  ISETP.NE.AND.EX P2, PT, R38.reuse, R31.reuse, PT, P2 ;  /* 0x0000001f2600720c */ /* 0x0c0fe40003f45320 */
[----:B------:R-:W-:Y:S02]  /*a160*/  LOP3.LUT R41, R41, 0x1, RZ, 0xc0, !PT ;  /* 0x0000000129297812 */ /* 0x000fe400078ec0ff */
[----:B------:R-:W-:Y:S02]  /*a170*/  ISETP.GE.AND.EX P1, PT, R38, R31, PT, P1 ;  /* 0x0000001f2600720c */ /* 0x000fe40003f26310 */
[----:B------:R-:W-:Y:S02]  /*a180*/  ISETP.GE.AND.EX P0, PT, R59, RZ, PT, P0 ;  /* 0x000000ff3b00720c */ /* 0x000fe40003f06300 */
[----:B------:R-:W-:Y:S02]  /*a190*/  ISETP.NE.U32.AND P6, PT, R41, 0x1, PT ;  /* 0x000000012900780c */ /* 0x000fe40003fc5070 */
[----:B------:R-:W-:-:S02]  /*a1a0*/  SEL R41, RZ, 0xffffffff, !P1 ;  /* 0xffffffffff297807 */ /* 0x000fc40004800000 */
[----:B------:R-:W-:Y:S02]  /*a1b0*/  SEL R49, R3, R49, !P6 ;  /* 0x0000003103317207 */ /* 0x000fe40007000000 */
[----:B------:R-:W-:Y:S02]  /*a1c0*/  @!P2 SEL R41, RZ, 0xffffffff, !P0 ;  /* 0xffffffffff29a807 */ /* 0x000fe40004000000 */
[-C--:B------:R-:W-:Y:S02]  /*a1d0*/  ISETP.NE.U32.AND P0, PT, R9, R24.reuse, PT ;  /* 0x000000180900720c */ /* 0x080fe40003f05070 */
[----:B------:R-:W-:Y:S02]  /*a1e0*/  LOP3.LUT R41, R41, 0x1, RZ, 0xc0, !PT ;  /* 0x0000000129297812 */ /* 0x000fe400078ec0ff */
[-C--:B------:R-:W-:Y:S02]  /*a1f0*/  ISETP.NE.AND.EX P0, PT, R37, R25.reuse, PT, P0 ;  /* 0x000000192500720c */ /* 0x080fe40003f05300 */
[----:B------:R-:W-:Y:S01]  /*a200*/  ISETP.NE.U32.AND P5, PT, R41, 0x1, PT ;  /* 0x000000012900780c */ /* 0x000fe20003fa5070 */
[----:B-1----:R-:W-:Y:S01]  /*a210*/  IMAD.U32 R41, RZ, RZ, UR4 ;  /* 0x00000004ff297e24 */ /* 0x002fe2000f8e00ff */
[----:B------:R-:W-:Y:S01]  /*a220*/  ISETP.GE.U32.AND P2, PT, R9, R24, PT ;  /* 0x000000180900720c */ /* 0x000fe20003f46070 */
[----:B------:R-:W1:Y:S01]  /*a230*/  LDCU UR4, c[0x0][0x39c] ;  /* 0x00007380ff0477ac */ /* 0x000e620008000800 */
[C---:B------:R-:W-:Y:S01]  /*a240*/  SEL R48, R3.reuse, R48, !P5 ;  /* 0x0000003003307207 */ /* 0x040fe20006800000 */
[----:B------:R-:W-:Y:S01]  /*a250*/  IMAD.IADD R3, R3, 0x1, R41 ;  /* 0x0000000103037824 */ /* 0x000fe200078e0229 */
[----:B------:R-:W-:-:S02]  /*a260*/  ISETP.GE.AND.EX P2, PT, R37, R25, PT, P2 ;  /* 0x000000192500720c */ /* 0x000fc40003f46320 */
[----:B------:R-:W-:Y:S02]  /*a270*/  @P6 LOP3.LUT R2, R2, 0x8, RZ, 0xfc, !PT ;  /* 0x0000000802026812 */ /* 0x000fe400078efcff */
[----:B------:R-:W-:Y:S02]  /*a280*/  ISETP.GE.U32.AND P1, PT, R47, R3, PT ;  /* 0x000000032f00720c */ /* 0x000fe40003f26070 */
[----:B------:R-:W-:Y:S02]  /*a290*/  SEL R54, RZ, 0xffffffff, !P2 ;  /* 0xffffffffff367807 */ /* 0x000fe40005000000 */
[----:B------:R-:W-:Y:S02]  /*a2a0*/  ISETP.GE.AND.EX P1, PT, R58, RZ, PT, P1 ;  /* 0x000000ff3a00720c */ /* 0x000fe40003f26310 */
[----:B------:R-:W-:Y:S02]  /*a2b0*/  ISETP.GE.U32.AND P2, PT, R8, R26, PT ;  /* 0x0000001a0800720c */ /* 0x000fe40003f46070 */
[----:B------:R-:W-:-:S02]  /*a2c0*/  @!P0 SEL R54, RZ, 0xffffffff, !P1 ;  /* 0xffffffffff368807 */ /* 0x000fc40004800000 */
[----:B------:R-:W-:Y:S02]  /*a2d0*/  ISETP.NE.U32.AND P0, PT, R8, R26, PT ;  /* 0x0000001a0800720c */ /* 0x000fe40003f05070 */
[----:B------:R-:W-:Y:S02]  /*a2e0*/  ISETP.GE.U32.AND P3, PT, R46, R3, PT ;  /* 0x000000032e00720c */ /* 0x000fe40003f66070 */
[-C--:B------:R-:W-:Y:S02]  /*a2f0*/  ISETP.NE.AND.EX P0, PT, R36, R27.reuse, PT, P0 ;  /* 0x0000001b2400720c */ /* 0x080fe40003f05300 */
[----:B------:R-:W-:Y:S02]  /*a300*/  LOP3.LUT R54, R54, 0x1, RZ, 0xc0, !PT ;  /* 0x0000000136367812 */ /* 0x000fe400078ec0ff */
[----:B------:R-:W-:Y:S02]  /*a310*/  ISETP.GE.AND.EX P2, PT, R36, R27, PT, P2 ;  /* 0x0000001b2400720c */ /* 0x000fe40003f46320 */
[----:B------:R-:W-:-:S02]  /*a320*/  ISETP.GE.AND.EX P3, PT, R56, RZ, PT, P3 ;  /* 0x000000ff3800720c */ /* 0x000fc40003f66330 */
[----:B------:R-:W-:Y:S02]  /*a330*/  ISETP.NE.U32.AND P1, PT, R54, 0x1, PT ;  /* 0x000000013600780c */ /* 0x000fe40003f25070 */
[----:B------:R-:W-:Y:S02]  /*a340*/  SEL R54, RZ, 0xffffffff, !P2 ;  /* 0xffffffffff367807 */ /* 0x000fe40005000000 */
[CC--:B------:R-:W-:Y:S02]  /*a350*/  ISETP.NE.U32.AND P2, PT, R7.reuse, R20.reuse, PT ;  /* 0x000000140700720c */ /* 0x0c0fe40003f45070 */
[----:B------:R-:W-:Y:S02]  /*a360*/  @!P0 SEL R54, RZ, 0xffffffff, !P3 ;  /* 0xffffffffff368807 */ /* 0x000fe40005800000 */
[----:B------:R-:W-:Y:S02]  /*a370*/  ISETP.GE.U32.AND P3, PT, R7, R20, PT ;  /* 0x000000140700720c */ /* 0x000fe40003f66070 */
[----:B------:R-:W-:-:S02]  /*a380*/  LOP3.LUT R54, R54, 0x1, RZ, 0xc0, !PT ;  /* 0x0000000136367812 */ /* 0x000fc400078ec0ff */
[CC--:B------:R-:W-:Y:S02]  /*a390*/  ISETP.NE.AND.EX P2, PT, R35.reuse, R21.reuse, PT, P2 ;  /* 0x000000152300720c */ /* 0x0c0fe40003f45320 */
[----:B------:R-:W-:Y:S02]  /*a3a0*/  ISETP.NE.U32.AND P0, PT, R54, 0x1, PT ;  /* 0x000000013600780c */ /* 0x000fe40003f05070 */
[----:B------:R-:W-:Y:S02]  /*a3b0*/  ISETP.GE.AND.EX P3, PT, R35, R21, PT, P3 ;  /* 0x000000152300720c */ /* 0x000fe40003f66330 */
[C---:B------:R-:W-:Y:S02]  /*a3c0*/  SEL R47, R3.reuse, R47, !P1 ;  /* 0x0000002f032f7207 */ /* 0x040fe40004800000 */
[----:B------:R-:W-:Y:S02]  /*a3d0*/  SEL R46, R3, R46, !P0 ;  /* 0x0000002e032e7207 */ /* 0x000fe40004000000 */
[----:B------:R-:W-:-:S02]  /*a3e0*/  IADD3 R3, PT, PT, R41, R3, RZ ;  /* 0x0000000329037210 */ /* 0x000fc40007ffe0ff */
[----:B------:R-:W-:Y:S02]  /*a3f0*/  SEL R54, RZ, 0xffffffff, !P3 ;  /* 0xffffffffff367807 */ /* 0x000fe40005800000 */
[----:B------:R-:W-:Y:S02]  /*a400*/  ISETP.GE.U32.AND P3, PT, R45, R3, PT ;  /* 0x000000032d00720c */ /* 0x000fe40003f66070 */
[----:B------:R-:W-:Y:S02]  /*a410*/  LOP3.LUT R2, R2, 0xffffffef, RZ, 0xc0, !PT ;  /* 0xffffffef02027812 */ /* 0x000fe400078ec0ff */
[----:B------:R-:W-:Y:S02]  /*a420*/  ISETP.GE.AND.EX P3, PT, R55, RZ, PT, P3 ;  /* 0x000000ff3700720c */ /* 0x000fe40003f66330 */
[----:B------:R-:W-:Y:S02]  /*a430*/  @P5 LOP3.LUT R2, R2, 0x10, RZ, 0xfc, !PT ;  /* 0x0000001002025812 */ /* 0x000fe400078efcff */
[----:B------:R-:W-:-:S02]  /*a440*/  @!P2 SEL R54, RZ, 0xffffffff, !P3 ;  /* 0xffffffffff36a807 */ /* 0x000fc40005800000 */
[CC--:B------:R-:W-:Y:S02]  /*a450*/  ISETP.GE.U32.AND P2, PT, R6.reuse, R22.reuse, PT ;  /* 0x000000160600720c */ /* 0x0c0fe40003f46070 */
[----:B------:R-:W-:Y:S02]  /*a460*/  ISETP.NE.U32.AND P3, PT, R6, R22, PT ;  /* 0x000000160600720c */ /* 0x000fe40003f65070 */
[----:B------:R-:W-:Y:S02]  /*a470*/  LOP3.LUT R54, R54, 0x1, RZ, 0xc0, !PT ;  /* 0x0000000136367812 */ /* 0x000fe400078ec0ff */
[CC--:B------:R-:W-:Y:S02]  /*a480*/  ISETP.GE.AND.EX P2, PT, R34.reuse, R23.reuse, PT, P2 ;  /* 0x000000172200720c */ /* 0x0c0fe40003f46320 */
[----:B------:R-:W-:Y:S02]  /*a490*/  ISETP.NE.AND.EX P3, PT, R34, R23, PT, P3 ;  /* 0x000000172200720c */ /* 0x000fe40003f65330 */
[----:B------:R-:W-:-:S02]  /*a4a0*/  ISETP.NE.U32.AND P4, PT, R54, 0x1, PT ;  /* 0x000000013600780c */ /* 0x000fc40003f85070 */
[----:B------:R-:W-:Y:S02]  /*a4b0*/  SEL R54, RZ, 0xffffffff, !P2 ;  /* 0xffffffffff367807 */ /* 0x000fe40005000000 */
[----:B------:R-:W-:Y:S02]  /*a4c0*/  ISETP.GE.U32.AND P2, PT, R44, R3, PT ;  /* 0x000000032c00720c */ /* 0x000fe40003f46070 */
[----:B------:R-:W-:Y:S02]  /*a4d0*/  SEL R45, R3, R45, !P4 ;  /* 0x0000002d032d7207 */ /* 0x000fe40006000000 */
[----:B------:R-:W-:Y:S02]  /*a4e0*/  ISETP.GE.AND.EX P2, PT, R53, RZ, PT, P2 ;  /* 0x000000ff3500720c */ /* 0x000fe40003f46320 */
[----:B------:R-:W-:Y:S02]  /*a4f0*/  ISETP.GE.U32.AND P5, PT, R4, R18, PT ;  /* 0x000000120400720c */ /* 0x000fe40003fa6070 */
[----:B------:R-:W-:-:S02]  /*a500*/  @!P3 SEL R54, RZ, 0xffffffff, !P2 ;  /* 0xffffffffff36b807 */ /* 0x000fc40005000000 */
[-C--:B------:R-:W-:Y:S02]  /*a510*/  ISETP.GE.U32.AND P2, PT, R5, R16.reuse, PT ;  /* 0x000000100500720c */ /* 0x080fe40003f46070 */
[----:B------:R-:W-:Y:S02]  /*a520*/  LOP3.LUT R54, R54, 0x1, RZ, 0xc0, !PT ;  /* 0x0000000136367812 */ /* 0x000fe400078ec0ff */
[----:B------:R-:W-:Y:S02]  /*a530*/  ISETP.GE.AND.EX P2, PT, R33, R17, PT, P2 ;  /* 0x000000112100720c */ /* 0x000fe40003f46320 */
[----:B------:R-:W-:Y:S02]  /*a540*/  ISETP.NE.U32.AND P3, PT, R54, 0x1, PT ;  /* 0x000000013600780c */ /* 0x000fe40003f65070 */
[----:B------:R-:W-:Y:S02]  /*a550*/  SEL R54, RZ, 0xffffffff, !P2 ;  /* 0xffffffffff367807 */ /* 0x000fe40005000000 */
[----:B------:R-:W-:-:S02]  /*a560*/  ISETP.NE.U32.AND P2, PT, R5, R16, PT ;  /* 0x000000100500720c */ /* 0x000fc40003f45070 */
[C---:B------:R-:W-:Y:S01]  /*a570*/  SEL R44, R3.reuse, R44, !P3 ;  /* 0x0000002c032c7207 */ /* 0x040fe20005800000 */
[----:B------:R-:W-:Y:S01]  /*a580*/  IMAD.IADD R3, R3, 0x1, R41 ;  /* 0x0000000103037824 */ /* 0x000fe200078e0229 */
[----:B------:R-:W-:Y:S02]  /*a590*/  ISETP.NE.AND.EX P6, PT, R33, R17, PT, P2 ;  /* 0x000000112100720c */ /* 0x000fe40003fc5320 */
[----:B------:R-:W-:Y:S02]  /*a5a0*/  ISETP.GE.AND.EX P5, PT, R32, R19, PT, P5 ;  /* 0x000000132000720c */ /* 0x000fe40003fa6350 */
[----:B------:R-:W-:Y:S02]  /*a5b0*/  ISETP.GE.U32.AND P2, PT, R43, R3, PT ;  /* 0x000000032b00720c */ /* 0x000fe40003f46070 */
[----:B------:R-:W-:Y:S02]  /*a5c0*/  SEL R9, R24, R9, !P1 ;  /* 0x0000000918097207 */ /* 0x000fe40004800000 */
[----:B------:R-:W-:-:S02]  /*a5d0*/  ISETP.GE.AND.EX P2, PT, R51, RZ, PT, P2 ;  /* 0x000000ff3300720c */ /* 0x000fc40003f46320 */
[----:B------:R-:W-:Y:S02]  /*a5e0*/  SEL R37, R25, R37, !P1 ;  /* 0x0000002519257207 */ /* 0x000fe40004800000 */
[----:B------:R-:W-:Y:S02]  /*a5f0*/  SEL R58, R58, RZ, P1 ;  /* 0x000000ff3a3a7207 */ /* 0x000fe40000800000 */
[----:B------:R-:W-:Y:S02]  /*a600*/  @!P6 SEL R54, RZ, 0xffffffff, !P2 ;  /* 0xffffffffff36e807 */ /* 0x000fe40005000000 */
[----:B------:R-:W-:Y:S02]  /*a610*/  ISETP.GE.U32.AND P6, PT, R42, R3, PT ;  /* 0x000000032a00720c */ /* 0x000fe40003fc6070 */
[----:B------:R-:W-:Y:S02]  /*a620*/  LOP3.LUT R54, R54, 0x1, RZ, 0xc0, !PT ;  /* 0x0000000136367812 */ /* 0x000fe400078ec0ff */
[----:B------:R-:W-:-:S02]  /*a630*/  ISETP.GE.AND.EX P6, PT, R50, RZ, PT, P6 ;  /* 0x000000ff3200720c */ /* 0x000fc40003fc6360 */
[----:B------:R-:W-:Y:S02]  /*a640*/  ISETP.NE.U32.AND P2, PT, R54, 0x1, PT ;  /* 0x000000013600780c */ /* 0x000fe40003f45070 */
[----:B------:R-:W-:Y:S02]  /*a650*/  SEL R54, RZ, 0xffffffff, !P5 ;  /* 0xffffffffff367807 */ /* 0x000fe40006800000 */
[----:B------:R-:W-:Y:S02]  /*a660*/  ISETP.NE.U32.AND P5, PT, R4, R18, PT ;  /* 0x000000120400720c */ /* 0x000fe40003fa5070 */
[----:B------:R-:W-:Y:S02]  /*a670*/  SEL R43, R3, R43, !P2 ;  /* 0x0000002b032b7207 */ /* 0x000fe40005000000 */
[----:B------:R-:W-:Y:S02]  /*a680*/  ISETP.NE.AND.EX P5, PT, R32, R19, PT, P5 ;  /* 0x000000132000720c */ /* 0x000fe40003fa5350 */
[----:B------:R-:W-:-:S02]  /*a690*/  SEL R8, R26, R8, !P0 ;  /* 0x000000081a087207 */ /* 0x000fc40004000000 */
[----:B------:R-:W-:Y:S02]  /*a6a0*/  SEL R36, R27, R36, !P0 ;  /* 0x000000241b247207 */ /* 0x000fe40004000000 */
[----:B------:R-:W-:Y:S02]  /*a6b0*/  SEL R56, R56, RZ, P0 ;  /* 0x000000ff38387207 */ /* 0x000fe40000000000 */
[----:B------:R-:W-:Y:S02]  /*a6c0*/  SEL R7, R20, R7, !P4 ;  /* 0x0000000714077207 */ /* 0x000fe40006000000 */
[----:B------:R-:W-:Y:S02]  /*a6d0*/  SEL R35, R21, R35, !P4 ;  /* 0x0000002315237207 */ /* 0x000fe40006000000 */
[----:B------:R-:W-:Y:S02]  /*a6e0*/  SEL R55, R55, RZ, P4 ;  /* 0x000000ff37377207 */ /* 0x000fe40002000000 */
[----:B------:R-:W-:-:S02]  /*a6f0*/  @!P5 SEL R54, RZ, 0xffffffff, !P6 ;  /* 0xffffffffff36d807 */ /* 0x000fc40007000000 */
[----:B------:R-:W-:Y:S02]  /*a700*/  LOP3.LUT P5, RZ, R2, 0x10, RZ, 0xc0, !PT ;  /* 0x0000001002ff7812 */ /* 0x000fe400078ac0ff */
[----:B------:R-:W-:Y:S02]  /*a710*/  LOP3.LUT R54, R54, 0x1, RZ, 0xc0, !PT ;  /* 0x0000000136367812 */ /* 0x000fe400078ec0ff */
[----:B------:R-:W-:Y:S02]  /*a720*/  SEL R10, R30, R10, !P5 ;  /* 0x0000000a1e0a7207 */ /* 0x000fe40006800000 */
[----:B------:R-:W-:Y:S02]  /*a730*/  SEL R38, R31, R38, !P5 ;  /* 0x000000261f267207 */ /* 0x000fe40006800000 */
[----:B------:R-:W-:Y:S02]  /*a740*/  SEL R59, R59, RZ, P5 ;  /* 0x000000ff3b3b7207 */ /* 0x000fe40002800000 */
[----:B------:R-:W-:Y:S01]  /*a750*/  ISETP.NE.U32.AND P5, PT, R54, 0x1, PT ;  /* 0x000000013600780c */ /* 0x000fe20003fa5070 */
[----:B-1----:R-:W-:Y:S01]  /*a760*/  IMAD.U32 R54, RZ, RZ, UR4 ;  /* 0x00000004ff367e24 */ /* 0x002fe2000f8e00ff */
[----:B------:R-:W-:-:S02]  /*a770*/  LOP3.LUT P6, RZ, R2, 0x8, RZ, 0xc0, !PT ;  /* 0x0000000802ff7812 */ /* 0x000fc400078cc0ff */
[C---:B------:R-:W-:Y:S01]  /*a780*/  SEL R42, R3.reuse, R42, !P5 ;  /* 0x0000002a032a7207 */ /* 0x040fe20006800000 */
[----:B------:R-:W-:Y:S01]  /*a790*/  IMAD.IADD R3, R3, 0x1, R41 ;  /* 0x0000000103037824 */ /* 0x000fe200078e0229 */
[----:B------:R-:W-:Y:S02]  /*a7a0*/  SEL R11, R28, R11, !P6 ;  /* 0x0000000b1c0b7207 */ /* 0x000fe40007000000 */
[----:B------:R-:W-:Y:S01]  /*a7b0*/  SEL R39, R29, R39, !P6 ;  /* 0x000000271d277207 */ /* 0x000fe20007000000 */
[----:B------:R-:W-:Y:S01]  /*a7c0*/  IMAD R61, R41, 0x3, R3 ;  /* 0x00000003293d7824 */ /* 0x000fe200078e0203 */
[----:B------:R-:W-:Y:S02]  /*a7d0*/  SEL R60, R60, RZ, P6 ;  /* 0x000000ff3c3c7207 */ /* 0x000fe40003000000 */
[----:B------:R-:W-:Y:S02]  /*a7e0*/  SEL R6, R22, R6, !P3 ;  /* 0x0000000616067207 */ /* 0x000fe40005800000 */
[----:B------:R-:W-:-:S02]  /*a7f0*/  ISETP.GE.U32.AND P1, PT, R61, R54, PT ;  /* 0x000000363d00720c */ /* 0x000fc40003f26070 */
        /* <DEDUP_REMOVED lines=9> */
.L_x_2589:
[----:B0-----:R-:W-:Y:S05]  /*a890*/  BSYNC.RECONVERGENT B0 ;  /* 0x0000000000007941 */ /* 0x001fea0003800200 */
.L_x_2588:
[----:B------:R-:W-:Y:S01]  /*a8a0*/  ISETP.GE.U32.AND P0, PT, R3, R54, PT ;  /* 0x000000360300720c */ /* 0x000fe20003f06070 */
[----:B------:R-:W-:Y:S01]  /*a8b0*/  STL [R1+0x10], R16 ;  /* 0x0000101001007387 */ /* 0x000fe20000100800 */
[----:B------:R-:W-:Y:S03]  /*a8c0*/  BSSY.RECONVERGENT B0, `(.L_x_2596) ;  /* 0x0000482000007945 */ /* 0x000fe60003800200 */
[----:B------:R-:W-:Y:S04]  /*a8d0*/  STL [R1+0x14], R17 ;  /* 0x0000141101007387 */ /* 0x000fe80000100800 */
[----:B------:R-:W-:Y:S04]  /*a8e0*/  STL [R1+0x18], R18 ;  /* 0x0000181201007387 */ /* 0x000fe80000100800 */
[----:B------:R-:W-:Y:S04]  /*a8f0*/  STL [R1+0x1c], R19 ;  /* 0x00001c1301007387 */ /* 0x000fe80000100800 */
[----:B------:R0:W-:Y:S04]  /*a900*/  STL [R1+0x8], R22 ;  /* 0x0000081601007387 */ /* 0x0001e80000100800 */
[----:B------:R1:W-:Y:S04]  /*a910*/  STL [R1+0xc], R23 ;  /* 0x00000c1701007387 */ /* 0x0003e80000100800 */
[----:B------:R2:W-:Y:S04]  /*a920*/  STL [R1], R20 ;  /* 0x0000001401007387 */ /* 0x0005e80000100800 */
[----:B------:R3:W-:Y:S01]  /*a930*/  STL [R1+0x4], R21 ;  /* 0x0000041501007387 */ /* 0x0007e20000100800 */
[----:B0-----:R-:W-:-:S02]  /*a940*/  IMAD.MOV.U32 R22, RZ, RZ, R30 ;  /* 0x000000ffff167224 */ /* 0x001fc400078e001e */
[----:B-1----:R-:W-:Y:S02]  /*a950*/  IMAD.MOV.U32 R23, RZ, RZ, R31 ;  /* 0x000000ffff177224 */ /* 0x002fe400078e001f */
[----:B--2---:R-:W-:Y:S02]  /*a960*/  IMAD.MOV.U32 R20, RZ, RZ, R28 ;  /* 0x000000ffff147224 */ /* 0x004fe400078e001c */
[----:B---3--:R-:W-:Y:S01]  /*a970*/  IMAD.MOV.U32 R21, RZ, RZ, R29 ;  /* 0x000000ffff157224 */ /* 0x008fe200078e001d */
[----:B------:R-:W-:Y:S06]  /*a980*/  @P0 BRA `(.L_x_2597) ;  /* 0x0000004400d40947 */ /* 0x000fec0003800000 */
[----:B------:R-:W0:Y:S01]  /*a990*/  LDC R19, c[0x0][0x3d8] ;  /* 0x0000f600ff137b82 */ /* 0x000e220000000800 */
[----:B------:R-:W-:Y:S01]  /*a9a0*/  IMAD.MOV.U32 R0, RZ, RZ, -0x1 ;  /* 0xffffffffff007424 */ /* 0x000fe200078e00ff */
[----:B------:R-:W-:Y:S02]  /*a9b0*/  CS2R R12, SRZ ;  /* 0x00000000000c7805 */ /* 0x000fe4000001ff00 */
[C---:B0-----:R-:W-:Y:S02]  /*a9c0*/  ISETP.NE.AND P0, PT, R19.reuse, RZ, PT ;  /* 0x000000ff1300720c */ /* 0x041fe40003f05270 */
[----:B------:R-:W-:-:S05]  /*a9d0*/  VIADDMNMX.U32 R0, R19, R0, 0x18, PT ;  /* 0x0000001813007446 */ /* 0x000fca0003800000 */
[----:B------:R-:W-:-:S06]  /*a9e0*/  VIADD R0, R0, 0x1 ;  /* 0x0000000100007836 */ /* 0x000fcc0000000000 */
[----:B------:R-:W-:Y:S05]  /*a9f0*/  @!P0 BRA `(.L_x_2598) ;  /* 0x00000010004c8947 */ /* 0x000fea0003800000 */
        /* <DEDUP_REMOVED lines=273> */
.L_x_2599:
[----:B------:R-:W-:Y:S01]  /*bb10*/  SHF.R.U32.HI R12, RZ, 0x4, R2 ;  /* 0x00000004ff0c7819 */ /* 0x000fe20000011602 */
[----:B------:R-:W-:-:S07]  /*bb20*/  IMAD.MOV.U32 R13, RZ, RZ, RZ ;  /* 0x000000ffff0d7224 */ /* 0x000fce00078e00ff */
.L_x_2598:
        /* <DEDUP_REMOVED lines=284> */
.L_x_2601:
[----:B------:R-:W-:Y:S01]  /*ccf0*/  SHF.R.U32.HI R14, RZ, 0x4, R2 ;  /* 0x00000004ff0e7819 */ /* 0x000fe20000011602 */
[----:B------:R-:W-:-:S07]  /*cd00*/  IMAD.MOV.U32 R15, RZ, RZ, RZ ;  /* 0x000000ffff0f7224 */ /* 0x000fce00078e00ff */
.L_x_2600:
        /* <DEDUP_REMOVED lines=281> */
.L_x_2603:
[----:B------:R-:W-:Y:S01]  /*dea0*/  SHF.R.U32.HI R14, RZ, 0x4, R2 ;  /* 0x00000004ff0e7819 */ /* 0x000fe20000011602 */
[----:B------:R-:W-:-:S07]  /*deb0*/  IMAD.MOV.U32 R15, RZ, RZ, RZ ;  /* 0x000000ffff0f7224 */ /* 0x000fce00078e00ff */
.L_x_2602:
[----:B------:R-:W-:-:S04]  /*dec0*/  LEA R16, P1, R14, R57, 0x4 ;  /* 0x000000390e107211 */ /* 0x000fc800078220ff */
[----:B------:R-:W-:-:S05]  /*ded0*/  LEA.HI.X R17, R14, R18, R15, 0x4, P1 ;  /* 0x000000120e117211 */ /* 0x000fca00008f240f */
[----:B------:R-:W2:Y:S01]  /*dee0*/  LDG.E.128 R28, desc[UR36][R16.64] ;  /* 0x00000024101c7981 */ /* 0x000ea2000c1e1d00 */
[----:B------:R-:W-:-:S05]  /*def0*/  IMAD.IADD R13, R41, 0x1, R13 ;  /* 0x00000001290d7824 */ /* 0x000fca00078e020d */
[----:B------:R-:W-:Y:S01]  /*df00*/  ISETP.GE.U32.AND P1, PT, R13, R54, PT ;  /* 0x000000360d00720c */ /* 0x000fe20003f26070 */
[----:B--2---:R0:W-:Y:S04]  /*df10*/  STL.64 [R1], R28 ;  /* 0x0000001c01007387 */ /* 0x0041e80000100a00 */
[----:B------:R0:W-:Y:S08]  /*df20*/  STL.64 [R1+0x8], R30 ;  /* 0x0000081e01007387 */ /* 0x0001f00000100a00 */
[----:B------:R-:W-:Y:S05]  /*df30*/  @P1 BRA `(.L_x_2597) ;  /* 0x0000001000681947 */ /* 0x000fea0003800000 */
[----:B------:R-:W-:Y:S01]  /*df40*/  CS2R R14, SRZ ;  /* 0x00000000000e7805 */ /* 0x000fe2000001ff00 */
[----:B------:R-:W-:Y:S06]  /*df50*/  @!P0 BRA `(.L_x_2604) ;  /* 0x00000010004c8947 */ /* 0x000fec0003800000 */
[----:B------:R-:W1:Y:S01]  /*df60*/  LDCU.64 UR4, c[0x0][0x3e0] ;  /* 0x00007c00ff0477ac */ /* 0x000e620008000a00 */
[----:B------:R-:W-:Y:S01]  /*df70*/  IMAD.MOV.U32 R12, RZ, RZ, RZ ;  /* 0x000000ffff0c7224 */ /* 0x000fe200078e00ff */
[----:B------:R-:W-:Y:S01]  /*df80*/  ISETP.NE.AND P0, PT, R19, 0x1, PT ;  /* 0x000000011300780c */ /* 0x000fe20003f05270 */
[----:B------:R-:W2:Y:S02]  /*df90*/  LDCU UR6, c[0x0][0x3dc] ;  /* 0x00007b80ff0677ac */ /* 0x000ea40008000800 */
[----:B-1----:R-:W-:Y:S01]  /*dfa0*/  IMAD.HI.U32 R14, R13, UR4, R12 ;  /* 0x000000040d0e7c27 */ /* 0x002fe2000f8e000c */
[----:B------:R-:W1:Y:S04]  /*dfb0*/  LDCU UR4, c[0x0][0x508] ;  /* 0x0000a100ff0477ac */ /* 0x000e680008000800 */
[----:B------:R-:W-:-:S05]  /*dfc0*/  SHF.R.U32.HI R15, RZ, UR5, R14 ;  /* 0x00000005ff0f7c19 */ /* 0x000fca000801160e */
[----:B------:R-:W-:-:S04]  /*dfd0*/  IMAD.MOV R12, RZ, RZ, -R15 ;  /* 0x000000ffff0c7224 */ /* 0x000fc800078e0a0f */
[----:B--2---:R-:W-:-:S04]  /*dfe0*/  IMAD R2, R12, UR6, R13 ;  /* 0x000000060c027c24 */ /* 0x004fc8000f8e020d */
[----:B-1----:R-:W-:Y:S01]  /*dff0*/  IMAD R2, R2, UR4, RZ ;  /* 0x0000000402027c24 */ /* 0x002fe2000f8e02ff */
        /* <DEDUP_REMOVED lines=21> */
[----:B-1----:R-:W-:Y:S01]  /*e150*/  IMAD R2, R13, UR4, R2 ;  /* 0x000000040d027c24 */ /* 0x002fe2000f8e0202 */
        /* <DEDUP_REMOVED lines=123> */
[----:B------:R-:W-:Y:S01]  /*e910*/  HFMA2 R12, -RZ, RZ, 0, 0 ;  /* 0x00000000ff0c7431 */ /* 0x000fe200000001ff */
[----:B------:R-:W-:Y:S01]  /*e920*/  ISETP.NE.AND P0, PT, R0, 0xf, PT ;  /* 0x0000000f0000780c */ /* 0x000fe20003f05270 */
[----:B------:R-:W2:Y:S03]  /*e930*/  LDCU UR6, c[0x0][0x484] ;  /* 0x00009080ff0677ac */ /* 0x000ea60008000800 */
        /* <DEDUP_REMOVED lines=68> */
[----:B------:R-:W-:-:S04]  /*ed80*/  SHF.R.U32.HI R15, RZ, UR5, R14 ;  /* 0x00000005ff0f7c19 */ /* 0x000fc8000801160e */
[----:B------:R-:W-:-:S05]  /*ed90*/  IADD3 R12, PT, PT, -R15, RZ, RZ ;  /* 0x000000ff0f0c7210 */ /* 0x000fca0007ffe1ff */
        /* <DEDUP_REMOVED lines=45> */
.L_x_2605:
[----:B------:R-:W-:Y:S01]  /*f070*/  SHF.R.U32.HI R14, RZ, 0x4, R2 ;  /* 0x00000004ff0e7819 */ /* 0x000fe20000011602 */
[----:B------:R-:W-:-:S07]  /*f080*/  IMAD.MOV.U32 R15, RZ, RZ, RZ ;  /* 0x000000ffff0f7224 */ /* 0x000fce00078e00ff */
.L_x_2604:
[----:B------:R-:W-:-:S04]  /*f090*/  LEA R12, P0, R14, R57, 0x4 ;  /* 0x000000390e0c7211 */ /* 0x000fc800078020ff */
[----:B------:R-:W-:-:S06]  /*f0a0*/  LEA.HI.X R13, R14, R18, R15, 0x4, P0 ;  /* 0x000000120e0d7211 */ /* 0x000fcc00000f240f */
[----:B------:R-:W2:Y:S04]  /*f0b0*/  LDG.E.128 R12, desc[UR36][R12.64] ;  /* 0x000000240c0c7981 */ /* 0x000ea8000c1e1d00 */
[----:B--2---:R1:W-:Y:S04]  /*f0c0*/  STL.64 [R1+0x10], R12 ;  /* 0x0000100c01007387 */ /* 0x0043e80000100a00 */
[----:B------:R1:W-:Y:S02]  /*f0d0*/  STL.64 [R1+0x18], R14 ;  /* 0x0000180e01007387 */ /* 0x0003e40000100a00 */
.L_x_2597:
[----:B------:R-:W-:Y:S05]  /*f0e0*/  BSYNC.RECONVERGENT B0 ;  /* 0x0000000000007941 */ /* 0x000fea0003800200 */
.L_x_2596:
[----:B------:R-:W-:Y:S01]  /*f0f0*/  ISETP.GE.U32.AND P0, PT, R3, R54, PT ;  /* 0x000000360300720c */ /* 0x000fe20003f06070 */
[----:B------:R-:W-:-:S12]  /*f100*/  BSSY.RECONVERGENT B0, `(.L_x_2606) ;  /* 0x0000083000007945 */ /* 0x000fd80003800200 */
[----:B------:R-:W-:Y:S05]  /*f110*/  @P0 BRA `(.L_x_2607) ;  /* 0x0000000800040947 */ /* 0x000fea0003800000 */
[----:B-----5:R-:W-:Y:S01]  /*f120*/  ISETP.NE.U32.AND P1, PT, R11, R20, PT ;  /* 0x000000140b00720c */ /* 0x020fe20003f25070 */
[----:B-1----:R-:W-:Y:S01]  /*f130*/  IMAD.IADD R12, R3, 0x1, R41 ;  /* 0x00000001030c7824 */ /* 0x002fe200078e0229 */
        /* <DEDUP_REMOVED lines=60> */
[----:B------:R-:W2:Y:S04]  /*f500*/  LDL.LU R16, [R1] ;  /* 0x0000000001107983 */ /* 0x000ea80000300800 */
[----:B------:R-:W3:Y:S04]  /*f510*/  LDL.LU R15, [R1+0x4] ;  /* 0x00000400010f7983 */ /* 0x000ee80000300800 */
[----:B------:R-:W4:Y:S04]  /*f520*/  LDL.LU R14, [R1+0x8] ;  /* 0x00000800010e7983 */ /* 0x000f280000300800 */
[----:B------:R-:W5:Y:S01]  /*f530*/  LDL.LU R13, [R1+0xc] ;  /* 0x00000c00010d7983 */ /* 0x000f620000300800 */
[-C--:B------:R-:W-:Y:S01]  /*f540*/  ISETP.GE.U32.AND P3, PT, R45, R3.reuse, PT ;  /* 0x000000032d00720c */ /* 0x080fe20003f66070 */
[----:B------:R-:W-:Y:S01]  /*f550*/  IMAD.IADD R41, R3, 0x1, R41 ;  /* 0x0000000103297824 */ /* 0x000fe200078e0229 */
[----:B------:R-:W-:-:S02]  /*f560*/  ISETP.GE.U32.AND P5, PT, R44, R3, PT ;  /* 0x000000032c00720c */ /* 0x000fc40003fa6070 */
[----:B------:R-:W-:Y:S02]  /*f570*/  ISETP.GE.AND.EX P3, PT, R55, RZ, PT, P3 ;  /* 0x000000ff3700720c */ /* 0x000fe40003f66330 */
[----:B------:R-:W-:Y:S02]  /*f580*/  ISETP.GE.AND.EX P5, PT, R53, RZ, PT, P5 ;  /* 0x000000ff3500720c */ /* 0x000fe40003fa6350 */
[CC--:B--2---:R-:W-:Y:S02]  /*f590*/  ISETP.NE.U32.AND P1, PT, R7.reuse, R16.reuse, PT ;  /* 0x000000100700720c */ /* 0x0c4fe40003f25070 */
[----:B------:R-:W-:Y:S02]  /*f5a0*/  ISETP.GE.U32.AND P4, PT, R7, R16, PT ;  /* 0x000000100700720c */ /* 0x000fe40003f86070 */
[CC--:B---3--:R-:W-:Y:S02]  /*f5b0*/  ISETP.NE.AND.EX P1, PT, R35.reuse, R15.reuse, PT, P1 ;  /* 0x0000000f2300720c */ /* 0x0c8fe40003f25310 */
[----:B------:R-:W-:-:S02]  /*f5c0*/  ISETP.GE.AND.EX P4, PT, R35, R15, PT, P4 ;  /* 0x0000000f2300720c */ /* 0x000fc40003f86340 */
[CC--:B----4-:R-:W-:Y:S02]  /*f5d0*/  ISETP.NE.U32.AND P0, PT, R6.reuse, R14.reuse, PT ;  /* 0x0000000e0600720c */ /* 0x0d0fe40003f05070 */
[----:B------:R-:W-:Y:S02]  /*f5e0*/  ISETP.GE.U32.AND P2, PT, R6, R14, PT ;  /* 0x0000000e0600720c */ /* 0x000fe40003f46070 */
[CC--:B-----5:R-:W-:Y:S02]  /*f5f0*/  ISETP.NE.AND.EX P0, PT, R34.reuse, R13.reuse, PT, P0 ;  /* 0x0000000d2200720c */ /* 0x0e0fe40003f05300 */
[----:B------:R-:W-:Y:S02]  /*f600*/  ISETP.GE.AND.EX P2, PT, R34, R13, PT, P2 ;  /* 0x0000000d2200720c */ /* 0x000fe40003f46320 */
[----:B------:R-:W-:Y:S02]  /*f610*/  SEL R0, RZ, 0xffffffff, !P4 ;  /* 0xffffffffff007807 */ /* 0x000fe40006000000 */
[----:B------:R-:W-:-:S02]  /*f620*/  SEL R2, RZ, 0xffffffff, !P2 ;  /* 0xffffffffff027807 */ /* 0x000fc40005000000 */
[----:B------:R-:W-:Y:S02]  /*f630*/  ISETP.GE.U32.AND P2, PT, R41, R54, PT ;  /* 0x000000362900720c */ /* 0x000fe40003f46070 */
[----:B------:R-:W-:-:S03]  /*f640*/  @!P1 SEL R0, RZ, 0xffffffff, !P3 ;  /* 0xffffffffff009807 */ /* 0x000fc60005800000 */
[----:B------:R-:W-:Y:S02]  /*f650*/  @!P0 SEL R2, RZ, 0xffffffff, !P5 ;  /* 0xffffffffff028807 */ /* 0x000fe40006800000 */
[----:B------:R-:W-:Y:S02]  /*f660*/  LOP3.LUT R0, R0, 0x1, RZ, 0xc0, !PT ;  /* 0x0000000100007812 */ /* 0x000fe400078ec0ff */
[----:B------:R-:W-:Y:S02]  /*f670*/  LOP3.LUT R2, R2, 0x1, RZ, 0xc0, !PT ;  /* 0x0000000102027812 */ /* 0x000fe400078ec0ff */
[----:B------:R-:W-:Y:S02]  /*f680*/  ISETP.NE.U32.AND P0, PT, R0, 0x1, PT ;  /* 0x000000010000780c */ /* 0x000fe40003f05070 */
[----:B------:R-:W-:Y:S02]  /*f690*/  ISETP.NE.U32.AND P1, PT, R2, 0x1, PT ;  /* 0x000000010200780c */ /* 0x000fe40003f25070 */
[----:B------:R-:W-:-:S02]  /*f6a0*/  SEL R7, R16, R7, !P0 ;  /* 0x0000000710077207 */ /* 0x000fc40004000000 */
[----:B------:R-:W-:Y:S02]  /*f6b0*/  SEL R35, R15, R35, !P0 ;  /* 0x000000230f237207 */ /* 0x000fe40004000000 */
[----:B------:R-:W-:Y:S02]  /*f6c0*/  SEL R6, R14, R6, !P1 ;  /* 0x000000060e067207 */ /* 0x000fe40004800000 */
[----:B------:R-:W-:Y:S02]  /*f6d0*/  SEL R34, R13, R34, !P1 ;  /* 0x000000220d227207 */ /* 0x000fe40004800000 */
[C---:B------:R-:W-:Y:S02]  /*f6e0*/  SEL R45, R3.reuse, R45, !P0 ;  /* 0x0000002d032d7207 */ /* 0x040fe40004000000 */
[----:B------:R-:W-:Y:S02]  /*f6f0*/  SEL R44, R3, R44, !P1 ;  /* 0x0000002c032c7207 */ /* 0x000fe40004800000 */
[----:B------:R-:W-:-:S02]  /*f700*/  SEL R55, R55, RZ, P0 ;  /* 0x000000ff37377207 */ /* 0x000fc40000000000 */
[----:B------:R-:W-:Y:S01]  /*f710*/  SEL R53, R53, RZ, P1 ;  /* 0x000000ff35357207 */ /* 0x000fe20000800000 */
[----:B------:R-:W-:Y:S06]  /*f720*/  @P2 BRA `(.L_x_2607) ;  /* 0x0000000000802947 */ /* 0x000fec0003800000 */
[----:B------:R-:W2:Y:S04]  /*f730*/  LDL.LU R16, [R1+0x10] ;  /* 0x0000100001107983 */ /* 0x000ea80000300800 */
[----:B------:R-:W3:Y:S04]  /*f740*/  LDL.LU R15, [R1+0x14] ;  /* 0x00001400010f7983 */ /* 0x000ee80000300800 */
[----:B------:R-:W4:Y:S04]  /*f750*/  LDL.LU R14, [R1+0x18] ;  /* 0x00001800010e7983 */ /* 0x000f280000300800 */
[----:B------:R-:W5:Y:S01]  /*f760*/  LDL.LU R13, [R1+0x1c] ;  /* 0x00001c00010d7983 */ /* 0x000f620000300800 */
[----:B------:R-:W-:-:S02]  /*f770*/  ISETP.GE.U32.AND P3, PT, R43, R41, PT ;  /* 0x000000292b00720c */ /* 0x000fc40003f66070 */
[----:B------:R-:W-:Y:S02]  /*f780*/  ISETP.GE.U32.AND P5, PT, R42, R41, PT ;  /* 0x000000292a00720c */ /* 0x000fe40003fa6070 */
[----:B------:R-:W-:Y:S02]  /*f790*/  ISETP.GE.AND.EX P3, PT, R51, RZ, PT, P3 ;  /* 0x000000ff3300720c */ /* 0x000fe40003f66330 */
[----:B------:R-:W-:Y:S02]  /*f7a0*/  ISETP.GE.AND.EX P5, PT, R50, RZ, PT, P5 ;  /* 0x000000ff3200720c */ /* 0x000fe40003fa6350 */
[CC--:B--2---:R-:W-:Y:S02]  /*f7b0*/  ISETP.NE.U32.AND P1, PT, R5.reuse, R16.reuse, PT ;  /* 0x000000100500720c */ /* 0x0c4fe40003f25070 */
[----:B------:R-:W-:Y:S02]  /*f7c0*/  ISETP.GE.U32.AND P4, PT, R5, R16, PT ;  /* 0x000000100500720c */ /* 0x000fe40003f86070 */
[----:B---3--:R-:W-:-:S02]  /*f7d0*/  ISETP.NE.AND.EX P1, PT, R33, R15, PT, P1 ;  /* 0x0000000f2100720c */ /* 0x008fc40003f25310 */
[----:B------:R-:W-:Y:S02]  /*f7e0*/  ISETP.GE.AND.EX P4, PT, R33, R15, PT, P4 ;  /* 0x0000000f2100720c */ /* 0x000fe40003f86340 */
[CC--:B----4-:R-:W-:Y:S02]  /*f7f0*/  ISETP.NE.U32.AND P0, PT, R4.reuse, R14.reuse, PT ;  /* 0x0000000e0400720c */ /* 0x0d0fe40003f05070 */
[----:B------:R-:W-:Y:S02]  /*f800*/  ISETP.GE.U32.AND P2, PT, R4, R14, PT ;  /* 0x0000000e0400720c */ /* 0x000fe40003f46070 */
[CC--:B-----5:R-:W-:Y:S02]  /*f810*/  ISETP.NE.AND.EX P0, PT, R32.reuse, R13.reuse, PT, P0 ;  /* 0x0000000d2000720c */ /* 0x0e0fe40003f05300 */
[----:B------:R-:W-:Y:S02]  /*f820*/  ISETP.GE.AND.EX P2, PT, R32, R13, PT, P2 ;  /* 0x0000000d2000720c */ /* 0x000fe40003f46320 */
[----:B------:R-:W-:-:S02]  /*f830*/  SEL R0, RZ, 0xffffffff, !P4 ;  /* 0xffffffffff007807 */ /* 0x000fc40006000000 */
[----:B------:R-:W-:Y:S02]  /*f840*/  SEL R2, RZ, 0xffffffff, !P2 ;  /* 0xffffffffff027807 */ /* 0x000fe40005000000 */
[----:B------:R-:W-:-:S04]  /*f850*/  @!P1 SEL R0, RZ, 0xffffffff, !P3 ;  /* 0xffffffffff009807 */ /* 0x000fc80005800000 */
[----:B------:R-:W-:Y:S02]  /*f860*/  LOP3.LUT R0, R0, 0x1, RZ, 0xc0, !PT ;  /* 0x0000000100007812 */ /* 0x000fe400078ec0ff */
[----:B------:R-:W-:Y:S02]  /*f870*/  @!P0 SEL R2, RZ, 0xffffffff, !P5 ;  /* 0xffffffffff028807 */ /* 0x000fe40006800000 */
[----:B------:R-:W-:Y:S02]  /*f880*/  ISETP.NE.U32.AND P0, PT, R0, 0x1, PT ;  /* 0x000000010000780c */ /* 0x000fe40003f05070 */
[----:B------:R-:W-:Y:S02]  /*f890*/  LOP3.LUT R2, R2, 0x1, RZ, 0xc0, !PT ;  /* 0x0000000102027812 */ /* 0x000fe400078ec0ff */
[----:B------:R-:W-:Y:S02]  /*f8a0*/  SEL R5, R16, R5, !P0 ;  /* 0x0000000510057207 */ /* 0x000fe40004000000 */
[----:B------:R-:W-:-:S02]  /*f8b0*/  ISETP.NE.U32.AND P1, PT, R2, 0x1, PT ;  /* 0x000000010200780c */ /* 0x000fc40003f25070 */
[----:B------:R-:W-:Y:S02]  /*f8c0*/  SEL R33, R15, R33, !P0 ;  /* 0x000000210f217207 */ /* 0x000fe40004000000 */
[----:B------:R-:W-:Y:S02]  /*f8d0*/  SEL R4, R14, R4, !P1 ;  /* 0x000000040e047207 */ /* 0x000fe40004800000 */
[----:B------:R-:W-:Y:S02]  /*f8e0*/  SEL R32, R13, R32, !P1 ;  /* 0x000000200d207207 */ /* 0x000fe40004800000 */
[C---:B------:R-:W-:Y:S02]  /*f8f0*/  SEL R43, R41.reuse, R43, !P0 ;  /* 0x0000002b292b7207 */ /* 0x040fe40004000000 */
[----:B------:R-:W-:Y:S02]  /*f900*/  SEL R42, R41, R42, !P1 ;  /* 0x0000002a292a7207 */ /* 0x000fe40004800000 */
[----:B------:R-:W-:-:S02]  /*f910*/  SEL R51, R51, RZ, P0 ;  /* 0x000000ff33337207 */ /* 0x000fc40000000000 */
[----:B------:R-:W-:-:S07]  /*f920*/  SEL R50, R50, RZ, P1 ;  /* 0x000000ff32327207 */ /* 0x000fce0000800000 */
.L_x_2607:
[----:B------:R-:W-:Y:S05]  /*f930*/  BSYNC.RECONVERGENT B0 ;  /* 0x0000000000007941 */ /* 0x000fea0003800200 */
.L_x_2606:
        /* <DEDUP_REMOVED lines=21> */
[----:B-1----:R-:W-:Y:S02]  /*fa90*/  SEL R12, R9, R11, !P0 ;  /* 0x0000000b090c7207 */ /* 0x002fe40004000000 */
        /* <DEDUP_REMOVED lines=56> */
[----:B0-----:R-:W-:Y:S02]  /*fe20*/  SEL R29, R33, R14, !P0 ;  /* 0x0000000e211d7207 */ /* 0x001fe40004000000 */
[----:B------:R-:W-:Y:S02]  /*fe30*/  SEL R0, R43, R8, !P0 ;  /* 0x000000082b007207 */ /* 0x000fe40004000000 */
[----:B------:R-:W-:Y:S02]  /*fe40*/  SEL R45, R51, R10, !P0 ;  /* 0x0000000a332d7207 */ /* 0x000fe40004000000 */
[----:B------:R-:W-:Y:S02]  /*fe50*/  SEL R3, R32, R9, !P1 ;  /* 0x0000000920037207 */ /* 0x000fe40004800000 */
[----:B------:R-:W-:Y:S02]  /*fe60*/  SEL R18, R42, R7, !P1 ;  /* 0x000000072a127207 */ /* 0x000fe40004800000 */
[----:B------:R-:W-:-:S07]  /*fe70*/  SEL R19, R50, R19, !P1 ;  /* 0x0000001332137207 */ /* 0x000fce0004800000 */
.L_x_2560:
[----:B------:R-:W-:Y:S05]  /*fe80*/  BSYNC.RECONVERGENT B6 ;  /* 0x0000000000067941 */ /* 0x000fea0003800200 */
.L_x_2559:
[----:B------:R-:W1:Y:S01]  /*fe90*/  LDCU UR4, c[0x0][0x3b4] ;  /* 0x00007680ff0477ac */ /* 0x000e620008000800 */
[----:B------:R-:W2:Y:S01]  /*fea0*/  S2R R11, SR_TID.X ;  /* 0x00000000000b7919 */ /* 0x000ea20000002100 */
[----:B------:R-:W3:Y:S01]  /*feb0*/  S2R R14, SR_TID.Y ;  /* 0x00000000000e7919 */ /* 0x000ee20000002200 */
[----:B-1----:R-:W-:-:S09]  /*fec0*/  UISETP.NE.AND UP0, UPT, UR4, URZ, UPT ;  /* 0x000000ff0400728c */ /* 0x002fd2000bf05270 */
[----:B------:R-:W-:Y:S05]  /*fed0*/  BRA.U !UP0, `(.L_x_2608) ;  /* 0x0000000508147547 */ /* 0x000fea000b800000 */
[----:B0-----:R-:W0:Y:S01]  /*fee0*/  S2R R7, SR_CgaCtaId ;  /* 0x0000000000077919 */ /* 0x001e220000008800 */
[----:B------:R-:W2:Y:S01]  /*fef0*/  LDC R8, c[0x0][0x360] ;  /* 0x0000d800ff087b82 */ /* 0x000ea20000000800 */
[----:B------:R-:W-:Y:S01]  /*ff00*/  MOV R2, 0x400 ;  /* 0x0000040000027802 */ /* 0x000fe20000000f00 */
[----:B------:R-:W-:Y:S02]  /*ff10*/  IMAD.MOV.U32 R28, RZ, RZ, R5 ;  /* 0x000000ffff1c7224 */ /* 0x000fe400078e0005 */
[----:B------:R-:W-:Y:S01]  /*ff20*/  IMAD.MOV.U32 R30, RZ, RZ, R0 ;  /* 0x000000ffff1e7224 */ /* 0x000fe200078e0000 */
[----:B------:R-:W-:Y:S01]  /*ff30*/  IADD3 R6, PT, PT, R2, 0x10, RZ ;  /* 0x0000001002067810 */ /* 0x000fe20007ffe0ff */
[----:B------:R-:W-:Y:S02]  /*ff40*/  IMAD.MOV.U32 R31, RZ, RZ, R45 ;  /* 0x000000ffff1f7224 */ /* 0x000fe400078e002d */
[----:B------:R-:W1:Y:S01]  /*ff50*/  LDC R10, c[0x0][0x364] ;  /* 0x0000d900ff0a7b82 */ /* 0x000e620000000800 */
[----:B------:R-:W-:-:S02]  /*ff60*/  IMAD.MOV.U32 R16, RZ, RZ, R4 ;  /* 0x000000ffff107224 */ /* 0x000fc400078e0004 */
[----:B------:R-:W-:Y:S02]  /*ff70*/  IMAD.MOV.U32 R17, RZ, RZ, R3 ;  /* 0x000000ffff117224 */ /* 0x000fe400078e0003 */
[----:B--23--:R-:W-:Y:S01]  /*ff80*/  IMAD R2, R14, R8, R11 ;  /* 0x000000080e027224 */ /* 0x00cfe200078e020b */
[----:B0-----:R-:W-:Y:S02]  /*ff90*/  LEA R7, R7, R6, 0x18 ;  /* 0x0000000607077211 */ /* 0x001fe400078ec0ff */
[----:B-1----:R-:W-:-:S03]  /*ffa0*/  ISETP.GE.U32.AND P0, PT, R10, 0x2, PT ;  /* 0x000000020a00780c */ /* 0x002fc60003f06070 */
[----:B------:R-:W-:-:S05]  /*ffb0*/  IMAD R9, R2, 0x20, R7 ;  /* 0x0000002002097824 */ /* 0x000fca00078e0207 */
[----:B------:R1:W-:Y:S04]  /*ffc0*/  STS.128 [R9], R28 ;  /* 0x0000001c09007388 */ /* 0x0003e80000000c00 */
[----:B------:R1:W-:Y:S01]  /*ffd0*/  STS.128 [R9+0x10], R16 ;  /* 0x0000101009007388 */ /* 0x0003e20000000c00 */
[----:B------:R-:W-:Y:S05]  /*ffe0*/  @!P0 BRA `(.L_x_2608) ;  /* 0x0000000000d08947 */ /* 0x000fea0003800000 */
[----:B------:R-:W-:-:S07]  /*fff0*/  IMAD.MOV.U32 R2, RZ, RZ, R10 ;  /* 0x000000ffff027224 */ /* 0x000fce00078e000a */
.L_x_2611:
        /* <DEDUP_REMOVED lines=8> */
[----:B0-----:R-:W-:Y:S05]  /*10080*/  @P0 BRA `(.L_x_2610) ;  /* 0x00000000009c0947 */ /* 0x001fea0003800000 */
[----:B------:R-:W-:-:S04]  /*10090*/  IMAD R2, R15, R8, R11 ;  /* 0x000000080f027224 */ /* 0x000fc800078e020b */
[----:B------:R-:W-:-:S05]  /*100a0*/  IMAD R2, R2, 0x20, R7 ;  /* 0x0000002002027824 */ /* 0x000fca00078e0207 */
[----:B-----5:R-:W0:Y:S04]  /*100b0*/  LDS.128 R20, [R2] ;  /* 0x0000000002147984 */ /* 0x020e280000000c00 */
[----:B------:R-:W2:Y:S01]  /*100c0*/  LDS.128 R24, [R2+0x10] ;  /* 0x0000100002187984 */ /* 0x000ea20000000c00 */
[CC--:B0-----:R-:W-:Y:S02]  /*100d0*/  ISETP.NE.U32.AND P2, PT, R5.reuse, R20.reuse, PT ;  /* 0x000000140500720c */ /* 0x0c1fe40003f45070 */
[----:B------:R-:W-:Y:S02]  /*100e0*/  ISETP.GE.U32.AND P4, PT, R5, R20, PT ;  /* 0x000000140500720c */ /* 0x000fe40003f86070 */
[----:B--2---:R-:W-:Y:S02]  /*100f0*/  ISETP.NE.U32.AND P0, PT, R4, R24, PT ;  /* 0x000000180400720c */ /* 0x004fe40003f05070 */
[----:B------:R-:W-:-:S02]  /*10100*/  ISETP.NE.AND.EX P2, PT, R29, R21, PT, P2 ;  /* 0x000000151d00720c */ /* 0x000fc40003f45320 */
[----:B------:R-:W-:Y:S02]  /*10110*/  ISETP.NE.AND.EX P0, PT, R3, R25, PT, P0 ;  /* 0x000000190300720c */ /* 0x000fe40003f05300 */
        /* <DEDUP_REMOVED lines=17> */
[----:B------:R-:W-:Y:S01]  /*10230*/  SEL R45, R23, R45, !P0 ;  /* 0x0000002d172d7207 */ /* 0x000fe20004000000 */
[----:B-1----:R-:W-:Y:S01]  /*10240*/  IMAD.MOV.U32 R28, RZ, RZ, R5 ;  /* 0x000000ffff1c7224 */ /* 0x002fe200078e0005 */
[----:B------:R-:W-:Y:S01]  /*10250*/  SEL R3, R25, R3, !P1 ;  /* 0x0000000319037207 */ /* 0x000fe20004800000 */
[----:B------:R-:W-:Y:S01]  /*10260*/  IMAD.MOV.U32 R30, RZ, RZ, R0 ;  /* 0x000000ffff1e7224 */ /* 0x000fe200078e0000 */
[----:B------:R-:W-:Y:S01]  /*10270*/  SEL R4, R24, R4, !P1 ;  /* 0x0000000418047207 */ /* 0x000fe20004800000 */
[----:B------:R-:W-:Y:S01]  /*10280*/  IMAD.MOV.U32 R31, RZ, RZ, R45 ;  /* 0x000000ffff1f7224 */ /* 0x000fe200078e002d */
[----:B------:R-:W-:Y:S01]  /*10290*/  SEL R29, R21, R29, !P0 ;  /* 0x0000001d151d7207 */ /* 0x000fe20004000000 */
[----:B------:R-:W-:Y:S01]  /*102a0*/  IMAD.MOV.U32 R17, RZ, RZ, R3 ;  /* 0x000000ffff117224 */ /* 0x000fe200078e0003 */
[----:B------:R-:W-:Y:S02]  /*102b0*/  SEL R18, R26, R18, !P1 ;  /* 0x000000121a127207 */ /* 0x000fe40004800000 */
[----:B------:R-:W-:Y:S01]  /*102c0*/  SEL R19, R27, R19, !P1 ;  /* 0x000000131b137207 */ /* 0x000fe20004800000 */
[----:B------:R0:W-:Y:S01]  /*102d0*/  STS.128 [R9], R28 ;  /* 0x0000001c09007388 */ /* 0x0001e20000000c00 */
[----:B------:R-:W-:-:S05]  /*102e0*/  MOV R16, R4 ;  /* 0x0000000400107202 */ /* 0x000fca0000000f00 */
[----:B------:R0:W-:Y:S02]  /*102f0*/  STS.128 [R9+0x10], R16 ;  /* 0x0000101009007388 */ /* 0x0001e40000000c00 */
.L_x_2610:
[----:B------:R-:W-:Y:S05]  /*10300*/  BSYNC.RECONVERGENT B0 ;  /* 0x0000000000007941 */ /* 0x000fea0003800200 */
.L_x_2609:
[----:B------:R-:W-:Y:S01]  /*10310*/  IMAD.MOV.U32 R2, RZ, RZ, R13 ;  /* 0x000000ffff027224 */ /* 0x000fe200078e000d */
[----:B------:R-:W-:Y:S06]  /*10320*/  @P6 BRA `(.L_x_2611) ;  /* 0xfffffffc00346947 */ /* 0x000fec000383ffff */
.L_x_2608:
[----:B------:R-:W4:Y:S02]  /*10330*/  LDCU UR4, c[0x0][0x3b0] ;  /* 0x00007600ff0477ac */ /* 0x000f240008000800 */
[----:B----4-:R-:W-:-:S09]  /*10340*/  UISETP.NE.AND UP0, UPT, UR4, URZ, UPT ;  /* 0x000000ff0400728c */ /* 0x010fd2000bf05270 */
[----:B------:R-:W-:Y:S05]  /*10350*/  BRA.U !UP0, `(.L_x_2612) ;  /* 0x0000000508cc7547 */ /* 0x000fea000b800000 */
[----:B01----:R-:W0:Y:S02]  /*10360*/  LDC R9, c[0x0][0x360] ;  /* 0x0000d800ff097b82 */ /* 0x003e240000000800 */
[----:B0-----:R-:W-:Y:S01]  /*10370*/  ISETP.GE.U32.AND P0, PT, R9, 0x21, PT ;  /* 0x000000210900780c */ /* 0x001fe20003f06070 */
[----:B------:R-:W-:-:S12]  /*10380*/  IMAD.MOV.U32 R2, RZ, RZ, R9 ;  /* 0x000000ffff027224 */ /* 0x000fd800078e0009 */
[----:B------:R-:W-:Y:S05]  /*10390*/  @!P0 BRA `(.L_x_2613) ;  /* 0x00000004000c8947 */ /* 0x000fea0003800000 */
[----:B------:R-:W0:Y:S01]  /*103a0*/  S2UR UR5, SR_CgaCtaId ;  /* 0x00000000000579c3 */ /* 0x000e220000008800 */
[----:B------:R-:W-:Y:S01]  /*103b0*/  UMOV UR4, 0x400 ;  /* 0x0000040000047882 */ /* 0x000fe20000000000 */
[----:B--23--:R-:W-:Y:S01]  /*103c0*/  IMAD R2, R14, R9, R11 ;  /* 0x000000090e027224 */ /* 0x00cfe200078e020b */
[----:B------:R-:W-:Y:S01]  /*103d0*/  UIADD3 UR4, UPT, UPT, UR4, 0x10, URZ ;  /* 0x0000001004047890 */ /* 0x000fe2000fffe0ff */
[----:B------:R-:W-:Y:S01]  /*103e0*/  IMAD.MOV.U32 R28, RZ, RZ, R5 ;  /* 0x000000ffff1c7224 */ /* 0x000fe200078e0005 */
[----:B------:R-:W-:Y:S01]  /*103f0*/  ISETP.GE.U32.AND P0, PT, R9, 0x40, PT ;  /* 0x000000400900780c */ /* 0x000fe20003f06070 */
[----:B------:R-:W-:Y:S02]  /*10400*/  IMAD.MOV.U32 R30, RZ, RZ, R0 ;  /* 0x000000ffff1e7224 */ /* 0x000fe400078e0000 */
[----:B------:R-:W-:Y:S02]  /*10410*/  IMAD.MOV.U32 R31, RZ, RZ, R45 ;  /* 0x000000ffff1f7224 */ /* 0x000fe400078e002d */
[----:B------:R-:W-:-:S02]  /*10420*/  IMAD.MOV.U32 R16, RZ, RZ, R4 ;  /* 0x000000ffff107224 */ /* 0x000fc400078e0004 */
[----:B------:R-:W-:Y:S01]  /*10430*/  IMAD.MOV.U32 R17, RZ, RZ, R3 ;  /* 0x000000ffff117224 */ /* 0x000fe200078e0003 */
[----:B0-----:R-:W-:-:S06]  /*10440*/  ULEA UR4, UR5, UR4, 0x18 ;  /* 0x0000000405047291 */ /* 0x001fcc000f8ec0ff */
[----:B------:R-:W-:Y:S01]  /*10450*/  LEA R7, R2, UR4, 0x5 ;  /* 0x0000000402077c11 */ /* 0x000fe2000f8e28ff */
[----:B------:R-:W-:-:S04]  /*10460*/  IMAD.MOV.U32 R2, RZ, RZ, 0x20 ;  /* 0x00000020ff027424 */ /* 0x000fc800078e00ff */
[----:B------:R0:W-:Y:S04]  /*10470*/  STS.128 [R7], R28 ;  /* 0x0000001c07007388 */ /* 0x0001e80000000c00 */
[----:B------:R0:W-:Y:S01]  /*10480*/  STS.128 [R7+0x10], R16 ;  /* 0x0000101007007388 */ /* 0x0001e20000000c00 */
[----:B------:R-:W-:Y:S05]  /*10490*/  @!P0 BRA `(.L_x_2613) ;  /* 0x0000000000cc8947 */ /* 0x000fea0003800000 */
[----:B------:R-:W-:-:S07]  /*104a0*/  IMAD.MOV.U32 R6, RZ, RZ, R9 ;  /* 0x000000ffff067224 */ /* 0x000fce00078e0009 */
.L_x_2616:
        /* <DEDUP_REMOVED lines=8> */
[----:B-1----:R-:W-:Y:S05]  /*10530*/  @P0 BRA `(.L_x_2615) ;  /* 0x0000000000980947 */ /* 0x002fea0003800000 */
[----:B------:R-:W-:-:S05]  /*10540*/  IMAD R6, R10, 0x20, R7 ;  /* 0x000000200a067824 */ /* 0x000fca00078e0207 */
[----:B-----5:R-:W1:Y:S04]  /*10550*/  LDS.128 R20, [R6] ;  /* 0x0000000006147984 */ /* 0x020e680000000c00 */
[----:B------:R-:W2:Y:S01]  /*10560*/  LDS.128 R24, [R6+0x10] ;  /* 0x0000100006187984 */ /* 0x000ea20000000c00 */
[CC--:B-1----:R-:W-:Y:S02]  /*10570*/  ISETP.NE.U32.AND P2, PT, R5.reuse, R20.reuse, PT ;  /* 0x000000140500720c */ /* 0x0c2fe40003f45070 */
        /* <DEDUP_REMOVED lines=22> */
[----:B0-----:R-:W-:Y:S01]  /*106e0*/  IMAD.MOV.U32 R30, RZ, RZ, R0 ;  /* 0x000000ffff1e7224 */ /* 0x001fe200078e0000 */
[----:B------:R-:W-:Y:S01]  /*106f0*/  SEL R3, R25, R3, !P1 ;  /* 0x0000000319037207 */ /* 0x000fe20004800000 */
[----:B------:R-:W-:Y:S01]  /*10700*/  IMAD.MOV.U32 R31, RZ, RZ, R45 ;  /* 0x000000ffff1f7224 */ /* 0x000fe200078e002d */
[----:B------:R-:W-:Y:S01]  /*10710*/  SEL R5, R20, R5, !P0 ;  /* 0x0000000514057207 */ /* 0x000fe20004000000 */
[----:B------:R-:W-:Y:S01]  /*10720*/  IMAD.MOV.U32 R16, RZ, RZ, R4 ;  /* 0x000000ffff107224 */ /* 0x000fe200078e0004 */
[----:B------:R-:W-:Y:S01]  /*10730*/  SEL R29, R21, R29, !P0 ;  /* 0x0000001d151d7207 */ /* 0x000fe20004000000 */
[----:B------:R-:W-:Y:S01]  /*10740*/  IMAD.MOV.U32 R17, RZ, RZ, R3 ;  /* 0x000000ffff117224 */ /* 0x000fe200078e0003 */
[----:B------:R-:W-:Y:S02]  /*10750*/  SEL R18, R26, R18, !P1 ;  /* 0x000000121a127207 */ /* 0x000fe40004800000 */
[----:B------:R-:W-:-:S02]  /*10760*/  SEL R19, R27, R19, !P1 ;  /* 0x000000131b137207 */ /* 0x000fc40004800000 */
[----:B------:R-:W-:-:S03]  /*10770*/  MOV R28, R5 ;  /* 0x00000005001c7202 */ /* 0x000fc60000000f00 */
[----:B------:R1:W-:Y:S04]  /*10780*/  STS.128 [R7+0x10], R16 ;  /* 0x0000101007007388 */ /* 0x0003e80000000c00 */
[----:B------:R1:W-:Y:S02]  /*10790*/  STS.128 [R7], R28 ;  /* 0x0000001c07007388 */ /* 0x0003e40000000c00 */
.L_x_2615:
[----:B------:R-:W-:Y:S05]  /*107a0*/  BSYNC.RECONVERGENT B0 ;  /* 0x0000000000007941 */ /* 0x000fea0003800200 */
.L_x_2614:
[----:B------:R-:W-:Y:S01]  /*107b0*/  IMAD.MOV.U32 R6, RZ, RZ, R10 ;  /* 0x000000ffff067224 */ /* 0x000fe200078e000a */
[----:B------:R-:W-:Y:S06]  /*107c0*/  @P6 BRA `(.L_x_2616) ;  /* 0xfffffffc00386947 */ /* 0x000fec000383ffff */
.L_x_2613:
[----:B------:R-:W-:Y:S01]  /*107d0*/  ISETP.GE.U32.AND P0, PT, R2, 0x2, PT ;  /* 0x000000020200780c */ /* 0x000fe20003f06070 */
[----:B------:R-:W-:Y:S05]  /*107e0*/  WARPSYNC.ALL ;  /* 0x0000000000007948 */ /* 0x000fea0003800000 */
[----:B------:R-:W-:Y:S07]  /*107f0*/  BAR.SYNC.DEFER_BLOCKING 0x0 ;  /* 0x0000000000007b1d */ /* 0x000fee0000010000 */
[----:B------:R-:W-:Y:S05]  /*10800*/  @!P0 BRA `(.L_x_2612) ;  /* 0x0000000000a08947 */ /* 0x000fea0003800000 */
[----:B------:R-:W-:-:S07]  /*10810*/  IMAD.MOV.U32 R6, RZ, RZ, 0x1 ;  /* 0x00000001ff067424 */ /* 0x000fce00078e00ff */
.L_x_2617:
[----:B------:R-:W4:Y:S04]  /*10820*/  SHFL.DOWN PT, R10, R5, R6, 0x1f ;  /* 0x08001f06050a7589 */ /* 0x000f2800000e0000 */
[----:B------:R-:W2:Y:S04]  /*10830*/  SHFL.DOWN PT, R13, R4, R6, 0x1f ;  /* 0x08001f06040d7589 */ /* 0x000ea800000e0000 */
[----:B------:R-:W3:Y:S04]  /*10840*/  SHFL.DOWN PT, R8, R29, R6, 0x1f ;  /* 0x08001f061d087589 */ /* 0x000ee800000e0000 */
[----:B01----:R-:W0:Y:S04]  /*10850*/  SHFL.DOWN PT, R16, R3, R6, 0x1f ;  /* 0x08001f0603107589 */ /* 0x003e2800000e0000 */
[----:B------:R-:W1:Y:S04]  /*10860*/  SHFL.DOWN PT, R7, R0, R6, 0x1f ;  /* 0x08001f0600077589 */ /* 0x000e6800000e0000 */
[----:B------:R-:W1:Y:S04]  /*10870*/  SHFL.DOWN PT, R15, R18, R6, 0x1f ;  /* 0x08001f06120f7589 */ /* 0x000e6800000e0000 */
[----:B------:R-:W1:Y:S01]  /*10880*/  SHFL.DOWN PT, R12, R45, R6, 0x1f ;  /* 0x08001f062d0c7589 */ /* 0x000e6200000e0000 */
[----:B----4-:R-:W-:-:S02]  /*10890*/  ISETP.NE.U32.AND P1, PT, R5, R10, PT ;  /* 0x0000000a0500720c */ /* 0x010fc40003f25070 */
[----:B------:R-:W-:Y:S01]  /*108a0*/  ISETP.GE.U32.AND P4, PT, R5, R10, PT ;  /* 0x0000000a0500720c */ /* 0x000fe20003f86070 */
[----:B-----5:R4:W1:Y:S01]  /*108b0*/  SHFL.DOWN PT, R20, R19, R6, 0x1f ;  /* 0x08001f0613147589 */ /* 0x02086200000e0000 */
[CC--:B--2---:R-:W-:Y:S02]  /*108c0*/  ISETP.NE.U32.AND P0, PT, R4.reuse, R13.reuse, PT ;  /* 0x0000000d0400720c */ /* 0x0c4fe40003f05070 */
[----:B------:R-:W-:Y:S02]  /*108d0*/  ISETP.GE.U32.AND P5, PT, R4, R13, PT ;  /* 0x0000000d0400720c */ /* 0x000fe40003fa6070 */
[CC--:B---3--:R-:W-:Y:S02]  /*108e0*/  ISETP.NE.AND.EX P1, PT, R29.reuse, R8.reuse, PT, P1 ;  /* 0x000000081d00720c */ /* 0x0c8fe40003f25310 */
[----:B------:R-:W-:Y:S02]  /*108f0*/  ISETP.GE.AND.EX P4, PT, R29, R8, PT, P4 ;  /* 0x000000081d00720c */ /* 0x000fe40003f86340 */
[CC--:B0-----:R-:W-:Y:S01]  /*10900*/  ISETP.NE.AND.EX P0, PT, R3.reuse, R16.reuse, PT, P0 ;  /* 0x000000100300720c */ /* 0x0c1fe20003f05300 */
[----:B----4-:R-:W-:Y:S01]  /*10910*/  IMAD.SHL.U32 R6, R6, 0x2, RZ ;  /* 0x0000000206067824 */ /* 0x010fe200078e00ff */
[----:B------:R-:W-:-:S02]  /*10920*/  ISETP.GE.AND.EX P5, PT, R3, R16, PT, P5 ;  /* 0x000000100300720c */ /* 0x000fc40003fa6350 */
[----:B-1----:R-:W-:Y:S02]  /*10930*/  ISETP.GE.U32.AND P2, PT, R0, R7, PT ;  /* 0x000000070000720c */ /* 0x002fe40003f46070 */
[----:B------:R-:W-:Y:S02]  /*10940*/  SEL R9, RZ, 0xffffffff, !P4 ;  /* 0xffffffffff097807 */ /* 0x000fe40006000000 */
[----:B------:R-:W-:Y:S02]  /*10950*/  ISETP.GE.U32.AND P3, PT, R18, R15, PT ;  /* 0x0000000f1200720c */ /* 0x000fe40003f66070 */
[----:B------:R-:W-:Y:S02]  /*10960*/  SEL R17, RZ, 0xffffffff, !P5 ;  /* 0xffffffffff117807 */ /* 0x000fe40006800000 */
[----:B------:R-:W-:Y:S02]  /*10970*/  ISETP.GE.AND.EX P2, PT, R45, R12, PT, P2 ;  /* 0x0000000c2d00720c */ /* 0x000fe40003f46320 */
[----:B------:R-:W-:-:S02]  /*10980*/  ISETP.GE.AND.EX P3, PT, R19, R20, PT, P3 ;  /* 0x000000141300720c */ /* 0x000fc40003f66330 */
[----:B------:R-:W-:Y:S02]  /*10990*/  @!P1 SEL R9, RZ, 0xffffffff, !P2 ;  /* 0xffffffffff099807 */ /* 0x000fe40005000000 */
[----:B------:R-:W-:Y:S02]  /*109a0*/  ISETP.GE.AND P2, PT, R6, R2, PT ;  /* 0x000000020600720c */ /* 0x000fe40003f46270 */
        /* <DEDUP_REMOVED lines=12> */
[----:B------:R-:W-:Y:S01]  /*10a70*/  SEL R19, R20, R19, !P1 ;  /* 0x0000001314137207 */ /* 0x000fe20004800000 */
[----:B------:R-:W-:Y:S06]  /*10a80*/  @!P2 BRA `(.L_x_2617) ;  /* 0xfffffffc0064a947 */ /* 0x000fec000383ffff */
.L_x_2612:
[----:B------:R-:W4:Y:S01]  /*10a90*/  LDC R2, c[0x0][0x56c] ;  /* 0x00015b00ff027b82 */ /* 0x000f220000000800 */
[----:B-----5:R-:W-:Y:S01]  /*10aa0*/  IMAD.MOV.U32 R23, RZ, RZ, RZ ;  /* 0x000000ffff177224 */ /* 0x020fe200078e00ff */
[C---:B----4-:R-:W-:Y:S01]  /*10ab0*/  ISETP.NE.AND P0, PT, R2.reuse, RZ, PT ;  /* 0x000000ff0200720c */ /* 0x050fe20003f05270 */
[----:B01----:R-:W-:-:S05]  /*10ac0*/  VIADD R7, R2, 0xffffffff ;  /* 0xffffffff02077836 */ /* 0x003fca0000000000 */
[----:B------:R-:W-:-:S05]  /*10ad0*/  VIMNMX.U32 R6, PT, PT, R7, 0x18, PT ;  /* 0x0000001807067848 */ /* 0x000fca0003fe0000 */
[----:B------:R-:W-:Y:S02]  /*10ae0*/  VIADD R6, R6, 0x1 ;  /* 0x0000000106067836 */ /* 0x000fe40000000000 */
[----:B------:R-:W-:Y:S05]  /*10af0*/  @!P0 BRA `(.L_x_2618) ;  /* 0x00000010004c8947 */ /* 0x000fea0003800000 */
[----:B------:R-:W4:Y:S01]  /*10b00*/  LDL.64 R12, [R1+0x20] ;  /* 0x00002000010c7983 */ /* 0x000f220000100a00 */
[----:B------:R-:W0:Y:S01]  /*10b10*/  LDCU.64 UR6, c[0x0][0x570] ;  /* 0x0000ae00ff0677ac */ /* 0x000e220008000a00 */
[----:B------:R-:W-:Y:S01]  /*10b20*/  IMAD.MOV.U32 R8, RZ, RZ, RZ ;  /* 0x000000ffff087224 */ /* 0x000fe200078e00ff */
[----:B------:R-:W-:Y:S01]  /*10b30*/  ISETP.NE.AND P1, PT, R7, RZ, PT ;  /* 0x000000ff0700720c */ /* 0x000fe20003f25270 */
[----:B------:R-:W1:Y:S01]  /*10b40*/  LDCU UR5, c[0x0][0x578] ;  /* 0x0000af00ff0577ac */ /* 0x000e620008000800 */
[----:B------:R-:W5:Y:S01]  /*10b50*/  LDCU UR4, c[0x0][0x69c] ;  /* 0x0000d380ff0477ac */ /* 0x000f620008000800 */
[----:B----4-:R-:W-:Y:S02]  /*10b60*/  IMAD.MOV.U32 R9, RZ, RZ, R13 ;  /* 0x000000ffff097224 */ /* 0x010fe400078e000d */
[----:B0-----:R-:W-:-:S05]  /*10b70*/  IMAD.HI.U32 R8, R13, UR7, R8 ;  /* 0x000000070d087c27 */ /* 0x001fca000f8e0008 */
[----:B-1----:R-:W-:-:S04]  /*10b80*/  SHF.R.U32.HI R9, RZ, UR5, R8 ;  /* 0x00000005ff097c19 */ /* 0x002fc80008011608 */
[----:B------:R-:W-:-:S05]  /*10b90*/  IADD3 R2, PT, PT, -R9, RZ, RZ ;  /* 0x000000ff09027210 */ /* 0x000fca0007ffe1ff */
[----:B------:R-:W-:-:S04]  /*10ba0*/  IMAD R2, R2, UR6, R13 ;  /* 0x0000000602027c24 */ /* 0x000fc8000f8e020d */
[----:B-----5:R-:W-:Y:S01]  /*10bb0*/  IMAD R23, R2, UR4, RZ ;  /* 0x0000000402177c24 */ /* 0x020fe2000f8e02ff */
        /* <DEDUP_REMOVED lines=256> */
[----:B------:R-:W1:Y:S01]  /*11bc0*/  LDCU UR5, c[0x0][0x698] ;  /* 0x0000d300ff0577ac */ /* 0x000e620008000800 */
[----:B------:R-:W4:Y:S02]  /*11bd0*/  LDCU UR4, c[0x0][0x75c] ;  /* 0x0000eb80ff0477ac */ /* 0x000f240008000800 */
[----:B0-----:R-:W-:-:S05]  /*11be0*/  IMAD.HI.U32 R2, R13, UR7, R12 ;  /* 0x000000070d027c27 */ /* 0x001fca000f8e000c */
[----:B-1----:R-:W-:-:S05]  /*11bf0*/  SHF.R.U32.HI R2, RZ, UR5, R2 ;  /* 0x00000005ff027c19 */ /* 0x002fca0008011602 */
[----:B------:R-:W-:-:S04]  /*11c00*/  IMAD.MOV R9, RZ, RZ, -R2 ;  /* 0x000000ffff097224 */ /* 0x000fc800078e0a02 */
[----:B------:R-:W-:-:S04]  /*11c10*/  IMAD R12, R9, UR6, R13 ;  /* 0x00000006090c7c24 */ /* 0x000fc8000f8e020d */
[----:B----4-:R-:W-:-:S07]  /*11c20*/  IMAD R23, R12, UR4, R23 ;  /* 0x000000040c177c24 */ /* 0x010fce000f8e0217 */
.L_x_2618:
[----:B------:R-:W-:Y:S01]  /*11c30*/  IMAD.MOV.U32 R22, RZ, RZ, RZ ;  /* 0x000000ffff167224 */ /* 0x000fe200078e00ff */
[----:B------:R-:W-:Y:S06]  /*11c40*/  @!P0 BRA `(.L_x_2619) ;  /* 0x00000010004c8947 */ /* 0x000fec0003800000 */
[----:B------:R-:W4:Y:S01]  /*11c50*/  LDL.64 R12, [R1+0x20] ;  /* 0x00002000010c7983 */ /* 0x000f220000100a00 */
[----:B------:R-:W0:Y:S01]  /*11c60*/  LDCU.64 UR6, c[0x0][0x570] ;  /* 0x0000ae00ff0677ac */ /* 0x000e220008000a00 */
[----:B------:R-:W-:Y:S01]  /*11c70*/  IMAD.MOV.U32 R8, RZ, RZ, RZ ;  /* 0x000000ffff087224 */ /* 0x000fe200078e00ff */
[----:B------:R-:W-:Y:S01]  /*11c80*/  ISETP.NE.AND P0, PT, R7, RZ, PT ;  /* 0x000000ff0700720c */ /* 0x000fe20003f05270 */
[----:B------:R-:W1:Y:S01]  /*11c90*/  LDCU UR4, c[0x0][0x578] ;  /* 0x0000af00ff0477ac */ /* 0x000e620008000800 */
[----:B------:R-:W5:Y:S01]  /*11ca0*/  LDCU UR5, c[0x0][0x69c] ;  /* 0x0000d380ff0577ac */ /* 0x000f620008000800 */
[----:B----4-:R-:W-:-:S04]  /*11cb0*/  VIADD R9, R13, 0x1 ;  /* 0x000000010d097836 */ /* 0x010fc80000000000 */
        /* <DEDUP_REMOVED lines=268> */
.L_x_2619:
        /* <DEDUP_REMOVED lines=9> */
.L_x_2622:
[----:B------:R-:W0:Y:S01]  /*12e10*/  I2F.U32.RP R10, R2 ;  /* 0x00000002000a7306 */ /* 0x000e220000209000 */
[----:B------:R-:W-:-:S07]  /*12e20*/  IMAD.MOV.U32 R17, RZ, RZ, R2 ;  /* 0x000000ffff117224 */ /* 0x000fce00078e0002 */
[----:B0-----:R-:W0:Y:S02]  /*12e30*/  MUFU.RCP R10, R10 ;  /* 0x0000000a000a7308 */ /* 0x001e240000001000 */
[----:B0-----:R-:W-:Y:S01]  /*12e40*/  VIADD R8, R10, 0xffffffe ;  /* 0x0ffffffe0a087836 */ /* 0x001fe20000000000 */
[----:B------:R-:W-:-:S05]  /*12e50*/  LOP3.LUT R10, RZ, R2, RZ, 0x33, !PT ;  /* 0x00000002ff0a7212 */ /* 0x000fca00078e33ff */
[----:B------:R0:W1:Y:S02]  /*12e60*/  F2I.FTZ.U32.TRUNC.NTZ R9, R8 ;  /* 0x0000000800097305 */ /* 0x000064000021f000 */
[----:B0-----:R-:W-:Y:S01]  /*12e70*/  IMAD.MOV.U32 R8, RZ, RZ, RZ ;  /* 0x000000ffff087224 */ /* 0x001fe200078e00ff */
[----:B-1----:R-:W-:-:S05]  /*12e80*/  IADD3 R15, PT, PT, RZ, -R9, RZ ;  /* 0x80000009ff0f7210 */ /* 0x002fca0007ffe0ff */
[----:B------:R-:W-:-:S04]  /*12e90*/  IMAD R15, R15, R2, RZ ;  /* 0x000000020f0f7224 */ /* 0x000fc800078e02ff */
[----:B------:R-:W-:-:S06]  /*12ea0*/  IMAD.HI.U32 R9, R9, R15, R8 ;  /* 0x0000000f09097227 */ /* 0x000fcc00078e0008 */
[----:B------:R-:W-:-:S04]  /*12eb0*/  IMAD.HI.U32 R12, R9, R13, RZ ;  /* 0x0000000d090c7227 */ /* 0x000fc800078e00ff */
[----:B------:R-:W-:-:S04]  /*12ec0*/  IMAD.MOV R12, RZ, RZ, -R12 ;  /* 0x000000ffff0c7224 */ /* 0x000fc800078e0a0c */
[----:B------:R-:W-:-:S05]  /*12ed0*/  IMAD R13, R2, R12, R13 ;  /* 0x0000000c020d7224 */ /* 0x000fca00078e020d */
        /* <DEDUP_REMOVED lines=10> */
.L_x_2621:
        /* <DEDUP_REMOVED lines=43> */
.L_x_2624:
[----:B------:R-:W-:-:S07]  /*13230*/  MOV R10, 0x13250 ;  /* 0x00013250000a7802 */ /* 0x000fce0000000f00 */
[----:B--23--:R-:W-:Y:S05]  /*13240*/  CALL.REL.NOINC `($__internal_10_$__cuda_sm20_div_u64) ;  /* 0x0000005400d07944 */ /* 0x00cfea0003c00000 */
[----:B------:R-:W-:Y:S02]  /*13250*/  IMAD.MOV.U32 R8, RZ, RZ, R2 ;  /* 0x000000ffff087224 */ /* 0x000fe400078e0002 */
[----:B------:R-:W-:-:S07]  /*13260*/  IMAD.MOV.U32 R9, RZ, RZ, R13 ;  /* 0x000000ffff097224 */ /* 0x000fce00078e000d */
.L_x_2625:
[----:B------:R-:W-:Y:S05]  /*13270*/  BSYNC.RECONVERGENT B0 ;  /* 0x0000000000007941 */ /* 0x000fea0003800200 */
.L_x_2623:
[----:B------:R-:W0:Y:S02]  /*13280*/  LDCU.64 UR4, c[0x0][0x780] ;  /* 0x0000f000ff0477ac */ /* 0x000e240008000a00 */
[----:B0-----:R-:W-:Y:S02]  /*13290*/  UISETP.NE.U32.AND UP0, UPT, UR4, URZ, UPT ;  /* 0x000000ff0400728c */ /* 0x001fe4000bf05070 */
[----:B------:R-:W-:Y:S02]  /*132a0*/  IADD3 R12, P1, PT, R8, UR4, RZ ;  /* 0x00000004080c7c10 */ /* 0x000fe4000ff3e0ff */
[----:B------:R-:W-:Y:S02]  /*132b0*/  UISETP.NE.AND.EX UP0, UPT, UR5, URZ, UPT, UP0 ;  /* 0x000000ff0500728c */ /* 0x000fe4000bf05300 */
[----:B------:R-:W-:-:S04]  /*132c0*/  IADD3.X R13, PT, PT, R9, UR5, RZ, P1, !PT ;  /* 0x00000005090d7c10 */ /* 0x000fc80008ffe4ff */
[----:B------:R-:W-:-:S04]  /*132d0*/  PLOP3.LUT P0, PT, PT, PT, UP0, 0x80, 0x8 ;  /* 0x000000000008781c */ /* 0x000fc80003f0f008 */
[----:B------:R-:W-:-:S13]  /*132e0*/  PLOP3.LUT P0, PT, P0, PT, PT, 0x8, 0x80 ;  /* 0x000000000080781c */ /* 0x000fda000070e170 */
.L_x_2620:
[----:B------:R-:W0:Y:S02]  /*132f0*/  LDCU UR4, c[0x0][0x3b8] ;  /* 0x00007700ff0477ac */ /* 0x000e240008000800 */
[----:B0-----:R-:W-:-:S09]  /*13300*/  UISETP.NE.AND UP0, UPT, UR4, URZ, UPT ;  /* 0x000000ff0400728c */ /* 0x001fd2000bf05270 */
[----:B------:R-:W-:Y:S05]  /*13310*/  BRA.U !UP0, `(.L_x_2626) ;  /* 0x00000049082c7547 */ /* 0x000fea000b800000 */
[----:B------:R-:W0:Y:S01]  /*13320*/  S2R R10, SR_CTAID.X ;  /* 0x00000000000a7919 */ /* 0x000e220000002500 */
[----:B------:R-:W2:Y:S01]  /*13330*/  LDCU UR4, c[0x0][0x3bc] ;  /* 0x00007780ff0477ac */ /* 0x000ea20008000800 */
[----:B------:R-:W-:Y:S01]  /*13340*/  HFMA2 R2, -RZ, RZ, 0, 0 ;  /* 0x00000000ff027431 */ /* 0x000fe200000001ff */
[----:B------:R-:W1:Y:S01]  /*13350*/  LDCU UR7, c[0x0][0x56c] ;  /* 0x0000ad80ff0777ac */ /* 0x000e620008000800 */
[----:B------:R-:W3:Y:S01]  /*13360*/  LDCU UR5, c[0x0][0x3c0] ;  /* 0x00007800ff0577ac */ /* 0x000ee20008000800 */
[----:B------:R-:W0:Y:S01]  /*13370*/  LDCU UR6, c[0x0][0x3a8] ;  /* 0x00007500ff0677ac */ /* 0x000e220008000800 */
[----:B--2---:R-:W-:Y:S01]  /*13380*/  IMAD R9, R11, UR4, RZ ;  /* 0x000000040b097c24 */ /* 0x004fe2000f8e02ff */
[----:B-1----:R-:W-:-:S03]  /*13390*/  UISETP.NE.AND UP0, UPT, UR7, URZ, UPT ;  /* 0x000000ff0700728c */ /* 0x002fc6000bf05270 */
        /* <DEDUP_REMOVED lines=277> */
.L_x_2627:
        /* <DEDUP_REMOVED lines=276> */
.L_x_2628:
        /* <DEDUP_REMOVED lines=19> */
[----:B------:R-:W-:Y:S01]  /*15760*/  MOV R28, R5 ;  /* 0x00000005001c7202 */ /* 0x000fe20000000f00 */
[----:B------:R-:W-:Y:S02]  /*15770*/  IMAD.MOV.U32 R5, RZ, RZ, R3 ;  /* 0x000000ffff057224 */ /* 0x000fe400078e0003 */
[----:B0-----:R-:W-:-:S07]  /*15780*/  IMAD R8, R10, UR4, R9 ;  /* 0x000000040a087c24 */ /* 0x001fce000f8e0209 */
[----:B--2---:R-:W-:Y:S01]  /*15790*/  @!P1 IMAD R8, R8, UR5, R11 ;  /* 0x0000000508089c24 */ /* 0x004fe2000f8e020b */
[----:B------:R-:W-:-:S03]  /*157a0*/  PLOP3.LUT P1, PT, PT, PT, PT, 0x80, 0x8 ;  /* 0x000000000008781c */ /* 0x000fc60003f2f070 */
[----:B-1----:R-:W-:-:S05]  /*157b0*/  IMAD.WIDE.U32 R6, R8, 0x20, R6 ;  /* 0x0000002008067825 */ /* 0x002fca00078e0006 */
[----:B------:R0:W-:Y:S04]  /*157c0*/  STG.E.64 desc[UR36][R6.64], R28 ;  /* 0x0000001c06007986 */ /* 0x0001e8000c101b24 */
[----:B------:R0:W-:Y:S04]  /*157d0*/  STG.E.64 desc[UR36][R6.64+0x8], R44 ;  /* 0x0000082c06007986 */ /* 0x0001e8000c101b24 */
[----:B------:R0:W-:Y:S04]  /*157e0*/  STG.E.64 desc[UR36][R6.64+0x10], R4 ;  /* 0x0000100406007986 */ /* 0x0001e8000c101b24 */
[----:B------:R0:W-:Y:S02]  /*157f0*/  STG.E.64 desc[UR36][R6.64+0x18], R18 ;  /* 0x0000181206007986 */ /* 0x0001e4000c101b24 */
.L_x_2630:
[----:B------:R-:W-:Y:S05]  /*15800*/  BSYNC.RECONVERGENT B0 ;  /* 0x0000000000007941 */ /* 0x000fea0003800200 */
.L_x_2629:
        /* <DEDUP_REMOVED lines=35> */
.L_x_2632:
[----:B------:R-:W-:Y:S05]  /*15a40*/  BSYNC.RECONVERGENT B0 ;  /* 0x0000000000007941 */ /* 0x000fea0003800200 */
.L_x_2631:
        /* <DEDUP_REMOVED lines=19> */
[----:B------:R-:W0:Y:S01]  /*15b80*/  LDCU.64 UR12, c[0x0][0x388] ;  /* 0x00007100ff0c77ac */ /* 0x000e220008000a00 */
[----:B-1----:R-:W-:Y:S01]  /*15b90*/  UISETP.NE.AND UP0, UPT, UR5, URZ, UPT ;  /* 0x000000ff0500728c */ /* 0x002fe2000bf05270 */
[----:B--2---:R-:W-:-:S02]  /*15ba0*/  IMAD.U32 R0, RZ, RZ, UR10 ;  /* 0x0000000aff007e24 */ /* 0x004fc4000f8e00ff */
[----:B------:R-:W-:Y:S02]  /*15bb0*/  IMAD.U32 R3, RZ, RZ, UR11 ;  /* 0x0000000bff037e24 */ /* 0x000fe4000f8e00ff */
[----:B0-----:R-:W-:Y:S02]  /*15bc0*/  IMAD.U32 R4, RZ, RZ, UR12 ;  /* 0x0000000cff047e24 */ /* 0x001fe4000f8e00ff */
[----:B------:R-:W-:Y:S02]  /*15bd0*/  IMAD.U32 R5, RZ, RZ, UR13 ;  /* 0x0000000dff057e24 */ /* 0x000fe4000f8e00ff */
[----:B------:R-:W-:Y:S05]  /*15be0*/  BRA.U !UP0, `(.L_x_2634) ;  /* 0x0000000108e87547 */ /* 0x000fea000b800000 */
[----:B------:R-:W0:Y:S01]  /*15bf0*/  LDCU UR5, c[0x0][0x360] ;  /* 0x00006c00ff0577ac */ /* 0x000e220008000800 */
[----:B------:R-:W-:Y:S02]  /*15c00*/  IMAD.U32 R6, RZ, RZ, UR12 ;  /* 0x0000000cff067e24 */ /* 0x000fe4000f8e00ff */
[----:B------:R-:W-:Y:S01]  /*15c10*/  IMAD.U32 R7, RZ, RZ, UR13 ;  /* 0x0000000dff077e24 */ /* 0x000fe2000f8e00ff */
[----:B------:R-:W1:Y:S01]  /*15c20*/  LDCU UR8, c[0x0][0x3ac] ;  /* 0x00007580ff0877ac */ /* 0x000e620008000800 */
        /* <DEDUP_REMOVED lines=8> */
[----:B------:R-:W-:Y:S01]  /*15cb0*/  IMAD.U32 R6, RZ, RZ, UR12 ;  /* 0x0000000cff067e24 */ /* 0x000fe2000f8e00ff */
[----:B------:R-:W-:Y:S01]  /*15cc0*/  MOV R7, UR13 ;  /* 0x0000000d00077c02 */ /* 0x000fe20008000f00 */
[----:B------:R-:W-:Y:S02]  /*15cd0*/  IMAD.U32 R8, RZ, RZ, UR10 ;  /* 0x0000000aff087e24 */ /* 0x000fe4000f8e00ff */
[----:B------:R-:W-:Y:S02]  /*15ce0*/  IMAD.U32 R9, RZ, RZ, UR11 ;  /* 0x0000000bff097e24 */ /* 0x000fe4000f8e00ff */
[----:B------:R-:W2:Y:S01]  /*15cf0*/  LDC.64 R28, c[0x0][0x788] ;  /* 0x0001e200ff1c7b82 */ /* 0x000ea20000000a00 */
[----:B0-----:R-:W-:-:S02]  /*15d00*/  IMAD R10, R10, UR7, RZ ;  /* 0x000000070a0a7c24 */ /* 0x001fc4000f8e02ff */
[----:B-1----:R-:W-:-:S07]  /*15d10*/  IMAD R30, R30, UR5, RZ ;  /* 0x000000051e1e7c24 */ /* 0x002fce000f8e02ff */
.L_x_2637:
[----:B------:R-:W-:-:S04]  /*15d20*/  IMAD.IADD R19, R10, 0x1, R15 ;  /* 0x000000010a137824 */ /* 0x000fc800078e020f */
[----:B--2---:R-:W-:-:S05]  /*15d30*/  IMAD.WIDE.U32 R18, R19, 0x20, R28 ;  /* 0x0000002013127825 */ /* 0x004fca00078e001c */
[----:B------:R-:W2:Y:S04]  /*15d40*/  LDG.E.64 R20, desc[UR36][R18.64] ;  /* 0x0000002412147981 */ /* 0x000ea8000c1e1b00 */
[----:B------:R-:W3:Y:S04]  /*15d50*/  LDG.E.64 R24, desc[UR36][R18.64+0x10] ;  /* 0x0000102412187981 */ /* 0x000ee8000c1e1b00 */
[----:B------:R-:W4:Y:S04]  /*15d60*/  LDG.E.64 R22, desc[UR36][R18.64+0x8] ;  /* 0x0000082412167981 */ /* 0x000f28000c1e1b00 */
[----:B------:R-:W5:Y:S01]  /*15d70*/  LDG.E.64 R26, desc[UR36][R18.64+0x18] ;  /* 0x00001824121a7981 */ /* 0x000f62000c1e1b00 */
[----:B------:R-:W-:Y:S01]  /*15d80*/  IMAD.IADD R15, R30, 0x1, R15 ;  /* 0x000000011e0f7824 */ /* 0x000fe200078e020f */
[----:B--2---:R-:W-:-:S02]  /*15d90*/  ISETP.NE.U32.AND P2, PT, R4, R20, PT ;  /* 0x000000140400720c */ /* 0x004fc40003f45070 */
[----:B------:R-:W-:Y:S02]  /*15da0*/  ISETP.GE.U32.AND P6, PT, R4, R20, PT ;  /* 0x000000140400720c */ /* 0x000fe40003fc6070 */
[CC--:B---3--:R-:W-:Y:S02]  /*15db0*/  ISETP.NE.U32.AND P3, PT, R6.reuse, R24.reuse, PT ;  /* 0x000000180600720c */ /* 0x0c8fe40003f65070 */
[CC--:B------:R-:W-:Y:S02]  /*15dc0*/  ISETP.NE.AND.EX P2, PT, R5.reuse, R21.reuse, PT, P2 ;  /* 0x000000150500720c */ /* 0x0c0fe40003f45320 */
[----:B------:R-:W-:Y:S02]  /*15dd0*/  ISETP.GE.AND.EX P6, PT, R5, R21, PT, P6 ;  /* 0x000000150500720c */ /* 0x000fe40003fc6360 */
[----:B------:R-:W-:Y:S02]  /*15de0*/  ISETP.NE.AND.EX P3, PT, R7, R25, PT, P3 ;  /* 0x000000190700720c */ /* 0x000fe40003f65330 */
[----:B------:R-:W-:-:S02]  /*15df0*/  ISETP.GE.U32.AND P4, PT, R6, R24, PT ;  /* 0x000000180600720c */ /* 0x000fc40003f86070 */
[----:B------:R-:W-:Y:S02]  /*15e00*/  SEL R17, RZ, 0xffffffff, !P6 ;  /* 0xffffffffff117807 */ /* 0x000fe40007000000 */
[----:B----4-:R-:W-:Y:S02]  /*15e10*/  ISETP.GE.U32.AND P5, PT, R0, R22, PT ;  /* 0x000000160000720c */ /* 0x010fe40003fa6070 */
[----:B-----5:R-:W-:Y:S02]  /*15e20*/  ISETP.GE.U32.AND P6, PT, R8, R26, PT ;  /* 0x0000001a0800720c */ /* 0x020fe40003fc6070 */
[----:B------:R-:W-:Y:S02]  /*15e30*/  ISETP.GE.AND.EX P4, PT, R7, R25, PT, P4 ;  /* 0x000000190700720c */ /* 0x000fe40003f86340 */
[----:B------:R-:W-:Y:S02]  /*15e40*/  ISETP.GE.AND.EX P5, PT, R3, R23, PT, P5 ;  /* 0x000000170300720c */ /* 0x000fe40003fa6350 */
[----:B------:R-:W-:-:S02]  /*15e50*/  ISETP.GE.AND.EX P6, PT, R9, R27, PT, P6 ;  /* 0x0000001b0900720c */ /* 0x000fc40003fc6360 */
[----:B------:R-:W-:Y:S02]  /*15e60*/  SEL R18, RZ, 0xffffffff, !P4 ;  /* 0xffffffffff127807 */ /* 0x000fe40006000000 */
[----:B------:R-:W-:Y:S02]  /*15e70*/  ISETP.GE.U32.AND P4, PT, R15, UR8, PT ;  /* 0x000000080f007c0c */ /* 0x000fe4000bf86070 */
        /* <DEDUP_REMOVED lines=16> */
.L_x_2636:
[----:B------:R-:W-:Y:S05]  /*15f80*/  BRA `(.L_x_2635) ;  /* 0x0000000000dc7947 */ /* 0x000fea0003800000 */
.L_x_2634:
[----:B------:R-:W0:Y:S01]  /*15f90*/  LDCU UR7, c[0x0][0x3ac] ;  /* 0x00007580ff0777ac */ /* 0x000e220008000800 */
[----:B------:R-:W-:Y:S02]  /*15fa0*/  IMAD.U32 R6, RZ, RZ, UR12 ;  /* 0x0000000cff067e24 */ /* 0x000fe4000f8e00ff */
[----:B------:R-:W-:Y:S02]  /*15fb0*/  IMAD.U32 R7, RZ, RZ, UR13 ;  /* 0x0000000dff077e24 */ /* 0x000fe4000f8e00ff */
[----:B------:R-:W-:Y:S02]  /*15fc0*/  IMAD.U32 R8, RZ, RZ, UR10 ;  /* 0x0000000aff087e24 */ /* 0x000fe4000f8e00ff */
[----:B------:R-:W-:Y:S01]  /*15fd0*/  IMAD.U32 R9, RZ, RZ, UR11 ;  /* 0x0000000bff097e24 */ /* 0x000fe2000f8e00ff */
[----:B0-----:R-:W-:-:S13]  /*15fe0*/  ISETP.GE.U32.AND P2, PT, R14, UR7, PT ;  /* 0x000000070e007c0c */ /* 0x001fda000bf46070 */
[----:B------:R-:W-:Y:S05]  /*15ff0*/  @P2 BRA `(.L_x_2635) ;  /* 0x0000000000c02947 */ /* 0x000fea0003800000 */
[----:B------:R-:W0:Y:S01]  /*16000*/  LDCU UR5, c[0x0][0x374] ;  /* 0x00006e80ff0577ac */ /* 0x000e220008000800 */
[----:B------:R-:W1:Y:S01]  /*16010*/  LDC R30, c[0x0][0x360] ;  /* 0x0000d800ff1e7b82 */ /* 0x000e620000000800 */
[----:B------:R-:W-:Y:S01]  /*16020*/  IMAD.U32 R6, RZ, RZ, UR12 ;  /* 0x0000000cff067e24 */ /* 0x000fe2000f8e00ff */
[----:B------:R-:W-:Y:S01]  /*16030*/  MOV R15, R14 ;  /* 0x0000000e000f7202 */ /* 0x000fe20000000f00 */
[----:B------:R-:W-:Y:S02]  /*16040*/  IMAD.U32 R7, RZ, RZ, UR13 ;  /* 0x0000000dff077e24 */ /* 0x000fe4000f8e00ff */
[----:B------:R-:W-:Y:S02]  /*16050*/  IMAD.U32 R8, RZ, RZ, UR10 ;  /* 0x0000000aff087e24 */ /* 0x000fe4000f8e00ff */
[----:B------:R-:W-:Y:S01]  /*16060*/  IMAD.U32 R9, RZ, RZ, UR11 ;  /* 0x0000000bff097e24 */ /* 0x000fe2000f8e00ff */
[----:B------:R-:W2:Y:S08]  /*16070*/  LDC.64 R28, c[0x0][0x788] ;  /* 0x0001e200ff1c7b82 */ /* 0x000eb00000000a00 */
[----:B------:R-:W3:Y:S01]  /*16080*/  LDC R32, c[0x0][0x364] ;  /* 0x0000d900ff207b82 */ /* 0x000ee20000000800 */
[----:B0-----:R-:W-:-:S07]  /*16090*/  IMAD R10, R10, UR5, RZ ;  /* 0x000000050a0a7c24 */ /* 0x001fce000f8e02ff */
.L_x_2638:
[----:B------:R-:W-:-:S04]  /*160a0*/  IMAD.IADD R18, R10, 0x1, R15 ;  /* 0x000000010a127824 */ /* 0x000fc800078e020f */
[----:B-1----:R-:W-:-:S04]  /*160b0*/  IMAD R19, R18, R30, R11 ;  /* 0x0000001e12137224 */ /* 0x002fc800078e020b */
[----:B--2---:R-:W-:-:S05]  /*160c0*/  IMAD.WIDE.U32 R18, R19, 0x20, R28 ;  /* 0x0000002013127825 */ /* 0x004fca00078e001c */
[----:B------:R-:W2:Y:S04]  /*160d0*/  LDG.E.64 R20, desc[UR36][R18.64] ;  /* 0x0000002412147981 */ /* 0x000ea8000c1e1b00 */
[----:B------:R-:W4:Y:S04]  /*160e0*/  LDG.E.64 R24, desc[UR36][R18.64+0x10] ;  /* 0x0000102412187981 */ /* 0x000f28000c1e1b00 */
[----:B------:R-:W5:Y:S04]  /*160f0*/  LDG.E.64 R22, desc[UR36][R18.64+0x8] ;  /* 0x0000082412167981 */ /* 0x000f68000c1e1b00 */
[----:B------:R-:W5:Y:S01]  /*16100*/  LDG.E.64 R26, desc[UR36][R18.64+0x18] ;  /* 0x00001824121a7981 */ /* 0x000f62000c1e1b00 */
[----:B---3--:R-:W-:Y:S01]  /*16110*/  IMAD.IADD R15, R32, 0x1, R15 ;  /* 0x00000001200f7824 */ /* 0x008fe200078e020f */
[----:B--2---:R-:W-:-:S02]  /*16120*/  ISETP.NE.U32.AND P3, PT, R4, R20, PT ;  /* 0x000000140400720c */ /* 0x004fc40003f65070 */
[----:B------:R-:W-:Y:S02]  /*16130*/  ISETP.GE.U32.AND P5, PT, R4, R20, PT ;  /* 0x000000140400720c */ /* 0x000fe40003fa6070 */
[CC--:B------:R-:W-:Y:S02]  /*16140*/  ISETP.NE.AND.EX P3, PT, R5.reuse, R21.reuse, PT, P3 ;  /* 0x000000150500720c */ /* 0x0c0fe40003f65330 */
[----:B----4-:R-:W-:Y:S02]  /*16150*/  ISETP.NE.U32.AND P2, PT, R6, R24, PT ;  /* 0x000000180600720c */ /* 0x010fe40003f45070 */
[----:B-----5:R-:W-:Y:S02]  /*16160*/  ISETP.GE.U32.AND P4, PT, R0, R22, PT ;  /* 0x000000160000720c */ /* 0x020fe40003f86070 */
[----:B------:R-:W-:Y:S02]  /*16170*/  ISETP.GE.AND.EX P5, PT, R5, R21, PT, P5 ;  /* 0x000000150500720c */ /* 0x000fe40003fa6350 */
[----:B------:R-:W-:-:S02]  /*16180*/  ISETP.NE.AND.EX P2, PT, R7, R25, PT, P2 ;  /* 0x000000190700720c */ /* 0x000fc40003f45320 */
[----:B------:R-:W-:Y:S02]  /*16190*/  ISETP.GE.AND.EX P4, PT, R3, R23, PT, P4 ;  /* 0x000000170300720c */ /* 0x000fe40003f86340 */
[----:B------:R-:W-:Y:S02]  /*161a0*/  ISETP.GE.U32.AND P6, PT, R6, R24, PT ;  /* 0x000000180600720c */ /* 0x000fe40003fc6070 */
[----:B------:R-:W-:Y:S02]  /*161b0*/  SEL R17, RZ, 0xffffffff, !P5 ;  /* 0xffffffffff117807 */ /* 0x000fe40006800000 */
[----:B------:R-:W-:Y:S02]  /*161c0*/  ISETP.GE.U32.AND P5, PT, R8, R26, PT ;  /* 0x0000001a0800720c */ /* 0x000fe40003fa6070 */
[----:B------:R-:W-:Y:S02]  /*161d0*/  @!P3 SEL R17, RZ, 0xffffffff, !P4 ;  /* 0xffffffffff11b807 */ /* 0x000fe40006000000 */
[----:B------:R-:W-:-:S02]  /*161e0*/  ISETP.GE.AND.EX P6, PT, R7, R25, PT, P6 ;  /* 0x000000190700720c */ /* 0x000fc40003fc6360 */
[----:B------:R-:W-:Y:S02]  /*161f0*/  ISETP.GE.AND.EX P5, PT, R9, R27, PT, P5 ;  /* 0x0000001b0900720c */ /* 0x000fe40003fa6350 */
[----:B------:R-:W-:Y:S02]  /*16200*/  LOP3.LUT R17, R17, 0x1, RZ, 0xc0, !PT ;  /* 0x0000000111117812 */ /* 0x000fe400078ec0ff */
[----:B------:R-:W-:Y:S02]  /*16210*/  SEL R18, RZ, 0xffffffff, !P6 ;  /* 0xffffffffff127807 */ /* 0x000fe40007000000 */
[----:B------:R-:W-:Y:S02]  /*16220*/  @!P2 SEL R18, RZ, 0xffffffff, !P5 ;  /* 0xffffffffff12a807 */ /* 0x000fe40006800000 */
[----:B------:R-:W-:Y:S02]  /*16230*/  ISETP.NE.U32.AND P2, PT, R17, 0x1, PT ;  /* 0x000000011100780c */ /* 0x000fe40003f45070 */
[----:B------:R-:W-:-:S02]  /*16240*/  LOP3.LUT R18, R18, 0x1, RZ, 0xc0, !PT ;  /* 0x0000000112127812 */ /* 0x000fc400078ec0ff */
[----:B------:R-:W-:Y:S02]  /*16250*/  SEL R4, R20, R4, !P2 ;  /* 0x0000000414047207 */ /* 0x000fe40005000000 */
[----:B------:R-:W-:Y:S02]  /*16260*/  SEL R5, R21, R5, !P2 ;  /* 0x0000000515057207 */ /* 0x000fe40005000000 */
[----:B------:R-:W-:Y:S02]  /*16270*/  SEL R0, R22, R0, !P2 ;  /* 0x0000000016007207 */ /* 0x000fe40005000000 */
[----:B------:R-:W-:Y:S02]  /*16280*/  SEL R3, R23, R3, !P2 ;  /* 0x0000000317037207 */ /* 0x000fe40005000000 */
[----:B------:R-:W-:Y:S02]  /*16290*/  ISETP.GE.U32.AND P2, PT, R15, UR7, PT ;  /* 0x000000070f007c0c */ /* 0x000fe4000bf46070 */
[----:B------:R-:W-:-:S04]  /*162a0*/  ISETP.NE.U32.AND P3, PT, R18, 0x1, PT ;  /* 0x000000011200780c */ /* 0x000fc80003f65070 */
[----:B------:R-:W-:Y:S02]  /*162b0*/  SEL R6, R24, R6, !P3 ;  /* 0x0000000618067207 */ /* 0x000fe40005800000 */
[----:B------:R-:W-:Y:S02]  /*162c0*/  SEL R7, R25, R7, !P3 ;  /* 0x0000000719077207 */ /* 0x000fe40005800000 */
[----:B------:R-:W-:Y:S02]  /*162d0*/  SEL R8, R26, R8, !P3 ;  /* 0x000000081a087207 */ /* 0x000fe40005800000 */
[----:B------:R-:W-:Y:S01]  /*162e0*/  SEL R9, R27, R9, !P3 ;  /* 0x000000091b097207 */ /* 0x000fe20005800000 */
[----:B------:R-:W-:Y:S06]  /*162f0*/  @!P2 BRA `(.L_x_2638) ;  /* 0xfffffffc0068a947 */ /* 0x000fec000383ffff */
.L_x_2635:
[----:B------:R-:W-:Y:S05]  /*16300*/  BSYNC.RECONVERGENT B0 ;  /* 0x0000000000007941 */ /* 0x000fea0003800200 */
.L_x_2633:
[----:B------:R-:W0:Y:S01]  /*16310*/  LDCU UR5, c[0x0][0x360] ;  /* 0x00006c00ff0577ac */ /* 0x000e220008000800 */
[----:B------:R-:W-:Y:S02]  /*16320*/  IMAD.MOV.U32 R20, RZ, RZ, R4 ;  /* 0x000000ffff147224 */ /* 0x000fe400078e0004 */
[----:B------:R-:W-:Y:S01]  /*16330*/  IMAD.MOV.U32 R21, RZ, RZ, R5 ;  /* 0x000000ffff157224 */ /* 0x000fe200078e0005 */
[----:B------:R-:W-:Y:S01]  /*16340*/  UIADD3 UR4, UPT, UPT, UR4, 0x10, URZ ;  /* 0x0000001004047890 */ /* 0x000fe2000fffe0ff */
[----:B------:R-:W-:Y:S02]  /*16350*/  IMAD.MOV.U32 R22, RZ, RZ, R0 ;  /* 0x000000ffff167224 */ /* 0x000fe400078e0000 */
[----:B------:R-:W-:Y:S01]  /*16360*/  IMAD.MOV.U32 R23, RZ, RZ, R3 ;  /* 0x000000ffff177224 */ /* 0x000fe200078e0003 */
[----:B------:R-:W-:Y:S01]  /*16370*/  ULEA UR8, UR6, UR4, 0x18 ;  /* 0x0000000406087291 */ /* 0x000fe2000f8ec0ff */
[----:B------:R-:W-:Y:S01]  /*16380*/  IMAD.MOV.U32 R24, RZ, RZ, R6 ;  /* 0x000000ffff187224 */ /* 0x000fe200078e0006 */
[----:B------:R-:W1:Y:S01]  /*16390*/  LDCU UR6, c[0x0][0x364] ;  /* 0x00006c80ff0677ac */ /* 0x000e620008000800 */
[----:B------:R-:W-:-:S02]  /*163a0*/  IMAD.MOV.U32 R25, RZ, RZ, R7 ;  /* 0x000000ffff197224 */ /* 0x000fc400078e0007 */
[----:B------:R-:W-:Y:S02]  /*163b0*/  IMAD.MOV.U32 R26, RZ, RZ, R8 ;  /* 0x000000ffff1a7224 */ /* 0x000fe400078e0008 */
[----:B------:R-:W-:Y:S02]  /*163c0*/  IMAD.MOV.U32 R27, RZ, RZ, R9 ;  /* 0x000000ffff1b7224 */ /* 0x000fe400078e0009 */
[----:B0-----:R-:W-:-:S05]  /*163d0*/  IMAD R10, R14, UR5, R11 ;  /* 0x000000050e0a7c24 */ /* 0x001fca000f8e020b */
[----:B------:R-:W-:-:S05]  /*163e0*/  LEA R10, R10, UR8, 0x5 ;  /* 0x000000080a0a7c11 */ /* 0x000fca000f8e28ff */
[----:B------:R0:W-:Y:S01]  /*163f0*/  STS.128 [R10], R20 ;  /* 0x000000140a007388 */ /* 0x0001e20000000c00 */
[----:B-1----:R-:W-:-:S03]  /*16400*/  UISETP.GE.U32.AND UP0, UPT, UR6, 0x2, UPT ;  /* 0x000000020600788c */ /* 0x002fc6000bf06070 */
[----:B------:R0:W-:Y:S06]  /*16410*/  STS.128 [R10+0x10], R24 ;  /* 0x000010180a007388 */ /* 0x0001ec0000000c00 */
[----:B------:R-:W-:Y:S05]  /*16420*/  BRA.U !UP0, `(.L_x_2639) ;  /* 0x0000000108d87547 */ /* 0x000fea000b800000 */
[----:B------:R-:W-:-:S05]  /*16430*/  UMOV UR4, UR6 ;  /* 0x0000000600047c82 */ /* 0x000fca0008000000 */
.L_x_2642:
[----:B------:R-:W-:Y:S01]  /*16440*/  USHF.R.U32.HI UR7, URZ, 0x1, UR4 ;  /* 0x00000001ff077899 */ /* 0x000fe20008011604 */
[----:B------:R-:W-:Y:S05]  /*16450*/  BAR.SYNC.DEFER_BLOCKING 0x0 ;  /* 0x0000000000007b1d */ /* 0x000fea0000010000 */
[----:B------:R-:W-:Y:S01]  /*16460*/  VIADD R18, R14, UR7 ;  /* 0x000000070e127c36 */ /* 0x000fe20008000000 */
[----:B------:R-:W-:Y:S04]  /*16470*/  BSSY.RECONVERGENT B0, `(.L_x_2640) ;  /* 0x000002e000007945 */ /* 0x000fe80003800200 */
[----:B------:R-:W-:-:S04]  /*16480*/  ISETP.GE.U32.AND P2, PT, R18, UR6, PT ;  /* 0x0000000612007c0c */ /* 0x000fc8000bf46070 */
[----:B------:R-:W-:-:S13]  /*16490*/  ISETP.GE.U32.OR P2, PT, R14, UR7, P2 ;  /* 0x000000070e007c0c */ /* 0x000fda0009746470 */
[----:B-1----:R-:W-:Y:S05]  /*164a0*/  @P2 BRA `(.L_x_2641) ;  /* 0x0000000000a82947 */ /* 0x002fea0003800000 */
[----:B------:R-:W-:-:S05]  /*164b0*/  IMAD R15, R18, UR5, R11 ;  /* 0x00000005120f7c24 */ /* 0x000fca000f8e020b */
[----:B------:R-:W-:-:S05]  /*164c0*/  LEA R15, R15, UR8, 0x5 ;  /* 0x000000080f0f7c11 */ /* 0x000fca000f8e28ff */
[----:B0-----:R-:W0:Y:S04]  /*164d0*/  LDS.128 R20, [R15] ;  /* 0x000000000f147984 */ /* 0x001e280000000c00 */
[----:B------:R-:W1:Y:S01]  /*164e0*/  LDS.128 R24, [R15+0x10] ;  /* 0x000010000f187984 */ /* 0x000e620000000c00 */
[CC--:B0-----:R-:W-:Y:S02]  /*164f0*/  ISETP.NE.U32.AND P3, PT, R4.reuse, R20.reuse, PT ;  /* 0x000000140400720c */ /* 0x0c1fe40003f65070 */
[----:B------:R-:W-:Y:S02]  /*16500*/  ISETP.GE.U32.AND P5, PT, R4, R20, PT ;  /* 0x000000140400720c */ /* 0x000fe40003fa6070 */
[----:B-1----:R-:W-:Y:S02]  /*16510*/  ISETP.NE.U32.AND P2, PT, R6, R24, PT ;  /* 0x000000180600720c */ /* 0x002fe40003f45070 */
[----:B------:R-:W-:-:S02]  /*16520*/  ISETP.NE.AND.EX P3, PT, R5, R21, PT, P3 ;  /* 0x000000150500720c */ /* 0x000fc40003f65330 */
[----:B------:R-:W-:Y:S02]  /*16530*/  ISETP.GE.AND.EX P5, PT, R5, R21, PT, P5 ;  /* 0x000000150500720c */ /* 0x000fe40003fa6350 */
[----:B------:R-:W-:Y:S02]  /*16540*/  ISETP.NE.AND.EX P2, PT, R7, R25, PT, P2 ;  /* 0x000000190700720c */ /* 0x000fe40003f45320 */
[----:B------:R-:W-:Y:S02]  /*16550*/  ISETP.GE.U32.AND P6, PT, R6, R24, PT ;  /* 0x000000180600720c */ /* 0x000fe40003fc6070 */
[----:B------:R-:W-:Y:S02]  /*16560*/  SEL R17, RZ, 0xffffffff, !P5 ;  /* 0xffffffffff117807 */ /* 0x000fe40006800000 */
[----:B------:R-:W-:Y:S02]  /*16570*/  ISETP.GE.U32.AND P4, PT, R0, R22, PT ;  /* 0x000000160000720c */ /* 0x000fe40003f86070 */
[----:B------:R-:W-:-:S02]  /*16580*/  ISETP.GE.U32.AND P5, PT, R8, R26, PT ;  /* 0x0000001a0800720c */ /* 0x000fc40003fa6070 */
[----:B------:R-:W-:Y:S02]  /*16590*/  ISETP.GE.AND.EX P6, PT, R7, R25, PT, P6 ;  /* 0x000000190700720c */ /* 0x000fe40003fc6360 */
[----:B------:R-:W-:Y:S02]  /*165a0*/  ISETP.GE.AND.EX P4, PT, R3, R23, PT, P4 ;  /* 0x000000170300720c */ /* 0x000fe40003f86340 */
[----:B------:R-:W-:Y:S02]  /*165b0*/  ISETP.GE.AND.EX P5, PT, R9, R27, PT, P5 ;  /* 0x0000001b0900720c */ /* 0x000fe40003fa6350 */
        /* <DEDUP_REMOVED lines=10> */
[----:B------:R-:W-:Y:S01]  /*16660*/  IMAD.MOV.U32 R20, RZ, RZ, R4 ;  /* 0x000000ffff147224 */ /* 0x000fe200078e0004 */
        /* <DEDUP_REMOVED lines=9> */
[----:B------:R-:W-:-:S02]  /*16700*/  IMAD.MOV.U32 R26, RZ, RZ, R8 ;  /* 0x000000ffff1a7224 */ /* 0x000fc400078e0008 */
[----:B------:R-:W-:Y:S01]  /*16710*/  IMAD.MOV.U32 R27, RZ, RZ, R9 ;  /* 0x000000ffff1b7224 */ /* 0x000fe200078e0009 */
[----:B------:R-:W-:-:S04]  /*16720*/  MOV R21, R5 ;  /* 0x0000000500157202 */ /* 0x000fc80000000f00 */
[----:B------:R1:W-:Y:S04]  /*16730*/  STS.128 [R10+0x10], R24 ;  /* 0x000010180a007388 */ /* 0x0003e80000000c00 */
[----:B------:R1:W-:Y:S02]  /*16740*/  STS.128 [R10], R20 ;  /* 0x000000140a007388 */ /* 0x0003e40000000c00 */
.L_x_2641:
[----:B------:R-:W-:Y:S05]  /*16750*/  BSYNC.RECONVERGENT B0 ;  /* 0x0000000000007941 */ /* 0x000fea0003800200 */
.L_x_2640:
[----:B------:R-:W-:-:S03]  /*16760*/  UISETP.GT.U32.AND UP0, UPT, UR4, 0x3, UPT ;  /* 0x000000030400788c */ /* 0x000fc6000bf04070 */
[----:B------:R-:W-:-:S06]  /*16770*/  UMOV UR4, UR7 ;  /* 0x0000000700047c82 */ /* 0x000fcc0008000000 */
[----:B------:R-:W-:Y:S05]  /*16780*/  BRA.U UP0, `(.L_x_2642) ;  /* 0xfffffffd002c7547 */ /* 0x000fea000b83ffff */
.L_x_2639:
        /* <DEDUP_REMOVED lines=8> */
[----:B------:R-:W-:Y:S01]  /*16810*/  IMAD.MOV.U32 R21, RZ, RZ, R5 ;  /* 0x000000ffff157224 */ /* 0x000fe200078e0005 */
[----:B------:R-:W-:Y:S01]  /*16820*/  UISETP.GE.U32.AND UP0, UPT, UR5, 0x40, UPT ;  /* 0x000000400500788c */ /* 0x000fe2000bf06070 */
[----:B------:R-:W-:Y:S01]  /*16830*/  IMAD.MOV.U32 R22, RZ, RZ, R0 ;  /* 0x000000ffff167224 */ /* 0x000fe200078e0000 */
[----:B------:R-:W-:Y:S01]  /*16840*/  UMOV UR4, 0x20 ;  /* 0x0000002000047882 */ /* 0x000fe20000000000 */
[----:B------:R-:W-:Y:S02]  /*16850*/  IMAD.MOV.U32 R23, RZ, RZ, R3 ;  /* 0x000000ffff177224 */ /* 0x000fe400078e0003 */
[----:B------:R-:W-:Y:S02]  /*16860*/  IMAD.MOV.U32 R24, RZ, RZ, R6 ;  /* 0x000000ffff187224 */ /* 0x000fe400078e0006 */
[----:B------:R-:W-:Y:S01]  /*16870*/  IMAD.MOV.U32 R25, RZ, RZ, R7 ;  /* 0x000000ffff197224 */ /* 0x000fe200078e0007 */
[----:B------:R2:W-:Y:S01]  /*16880*/  STS.128 [R10], R20 ;  /* 0x000000140a007388 */ /* 0x0005e20000000c00 */
[----:B------:R-:W-:-:S05]  /*16890*/  IMAD.MOV.U32 R27, RZ, RZ, R9 ;  /* 0x000000ffff1b7224 */ /* 0x000fca00078e0009 */
[----:B------:R2:W-:Y:S01]  /*168a0*/  STS.128 [R10+0x10], R24 ;  /* 0x000010180a007388 */ /* 0x0005e20000000c00 */
[----:B------:R-:W-:Y:S05]  /*168b0*/  BRA.U !UP0, `(.L_x_2644) ;  /* 0x0000000108d47547 */ /* 0x000fea000b800000 */
[----:B------:R-:W-:-:S07]  /*168c0*/  IMAD.U32 R14, RZ, RZ, UR5 ;  /* 0x00000005ff0e7e24 */ /* 0x000fce000f8e00ff */
.L_x_2647:
        /* <DEDUP_REMOVED lines=8> */
[----:B------:R-:W-:-:S05]  /*16950*/  IMAD R14, R18, 0x20, R10 ;  /* 0x00000020120e7824 */ /* 0x000fca00078e020a */
[----:B--2---:R-:W0:Y:S04]  /*16960*/  LDS.128 R20, [R14] ;  /* 0x000000000e147984 */ /* 0x004e280000000c00 */
[----:B------:R-:W1:Y:S01]  /*16970*/  LDS.128 R24, [R14+0x10] ;  /* 0x000010000e187984 */ /* 0x000e620000000c00 */
[CC--:B0-----:R-:W-:Y:S02]  /*16980*/  ISETP.NE.U32.AND P2, PT, R4.reuse, R20.reuse, PT ;  /* 0x000000140400720c */ /* 0x0c1fe40003f45070 */
[----:B------:R-:W-:Y:S02]  /*16990*/  ISETP.GE.U32.AND P5, PT, R4, R20, PT ;  /* 0x000000140400720c */ /* 0x000fe40003fa6070 */
[CC--:B-1----:R-:W-:Y:S02]  /*169a0*/  ISETP.NE.U32.AND P3, PT, R6.reuse, R24.reuse, PT ;  /* 0x000000180600720c */ /* 0x0c2fe40003f65070 */
[----:B------:R-:W-:-:S02]  /*169b0*/  ISETP.GE.U32.AND P4, PT, R6, R24, PT ;  /* 0x000000180600720c */ /* 0x000fc40003f86070 */
[CC--:B------:R-:W-:Y:S02]  /*169c0*/  ISETP.NE.AND.EX P2, PT, R5.reuse, R21.reuse, PT, P2 ;  /* 0x000000150500720c */ /* 0x0c0fe40003f45320 */
[----:B------:R-:W-:Y:S02]  /*169d0*/  ISETP.GE.AND.EX P5, PT, R5, R21, PT, P5 ;  /* 0x000000150500720c */ /* 0x000fe40003fa6350 */
[CC--:B------:R-:W-:Y:S02]  /*169e0*/  ISETP.NE.AND.EX P3, PT, R7.reuse, R25.reuse, PT, P3 ;  /* 0x000000190700720c */ /* 0x0c0fe40003f65330 */
[----:B------:R-:W-:Y:S02]  /*169f0*/  ISETP.GE.AND.EX P4, PT, R7, R25, PT, P4 ;  /* 0x000000190700720c */ /* 0x000fe40003f86340 */
[----:B------:R-:W-:Y:S02]  /*16a00*/  SEL R15, RZ, 0xffffffff, !P5 ;  /* 0xffffffffff0f7807 */ /* 0x000fe40006800000 */
[----:B------:R-:W-:-:S02]  /*16a10*/  SEL R14, RZ, 0xffffffff, !P4 ;  /* 0xffffffffff0e7807 */ /* 0x000fc40006000000 */
[----:B------:R-:W-:Y:S02]  /*16a20*/  ISETP.GE.U32.AND P5, PT, R0, R22, PT ;  /* 0x000000160000720c */ /* 0x000fe40003fa6070 */
[----:B------:R-:W-:Y:S02]  /*16a30*/  ISETP.GE.U32.AND P4, PT, R8, R26, PT ;  /* 0x0000001a0800720c */ /* 0x000fe40003f86070 */
[----:B------:R-:W-:Y:S02]  /*16a40*/  ISETP.GE.AND.EX P5, PT, R3, R23, PT, P5 ;  /* 0x000000170300720c */ /* 0x000fe40003fa6350 */
[----:B------:R-:W-:Y:S02]  /*16a50*/  ISETP.GE.AND.EX P4, PT, R9, R27, PT, P4 ;  /* 0x0000001b0900720c */ /* 0x000fe40003f86340 */
        /* <DEDUP_REMOVED lines=20> */
[----:B------:R0:W-:Y:S01]  /*16ba0*/  STS.128 [R10], R20 ;  /* 0x000000140a007388 */ /* 0x0001e20000000c00 */
[----:B------:R-:W-:-:S02]  /*16bb0*/  IMAD.MOV.U32 R26, RZ, RZ, R8 ;  /* 0x000000ffff1a7224 */ /* 0x000fc400078e0008 */
[----:B------:R-:W-:-:S05]  /*16bc0*/  IMAD.MOV.U32 R27, RZ, RZ, R9 ;  /* 0x000000ffff1b7224 */ /* 0x000fca00078e0009 */
[----:B------:R0:W-:Y:S02]  /*16bd0*/  STS.128 [R10+0x10], R24 ;  /* 0x000010180a007388 */ /* 0x0001e40000000c00 */
.L_x_2646:
[----:B------:R-:W-:Y:S05]  /*16be0*/  BSYNC.RECONVERGENT B0 ;  /* 0x0000000000007941 */ /* 0x000fea0003800200 */
.L_x_2645:
[----:B------:R-:W-:Y:S01]  /*16bf0*/  MOV R14, R18 ;  /* 0x00000012000e7202 */ /* 0x000fe20000000f00 */
[----:B------:R-:W-:Y:S06]  /*16c00*/  @P6 BRA `(.L_x_2647) ;  /* 0xfffffffc00306947 */ /* 0x000fec000383ffff */
.L_x_2644:
[----:B------:R-:W-:Y:S01]  /*16c10*/  BAR.SYNC.DEFER_BLOCKING 0x0 ;  /* 0x0000000000007b1d */ /* 0x000fe20000010000 */
[----:B------:R-:W-:-:S09]  /*16c20*/  UISETP.GE.U32.AND UP0, UPT, UR4, 0x2, UPT ;  /* 0x000000020400788c */ /* 0x000fd2000bf06070 */
[----:B------:R-:W-:Y:S05]  /*16c30*/  BRA.U !UP0, `(.L_x_2643) ;  /* 0x0000000108a07547 */ /* 0x000fea000b800000 */
[----:B012---:R-:W-:-:S07]  /*16c40*/  IMAD.MOV.U32 R10, RZ, RZ, 0x1 ;  /* 0x00000001ff0a7424 */ /* 0x007fce00078e00ff */
.L_x_2648:
[----:B------:R-:W0:Y:S04]  /*16c50*/  SHFL.DOWN PT, R11, R4, R10, 0x1f ;  /* 0x08001f0a040b7589 */ /* 0x000e2800000e0000 */
[----:B------:R-:W1:Y:S04]  /*16c60*/  SHFL.DOWN PT, R19, R6, R10, 0x1f ;  /* 0x08001f0a06137589 */ /* 0x000e6800000e0000 */
[----:B------:R-:W2:Y:S04]  /*16c70*/  SHFL.DOWN PT, R14, R5, R10, 0x1f ;  /* 0x08001f0a050e7589 */ /* 0x000ea800000e0000 */
[----:B------:R-:W3:Y:S04]  /*16c80*/  SHFL.DOWN PT, R20, R7, R10, 0x1f ;  /* 0x08001f0a07147589 */ /* 0x000ee800000e0000 */
[----:B------:R-:W4:Y:S04]  /*16c90*/  SHFL.DOWN PT, R15, R0, R10, 0x1f ;  /* 0x08001f0a000f7589 */ /* 0x000f2800000e0000 */
[----:B------:R-:W5:Y:S04]  /*16ca0*/  SHFL.DOWN PT, R21, R8, R10, 0x1f ;  /* 0x08001f0a08157589 */ /* 0x000f6800000e0000 */
[----:B------:R-:W5:Y:S01]  /*16cb0*/  SHFL.DOWN PT, R18, R3, R10, 0x1f ;  /* 0x08001f0a03127589 */ /* 0x000f6200000e0000 */
[----:B0-----:R-:W-:-:S02]  /*16cc0*/  ISETP.NE.U32.AND P3, PT, R4, R11, PT ;  /* 0x0000000b0400720c */ /* 0x001fc40003f65070 */
[----:B------:R-:W-:Y:S01]  /*16cd0*/  ISETP.GE.U32.AND P5, PT, R4, R11, PT ;  /* 0x0000000b0400720c */ /* 0x000fe20003fa6070 */
[----:B------:R0:W5:Y:S01]  /*16ce0*/  SHFL.DOWN PT, R22, R9, R10, 0x1f ;  /* 0x08001f0a09167589 */ /* 0x00016200000e0000 */
[CC--:B-1----:R-:W-:Y:S02]  /*16cf0*/  ISETP.NE.U32.AND P2, PT, R6.reuse, R19.reuse, PT ;  /* 0x000000130600720c */ /* 0x0c2fe40003f45070 */
[----:B------:R-:W-:Y:S02]  /*16d00*/  ISETP.GE.U32.AND P6, PT, R6, R19, PT ;  /* 0x000000130600720c */ /* 0x000fe40003fc6070 */
[CC--:B--2---:R-:W-:Y:S02]  /*16d10*/  ISETP.NE.AND.EX P3, PT, R5.reuse, R14.reuse, PT, P3 ;  /* 0x0000000e0500720c */ /* 0x0c4fe40003f65330 */
[----:B------:R-:W-:Y:S02]  /*16d20*/  ISETP.GE.AND.EX P5, PT, R5, R14, PT, P5 ;  /* 0x0000000e0500720c */ /* 0x000fe40003fa6350 */
[----:B---3--:R-:W-:Y:S01]  /*16d30*/  ISETP.NE.AND.EX P2, PT, R7, R20, PT, P2 ;  /* 0x000000140700720c */ /* 0x008fe20003f45320 */
[----:B0-----:R-:W-:Y:S01]  /*16d40*/  IMAD.SHL.U32 R10, R10, 0x2, RZ ;  /* 0x000000020a0a7824 */ /* 0x001fe200078e00ff */
[----:B------:R-:W-:-:S02]  /*16d50*/  SEL R17, RZ, 0xffffffff, !P5 ;  /* 0xffffffffff117807 */ /* 0x000fc40006800000 */
[----:B----4-:R-:W-:Y:S02]  /*16d60*/  ISETP.GE.U32.AND P4, PT, R0, R15, PT ;  /* 0x0000000f0000720c */ /* 0x010fe40003f86070 */
[----:B------:R-:W-:Y:S02]  /*16d70*/  ISETP.GE.AND.EX P6, PT, R7, R20, PT, P6 ;  /* 0x000000140700720c */ /* 0x000fe40003fc6360 */
[----:B-----5:R-:W-:Y:S02]  /*16d80*/  ISETP.GE.U32.AND P5, PT, R8, R21, PT ;  /* 0x000000150800720c */ /* 0x020fe40003fa6070 */
[----:B------:R-:W-:Y:S02]  /*16d90*/  SEL R23, RZ, 0xffffffff, !P6 ;  /* 0xffffffffff177807 */ /* 0x000fe40007000000 */
[----:B------:R-:W-:Y:S02]  /*16da0*/  ISETP.GE.AND.EX P4, PT, R3, R18, PT, P4 ;  /* 0x000000120300720c */ /* 0x000fe40003f86340 */
[----:B------:R-:W-:-:S02]  /*16db0*/  ISETP.GE.AND.EX P5, PT, R9, R22, PT, P5 ;  /* 0x000000160900720c */ /* 0x000fc40003fa6350 */
[----:B------:R-:W-:Y:S02]  /*16dc0*/  @!P3 SEL R17, RZ, 0xffffffff, !P4 ;  /* 0xffffffffff11b807 */ /* 0x000fe40006000000 */
[----:B------:R-:W-:Y:S02]  /*16dd0*/  ISETP.GE.AND P4, PT, R10, UR4, PT ;  /* 0x000000040a007c0c */ /* 0x000fe4000bf86270 */
        /* <DEDUP_REMOVED lines=14> */
.L_x_2643:
[----:B------:R-:W-:Y:S05]  /*16ec0*/  @!P1 EXIT ;  /* 0x000000000000994d */ /* 0x000fea0003800000 */
[----:B------:R-:W3:Y:S02]  /*16ed0*/  LDCU.U8 UR4, c[0x0][0x7a0] ;  /* 0x0000f400ff0477ac */ /* 0x000ee40008000000 */
[----:B---3--:R-:W-:-:S13]  /*16ee0*/  ISETP.NE.AND P1, PT, RZ, UR4, PT ;  /* 0x00000004ff007c0c */ /* 0x008fda000bf25270 */
[----:B012---:R-:W0:Y:S02]  /*16ef0*/  @P1 LDC.64 R10, c[0x0][0x798] ;  /* 0x0001e600ff0a1b82 */ /* 0x007e240000000a00 */
        /* <DEDUP_REMOVED lines=22> */
.L_x_2651:
[----:B------:R-:W-:Y:S01]  /*17060*/  IMAD.MOV.U32 R0, RZ, RZ, RZ ;  /* 0x000000ffff007224 */ /* 0x000fe200078e00ff */
[----:B------:R-:W-:Y:S01]  /*17070*/  CS2R R8, SRZ ;  /* 0x0000000000087805 */ /* 0x000fe2000001ff00 */
[----:B------:R-:W-:-:S07]  /*17080*/  IMAD.MOV.U32 R3, RZ, RZ, RZ ;  /* 0x000000ffff037224 */ /* 0x000fce00078e00ff */
.L_x_2650:
        /* <DEDUP_REMOVED lines=26> */
.L_x_2654:
[----:B------:R-:W0:Y:S01]  /*17230*/  LDCU.64 UR4, c[0x0][0x770] ;  /* 0x0000ee00ff0477ac */ /* 0x000e220008000a00 */
[----:B------:R1:W2:Y:S01]  /*17240*/  LDC.64 R14, c[0x4][R17] ;  /* 0x01000000110e7b82 */ /* 0x0002a20000000a00 */
[----:B------:R-:W-:Y:S01]  /*17250*/  IMAD.MOV.U32 R8, RZ, RZ, 0x2ef ;  /* 0x000002efff087424 */ /* 0x000fe200078e00ff */
[----:B------:R-:W3:Y:S01]  /*17260*/  LDCU.64 UR6, c[0x4][0x3d8] ;  /* 0x01007b00ff0677ac */ /* 0x000ee20008000a00 */
[----:B------:R-:W-:Y:S02]  /*17270*/  IMAD.MOV.U32 R12, RZ, RZ, 0x1 ;  /* 0x00000001ff0c7424 */ /* 0x000fe400078e00ff */
[----:B------:R-:W-:Y:S01]  /*17280*/  IMAD.MOV.U32 R13, RZ, RZ, RZ ;  /* 0x000000ffff0d7224 */ /* 0x000fe200078e00ff */
[----:B------:R-:W4:Y:S01]  /*17290*/  LDCU.64 UR8, c[0x4][0x3c0] ;  /* 0x01007800ff0877ac */ /* 0x000f220008000a00 */
[----:B0-----:R-:W-:Y:S01]  /*172a0*/  IADD3 R2, P0, PT, R2, UR4, RZ ;  /* 0x0000000402027c10 */ /* 0x001fe2000ff1e0ff */
[----:B---3--:R-:W-:-:S04]  /*172b0*/  IMAD.U32 R4, RZ, RZ, UR6 ;  /* 0x00000006ff047e24 */ /* 0x008fc8000f8e00ff */
[----:B------:R-:W-:Y:S01]  /*172c0*/  IMAD.X R3, RZ, RZ, UR5, P0 ;  /* 0x00000005ff037e24 */ /* 0x000fe200080e06ff */
[----:B------:R-:W0:Y:S01]  /*172d0*/  LDCU.64 UR4, c[0x4][0x1b0] ;  /* 0x01003600ff0477ac */ /* 0x000e220008000a00 */
[----:B------:R-:W-:Y:S02]  /*172e0*/  IMAD.U32 R5, RZ, RZ, UR7 ;  /* 0x00000007ff057e24 */ /* 0x000fe4000f8e00ff */
[----:B----4-:R-:W-:Y:S01]  /*172f0*/  IMAD.U32 R6, RZ, RZ, UR8 ;  /* 0x00000008ff067e24 */ /* 0x010fe2000f8e00ff */
[----:B------:R1:W-:Y:S01]  /*17300*/  STG.E.64 desc[UR36][R2.64], R18 ;  /* 0x0000001202007986 */ /* 0x0003e2000c101b24 */
[----:B------:R-:W-:Y:S02]  /*17310*/  IMAD.U32 R7, RZ, RZ, UR9 ;  /* 0x00000009ff077e24 */ /* 0x000fe4000f8e00ff */
[----:B0-----:R-:W-:Y:S02]  /*17320*/  IMAD.U32 R10, RZ, RZ, UR4 ;  /* 0x00000004ff0a7e24 */ /* 0x001fe4000f8e00ff */
[----:B-1----:R-:W-:-:S07]  /*17330*/  IMAD.U32 R11, RZ, RZ, UR5 ;  /* 0x00000005ff0b7e24 */ /* 0x002fce000f8e00ff */
[----:B------:R-:W-:-:S07]  /*17340*/  LEPC R20, `(.L_x_2655) ;  /* 0x000000001014794e */ /* 0x000fce0000000000 */
[----:B--2---:R-:W-:Y:S05]  /*17350*/  CALL.ABS.NOINC R14 ;  /* 0x000000000e007343 */ /* 0x004fea0003c00000 */
.L_x_2655:
[----:B------:R-:W-:Y:S05]  /*17360*/  BRA `(.L_x_2656) ;  /* 0x0000000000107947 */ /* 0x000fea0003800000 */
.L_x_2653:
[----:B------:R-:W0:Y:S02]  /*17370*/  LDCU.64 UR4, c[0x0][0x770] ;  /* 0x0000ee00ff0477ac */ /* 0x000e240008000a00 */
[----:B0-----:R-:W-:-:S04]  /*17380*/  IADD3 R2, P0, PT, R2, UR4, RZ ;  /* 0x0000000402027c10 */ /* 0x001fc8000ff1e0ff */
[----:B------:R-:W-:-:S05]  /*17390*/  IADD3.X R3, PT, PT, RZ, UR5, RZ, P0, !PT ;  /* 0x00000005ff037c10 */ /* 0x000fca00087fe4ff */
[----:B------:R0:W-:Y:S04]  /*173a0*/  STG.E.64 desc[UR36][R2.64], R18 ;  /* 0x0000001202007986 */ /* 0x0001e8000c101b24 */
.L_x_2656:
[----:B------:R-:W1:Y:S02]  /*173b0*/  LDCU.64 UR4, c[0x0][0x770] ;  /* 0x0000ee00ff0477ac */ /* 0x000e640008000a00 */
[----:B-1----:R-:W-:-:S05]  /*173c0*/  IADD3 R16, P0, PT, R16, UR4, RZ ;  /* 0x0000000410107c10 */ /* 0x002fca000ff1e0ff */
[----:B------:R-:W-:-:S05]  /*173d0*/  IMAD.X R17, RZ, RZ, UR5, P0 ;  /* 0x00000005ff117e24 */ /* 0x000fca00080e06ff */
[----:B------:R-:W-:Y:S01]  /*173e0*/  STG.E.64 desc[UR36][R16.64], R22 ;  /* 0x0000001610007986 */ /* 0x000fe2000c101b24 */
[----:B------:R-:W-:Y:S05]  /*173f0*/  EXIT ;  /* 0x000000000000794d */ /* 0x000fea0003800000 */
.L_x_2652:
        /* <DEDUP_REMOVED lines=16> */
.L_x_2657:
        /* <DEDUP_REMOVED lines=15> */
.L_x_2658:
[----:B------:R-:W-:Y:S05]  /*175f0*/  EXIT ;  /* 0x000000000000794d */ /* 0x000fea0003800000 */
.L_x_2649:
[----:B------:R-:W0:Y:S02]  /*17600*/  LDCU.U8 UR4, c[0x0][0x7a1] ;  /* 0x0000f420ff0477ac */ /* 0x000e240008000000 */
[----:B0-----:R-:W-:Y:S01]  /*17610*/  UISETP.NE.AND UP0, UPT, UR4, URZ, UPT ;  /* 0x000000ff0400728c */ /* 0x001fe2000bf05270 */
[----:B------:R-:W-:Y:S10]  /*17620*/  @!P1 BRA `(.L_x_2659) ;  /* 0x0000000000809947 */ /* 0x000ff40003800000 */
[----:B------:R-:W2:Y:S04]  /*17630*/  LDG.E.64 R10, desc[UR36][R12.64] ;  /* 0x000000240c0a7981 */ /* 0x000ea8000c1e1b00 */
[----:B------:R-:W3:Y:S04]  /*17640*/  LDG.E.64 R18, desc[UR36][R12.64+0x10] ;  /* 0x000010240c127981 */ /* 0x000ee8000c1e1b00 */
[----:B------:R-:W4:Y:S04]  /*17650*/  LDG.E.64 R14, desc[UR36][R12.64+0x8] ;  /* 0x000008240c0e7981 */ /* 0x000f28000c1e1b00 */
[----:B------:R-:W5:Y:S01]  /*17660*/  LDG.E.64 R20, desc[UR36][R12.64+0x18] ;  /* 0x000018240c147981 */ /* 0x000f62000c1e1b00 */
[----:B--2---:R-:W-:-:S02]  /*17670*/  ISETP.NE.U32.AND P1, PT, R10, R4, PT ;  /* 0x000000040a00720c */ /* 0x004fc40003f25070 */
[----:B------:R-:W-:Y:S02]  /*17680*/  ISETP.GE.U32.AND P4, PT, R10, R4, PT ;  /* 0x000000040a00720c */ /* 0x000fe40003f86070 */
[CC--:B---3--:R-:W-:Y:S02]  /*17690*/  ISETP.NE.U32.AND P0, PT, R18.reuse, R6.reuse, PT ;  /* 0x000000061200720c */ /* 0x0c8fe40003f05070 */
[----:B------:R-:W-:Y:S02]  /*176a0*/  ISETP.NE.AND.EX P1, PT, R11, R5, PT, P1 ;  /* 0x000000050b00720c */ /* 0x000fe40003f25310 */
[----:B------:R-:W-:Y:S02]  /*176b0*/  ISETP.NE.AND.EX P0, PT, R19, R7, PT, P0 ;  /* 0x000000071300720c */ /* 0x000fe40003f05300 */
[----:B------:R-:W-:Y:S02]  /*176c0*/  ISETP.GE.U32.AND P5, PT, R18, R6, PT ;  /* 0x000000061200720c */ /* 0x000fe40003fa6070 */
[----:B----4-:R-:W-:-:S02]  /*176d0*/  ISETP.GE.U32.AND P2, PT, R14, R0, PT ;  /* 0x000000000e00720c */ /* 0x010fc40003f46070 */
[----:B-----5:R-:W-:Y:S02]  /*176e0*/  ISETP.GE.U32.AND P3, PT, R20, R8, PT ;  /* 0x000000081400720c */ /* 0x020fe40003f66070 */
[----:B------:R-:W-:Y:S02]  /*176f0*/  ISETP.GE.AND.EX P4, PT, R11, R5, PT, P4 ;  /* 0x000000050b00720c */ /* 0x000fe40003f86340 */
[----:B------:R-:W-:Y:S02]  /*17700*/  ISETP.GE.AND.EX P5, PT, R19, R7, PT, P5 ;  /* 0x000000071300720c */ /* 0x000fe40003fa6350 */
        /* <DEDUP_REMOVED lines=17> */
[----:B------:R-:W-:-:S07]  /*17820*/  SEL R9, R9, R21, !P1 ;  /* 0x0000001509097207 */ /* 0x000fce0004800000 */
.L_x_2659:
        /* <DEDUP_REMOVED lines=24> */
.L_x_2662:
        /* <DEDUP_REMOVED lines=15> */
[----:B0-----:R-:W-:Y:S01]  /*17aa0*/  IMAD.U32 R10, RZ, RZ, UR4 ;  /* 0x00000004ff0a7e24 */ /* 0x001fe2000f8e00ff */
[----:B-1----:R-:W-:-:S07]  /*17ab0*/  MOV R11, UR5 ;  /* 0x00000005000b7c02 */ /* 0x002fce0008000f00 */
[----:B------:R-:W-:-:S07]  /*17ac0*/  LEPC R20, `(.L_x_2663) ;  /* 0x000000001014794e */ /* 0x000fce0000000000 */
[----:B--2---:R-:W-:Y:S05]  /*17ad0*/  CALL.ABS.NOINC R14 ;  /* 0x000000000e007343 */ /* 0x004fea0003c00000 */
.L_x_2663:
[----:B------:R-:W-:Y:S05]  /*17ae0*/  BRA `(.L_x_2664) ;  /* 0x0000000000107947 */ /* 0x000fea0003800000 */
.L_x_2661:
[----:B------:R-:W0:Y:S02]  /*17af0*/  LDCU.64 UR4, c[0x0][0x770] ;  /* 0x0000ee00ff0477ac */ /* 0x000e240008000a00 */
[----:B0-----:R-:W-:-:S05]  /*17b00*/  IADD3 R2, P0, PT, R2, UR4, RZ ;  /* 0x0000000402027c10 */ /* 0x001fca000ff1e0ff */
[----:B------:R-:W-:-:S05]  /*17b10*/  IMAD.X R3, RZ, RZ, UR5, P0 ;  /* 0x00000005ff037e24 */ /* 0x000fca00080e06ff */
[----:B------:R0:W-:Y:S03]  /*17b20*/  STG.E.64 desc[UR36][R2.64], R18 ;  /* 0x0000001202007986 */ /* 0x0001e6000c101b24 */
.L_x_2664:
[----:B------:R-:W1:Y:S02]  /*17b30*/  LDCU.64 UR4, c[0x0][0x770] ;  /* 0x0000ee00ff0477ac */ /* 0x000e640008000a00 */
[----:B-1----:R-:W-:-:S05]  /*17b40*/  IADD3 R16, P0, PT, R16, UR4, RZ ;  /* 0x0000000410107c10 */ /* 0x002fca000ff1e0ff */
[----:B------:R-:W-:-:S05]  /*17b50*/  IMAD.X R17, RZ, RZ, UR5, P0 ;  /* 0x00000005ff117e24 */ /* 0x000fca00080e06ff */
[----:B------:R-:W-:Y:S01]  /*17b60*/  STG.E.64 desc[UR36][R16.64], R22 ;  /* 0x0000001610007986 */ /* 0x000fe2000c101b24 */
[----:B------:R-:W-:Y:S05]  /*17b70*/  EXIT ;  /* 0x000000000000794d */ /* 0x000fea0003800000 */
.L_x_2660:
[----:B------:R-:W-:Y:S04]  /*17b80*/  STG.E.64 desc[UR36][R12.64], R4 ;  /* 0x000000040c007986 */ /* 0x000fe8000c101b24 */
[----:B------:R-:W-:Y:S04]  /*17b90*/  STG.E.64 desc[UR36][R12.64+0x8], R18 ;  /* 0x000008120c007986 */ /* 0x000fe8000c101b24 */
[----:B------:R-:W-:Y:S04]  /*17ba0*/  STG.E.64 desc[UR36][R12.64+0x10], R6 ;  /* 0x000010060c007986 */ /* 0x000fe8000c101b24 */
[----:B------:R-:W-:Y:S01]  /*17bb0*/  STG.E.64 desc[UR36][R12.64+0x18], R22 ;  /* 0x000018160c007986 */ /* 0x000fe2000c101b24 */
[----:B------:R-:W-:Y:S05]  /*17bc0*/  EXIT ;  /* 0x000000000000794d */ /* 0x000fea0003800000 */
.L_x_2626:
[----:B------:R-:W4:Y:S01]  /*17bd0*/  LDL.LU.64 R6, [R1+0x20] ;  /* 0x0000200001067983 */ /* 0x000f220000300a00 */
[----:B------:R-:W4:Y:S02]  /*17be0*/  LDCU UR4, c[0x0][0x3a0] ;  /* 0x00007400ff0477ac */ /* 0x000f240008000800 */
[----:B----4-:R-:W-:-:S13]  /*17bf0*/  ISETP.GE.AND P1, PT, R7, UR4, PT ;  /* 0x0000000407007c0c */ /* 0x010fda000bf26270 */
[----:B------:R-:W-:Y:S05]  /*17c00*/  @P1 EXIT ;  /* 0x000000000000194d */ /* 0x000fea0003800000 */
[----:B------:R-:W0:Y:S01]  /*17c10*/  LDCU UR4, c[0x0][0x3b0] ;  /* 0x00007600ff0477ac */ /* 0x000e220008000800 */
[----:B--2---:R-:W-:Y:S02]  /*17c20*/  ISETP.NE.AND P2, PT, R11, RZ, PT ;  /* 0x000000ff0b00720c */ /* 0x004fe40003f45270 */
[----:B0-----:R-:W-:-:S13]  /*17c30*/  ISETP.NE.AND P1, PT, RZ, UR4, PT ;  /* 0x00000004ff007c0c */ /* 0x001fda000bf25270 */
[----:B------:R-:W-:Y:S05]  /*17c40*/  @P1 EXIT P2 ;  /* 0x000000000000194d */ /* 0x000fea0001000000 */
[----:B------:R-:W0:Y:S01]  /*17c50*/  LDCU UR4, c[0x0][0x3b4] ;  /* 0x00007680ff0477ac */ /* 0x000e220008000800 */
[----:B---3--:R-:W-:Y:S02]  /*17c60*/  ISETP.NE.AND P2, PT, R14, RZ, PT ;  /* 0x000000ff0e00720c */ /* 0x008fe40003f45270 */
        /* <DEDUP_REMOVED lines=23> */
[----:B----4-:R-:W-:Y:S01]  /*17de0*/  IMAD.U32 R10, RZ, RZ, UR8 ;  /* 0x00000008ff0a7e24 */ /* 0x010fe2000f8e00ff */
[----:B-1----:R-:W-:-:S07]  /*17df0*/  MOV R11, UR9 ;  /* 0x00000009000b7c02 */ /* 0x002fce0008000f00 */
[----:B------:R-:W-:-:S07]  /*17e00*/  LEPC R20, `(.L_x_2667) ;  /* 0x000000001014794e */ /* 0x000fce0000000000 */
[----:B--2---:R-:W-:Y:S05]  /*17e10*/  CALL.ABS.NOINC R2 ;  /* 0x0000000002007343 */ /* 0x004fea0003c00000 */
.L_x_2667:
[----:B------:R-:W-:Y:S01]  /*17e20*/  CS2R R18, SRZ ;  /* 0x0000000000127805 */ /* 0x000fe2000001ff00 */
[----:B------:R-:W-:Y:S02]  /*17e30*/  IMAD.MOV.U32 R0, RZ, RZ, RZ ;  /* 0x000000ffff007224 */ /* 0x000fe400078e00ff */
[----:B------:R-:W-:-:S07]  /*17e40*/  IMAD.MOV.U32 R45, RZ, RZ, RZ ;  /* 0x000000ffff2d7224 */ /* 0x000fce00078e00ff */
.L_x_2666:
        /* <DEDUP_REMOVED lines=26> */
.L_x_2670:
        /* <DEDUP_REMOVED lines=19> */
.L_x_2671:
[----:B------:R-:W-:Y:S05]  /*18120*/  BRA `(.L_x_2672) ;  /* 0x0000000000107947 */ /* 0x000fea0003800000 */
.L_x_2669:
[----:B------:R-:W0:Y:S02]  /*18130*/  LDCU.64 UR4, c[0x0][0x770] ;  /* 0x0000ee00ff0477ac */ /* 0x000e240008000a00 */
[----:B0-----:R-:W-:-:S05]  /*18140*/  IADD3 R2, P0, PT, R23, UR4, RZ ;  /* 0x0000000417027c10 */ /* 0x001fca000ff1e0ff */
[----:B------:R-:W-:-:S05]  /*18150*/  IMAD.X R3, RZ, RZ, UR5, P0 ;  /* 0x00000005ff037e24 */ /* 0x000fca00080e06ff */
[----:B------:R0:W-:Y:S03]  /*18160*/  STG.E.64 desc[UR36][R2.64], R16 ;  /* 0x0000001002007986 */ /* 0x0001e6000c101b24 */
.L_x_2672:
[----:B------:R-:W1:Y:S02]  /*18170*/  LDCU.64 UR4, c[0x0][0x770] ;  /* 0x0000ee00ff0477ac */ /* 0x000e640008000a00 */
[----:B-1----:R-:W-:-:S05]  /*18180*/  IADD3 R22, P0, PT, R22, UR4, RZ ;  /* 0x0000000416167c10 */ /* 0x002fca000ff1e0ff */
[----:B------:R-:W-:-:S05]  /*18190*/  IMAD.X R23, RZ, RZ, UR5, P0 ;  /* 0x00000005ff177e24 */ /* 0x000fca00080e06ff */
[----:B------:R-:W-:Y:S01]  /*181a0*/  STG.E.64 desc[UR36][R22.64], R24 ;  /* 0x0000001816007986 */ /* 0x000fe2000c101b24 */
[----:B------:R-:W-:Y:S05]  /*181b0*/  EXIT ;  /* 0x000000000000794d */ /* 0x000fea0003800000 */
.L_x_2668:
        /* <DEDUP_REMOVED lines=16> */
.L_x_2673:
        /* <DEDUP_REMOVED lines=15> */
.L_x_2674:
[----:B------:R-:W-:Y:S05]  /*183b0*/  EXIT ;  /* 0x000000000000794d */ /* 0x000fea0003800000 */
.L_x_2665:
        /* <DEDUP_REMOVED lines=35> */
.L_x_2675:
[----:B------:R-:W-:Y:S01]  /*185f0*/  IMAD.MOV.U32 R2, RZ, RZ, R4 ;  /* 0x000000ffff027224 */ /* 0x000fe200078e0004 */
[----:B------:R-:W-:Y:S01]  /*18600*/  MOV R28, R5 ;  /* 0x00000005001c7202 */ /* 0x000fe20000000f00 */
        /* <DEDUP_REMOVED lines=22> */
.L_x_2678:
        /* <DEDUP_REMOVED lines=19> */
.L_x_2679:
[----:B------:R-:W-:Y:S05]  /*188a0*/  BRA `(.L_x_2680) ;  /* 0x0000000000107947 */ /* 0x000fea0003800000 */
.L_x_2677:
[----:B------:R-:W0:Y:S02]  /*188b0*/  LDCU.64 UR4, c[0x0][0x770] ;  /* 0x0000ee00ff0477ac */ /* 0x000e240008000a00 */
[----:B0-----:R-:W-:-:S05]  /*188c0*/  IADD3 R2, P0, PT, R23, UR4, RZ ;  /* 0x0000000417027c10 */ /* 0x001fca000ff1e0ff */
[----:B------:R-:W-:-:S05]  /*188d0*/  IMAD.X R3, RZ, RZ, UR5, P0 ;  /* 0x00000005ff037e24 */ /* 0x000fca00080e06ff */
[----:B------:R0:W-:Y:S03]  /*188e0*/  STG.E.64 desc[UR36][R2.64], R16 ;  /* 0x0000001002007986 */ /* 0x0001e6000c101b24 */
.L_x_2680:
[----:B------:R-:W1:Y:S02]  /*188f0*/  LDCU.64 UR4, c[0x0][0x770] ;  /* 0x0000ee00ff0477ac */ /* 0x000e640008000a00 */
[----:B-1----:R-:W-:-:S05]  /*18900*/  IADD3 R22, P0, PT, R22, UR4, RZ ;  /* 0x0000000416167c10 */ /* 0x002fca000ff1e0ff */
[----:B------:R-:W-:-:S05]  /*18910*/  IMAD.X R23, RZ, RZ, UR5, P0 ;  /* 0x00000005ff177e24 */ /* 0x000fca00080e06ff */
[----:B------:R-:W-:Y:S01]  /*18920*/  STG.E.64 desc[UR36][R22.64], R18 ;  /* 0x0000001216007986 */ /* 0x000fe2000c101b24 */
[----:B------:R-:W-:Y:S05]  /*18930*/  EXIT ;  /* 0x000000000000794d */ /* 0x000fea0003800000 */
.L_x_2676:
[----:B------:R-:W-:Y:S04]  /*18940*/  STG.E.64 desc[UR36][R12.64], R28 ;  /* 0x0000001c0c007986 */ /* 0x000fe8000c101b24 */
[----:B------:R-:W-:Y:S04]  /*18950*/  STG.E.64 desc[UR36][R12.64+0x8], R16 ;  /* 0x000008100c007986 */ /* 0x000fe8000c101b24 */
[----:B------:R-:W-:Y:S04]  /*18960*/  STG.E.64 desc[UR36][R12.64+0x10], R2 ;  /* 0x000010020c007986 */ /* 0x000fe8000c101b24 */
[----:B------:R-:W-:Y:S01]  /*18970*/  STG.E.64 desc[UR36][R12.64+0x18], R18 ;  /* 0x000018120c007986 */ /* 0x000fe2000c101b24 */
[----:B------:R-:W-:Y:S05]  /*18980*/  EXIT ;  /* 0x000000000000794d */ /* 0x000fea0003800000 */
        .weak           $__internal_10_$__cuda_sm20_div_u64
        .type           $__internal_10_$__cuda_sm20_div_u64,@function
        .size           $__internal_10_$__cuda_sm20_div_u64,(.L_x_6062 - $__internal_10_$__cuda_sm20_div_u64)
$__internal_10_$__cuda_sm20_div_u64:
        /* <DEDUP_REMOVED lines=45> */
[----:B------:R-:W-:Y:S02]  /*18c60*/  IADD3 R21, P0, PT, -R12, R8, RZ ;  /* 0x000000080c157210 */ /* 0x000fe40007f1e1ff */
[----:B------:R-:W-:-:S03]  /*18c70*/  IADD3 R8, P2, PT, R15, 0x1, RZ ;  /* 0x000000010f087810 */ /* 0x000fc60007f5e0ff */
        /* <DEDUP_REMOVED lines=10> */
[----:B------:R-:W-:Y:S01]  /*18d20*/  ISETP.GE.U32.AND P0, PT, R9, R2, PT ;  /* 0x000000020900720c */ /* 0x000fe20003f06070 */
[----:B------:R-:W-:Y:S01]  /*18d30*/  IMAD.MOV.U32 R9, RZ, RZ, 0x0 ;  /* 0x00000000ff097424 */ /* 0x000fe200078e00ff */
[----:B------:R-:W-:Y:S02]  /*18d40*/  IADD3 R8, P2, PT, R15, 0x1, RZ ;  /* 0x000000010f087810 */ /* 0x000fe40007f5e0ff */
[----:B------:R-:W-:Y:S02]  /*18d50*/  ISETP.GE.U32.AND.EX P0, PT, R13, RZ, PT, P0 ;  /* 0x000000ff0d00720c */ /* 0x000fe40003f06100 */
[----:B------:R-:W-:Y:S01]  /*18d60*/  ISETP.NE.U32.AND P1, PT, R2, RZ, PT ;  /* 0x000000ff0200720c */ /* 0x000fe20003f25070 */
[----:B------:R-:W-:Y:S01]  /*18d70*/  IMAD.X R13, RZ, RZ, R12, P2 ;  /* 0x000000ffff0d7224 */ /* 0x000fe200010e060c */
[----:B------:R-:W-:Y:S01]  /*18d80*/  SEL R2, R8, R15, P0 ;  /* 0x0000000f08027207 */ /* 0x000fe20000000000 */
[----:B------:R-:W-:Y:S01]  /*18d90*/  IMAD.MOV.U32 R8, RZ, RZ, R10 ;  /* 0x000000ffff087224 */ /* 0x000fe200078e000a */
[----:B------:R-:W-:-:S02]  /*18da0*/  ISETP.NE.AND.EX P1, PT, RZ, RZ, PT, P1 ;  /* 0x000000ffff00720c */ /* 0x000fc40003f25310 */
[----:B------:R-:W-:Y:S02]  /*18db0*/  SEL R13, R13, R12, P0 ;  /* 0x0000000c0d0d7207 */ /* 0x000fe40000000000 */
[----:B------:R-:W-:Y:S02]  /*18dc0*/  SEL R2, R2, 0xffffffff, P1 ;  /* 0xffffffff02027807 */ /* 0x000fe40000800000 */
[----:B------:R-:W-:Y:S01]  /*18dd0*/  SEL R13, R13, 0xffffffff, P1 ;  /* 0xffffffff0d0d7807 */ /* 0x000fe20000800000 */
[----:B------:R-:W-:Y:S06]  /*18de0*/  RET.REL.NODEC R8 `(_ZN2at6native13reduce_kernelILi256ELi2ENS0_8ReduceOpIlNS0_9ArgMinOpsIlEEjlLi4ELi4EEEEEvT1_) ;  /* 0xfffffe7008847950 */ /* 0x000fec0003c3ffff */
.L_x_2681:
        /* <DEDUP_REMOVED lines=9> */
.L_x_6062:


//--------------------- .text._ZN2at6native13reduce_kernelILi128ELi4ENS0_8ReduceOpIlNS0_9ArgMinOpsIlEEjlLi4ELi4EEEEEvT1_ --------------------------
	.section	.text._ZN2at6native13reduce_kernelILi128ELi4ENS0_8ReduceOpIlNS0_9ArgMinOpsIlEEjlLi4ELi4EEEEEvT1_,"ax",@progbits
	.align	128
        .global         _ZN2at6native13reduce_kernelILi128ELi4ENS0_8ReduceOpIlNS0_9ArgMinOpsIlEEjlLi4ELi4EEEEEvT1_
        .type           _ZN2at6native13reduce_kernelILi128ELi4ENS0_8ReduceOpIlNS0_9ArgMinOpsIlEEjlLi4ELi4EEEEEvT1_,@function
        .size           _ZN2at6native13reduce_kernelILi128ELi4ENS0_8ReduceOpIlNS0_9ArgMinOpsIlEEjlLi4ELi4EEEEEvT1_,(.L_x_6063 - _ZN2at6native13reduce_kernelILi128ELi4ENS0_8ReduceOpIlNS0_9ArgMinOpsIlEEjlLi4ELi4EEEEEvT1_)
        .other          _ZN2at6native13reduce_kernelILi128ELi4ENS0_8ReduceOpIlNS0_9ArgMinOpsIlEEjlLi4ELi4EEEEEvT1_,@"STO_CUDA_ENTRY STV_DEFAULT"
_ZN2at6native13reduce_kernelILi128ELi4ENS0_8ReduceOpIlNS0_9ArgMinOpsIlEEjlLi4ELi4EEEEEvT1_:
.text._ZN2at6native13reduce_kernelILi128ELi4ENS0_8ReduceOpIlNS0_9ArgMinOpsIlEEjlLi4ELi4EEEEEvT1_:
        /* <DEDUP_REMOVED lines=296> */
.L_x_2682:
[----:B------:R-:W0:Y:S01]  /*1280*/  LDCU UR5, c[0x0][0x39c] ;  /* 0x00007380ff0577ac */ /* 0x000e220008000800 */
[----:B------:R-:W-:Y:S01]  /*1290*/  BSSY.RECONVERGENT B6, `(.L_x_2683) ;  /* 0x0001318000067945 */ /* 0x000fe20003800200 */
[----:B------:R-:W-:Y:S02]  /*12a0*/  CS2R R66, SRZ ;  /* 0x0000000000427805 */ /* 0x000fe4000001ff00 */
[----:B------:R-:W-:Y:S01]  /*12b0*/  CS2R R12, SRZ ;  /* 0x00000000000c7805 */ /* 0x000fe2000001ff00 */
[----:B------:R-:W1:Y:S01]  /*12c0*/  LDCU UR4, c[0x0][0x3a0] ;  /* 0x00007400ff0477ac */ /* 0x000e620008000800 */
[----:B------:R-:W-:Y:S01]  /*12d0*/  IMAD.MOV.U32 R16, RZ, RZ, RZ ;  /* 0x000000ffff107224 */ /* 0x000fe200078e00ff */
[----:B------:R-:W-:Y:S01]  /*12e0*/  CS2R R10, SRZ ;  /* 0x00000000000a7805 */ /* 0x000fe2000001ff00 */
[----:B------:R-:W-:Y:S01]  /*12f0*/  IMAD.MOV.U32 R79, RZ, RZ, RZ ;  /* 0x000000ffff4f7224 */ /* 0x000fe200078e00ff */
[----:B------:R-:W2:Y:S01]  /*1300*/  LDCU.64 UR36, c[0x0][0x358] ;  /* 0x00006b00ff2477ac */ /* 0x000ea20008000a00 */
[----:B------:R-:W-:Y:S01]  /*1310*/  IMAD.MOV.U32 R7, RZ, RZ, RZ ;  /* 0x000000ffff077224 */ /* 0x000fe200078e00ff */
[----:B------:R-:W-:Y:S01]  /*1320*/  CS2R R68, SRZ ;  /* 0x0000000000447805 */ /* 0x000fe2000001ff00 */
[----:B------:R-:W-:Y:S01]  /*1330*/  IMAD.MOV.U32 R3, RZ, RZ, RZ ;  /* 0x000000ffff037224 */ /* 0x000fe200078e00ff */
[----:B------:R-:W-:Y:S01]  /*1340*/  CS2R R18, SRZ ;  /* 0x0000000000127805 */ /* 0x000fe2000001ff00 */
[----:B------:R-:W-:-:S02]  /*1350*/  IMAD.MOV.U32 R9, RZ, RZ, RZ ;  /* 0x000000ffff097224 */ /* 0x000fc400078e00ff */
        /* <DEDUP_REMOVED lines=31> */
.L_x_2686:
        /* <DEDUP_REMOVED lines=23> */
[----:B------:R-:W-:-:S04]  /*16c0*/  IMAD.WIDE R104, R3, 0x8, R104 ;  /* 0x0000000803687825 */ /* 0x000fc800078e0268 */
[----:B------:R-:W-:Y:S01]  /*16d0*/  IMAD.MOV.U32 R37, RZ, RZ, R27 ;  /* 0x000000ffff257224 */ /* 0x000fe200078e001b */
[----:B------:R-:W-:Y:S01]  /*16e0*/  IADD3 R7, P3, PT, R104, 0x20, RZ ;  /* 0x0000002068077810 */ /* 0x000fe20007f7e0ff */
[----:B------:R-:W-:Y:S02]  /*16f0*/  IMAD.MOV.U32 R31, RZ, RZ, R24 ;  /* 0x000000ffff1f7224 */ /* 0x000fe400078e0018 */
[----:B------:R-:W-:Y:S01]  /*1700*/  IMAD.MOV.U32 R33, RZ, RZ, R26 ;  /* 0x000000ffff217224 */ /* 0x000fe200078e001a */
[----:B0-----:R-:W-:-:S03]  /*1710*/  IADD3 R16, PT, PT, R116, -0x4, R5 ;  /* 0xfffffffc74107810 */ /* 0x001fc60007ffe005 */
        /* <DEDUP_REMOVED lines=37> */
.L_x_2690:
[----:B------:R-:W-:Y:S05]  /*1970*/  BSYNC.RECONVERGENT B1 ;  /* 0x0000000000017941 */ /* 0x000fea0003800200 */
.L_x_2689:
[----:B------:R-:W-:Y:S01]  /*1980*/  IMAD.X R105, RZ, RZ, R105, P3 ;  /* 0x000000ffff697224 */ /* 0x000fe200018e0669 */
[----:B------:R-:W-:Y:S01]  /*1990*/  IADD3 R0, PT, PT, -R116, 0x4, RZ ;  /* 0x0000000474007810 */ /* 0x000fe20007ffe1ff */
[----:B------:R-:W-:-:S07]  /*19a0*/  IMAD.MOV.U32 R104, RZ, RZ, R7 ;  /* 0x000000ffff687224 */ /* 0x000fce00078e0007 */
.L_x_2688:
[----:B------:R-:W-:Y:S05]  /*19b0*/  BSYNC.RECONVERGENT B0 ;  /* 0x0000000000007941 */ /* 0x000fea0003800200 */
.L_x_2687:
[----:B------:R-:W0:Y:S01]  /*19c0*/  LDC.64 R4, c[0x0][0x3b0] ;  /* 0x0000ec00ff047b82 */ /* 0x000e220000000a00 */
[----:B------:R-:W-:Y:S01]  /*19d0*/  BSSY.RECONVERGENT B0, `(.L_x_2691) ;  /* 0x000005a000007945 */ /* 0x000fe20003800200 */
[----:B------:R-:W-:Y:S02]  /*19e0*/  IMAD.MOV.U32 R30, RZ, RZ, R24 ;  /* 0x000000ffff1e7224 */ /* 0x000fe400078e0018 */
[----:B------:R-:W-:Y:S02]  /*19f0*/  IMAD.MOV.U32 R32, RZ, RZ, R26 ;  /* 0x000000ffff207224 */ /* 0x000fe400078e001a */
[----:B------:R-:W-:Y:S02]  /*1a00*/  IMAD.MOV.U32 R28, RZ, RZ, R25 ;  /* 0x000000ffff1c7224 */ /* 0x000fe400078e0019 */
[----:B------:R-:W1:Y:S01]  /*1a10*/  LDC R6, c[0x0][0x3b8] ;  /* 0x0000ee00ff067b82 */ /* 0x000e620000000800 */
[----:B------:R-:W-:Y:S02]  /*1a20*/  IMAD.MOV.U32 R29, RZ, RZ, R27 ;  /* 0x000000ffff1d7224 */ /* 0x000fe400078e001b */
[----:B0-----:R-:W-:Y:S01]  /*1a30*/  IMAD R4, R17, R4, RZ ;  /* 0x0000000411047224 */ /* 0x001fe200078e02ff */
[----:B------:R-:W-:-:S03]  /*1a40*/  ISETP.NE.AND P0, PT, R5, RZ, PT ;  /* 0x000000ff0500720c */ /* 0x000fc60003f05270 */
[C---:B------:R-:W-:Y:S01]  /*1a50*/  IMAD R3, R2.reuse, R5, R4 ;  /* 0x0000000502037224 */ /* 0x040fe200078e0204 */
[----:B------:R-:W-:-:S03]  /*1a60*/  ISETP.NE.AND P0, PT, R2, RZ, P0 ;  /* 0x000000ff0200720c */ /* 0x000fc60000705270 */
[----:B-1----:R-:W-:Y:S01]  /*1a70*/  IMAD R13, R22, R6, R3 ;  /* 0x00000006160d7224 */ /* 0x002fe200078e0203 */
[----:B------:R-:W-:-:S03]  /*1a80*/  ISETP.NE.AND P1, PT, R6, RZ, PT ;  /* 0x000000ff0600720c */ /* 0x000fc60003f25270 */
[----:B------:R-:W-:Y:S01]  /*1a90*/  IMAD.SHL.U32 R3, R13, 0x4, RZ ;  /* 0x000000040d037824 */ /* 0x000fe200078e00ff */
[----:B------:R-:W-:-:S03]  /*1aa0*/  ISETP.NE.AND P1, PT, R22, RZ, P1 ;  /* 0x000000ff1600720c */ /* 0x000fc60000f25270 */
        /* <DEDUP_REMOVED lines=8> */
.L_x_2693:
[----:B------:R-:W-:Y:S01]  /*1b30*/  IMAD.WIDE.U32 R4, R13, 0x20, R104 ;  /* 0x000000200d047825 */ /* 0x000fe200078e0068 */
[----:B------:R-:W0:Y:S05]  /*1b40*/  LDCU UR4, c[0x0][0x3a4] ;  /* 0x00007480ff0477ac */ /* 0x000e2a0008000800 */
[----:B------:R-:W2:Y:S01]  /*1b50*/  LDG.E.ENL2.256 R8, R4, desc[UR36][R4.64] ;  /* 0xfe0000240404797e */ /* 0x000ea20008121908 */
[----:B------:R-:W-:-:S04]  /*1b60*/  IMAD.IADD R12, R3, 0x1, R0 ;  /* 0x00000001030c7824 */ /* 0x000fc800078e0200 */
[C---:B------:R-:W-:Y:S01]  /*1b70*/  VIADD R15, R12.reuse, 0x1 ;  /* 0x000000010c0f7836 */ /* 0x040fe20000000000 */
[----:B------:R-:W-:Y:S01]  /*1b80*/  ISETP.GE.U32.AND P3, PT, R31, R12, PT ;  /* 0x0000000c1f00720c */ /* 0x000fe20003f66070 */
[C---:B------:R-:W-:Y:S02]  /*1b90*/  VIADD R19, R12.reuse, 0x2 ;  /* 0x000000020c137836 */ /* 0x040fe40000000000 */
[----:B------:R-:W-:Y:S01]  /*1ba0*/  VIADD R21, R12, 0x3 ;  /* 0x000000030c157836 */ /* 0x000fe20000000000 */
        /* <DEDUP_REMOVED lines=9> */
[-C--:B------:R-:W-:Y:S02]  /*1c40*/  ISETP.NE.AND.EX P2, PT, R37, R5.reuse, PT, P2 ;  /* 0x000000052500720c */ /* 0x080fe40003f45320 */
        /* <DEDUP_REMOVED lines=50> */
.L_x_2692:
[----:B------:R-:W-:Y:S05]  /*1f70*/  BSYNC.RECONVERGENT B0 ;  /* 0x0000000000007941 */ /* 0x000fea0003800200 */
.L_x_2691:
        /* <DEDUP_REMOVED lines=24> */
.L_x_2695:
[----:B------:R-:W-:Y:S05]  /*2100*/  BSYNC.RECONVERGENT B0 ;  /* 0x0000000000007941 */ /* 0x000fea0003800200 */
.L_x_2694:
[CC--:B------:R-:W-:Y:S02]  /*2110*/  ISETP.NE.U32.AND P2, PT, R35.reuse, R25.reuse, PT ;  /* 0x000000192300720c */ /* 0x0c0fe40003f45070 */
[----:B------:R-:W-:Y:S02]  /*2120*/  CS2R R12, SRZ ;  /* 0x00000000000c7805 */ /* 0x000fe4000001ff00 */
[----:B------:R-:W-:Y:S01]  /*2130*/  ISETP.GE.U32.AND P1, PT, R35, R25, PT ;  /* 0x000000192300720c */ /* 0x000fe20003f26070 */
[----:B------:R-:W-:Y:S01]  /*2140*/  IMAD.MOV.U32 R16, RZ, RZ, RZ ;  /* 0x000000ffff107224 */ /* 0x000fe200078e00ff */
[----:B------:R-:W-:Y:S01]  /*2150*/  ISETP.NE.AND.EX P2, PT, R37, R27, PT, P2 ;  /* 0x0000001b2500720c */ /* 0x000fe20003f45320 */
[----:B------:R-:W-:Y:S01]  /*2160*/  IMAD.MOV.U32 R79, RZ, RZ, RZ ;  /* 0x000000ffff4f7224 */ /* 0x000fe200078e00ff */
[----:B------:R-:W-:Y:S02]  /*2170*/  ISETP.GE.U32.AND P0, PT, R31, R24, PT ;  /* 0x000000181f00720c */ /* 0x000fe40003f06070 */
[----:B------:R-:W-:-:S02]  /*2180*/  CS2R R10, SRZ ;  /* 0x00000000000a7805 */ /* 0x000fc4000001ff00 */
[----:B------:R-:W-:Y:S01]  /*2190*/  ISETP.GE.AND.EX P1, PT, R37, R27, PT, P1 ;  /* 0x0000001b2500720c */ /* 0x000fe20003f26310 */
[----:B------:R-:W-:Y:S01]  /*21a0*/  IMAD.MOV.U32 R7, RZ, RZ, RZ ;  /* 0x000000ffff077224 */ /* 0x000fe200078e00ff */
[----:B------:R-:W-:Y:S02]  /*21b0*/  ISETP.GE.AND.EX P0, PT, R33, R26, PT, P0 ;  /* 0x0000001a2100720c */ /* 0x000fe40003f06300 */
[----:B------:R-:W-:Y:S02]  /*21c0*/  CS2R R68, SRZ ;  /* 0x0000000000447805 */ /* 0x000fe4000001ff00 */
[----:B------:R-:W-:Y:S01]  /*21d0*/  SEL R0, RZ, 0xffffffff, !P1 ;  /* 0xffffffffff007807 */ /* 0x000fe20004800000 */
[----:B------:R-:W-:Y:S01]  /*21e0*/  IMAD.MOV.U32 R3, RZ, RZ, RZ ;  /* 0x000000ffff037224 */ /* 0x000fe200078e00ff */
        /* <DEDUP_REMOVED lines=36> */
.L_x_2685:
        /* <DEDUP_REMOVED lines=8> */
[----:B------:R-:W1:Y:S08]  /*24b0*/  LDC R15, c[0x0][0x388] ;  /* 0x0000e200ff0f7b82 */ /* 0x000e700000000800 */
[----:B------:R-:W2:Y:S08]  /*24c0*/  LDC R16, c[0x0][0x38c] ;  /* 0x0000e300ff107b82 */ /* 0x000eb00000000800 */
[----:B------:R-:W3:Y:S01]  /*24d0*/  LDC R0, c[0x0][0x390] ;  /* 0x0000e400ff007b82 */ /* 0x000ee20000000800 */
[----:B0-----:R-:W-:-:S05]  /*24e0*/  IMAD R3, R74, 0x3, R99 ;  /* 0x000000034a037824 */ /* 0x001fca00078e0263 */
[----:B------:R-:W-:Y:S02]  /*24f0*/  ISETP.GE.U32.AND P0, PT, R3, R106, PT ;  /* 0x0000006a0300720c */ /* 0x000fe40003f06070 */
[----:B------:R-:W0:Y:S01]  /*2500*/  LDC R76, c[0x0][0x394] ;  /* 0x0000e500ff4c7b82 */ /* 0x000e220000000800 */
[--C-:B-1----:R-:W-:Y:S02]  /*2510*/  IMAD.MOV.U32 R73, RZ, RZ, R15.reuse ;  /* 0x000000ffff497224 */ /* 0x102fe400078e000f */
        /* <DEDUP_REMOVED lines=14> */
[--C-:B--2---:R-:W-:Y:S02]  /*2600*/  IMAD.MOV.U32 R72, RZ, RZ, R16.reuse ;  /* 0x000000ffff487224 */ /* 0x104fe400078e0010 */
        /* <DEDUP_REMOVED lines=14> */
[--C-:B---3--:R-:W-:Y:S02]  /*26f0*/  IMAD.MOV.U32 R14, RZ, RZ, R0.reuse ;  /* 0x000000ffff0e7224 */ /* 0x108fe400078e0000 */
        /* <DEDUP_REMOVED lines=14> */
[--C-:B0-----:R-:W-:Y:S02]  /*27e0*/  IMAD.MOV.U32 R75, RZ, RZ, R76.reuse ;  /* 0x000000ffff4b7224 */ /* 0x101fe400078e004c */
        /* <DEDUP_REMOVED lines=71> */
[----:B------:R-:W-:-:S07]  /*2c60*/  IMAD.MOV.U32 R100, RZ, RZ, R16 ;  /* 0x000000ffff647224 */ /* 0x000fce00078e0010 */
.L_x_2699:
[----:B------:R-:W-:-:S05]  /*2c70*/  SHF.R.U32.HI R41, RZ, 0x2, R99 ;  /* 0x00000002ff297819 */ /* 0x000fca0000011663 */
[----:B------:R-:W-:-:S06]  /*2c80*/  IMAD.WIDE.U32 R40, R41, 0x20, R104 ;  /* 0x0000002029287825 */ /* 0x000fcc00078e0068 */
[----:B------:R-:W2:Y:S01]  /*2c90*/  LDG.E.ENL2.256 R44, R40, desc[UR36][R40.64] ;  /* 0xfe0000242828797e */ /* 0x000ea2000812192c */
[----:B------:R-:W-:-:S05]  /*2ca0*/  IMAD.IADD R102, R99, 0x1, R74 ;  /* 0x0000000163667824 */ /* 0x000fca00078e024a */
[----:B------:R-:W-:-:S05]  /*2cb0*/  SHF.R.U32.HI R49, RZ, 0x2, R102 ;  /* 0x00000002ff317819 */ /* 0x000fca0000011666 */
[----:B------:R-:W-:-:S06]  /*2cc0*/  IMAD.WIDE.U32 R48, R49, 0x20, R104 ;  /* 0x0000002031307825 */ /* 0x000fcc00078e0068 */
[----:B------:R-:W3:Y:S01]  /*2cd0*/  LDG.E.ENL2.256 R52, R48, desc[UR36][R48.64] ;  /* 0xfe0000243030797e */ /* 0x000ee20008121934 */
[----:B------:R-:W-:-:S05]  /*2ce0*/  IMAD.IADD R101, R102, 0x1, R74 ;  /* 0x0000000166657824 */ /* 0x000fca00078e024a */
[----:B------:R-:W-:-:S05]  /*2cf0*/  SHF.R.U32.HI R25, RZ, 0x2, R101 ;  /* 0x00000002ff197819 */ /* 0x000fca0000011665 */
[----:B------:R-:W-:-:S06]  /*2d00*/  IMAD.WIDE.U32 R24, R25, 0x20, R104 ;  /* 0x0000002019187825 */ /* 0x000fcc00078e0068 */
[----:B------:R-:W4:Y:S01]  /*2d10*/  LDG.E.ENL2.256 R28, R24, desc[UR36][R24.64] ;  /* 0xfe0000241818797e */ /* 0x000f22000812191c */
[----:B------:R-:W-:-:S05]  /*2d20*/  IMAD.IADD R103, R101, 0x1, R74 ;  /* 0x0000000165677824 */ /* 0x000fca00078e024a */
[----:B------:R-:W-:-:S05]  /*2d30*/  SHF.R.U32.HI R33, RZ, 0x2, R103 ;  /* 0x00000002ff217819 */ /* 0x000fca0000011667 */
[----:B------:R-:W-:-:S06]  /*2d40*/  IMAD.WIDE.U32 R32, R33, 0x20, R104 ;  /* 0x0000002021207825 */ /* 0x000fcc00078e0068 */
[----:B------:R-:W5:Y:S01]  /*2d50*/  LDG.E.ENL2.256 R36, R32, desc[UR36][R32.64] ;  /* 0xfe0000242020797e */ /* 0x000f620008121924 */
[-C--:B------:R-:W-:Y:S02]  /*2d60*/  ISETP.GE.U32.AND P0, PT, R98, R99.reuse, PT ;  /* 0x000000636200720c */ /* 0x080fe40003f06070 */
[-C--:B------:R-:W-:Y:S02]  /*2d70*/  ISETP.GE.U32.AND P6, PT, R90, R99.reuse, PT ;  /* 0x000000635a00720c */ /* 0x080fe40003fc6070 */
[----:B------:R-:W-:Y:S02]  /*2d80*/  ISETP.GE.AND.EX P0, PT, R95, RZ, PT, P0 ;  /* 0x000000ff5f00720c */ /* 0x000fe40003f06300 */
[----:B------:R-:W-:Y:S02]  /*2d90*/  ISETP.GE.U32.AND P3, PT, R0, R99, PT ;  /* 0x000000630000720c */ /* 0x000fe40003f66070 */
[----:B------:R-:W-:Y:S02]  /*2da0*/  SEL R107, RZ, 0xffffffff, !P0 ;  /* 0xffffffffff6b7807 */ /* 0x000fe40004000000 */
[----:B------:R-:W-:-:S02]  /*2db0*/  ISETP.GE.AND.EX P6, PT, R87, RZ, PT, P6 ;  /* 0x000000ff5700720c */ /* 0x000fc40003fc6360 */
[----:B------:R-:W-:Y:S02]  /*2dc0*/  ISETP.GE.AND.EX P3, PT, R88, RZ, PT, P3 ;  /* 0x000000ff5800720c */ /* 0x000fe40003f66330 */
[----:B------:R-:W-:Y:S02]  /*2dd0*/  SEL R111, RZ, 0xffffffff, !P6 ;  /* 0xffffffffff6f7807 */ /* 0x000fe40007000000 */
[----:B------:R-:W-:Y:S02]  /*2de0*/  SEL R113, RZ, 0xffffffff, !P3 ;  /* 0xffffffffff717807 */ /* 0x000fe40005800000 */
[----:B------:R-:W-:-:S04]  /*2df0*/  ISETP.GE.U32.AND P4, PT, R5, R102, PT ;  /* 0x000000660500720c */ /* 0x000fc80003f86070 */
[----:B------:R-:W-:-:S04]  /*2e00*/  ISETP.GE.AND.EX P4, PT, R84, RZ, PT, P4 ;  /* 0x000000ff5400720c */ /* 0x000fc80003f86340 */
[----:B------:R-:W-:Y:S02]  /*2e10*/  SEL R108, RZ, 0xffffffff, !P4 ;  /* 0xffffffffff6c7807 */ /* 0x000fe40006000000 */
[CC--:B--2---:R-:W-:Y:S02]  /*2e20*/  ISETP.NE.U32.AND P1, PT, R97.reuse, R40.reuse, PT ;  /* 0x000000286100720c */ /* 0x0c4fe40003f25070 */
[----:B------:R-:W-:Y:S02]  /*2e30*/  ISETP.GE.U32.AND P2, PT, R97, R40, PT ;  /* 0x000000286100720c */ /* 0x000fe40003f46070 */
[CC--:B------:R-:W-:Y:S02]  /*2e40*/  ISETP.NE.AND.EX P1, PT, R100.reuse, R41.reuse, PT, P1 ;  /* 0x000000296400720c */ /* 0x0c0fe40003f25310 */
[----:B------:R-:W-:Y:S02]  /*2e50*/  ISETP.GE.AND.EX P0, PT, R100, R41, PT, P2 ;  /* 0x000000296400720c */ /* 0x000fe40003f06320 */
[----:B------:R-:W-:-:S02]  /*2e60*/  ISETP.NE.U32.AND P6, PT, R93, R42, PT ;  /* 0x0000002a5d00720c */ /* 0x000fc40003fc5070 */
[----:B------:R-:W-:Y:S02]  /*2e70*/  ISETP.GE.U32.AND P2, PT, R4, R102, PT ;  /* 0x000000660400720c */ /* 0x000fe40003f46070 */
[----:B------:R-:W-:Y:S02]  /*2e80*/  ISETP.NE.AND.EX P3, PT, R96, R43, PT, P6 ;  /* 0x0000002b6000720c */ /* 0x000fe40003f65360 */
[----:B------:R-:W-:Y:S02]  /*2e90*/  ISETP.GE.AND.EX P2, PT, R85, RZ, PT, P2 ;  /* 0x000000ff5500720c */ /* 0x000fe40003f46320 */
[----:B------:R-:W-:Y:S02]  /*2ea0*/  ISETP.GE.U32.AND P6, PT, R93, R42, PT ;  /* 0x0000002a5d00720c */ /* 0x000fe40003fc6070 */
[----:B------:R-:W-:Y:S02]  /*2eb0*/  @P1 SEL R107, RZ, 0xffffffff, !P0 ;  /* 0xffffffffff6b1807 */ /* 0x000fe40004000000 */
[----:B------:R-:W-:-:S02]  /*2ec0*/  ISETP.GE.U32.AND P1, PT, R91, R99, PT ;  /* 0x000000635b00720c */ /* 0x000fc40003f26070 */
[----:B------:R-:W-:Y:S02]  /*2ed0*/  ISETP.GE.U32.AND P0, PT, R3, R102, PT ;  /* 0x000000660300720c */ /* 0x000fe40003f06070 */
[----:B------:R-:W-:Y:S02]  /*2ee0*/  ISETP.GE.AND.EX P1, PT, R94, RZ, PT, P1 ;  /* 0x000000ff5e00720c */ /* 0x000fe40003f26310 */
[----:B------:R-:W-:Y:S02]  /*2ef0*/  ISETP.GE.AND.EX P0, PT, R86, RZ, PT, P0 ;  /* 0x000000ff5600720c */ /* 0x000fe40003f06300 */
[----:B------:R-:W-:Y:S02]  /*2f00*/  LOP3.LUT R107, R107, 0x1, RZ, 0xc0, !PT ;  /* 0x000000016b6b7812 */ /* 0x000fe400078ec0ff */
[----:B------:R-:W-:Y:S02]  /*2f10*/  SEL R110, RZ, 0xffffffff, !P1 ;  /* 0xffffffffff6e7807 */ /* 0x000fe40004800000 */
[----:B------:R-:W-:-:S02]  /*2f20*/  SEL R119, RZ, 0xffffffff, !P0 ;  /* 0xffffffffff777807 */ /* 0x000fc40004000000 */
[----:B------:R-:W-:Y:S02]  /*2f30*/  ISETP.GE.U32.AND P1, PT, R7, R102, PT ;  /* 0x000000660700720c */ /* 0x000fe40003f26070 */
[----:B------:R-:W-:Y:S02]  /*2f40*/  ISETP.NE.U32.AND P0, PT, R89, R44, PT ;  /* 0x0000002c5900720c */ /* 0x000fe40003f05070 */
[----:B------:R-:W-:Y:S02]  /*2f50*/  ISETP.NE.U32.AND P5, PT, R107, 0x1, PT ;  /* 0x000000016b00780c */ /* 0x000fe40003fa5070 */
[----:B------:R-:W-:Y:S02]  /*2f60*/  SEL R107, RZ, 0xffffffff, !P2 ;  /* 0xffffffffff6b7807 */ /* 0x000fe40005000000 */
[----:B------:R-:W-:Y:S02]  /*2f70*/  ISETP.GE.AND.EX P1, PT, R83, RZ, PT, P1 ;  /* 0x000000ff5300720c */ /* 0x000fe40003f26310 */
[----:B------:R-:W-:-:S02]  /*2f80*/  ISETP.NE.U32.AND P2, PT, R15, R46, PT ;  /* 0x0000002e0f00720c */ /* 0x000fc40003f45070 */
[----:B------:R-:W-:Y:S02]  /*2f90*/  ISETP.NE.AND.EX P0, PT, R92, R45, PT, P0 ;  /* 0x0000002d5c00720c */ /* 0x000fe40003f05300 */
[----:B------:R-:W-:Y:S02]  /*2fa0*/  ISETP.GE.AND.EX P6, PT, R96, R43, PT, P6 ;  /* 0x0000002b6000720c */ /* 0x000fe40003fc6360 */
[----:B------:R-:W-:Y:S02]  /*2fb0*/  SEL R109, RZ, 0xffffffff, !P1 ;  /* 0xffffffffff6d7807 */ /* 0x000fe40004800000 */
[----:B------:R-:W-:Y:S02]  /*2fc0*/  ISETP.GE.U32.AND P4, PT, R89, R44, PT ;  /* 0x0000002c5900720c */ /* 0x000fe40003f86070 */
[----:B------:R-:W-:Y:S02]  /*2fd0*/  ISETP.NE.AND.EX P2, PT, R16, R47, PT, P2 ;  /* 0x0000002f1000720c */ /* 0x000fe40003f45320 */
[----:B---3--:R-:W-:-:S02]  /*2fe0*/  ISETP.NE.U32.AND P1, PT, R19, R48, PT ;  /* 0x000000301300720c */ /* 0x008fc40003f25070 */
[----:B------:R-:W-:Y:S02]  /*2ff0*/  @P3 SEL R110, RZ, 0xffffffff, !P6 ;  /* 0xffffffffff6e3807 */ /* 0x000fe40007000000 */
[----:B------:R-:W-:Y:S02]  /*3000*/  ISETP.GE.AND.EX P3, PT, R92, R45, PT, P4 ;  /* 0x0000002d5c00720c */ /* 0x000fe40003f66340 */
[----:B------:R-:W-:Y:S02]  /*3010*/  ISETP.GE.U32.AND P6, PT, R15, R46, PT ;  /* 0x0000002e0f00720c */ /* 0x000fe40003fc6070 */
[----:B------:R-:W-:Y:S02]  /*3020*/  ISETP.NE.U32.AND P4, PT, R21, R50, PT ;  /* 0x000000321500720c */ /* 0x000fe40003f85070 */
[----:B------:R-:W-:Y:S02]  /*3030*/  ISETP.NE.AND.EX P1, PT, R18, R49, PT, P1 ;  /* 0x000000311200720c */ /* 0x000fe40003f25310 */
[----:B------:R-:W-:-:S02]  /*3040*/  ISETP.GE.AND.EX P6, PT, R16, R47, PT, P6 ;  /* 0x0000002f1000720c */ /* 0x000fc40003fc6360 */
[----:B------:R-:W-:Y:S02]  /*3050*/  @P0 SEL R111, RZ, 0xffffffff, !P3 ;  /* 0xffffffffff6f0807 */ /* 0x000fe40005800000 */
[----:B------:R-:W-:Y:S02]  /*3060*/  ISETP.NE.AND.EX P4, PT, R20, R51, PT, P4 ;  /* 0x000000331400720c */ /* 0x000fe40003f85340 */
[----:B------:R-:W-:Y:S02]  /*3070*/  ISETP.GE.U32.AND P3, PT, R19, R48, PT ;  /* 0x000000301300720c */ /* 0x000fe40003f66070 */
[----:B------:R-:W-:Y:S02]  /*3080*/  @P2 SEL R113, RZ, 0xffffffff, !P6 ;  /* 0xffffffffff712807 */ /* 0x000fe40007000000 */
[----:B------:R-:W-:Y:S02]  /*3090*/  ISETP.NE.U32.AND P0, PT, R23, R52, PT ;  /* 0x000000341700720c */ /* 0x000fe40003f05070 */
[----:B------:R-:W-:-:S02]  /*30a0*/  ISETP.GE.U32.AND P6, PT, R21, R50, PT ;  /* 0x000000321500720c */ /* 0x000fc40003fc6070 */
[----:B------:R-:W-:Y:S02]  /*30b0*/  ISETP.GE.AND.EX P3, PT, R18, R49, PT, P3 ;  /* 0x000000311200720c */ /* 0x000fe40003f66330 */
[----:B------:R-:W-:Y:S02]  /*30c0*/  ISETP.NE.U32.AND P2, PT, R57, R54, PT ;  /* 0x000000363900720c */ /* 0x000fe40003f45070 */
[----:B------:R-:W-:Y:S02]  /*30d0*/  ISETP.NE.AND.EX P0, PT, R22, R53, PT, P0 ;  /* 0x000000351600720c */ /* 0x000fe40003f05300 */
[----:B------:R-:W-:Y:S02]  /*30e0*/  ISETP.GE.AND.EX P6, PT, R20, R51, PT, P6 ;  /* 0x000000331400720c */ /* 0x000fe40003fc6360 */
[----:B------:R-:W-:Y:S02]  /*30f0*/  @P1 SEL R119, RZ, 0xffffffff, !P3 ;  /* 0xffffffffff771807 */ /* 0x000fe40005800000 */
[----:B------:R-:W-:-:S02]  /*3100*/  ISETP.GE.U32.AND P1, PT, R23, R52, PT ;  /* 0x000000341700720c */ /* 0x000fc40003f26070 */
[----:B------:R-:W-:Y:S02]  /*3110*/  ISETP.NE.AND.EX P2, PT, R56, R55, PT, P2 ;  /* 0x000000373800720c */ /* 0x000fe40003f45320 */
[----:B------:R-:W-:Y:S02]  /*3120*/  @P4 SEL R107, RZ, 0xffffffff, !P6 ;  /* 0xffffffffff6b4807 */ /* 0x000fe40007000000 */
[----:B------:R-:W-:Y:S02]  /*3130*/  ISETP.GE.AND.EX P6, PT, R22, R53, PT, P1 ;  /* 0x000000351600720c */ /* 0x000fe40003fc6310 */
[----:B------:R-:W-:Y:S02]  /*3140*/  ISETP.GE.U32.AND P4, PT, R57, R54, PT ;  /* 0x000000363900720c */ /* 0x000fe40003f86070 */
[----:B----4-:R-:W-:Y:S02]  /*3150*/  ISETP.NE.U32.AND P1, PT, R59, R24, PT ;  /* 0x000000183b00720c */ /* 0x010fe40003f25070 */
[----:B------:R-:W-:-:S02]  /*3160*/  ISETP.GE.AND.EX P4, PT, R56, R55, PT, P4 ;  /* 0x000000373800720c */ /* 0x000fc40003f86340 */
[----:B------:R-:W-:Y:S02]  /*3170*/  ISETP.NE.AND.EX P1, PT, R58, R25, PT, P1 ;  /* 0x000000193a00720c */ /* 0x000fe40003f25310 */
[----:B------:R-:W-:Y:S02]  /*3180*/  @P0 SEL R108, RZ, 0xffffffff, !P6 ;  /* 0xffffffffff6c0807 */ /* 0x000fe40007000000 */
[----:B------:R-:W-:Y:S02]  /*3190*/  ISETP.GE.U32.AND P3, PT, R6, R101, PT ;  /* 0x000000650600720c */ /* 0x000fe40003f66070 */
[----:B------:R-:W-:Y:S02]  /*31a0*/  ISETP.NE.U32.AND P0, PT, R61, R26, PT ;  /* 0x0000001a3d00720c */ /* 0x000fe40003f05070 */
[----:B------:R-:W-:Y:S02]  /*31b0*/  @P2 SEL R109, RZ, 0xffffffff, !P4 ;  /* 0xffffffffff6d2807 */ /* 0x000fe40006000000 */
[----:B------:R-:W-:-:S02]  /*31c0*/  ISETP.GE.U32.AND P4, PT, R59, R24, PT ;  /* 0x000000183b00720c */ /* 0x000fc40003f86070 */
[----:B------:R-:W-:Y:S02]  /*31d0*/  LOP3.LUT R110, R110, 0x1, RZ, 0xc0, !PT ;  /* 0x000000016e6e7812 */ /* 0x000fe400078ec0ff */
[----:B------:R-:W-:Y:S02]  /*31e0*/  ISETP.GE.AND.EX P3, PT, R82, RZ, PT, P3 ;  /* 0x000000ff5200720c */ /* 0x000fe40003f66330 */
[----:B------:R-:W-:Y:S02]  /*31f0*/  ISETP.NE.AND.EX P0, PT, R60, R27, PT, P0 ;  /* 0x0000001b3c00720c */ /* 0x000fe40003f05300 */
[----:B------:R-:W-:Y:S02]  /*3200*/  ISETP.GE.U32.AND P2, PT, R8, R101, PT ;  /* 0x000000650800720c */ /* 0x000fe40003f46070 */
[----:B------:R-:W-:Y:S02]  /*3210*/  ISETP.GE.AND.EX P4, PT, R58, R25, PT, P4 ;  /* 0x000000193a00720c */ /* 0x000fe40003f86340 */
[----:B------:R-:W-:-:S02]  /*3220*/  ISETP.NE.U32.AND P6, PT, R110, 0x1, PT ;  /* 0x000000016e00780c */ /* 0x000fc40003fc5070 */
[----:B------:R-:W-:Y:S02]  /*3230*/  SEL R110, RZ, 0xffffffff, !P3 ;  /* 0xffffffffff6e7807 */ /* 0x000fe40005800000 */
[----:B------:R-:W-:Y:S02]  /*3240*/  ISETP.GE.AND.EX P2, PT, R81, RZ, PT, P2 ;  /* 0x000000ff5100720c */ /* 0x000fe40003f46320 */
[----:B------:R-:W-:Y:S02]  /*3250*/  ISETP.GE.U32.AND P3, PT, R61, R26, PT ;  /* 0x0000001a3d00720c */ /* 0x000fe40003f66070 */
[----:B------:R-:W-:Y:S02]  /*3260*/  @P1 SEL R110, RZ, 0xffffffff, !P4 ;  /* 0xffffffffff6e1807 */ /* 0x000fe40006000000 */
[----:B------:R-:W-:Y:S02]  /*3270*/  ISETP.NE.U32.AND P1, PT, R63, R28, PT ;  /* 0x0000001c3f00720c */ /* 0x000fe40003f25070 */
[----:B------:R-:W-:-:S02]  /*3280*/  SEL R112, RZ, 0xffffffff, !P2 ;  /* 0xffffffffff707807 */ /* 0x000fc40005000000 */
[----:B------:R-:W-:Y:S02]  /*3290*/  ISETP.GE.AND.EX P3, PT, R60, R27, PT, P3 ;  /* 0x0000001b3c00720c */ /* 0x000fe40003f66330 */
[----:B------:R-:W-:Y:S02]  /*32a0*/  ISETP.NE.AND.EX P1, PT, R62, R29, PT, P1 ;  /* 0x0000001d3e00720c */ /* 0x000fe40003f25310 */
[----:B------:R-:W-:Y:S02]  /*32b0*/  ISETP.GE.U32.AND P2, PT, R9, R101, PT ;  /* 0x000000650900720c */ /* 0x000fe40003f46070 */
[----:B------:R-:W-:Y:S02]  /*32c0*/  @P0 SEL R112, RZ, 0xffffffff, !P3 ;  /* 0xffffffffff700807 */ /* 0x000fe40005800000 */
[----:B------:R-:W-:Y:S02]  /*32d0*/  LOP3.LUT R111, R111, 0x1, RZ, 0xc0, !PT ;  /* 0x000000016f6f7812 */ /* 0x000fe400078ec0ff */
[----:B------:R-:W-:-:S02]  /*32e0*/  ISETP.GE.AND.EX P3, PT, R80, RZ, PT, P2 ;  /* 0x000000ff5000720c */ /* 0x000fc40003f66320 */
[----:B------:R-:W-:Y:S02]  /*32f0*/  ISETP.GE.U32.AND P0, PT, R63, R28, PT ;  /* 0x0000001c3f00720c */ /* 0x000fe40003f06070 */
[----:B------:R-:W-:Y:S02]  /*3300*/  ISETP.NE.U32.AND P2, PT, R65, R30, PT ;  /* 0x0000001e4100720c */ /* 0x000fe40003f45070 */
[----:B------:R-:W-:Y:S02]  /*3310*/  ISETP.NE.U32.AND P4, PT, R111, 0x1, PT ;  /* 0x000000016f00780c */ /* 0x000fe40003f85070 */
[----:B------:R-:W-:Y:S02]  /*3320*/  ISETP.GE.AND.EX P0, PT, R62, R29, PT, P0 ;  /* 0x0000001d3e00720c */ /* 0x000fe40003f06300 */
[----:B------:R-:W-:Y:S02]  /*3330*/  SEL R111, RZ, 0xffffffff, !P3 ;  /* 0xffffffffff6f7807 */ /* 0x000fe40005800000 */
[----:B------:R-:W-:-:S02]  /*3340*/  ISETP.NE.AND.EX P2, PT, R64, R31, PT, P2 ;  /* 0x0000001f4000720c */ /* 0x000fc40003f45320 */
[----:B------:R-:W-:Y:S02]  /*3350*/  ISETP.GE.U32.AND P3, PT, R10, R101, PT ;  /* 0x000000650a00720c */ /* 0x000fe40003f66070 */
[----:B------:R-:W-:Y:S02]  /*3360*/  @P1 SEL R111, RZ, 0xffffffff, !P0 ;  /* 0xffffffffff6f1807 */ /* 0x000fe40004000000 */
[----:B------:R-:W-:Y:S02]  /*3370*/  ISETP.GE.U32.AND P0, PT, R65, R30, PT ;  /* 0x0000001e4100720c */ /* 0x000fe40003f06070 */
[----:B------:R-:W-:Y:S02]  /*3380*/  ISETP.GE.AND.EX P3, PT, R79, RZ, PT, P3 ;  /* 0x000000ff4f00720c */ /* 0x000fe40003f66330 */
[----:B------:R-:W-:Y:S02]  /*3390*/  ISETP.GE.AND.EX P0, PT, R64, R31, PT, P0 ;  /* 0x0000001f4000720c */ /* 0x000fe40003f06300 */
[----:B------:R-:W-:-:S02]  /*33a0*/  SEL R118, RZ, 0xffffffff, !P3 ;  /* 0xffffffffff767807 */ /* 0x000fc40005800000 */
[----:B-----5:R-:W-:Y:S02]  /*33b0*/  ISETP.NE.U32.AND P3, PT, R67, R32, PT ;  /* 0x000000204300720c */ /* 0x020fe40003f65070 */
[----:B------:R-:W-:Y:S02]  /*33c0*/  @P2 SEL R118, RZ, 0xffffffff, !P0 ;  /* 0xffffffffff762807 */ /* 0x000fe40004000000 */
[----:B------:R-:W-:Y:S02]  /*33d0*/  ISETP.GE.U32.AND P0, PT, R11, R103, PT ;  /* 0x000000670b00720c */ /* 0x000fe40003f06070 */
[----:B------:R-:W-:Y:S02]  /*33e0*/  ISETP.NE.AND.EX P2, PT, R66, R33, PT, P3 ;  /* 0x000000214200720c */ /* 0x000fe40003f45330 */
[----:B------:R-:W-:Y:S02]  /*33f0*/  LOP3.LUT R113, R113, 0x1, RZ, 0xc0, !PT ;  /* 0x0000000171717812 */ /* 0x000fe400078ec0ff */
[----:B------:R-:W-:-:S02]  /*3400*/  ISETP.GE.AND.EX P3, PT, R78, RZ, PT, P0 ;  /* 0x000000ff4e00720c */ /* 0x000fc40003f66300 */
[----:B------:R-:W-:Y:S02]  /*3410*/  ISETP.GE.U32.AND P0, PT, R67, R32, PT ;  /* 0x000000204300720c */ /* 0x000fe40003f06070 */
[----:B------:R-:W-:Y:S02]  /*3420*/  ISETP.NE.U32.AND P1, PT, R113, 0x1, PT ;  /* 0x000000017100780c */ /* 0x000fe40003f25070 */
[----:B------:R-:W-:Y:S02]  /*3430*/  ISETP.GE.AND.EX P0, PT, R66, R33, PT, P0 ;  /* 0x000000214200720c */ /* 0x000fe40003f06300 */
[----:B------:R-:W-:Y:S02]  /*3440*/  SEL R113, RZ, 0xffffffff, !P3 ;  /* 0xffffffffff717807 */ /* 0x000fe40005800000 */
[----:B------:R-:W-:Y:S02]  /*3450*/  ISETP.NE.U32.AND P3, PT, R69, R34, PT ;  /* 0x000000224500720c */ /* 0x000fe40003f65070 */
[----:B------:R-:W-:-:S02]  /*3460*/  @P2 SEL R113, RZ, 0xffffffff, !P0 ;  /* 0xffffffffff712807 */ /* 0x000fc40004000000 */
[----:B------:R-:W-:Y:S02]  /*3470*/  ISETP.GE.U32.AND P2, PT, R12, R103, PT ;  /* 0x000000670c00720c */ /* 0x000fe40003f46070 */
[CC--:B------:R-:W-:Y:S02]  /*3480*/  ISETP.NE.AND.EX P0, PT, R68.reuse, R35.reuse, PT, P3 ;  /* 0x000000234400720c */ /* 0x0c0fe40003f05330 */
[----:B------:R-:W-:Y:S02]  /*3490*/  ISETP.GE.AND.EX P3, PT, R77, RZ, PT, P2 ;  /* 0x000000ff4d00720c */ /* 0x000fe40003f66320 */
[----:B------:R-:W-:Y:S02]  /*34a0*/  ISETP.GE.U32.AND P2, PT, R69, R34, PT ;  /* 0x000000224500720c */ /* 0x000fe40003f46070 */
[----:B------:R-:W-:Y:S02]  /*34b0*/  SEL R117, RZ, 0xffffffff, !P3 ;  /* 0xffffffffff757807 */ /* 0x000fe40005800000 */
[----:B------:R-:W-:-:S02]  /*34c0*/  ISETP.GE.AND.EX P2, PT, R68, R35, PT, P2 ;  /* 0x000000234400720c */ /* 0x000fc40003f46320 */
[----:B------:R-:W-:Y:S02]  /*34d0*/  ISETP.NE.U32.AND P3, PT, R71, R36, PT ;  /* 0x000000244700720c */ /* 0x000fe40003f65070 */
[----:B------:R-:W-:Y:S02]  /*34e0*/  SEL R98, R99, R98, !P5 ;  /* 0x0000006263627207 */ /* 0x000fe40006800000 */
[----:B------:R-:W-:Y:S02]  /*34f0*/  @P0 SEL R117, RZ, 0xffffffff, !P2 ;  /* 0xffffffffff750807 */ /* 0x000fe40005000000 */
[----:B------:R-:W-:Y:S02]  /*3500*/  ISETP.NE.AND.EX P3, PT, R70, R37, PT, P3 ;  /* 0x000000254600720c */ /* 0x000fe40003f65330 */
[----:B------:R-:W-:Y:S02]  /*3510*/  ISETP.GE.U32.AND P0, PT, R13, R103, PT ;  /* 0x000000670d00720c */ /* 0x000fe40003f06070 */
[----:B------:R-:W-:-:S02]  /*3520*/  ISETP.GE.U32.AND P2, PT, R71, R36, PT ;  /* 0x000000244700720c */ /* 0x000fc40003f46070 */
[----:B------:R-:W-:Y:S02]  /*3530*/  ISETP.GE.AND.EX P0, PT, R76, RZ, PT, P0 ;  /* 0x000000ff4c00720c */ /* 0x000fe40003f06300 */
[----:B------:R-:W-:Y:S02]  /*3540*/  ISETP.GE.AND.EX P2, PT, R70, R37, PT, P2 ;  /* 0x000000254600720c */ /* 0x000fe40003f46320 */
[----:B------:R-:W-:Y:S02]  /*3550*/  SEL R116, RZ, 0xffffffff, !P0 ;  /* 0xffffffffff747807 */ /* 0x000fe40004000000 */
[----:B------:R-:W-:Y:S02]  /*3560*/  ISETP.NE.U32.AND P0, PT, R73, R38, PT ;  /* 0x000000264900720c */ /* 0x000fe40003f05070 */
[----:B------:R-:W-:Y:S02]  /*3570*/  @P3 SEL R116, RZ, 0xffffffff, !P2 ;  /* 0xffffffffff743807 */ /* 0x000fe40005000000 */
[----:B------:R-:W-:-:S02]  /*3580*/  ISETP.NE.AND.EX P0, PT, R72, R39, PT, P0 ;  /* 0x000000274800720c */ /* 0x000fc40003f05300 */
[----:B------:R-:W-:Y:S02]  /*3590*/  ISETP.GE.U32.AND P3, PT, R14, R103, PT ;  /* 0x000000670e00720c */ /* 0x000fe40003f66070 */
[C---:B------:R-:W-:Y:S02]  /*35a0*/  SEL R91, R99.reuse, R91, !P6 ;  /* 0x0000005b635b7207 */ /* 0x040fe40007000000 */
[C---:B------:R-:W-:Y:S02]  /*35b0*/  SEL R90, R99.reuse, R90, !P4 ;  /* 0x0000005a635a7207 */ /* 0x040fe40006000000 */
[----:B------:R-:W-:Y:S02]  /*35c0*/  SEL R0, R99, R0, !P1 ;  /* 0x0000000063007207 */ /* 0x000fe40004800000 */
[----:B------:R-:W-:Y:S02]  /*35d0*/  ISETP.GE.AND.EX P3, PT, R75, RZ, PT, P3 ;  /* 0x000000ff4b00720c */ /* 0x000fe40003f66330 */
[----:B------:R-:W-:-:S02]  /*35e0*/  ISETP.GE.U32.AND P2, PT, R73, R38, PT ;  /* 0x000000264900720c */ /* 0x000fc40003f46070 */
[----:B------:R-:W-:Y:S02]  /*35f0*/  LOP3.LUT R99, R119, 0x1, RZ, 0xc0, !PT ;  /* 0x0000000177637812 */ /* 0x000fe400078ec0ff */
[----:B------:R-:W-:Y:S02]  /*3600*/  SEL R119, RZ, 0xffffffff, !P3 ;  /* 0xffffffffff777807 */ /* 0x000fe40005800000 */
[----:B------:R-:W-:Y:S02]  /*3610*/  ISETP.GE.AND.EX P2, PT, R72, R39, PT, P2 ;  /* 0x000000274800720c */ /* 0x000fe40003f46320 */
[----:B------:R-:W-:Y:S01]  /*3620*/  ISETP.NE.U32.AND P3, PT, R99, 0x1, PT ;  /* 0x000000016300780c */ /* 0x000fe20003f65070 */
[----:B------:R-:W-:Y:S01]  /*3630*/  IMAD.IADD R99, R103, 0x1, R74 ;  /* 0x0000000167637824 */ /* 0x000fe200078e024a */
[----:B------:R-:W-:Y:S02]  /*3640*/  LOP3.LUT R107, R107, 0x1, RZ, 0xc0, !PT ;  /* 0x000000016b6b7812 */ /* 0x000fe400078ec0ff */
[----:B------:R-:W-:-:S02]  /*3650*/  @P0 SEL R119, RZ, 0xffffffff, !P2 ;  /* 0xffffffffff770807 */ /* 0x000fc40005000000 */
[----:B------:R-:W-:Y:S01]  /*3660*/  ISETP.NE.U32.AND P0, PT, R107, 0x1, PT ;  /* 0x000000016b00780c */ /* 0x000fe20003f05070 */
[----:B------:R-:W-:Y:S01]  /*3670*/  IMAD R107, R74, 0x3, R99 ;  /* 0x000000034a6b7824 */ /* 0x000fe200078e0263 */
[----:B------:R-:W-:Y:S02]  /*3680*/  SEL R93, R42, R93, !P6 ;  /* 0x0000005d2a5d7207 */ /* 0x000fe40007000000 */
[----:B------:R-:W-:Y:S02]  /*3690*/  SEL R96, R43, R96, !P6 ;  /* 0x000000602b607207 */ /* 0x000fe40007000000 */
[----:B------:R-:W-:Y:S02]  /*36a0*/  SEL R94, R94, RZ, P6 ;  /* 0x000000ff5e5e7207 */ /* 0x000fe40003000000 */
[----:B------:R-:W-:Y:S02]  /*36b0*/  ISETP.GE.U32.AND P6, PT, R107, R106, PT ;  /* 0x0000006a6b00720c */ /* 0x000fe40003fc6070 */
[----:B------:R-:W-:-:S02]  /*36c0*/  LOP3.LUT R108, R108, 0x1, RZ, 0xc0, !PT ;  /* 0x000000016c6c7812 */ /* 0x000fc400078ec0ff */
[----:B------:R-:W-:Y:S02]  /*36d0*/  LOP3.LUT R109, R109, 0x1, RZ, 0xc0, !PT ;  /* 0x000000016d6d7812 */ /* 0x000fe400078ec0ff */
[----:B------:R-:W-:Y:S02]  /*36e0*/  LOP3.LUT R110, R110, 0x1, RZ, 0xc0, !PT ;  /* 0x000000016e6e7812 */ /* 0x000fe400078ec0ff */
[----:B------:R-:W-:Y:S02]  /*36f0*/  LOP3.LUT R112, R112, 0x1, RZ, 0xc0, !PT ;  /* 0x0000000170707812 */ /* 0x000fe400078ec0ff */
        /* <DEDUP_REMOVED lines=8> */
[----:B------:R-:W-:-:S02]  /*3780*/  SEL R88, R88, RZ, P1 ;  /* 0x000000ff58587207 */ /* 0x000fc40000800000 */
[----:B------:R-:W-:Y:S02]  /*3790*/  ISETP.NE.U32.AND P2, PT, R108, 0x1, PT ;  /* 0x000000016c00780c */ /* 0x000fe40003f45070 */
[----:B------:R-:W-:Y:S02]  /*37a0*/  ISETP.NE.U32.AND P5, PT, R109, 0x1, PT ;  /* 0x000000016d00780c */ /* 0x000fe40003fa5070 */
[----:B------:R-:W-:Y:S02]  /*37b0*/  ISETP.NE.U32.AND P4, PT, R110, 0x1, PT ;  /* 0x000000016e00780c */ /* 0x000fe40003f85070 */
[----:B------:R-:W-:Y:S02]  /*37c0*/  ISETP.NE.U32.AND P1, PT, R112, 0x1, PT ;  /* 0x000000017000780c */ /* 0x000fe40003f25070 */
[----:B------:R-:W-:Y:S02]  /*37d0*/  LOP3.LUT R111, R111, 0x1, RZ, 0xc0, !PT ;  /* 0x000000016f6f7812 */ /* 0x000fe400078ec0ff */
[----:B------:R-:W-:-:S02]  /*37e0*/  LOP3.LUT R118, R118, 0x1, RZ, 0xc0, !PT ;  /* 0x0000000176767812 */ /* 0x000fc400078ec0ff */
[----:B------:R-:W-:Y:S02]  /*37f0*/  LOP3.LUT R113, R113, 0x1, RZ, 0xc0, !PT ;  /* 0x0000000171717812 */ /* 0x000fe400078ec0ff */
[----:B------:R-:W-:Y:S02]  /*3800*/  LOP3.LUT R117, R117, 0x1, RZ, 0xc0, !PT ;  /* 0x0000000175757812 */ /* 0x000fe400078ec0ff */
[----:B------:R-:W-:Y:S02]  /*3810*/  LOP3.LUT R116, R116, 0x1, RZ, 0xc0, !PT ;  /* 0x0000000174747812 */ /* 0x000fe400078ec0ff */
[----:B------:R-:W-:Y:S02]  /*3820*/  LOP3.LUT R119, R119, 0x1, RZ, 0xc0, !PT ;  /* 0x0000000177777812 */ /* 0x000fe400078ec0ff */
        /* <DEDUP_REMOVED lines=10> */
[C---:B------:R-:W-:Y:S02]  /*38d0*/  SEL R6, R101.reuse, R6, !P4 ;  /* 0x0000000665067207 */ /* 0x040fe40006000000 */
[----:B------:R-:W-:Y:S02]  /*38e0*/  SEL R8, R101, R8, !P1 ;  /* 0x0000000865087207 */ /* 0x000fe40004800000 */
        /* <DEDUP_REMOVED lines=12> */
[----:B------:R-:W-:Y:S02]  /*39b0*/  ISETP.NE.U32.AND P3, PT, R111, 0x1, PT ;  /* 0x000000016f00780c */ /* 0x000fe40003f65070 */
[----:B------:R-:W-:-:S02]  /*39c0*/  ISETP.NE.U32.AND P0, PT, R118, 0x1, PT ;  /* 0x000000017600780c */ /* 0x000fc40003f05070 */
[----:B------:R-:W-:Y:S02]  /*39d0*/  ISETP.NE.U32.AND P2, PT, R113, 0x1, PT ;  /* 0x000000017100780c */ /* 0x000fe40003f45070 */
[----:B------:R-:W-:Y:S02]  /*39e0*/  ISETP.NE.U32.AND P5, PT, R117, 0x1, PT ;  /* 0x000000017500780c */ /* 0x000fe40003fa5070 */
[----:B------:R-:W-:Y:S02]  /*39f0*/  ISETP.NE.U32.AND P4, PT, R116, 0x1, PT ;  /* 0x000000017400780c */ /* 0x000fe40003f85070 */
[----:B------:R-:W-:Y:S02]  /*3a00*/  ISETP.NE.U32.AND P1, PT, R119, 0x1, PT ;  /* 0x000000017700780c */ /* 0x000fe40003f25070 */
[C---:B------:R-:W-:Y:S02]  /*3a10*/  SEL R9, R101.reuse, R9, !P3 ;  /* 0x0000000965097207 */ /* 0x040fe40005800000 */
[----:B------:R-:W-:-:S02]  /*3a20*/  SEL R10, R101, R10, !P0 ;  /* 0x0000000a650a7207 */ /* 0x000fc40004000000 */
[C---:B------:R-:W-:Y:S02]  /*3a30*/  SEL R11, R103.reuse, R11, !P2 ;  /* 0x0000000b670b7207 */ /* 0x040fe40005000000 */
[C---:B------:R-:W-:Y:S02]  /*3a40*/  SEL R12, R103.reuse, R12, !P5 ;  /* 0x0000000c670c7207 */ /* 0x040fe40006800000 */
        /* <DEDUP_REMOVED lines=19> */
[----:B------:R-:W-:Y:S01]  /*3b80*/  SEL R75, R75, RZ, P1 ;  /* 0x000000ff4b4b7207 */ /* 0x000fe20000800000 */
[----:B------:R-:W-:Y:S06]  /*3b90*/  @!P6 BRA `(.L_x_2699) ;  /* 0xfffffff00034e947 */ /* 0x000fec000383ffff */
[----:B------:R-:W-:Y:S05]  /*3ba0*/  BSYNC.RECONVERGENT B1 ;  /* 0x0000000000017941 */ /* 0x000fea0003800200 */
.L_x_2698:
[----:B------:R-:W-:Y:S05]  /*3bb0*/  BSYNC.RECONVERGENT B0 ;  /* 0x0000000000007941 */ /* 0x000fea0003800200 */
.L_x_2697:
[----:B------:R-:W-:Y:S01]  /*3bc0*/  ISETP.GE.U32.AND P1, PT, R99, R106, PT ;  /* 0x0000006a6300720c */ /* 0x000fe20003f26070 */
[----:B------:R-:W-:-:S12]  /*3bd0*/  BSSY.RECONVERGENT B0, `(.L_x_2700) ;  /* 0x0000016000007945 */ /* 0x000fd80003800200 */
[----:B------:R-:W-:Y:S05]  /*3be0*/  @P1 BRA `(.L_x_2701) ;  /* 0x0000000000501947 */ /* 0x000fea0003800000 */
[----:B------:R-:W-:-:S05]  /*3bf0*/  SHF.R.U32.HI R41, RZ, 0x2, R99 ;  /* 0x00000002ff297819 */ /* 0x000fca0000011663 */
[----:B------:R-:W-:-:S06]  /*3c00*/  IMAD.WIDE.U32 R40, R41, 0x20, R104 ;  /* 0x0000002029287825 */ /* 0x000fcc00078e0068 */
[----:B------:R-:W5:Y:S01]  /*3c10*/  LDG.E.ENL2.256 R44, R40, desc[UR36][R40.64] ;  /* 0xfe0000242828797e */ /* 0x000f62000812192c */
[----:B------:R-:W-:-:S05]  /*3c20*/  IMAD.IADD R101, R99, 0x1, R74 ;  /* 0x0000000163657824 */ /* 0x000fca00078e024a */
[----:B------:R-:W-:-:S13]  /*3c30*/  ISETP.GE.U32.AND P0, PT, R101, R106, PT ;  /* 0x0000006a6500720c */ /* 0x000fda0003f06070 */
[----:B------:R-:W-:Y:S05]  /*3c40*/  @P0 BRA `(.L_x_2701) ;  /* 0x0000000000380947 */ /* 0x000fea0003800000 */
[----:B------:R-:W-:-:S05]  /*3c50*/  SHF.R.U32.HI R49, RZ, 0x2, R101 ;  /* 0x00000002ff317819 */ /* 0x000fca0000011665 */
[----:B------:R-:W-:-:S06]  /*3c60*/  IMAD.WIDE.U32 R48, R49, 0x20, R104 ;  /* 0x0000002031307825 */ /* 0x000fcc00078e0068 */
[----:B------:R-:W5:Y:S01]  /*3c70*/  LDG.E.ENL2.256 R52, R48, desc[UR36][R48.64] ;  /* 0xfe0000243030797e */ /* 0x000f620008121934 */
        /* <DEDUP_REMOVED lines=9> */
[----:B------:R-:W5:Y:S04]  /*3d10*/  LDG.E.ENL2.256 R28, R24, desc[UR36][R24.64] ;  /* 0xfe0000241818797e */ /* 0x000f68000812191c */
[----:B------:R0:W5:Y:S02]  /*3d20*/  @!P0 LDG.E.ENL2.256 R36, R32, desc[UR36][R104.64] ;  /* 0xfe0000246820897e */ /* 0x0001640008121924 */
.L_x_2701:
[----:B------:R-:W-:Y:S05]  /*3d30*/  BSYNC.RECONVERGENT B0 ;  /* 0x0000000000007941 */ /* 0x000fea0003800200 */
.L_x_2700:
[----:B------:R-:W-:Y:S04]  /*3d40*/  BSSY.RECONVERGENT B0, `(.L_x_2702) ;  /* 0x00000eb000007945 */ /* 0x000fe80003800200 */
[----:B------:R-:W-:Y:S05]  /*3d50*/  @P1 BRA `(.L_x_2703) ;  /* 0x0000000c00a41947 */ /* 0x000fea0003800000 */
[----:B-----5:R-:W-:Y:S02]  /*3d60*/  ISETP.GE.U32.AND P2, PT, R97, R40, PT ;  /* 0x000000286100720c */ /* 0x020fe40003f46070 */
[----:B------:R-:W-:Y:S02]  /*3d70*/  ISETP.GE.U32.AND P5, PT, R93, R42, PT ;  /* 0x0000002a5d00720c */ /* 0x000fe40003fa6070 */
[----:B------:R-:W-:Y:S02]  /*3d80*/  ISETP.GE.AND.EX P2, PT, R100, R41, PT, P2 ;  /* 0x000000296400720c */ /* 0x000fe40003f46320 */
[----:B------:R-:W-:Y:S02]  /*3d90*/  ISETP.NE.U32.AND P1, PT, R97, R40, PT ;  /* 0x000000286100720c */ /* 0x000fe40003f25070 */
[----:B------:R-:W-:Y:S02]  /*3da0*/  SEL R101, RZ, 0xffffffff, !P2 ;  /* 0xffffffffff657807 */ /* 0x000fe40005000000 */
[----:B------:R-:W-:-:S02]  /*3db0*/  ISETP.NE.U32.AND P2, PT, R89, R44, PT ;  /* 0x0000002c5900720c */ /* 0x000fc40003f45070 */
[----:B------:R-:W-:Y:S02]  /*3dc0*/  ISETP.GE.AND.EX P5, PT, R96, R43, PT, P5 ;  /* 0x0000002b6000720c */ /* 0x000fe40003fa6350 */
[----:B------:R-:W-:Y:S02]  /*3dd0*/  ISETP.NE.AND.EX P2, PT, R92, R45, PT, P2 ;  /* 0x0000002d5c00720c */ /* 0x000fe40003f45320 */
[----:B------:R-:W-:Y:S02]  /*3de0*/  ISETP.NE.AND.EX P1, PT, R100, R41, PT, P1 ;  /* 0x000000296400720c */ /* 0x000fe40003f25310 */
[----:B------:R-:W-:Y:S02]  /*3df0*/  ISETP.GE.U32.AND P3, PT, R89, R44, PT ;  /* 0x0000002c5900720c */ /* 0x000fe40003f66070 */
[----:B------:R-:W-:Y:S02]  /*3e00*/  SEL R102, RZ, 0xffffffff, !P5 ;  /* 0xffffffffff667807 */ /* 0x000fe40006800000 */
[----:B------:R-:W-:-:S02]  /*3e10*/  ISETP.GE.U32.AND P5, PT, R90, R99, PT ;  /* 0x000000635a00720c */ /* 0x000fc40003fa6070 */
[----:B------:R-:W-:Y:S02]  /*3e20*/  ISETP.GE.U32.AND P6, PT, R98, R99, PT ;  /* 0x000000636200720c */ /* 0x000fe40003fc6070 */
[----:B------:R-:W-:Y:S02]  /*3e30*/  ISETP.GE.AND.EX P3, PT, R92, R45, PT, P3 ;  /* 0x0000002d5c00720c */ /* 0x000fe40003f66330 */
[----:B------:R-:W-:Y:S02]  /*3e40*/  ISETP.GE.AND.EX P5, PT, R87, RZ, PT, P5 ;  /* 0x000000ff5700720c */ /* 0x000fe40003fa6350 */
[----:B------:R-:W-:Y:S02]  /*3e50*/  ISETP.GE.AND.EX P6, PT, R95, RZ, PT, P6 ;  /* 0x000000ff5f00720c */ /* 0x000fe40003fc6360 */
[----:B------:R-:W-:Y:S02]  /*3e60*/  SEL R103, RZ, 0xffffffff, !P3 ;  /* 0xffffffffff677807 */ /* 0x000fe40005800000 */
[----:B------:R-:W-:-:S02]  /*3e70*/  ISETP.NE.U32.AND P4, PT, R93, R42, PT ;  /* 0x0000002a5d00720c */ /* 0x000fc40003f85070 */
[----:B------:R-:W-:Y:S02]  /*3e80*/  @!P2 SEL R103, RZ, 0xffffffff, !P5 ;  /* 0xffffffffff67a807 */ /* 0x000fe40006800000 */
[----:B------:R-:W-:Y:S02]  /*3e90*/  @!P1 SEL R101, RZ, 0xffffffff, !P6 ;  /* 0xffffffffff659807 */ /* 0x000fe40007000000 */
[----:B------:R-:W-:Y:S02]  /*3ea0*/  ISETP.NE.U32.AND P6, PT, R15, R46, PT ;  /* 0x0000002e0f00720c */ /* 0x000fe40003fc5070 */
[----:B------:R-:W-:Y:S02]  /*3eb0*/  ISETP.NE.AND.EX P4, PT, R96, R43, PT, P4 ;  /* 0x0000002b6000720c */ /* 0x000fe40003f85340 */
[----:B------:R-:W-:Y:S02]  /*3ec0*/  LOP3.LUT R103, R103, 0x1, RZ, 0xc0, !PT ;  /* 0x0000000167677812 */ /* 0x000fe400078ec0ff */
[----:B------:R-:W-:-:S02]  /*3ed0*/  ISETP.NE.AND.EX P6, PT, R16, R47, PT, P6 ;  /* 0x0000002f1000720c */ /* 0x000fc40003fc5360 */
[----:B------:R-:W-:Y:S02]  /*3ee0*/  ISETP.NE.U32.AND P2, PT, R103, 0x1, PT ;  /* 0x000000016700780c */ /* 0x000fe40003f45070 */
[----:B------:R-:W-:Y:S02]  /*3ef0*/  ISETP.GE.U32.AND P0, PT, R91, R99, PT ;  /* 0x000000635b00720c */ /* 0x000fe40003f06070 */
[----:B------:R-:W-:Y:S02]  /*3f00*/  ISETP.GE.U32.AND P1, PT, R15, R46, PT ;  /* 0x0000002e0f00720c */ /* 0x000fe40003f26070 */
[----:B------:R-:W-:Y:S01]  /*3f10*/  SEL R89, R44, R89, !P2 ;  /* 0x000000592c597207 */ /* 0x000fe20005000000 */
[----:B------:R-:W-:Y:S01]  /*3f20*/  IMAD.IADD R44, R99, 0x1, R74 ;  /* 0x00000001632c7824 */ /* 0x000fe200078e024a */
[----:B------:R-:W-:Y:S02]  /*3f30*/  ISETP.GE.U32.AND P3, PT, R0, R99, PT ;  /* 0x000000630000720c */ /* 0x000fe40003f66070 */
[----:B------:R-:W-:-:S02]  /*3f40*/  ISETP.GE.AND.EX P0, PT, R94, RZ, PT, P0 ;  /* 0x000000ff5e00720c */ /* 0x000fc40003f06300 */
[----:B------:R-:W-:Y:S02]  /*3f50*/  ISETP.GE.AND.EX P1, PT, R16, R47, PT, P1 ;  /* 0x0000002f1000720c */ /* 0x000fe40003f26310 */
[----:B------:R-:W-:Y:S02]  /*3f60*/  ISETP.GE.AND.EX P3, PT, R88, RZ, PT, P3 ;  /* 0x000000ff5800720c */ /* 0x000fe40003f66330 */
[----:B------:R-:W-:Y:S02]  /*3f70*/  @!P4 SEL R102, RZ, 0xffffffff, !P0 ;  /* 0xffffffffff66c807 */ /* 0x000fe40004000000 */
[----:B------:R-:W-:Y:S02]  /*3f80*/  ISETP.GE.U32.AND P4, PT, R44, R106, PT ;  /* 0x0000006a2c00720c */ /* 0x000fe40003f86070 */
[----:B0-----:R-:W-:Y:S02]  /*3f90*/  SEL R104, RZ, 0xffffffff, !P1 ;  /* 0xffffffffff687807 */ /* 0x001fe40004800000 */
        /* <DEDUP_REMOVED lines=14> */
[C---:B------:R-:W-:Y:S02]  /*4080*/  SEL R98, R99.reuse, R98, !P0 ;  /* 0x0000006263627207 */ /* 0x040fe40004000000 */
[C---:B------:R-:W-:Y:S02]  /*4090*/  SEL R91, R99.reuse, R91, !P1 ;  /* 0x0000005b635b7207 */ /* 0x040fe40004800000 */
[C---:B------:R-:W-:Y:S02]  /*40a0*/  SEL R90, R99.reuse, R90, !P2 ;  /* 0x0000005a635a7207 */ /* 0x040fe40005000000 */
[----:B------:R-:W-:Y:S02]  /*40b0*/  SEL R0, R99, R0, !P3 ;  /* 0x0000000063007207 */ /* 0x000fe40005800000 */
[----:B------:R-:W-:-:S02]  /*40c0*/  SEL R95, R95, RZ, P0 ;  /* 0x000000ff5f5f7207 */ /* 0x000fc40000000000 */
[----:B------:R-:W-:Y:S02]  /*40d0*/  SEL R94, R94, RZ, P1 ;  /* 0x000000ff5e5e7207 */ /* 0x000fe40000800000 */
[----:B------:R-:W-:Y:S02]  /*40e0*/  SEL R87, R87, RZ, P2 ;  /* 0x000000ff57577207 */ /* 0x000fe40001000000 */
[----:B------:R-:W-:Y:S01]  /*40f0*/  SEL R88, R88, RZ, P3 ;  /* 0x000000ff58587207 */ /* 0x000fe20001800000 */
[----:B------:R-:W-:Y:S06]  /*4100*/  @P4 BRA `(.L_x_2703) ;  /* 0x0000000800b84947 */ /* 0x000fec0003800000 */
[CC--:B------:R-:W-:Y:S01]  /*4110*/  ISETP.NE.U32.AND P1, PT, R19.reuse, R48.reuse, PT ;  /* 0x000000301300720c */ /* 0x0c0fe20003f25070 */
[----:B------:R-:W-:Y:S01]  /*4120*/  IMAD.IADD R45, R44, 0x1, R74 ;  /* 0x000000012c2d7824 */ /* 0x000fe200078e024a */
[----:B------:R-:W-:Y:S02]  /*4130*/  ISETP.GE.U32.AND P2, PT, R19, R48, PT ;  /* 0x000000301300720c */ /* 0x000fe40003f46070 */
[CC--:B------:R-:W-:Y:S02]  /*4140*/  ISETP.NE.AND.EX P1, PT, R18.reuse, R49.reuse, PT, P1 ;  /* 0x000000311200720c */ /* 0x0c0fe40003f25310 */
[----:B------:R-:W-:Y:S02]  /*4150*/  ISETP.GE.U32.AND P6, PT, R3, R44, PT ;  /* 0x0000002c0300720c */ /* 0x000fe40003fc6070 */
[----:B------:R-:W-:Y:S02]  /*4160*/  ISETP.GE.AND.EX P2, PT, R18, R49, PT, P2 ;  /* 0x000000311200720c */ /* 0x000fe40003f46320 */
[----:B------:R-:W-:-:S02]  /*4170*/  ISETP.GE.AND.EX P6, PT, R86, RZ, PT, P6 ;  /* 0x000000ff5600720c */ /* 0x000fc40003fc6360 */
[CC--:B------:R-:W-:Y:S02]  /*4180*/  ISETP.NE.U32.AND P4, PT, R21.reuse, R50.reuse, PT ;  /* 0x000000321500720c */ /* 0x0c0fe40003f85070 */
[----:B------:R-:W-:Y:S02]  /*4190*/  SEL R40, RZ, 0xffffffff, !P2 ;  /* 0xffffffffff287807 */ /* 0x000fe40005000000 */
[----:B------:R-:W-:Y:S02]  /*41a0*/  ISETP.GE.U32.AND P5, PT, R21, R50, PT ;  /* 0x000000321500720c */ /* 0x000fe40003fa6070 */
[----:B------:R-:W-:Y:S02]  /*41b0*/  @!P1 SEL R40, RZ, 0xffffffff, !P6 ;  /* 0xffffffffff289807 */ /* 0x000fe40007000000 */
[CC--:B------:R-:W-:Y:S02]  /*41c0*/  ISETP.NE.U32.AND P2, PT, R23.reuse, R52.reuse, PT ;  /* 0x000000341700720c */ /* 0x0c0fe40003f45070 */
[----:B------:R-:W-:-:S02]  /*41d0*/  ISETP.GE.U32.AND P3, PT, R23, R52, PT ;  /* 0x000000341700720c */ /* 0x000fc40003f66070 */
[----:B------:R-:W-:Y:S02]  /*41e0*/  ISETP.NE.U32.AND P6, PT, R57, R54, PT ;  /* 0x000000363900720c */ /* 0x000fe40003fc5070 */
[CC--:B------:R-:W-:Y:S02]  /*41f0*/  ISETP.NE.AND.EX P4, PT, R20.reuse, R51.reuse, PT, P4 ;  /* 0x000000331400720c */ /* 0x0c0fe40003f85340 */
[----:B------:R-:W-:Y:S02]  /*4200*/  ISETP.GE.AND.EX P5, PT, R20, R51, PT, P5 ;  /* 0x000000331400720c */ /* 0x000fe40003fa6350 */
[CC--:B------:R-:W-:Y:S02]  /*4210*/  ISETP.NE.AND.EX P2, PT, R22.reuse, R53.reuse, PT, P2 ;  /* 0x000000351600720c */ /* 0x0c0fe40003f45320 */
[----:B------:R-:W-:Y:S02]  /*4220*/  ISETP.GE.AND.EX P3, PT, R22, R53, PT, P3 ;  /* 0x000000351600720c */ /* 0x000fe40003f66330 */
[----:B------:R-:W-:-:S02]  /*4230*/  ISETP.NE.AND.EX P6, PT, R56, R55, PT, P6 ;  /* 0x000000373800720c */ /* 0x000fc40003fc5360 */
[----:B------:R-:W-:Y:S02]  /*4240*/  ISETP.GE.U32.AND P0, PT, R4, R44, PT ;  /* 0x0000002c0400720c */ /* 0x000fe40003f06070 */
[----:B------:R-:W-:Y:S02]  /*4250*/  ISETP.GE.U32.AND P1, PT, R57, R54, PT ;  /* 0x000000363900720c */ /* 0x000fe40003f26070 */
[----:B------:R-:W-:Y:S02]  /*4260*/  SEL R41, RZ, 0xffffffff, !P5 ;  /* 0xffffffffff297807 */ /* 0x000fe40006800000 */
[----:B------:R-:W-:Y:S02]  /*4270*/  SEL R42, RZ, 0xffffffff, !P3 ;  /* 0xffffffffff2a7807 */ /* 0x000fe40005800000 */
[-C--:B------:R-:W-:Y:S02]  /*4280*/  ISETP.GE.U32.AND P5, PT, R5, R44.reuse, PT ;  /* 0x0000002c0500720c */ /* 0x080fe40003fa6070 */
[----:B------:R-:W-:-:S02]  /*4290*/  ISETP.GE.U32.AND P3, PT, R7, R44, PT ;  /* 0x0000002c0700720c */ /* 0x000fc40003f66070 */
[----:B------:R-:W-:Y:S02]  /*42a0*/  ISETP.GE.AND.EX P0, PT, R85, RZ, PT, P0 ;  /* 0x000000ff5500720c */ /* 0x000fe40003f06300 */
[----:B------:R-:W-:Y:S02]  /*42b0*/  ISETP.GE.AND.EX P1, PT, R56, R55, PT, P1 ;  /* 0x000000373800720c */ /* 0x000fe40003f26310 */
        /* <DEDUP_REMOVED lines=32> */
[-C--:B------:R-:W-:Y:S01]  /*44c0*/  ISETP.NE.U32.AND P5, PT, R59, R24.reuse, PT ;  /* 0x000000183b00720c */ /* 0x080fe20003fa5070 */
[----:B------:R-:W-:Y:S01]  /*44d0*/  IMAD.IADD R47, R45, 0x1, R74 ;  /* 0x000000012d2f7824 */ /* 0x000fe200078e024a */
[----:B------:R-:W-:Y:S02]  /*44e0*/  ISETP.GE.U32.AND P1, PT, R59, R24, PT ;  /* 0x000000183b00720c */ /* 0x000fe40003f26070 */
[----:B------:R-:W-:Y:S02]  /*44f0*/  ISETP.NE.AND.EX P5, PT, R58, R25, PT, P5 ;  /* 0x000000193a00720c */ /* 0x000fe40003fa5350 */
[----:B------:R-:W-:Y:S02]  /*4500*/  ISETP.GE.U32.AND P6, PT, R6, R45, PT ;  /* 0x0000002d0600720c */ /* 0x000fe40003fc6070 */
[----:B------:R-:W-:Y:S02]  /*4510*/  ISETP.GE.AND.EX P1, PT, R58, R25, PT, P1 ;  /* 0x000000193a00720c */ /* 0x000fe40003f26310 */
[----:B------:R-:W-:-:S02]  /*4520*/  ISETP.GE.AND.EX P6, PT, R82, RZ, PT, P6 ;  /* 0x000000ff5200720c */ /* 0x000fc40003fc6360 */
[CC--:B------:R-:W-:Y:S02]  /*4530*/  ISETP.GE.U32.AND P3, PT, R61.reuse, R26.reuse, PT ;  /* 0x0000001a3d00720c */ /* 0x0c0fe40003f66070 */
[----:B------:R-:W-:Y:S02]  /*4540*/  SEL R40, RZ, 0xffffffff, !P1 ;  /* 0xffffffffff287807 */ /* 0x000fe40004800000 */
[----:B------:R-:W-:Y:S02]  /*4550*/  ISETP.NE.U32.AND P2, PT, R61, R26, PT ;  /* 0x0000001a3d00720c */ /* 0x000fe40003f45070 */
[----:B------:R-:W-:Y:S02]  /*4560*/  @!P5 SEL R40, RZ, 0xffffffff, !P6 ;  /* 0xffffffffff28d807 */ /* 0x000fe40007000000 */
[CC--:B------:R-:W-:Y:S02]  /*4570*/  ISETP.NE.U32.AND P4, PT, R63.reuse, R28.reuse, PT ;  /* 0x0000001c3f00720c */ /* 0x0c0fe40003f85070 */
[----:B------:R-:W-:-:S02]  /*4580*/  ISETP.GE.U32.AND P5, PT, R63, R28, PT ;  /* 0x0000001c3f00720c */ /* 0x000fc40003fa6070 */
[----:B------:R-:W-:Y:S02]  /*4590*/  ISETP.NE.U32.AND P6, PT, R65, R30, PT ;  /* 0x0000001e4100720c */ /* 0x000fe40003fc5070 */
[CC--:B------:R-:W-:Y:S02]  /*45a0*/  ISETP.GE.AND.EX P3, PT, R60.reuse, R27.reuse, PT, P3 ;  /* 0x0000001b3c00720c */ /* 0x0c0fe40003f66330 */
[----:B------:R-:W-:Y:S02]  /*45b0*/  ISETP.NE.AND.EX P2, PT, R60, R27, PT, P2 ;  /* 0x0000001b3c00720c */ /* 0x000fe40003f45320 */
[CC--:B------:R-:W-:Y:S02]  /*45c0*/  ISETP.NE.AND.EX P4, PT, R62.reuse, R29.reuse, PT, P4 ;  /* 0x0000001d3e00720c */ /* 0x0c0fe40003f85340 */
[----:B------:R-:W-:Y:S02]  /*45d0*/  ISETP.GE.AND.EX P5, PT, R62, R29, PT, P5 ;  /* 0x0000001d3e00720c */ /* 0x000fe40003fa6350 */
[----:B------:R-:W-:-:S02]  /*45e0*/  ISETP.NE.AND.EX P6, PT, R64, R31, PT, P6 ;  /* 0x0000001f4000720c */ /* 0x000fc40003fc5360 */
[----:B------:R-:W-:Y:S02]  /*45f0*/  SEL R41, RZ, 0xffffffff, !P3 ;  /* 0xffffffffff297807 */ /* 0x000fe40005800000 */
[----:B------:R-:W-:Y:S02]  /*4600*/  ISETP.GE.U32.AND P3, PT, R65, R30, PT ;  /* 0x0000001e4100720c */ /* 0x000fe40003f66070 */
[----:B------:R-:W-:Y:S02]  /*4610*/  SEL R42, RZ, 0xffffffff, !P5 ;  /* 0xffffffffff2a7807 */ /* 0x000fe40006800000 */
[-C--:B------:R-:W-:Y:S02]  /*4620*/  ISETP.GE.U32.AND P0, PT, R8, R45.reuse, PT ;  /* 0x0000002d0800720c */ /* 0x080fe40003f06070 */
[-C--:B------:R-:W-:Y:S02]  /*4630*/  ISETP.GE.U32.AND P1, PT, R9, R45.reuse, PT ;  /* 0x0000002d0900720c */ /* 0x080fe40003f26070 */
[----:B------:R-:W-:-:S02]  /*4640*/  ISETP.GE.U32.AND P5, PT, R10, R45, PT ;  /* 0x0000002d0a00720c */ /* 0x000fc40003fa6070 */
[----:B------:R-:W-:Y:S02]  /*4650*/  ISETP.GE.AND.EX P3, PT, R64, R31, PT, P3 ;  /* 0x0000001f4000720c */ /* 0x000fe40003f66330 */
        /* <DEDUP_REMOVED lines=39> */
[----:B------:R-:W-:Y:S02]  /*48d0*/  SEL R24, RZ, 0xffffffff, !P2 ;  /* 0xffffffffff187807 */ /* 0x000fe40005000000 */
[CC--:B------:R-:W-:Y:S02]  /*48e0*/  ISETP.NE.U32.AND P4, PT, R69.reuse, R34.reuse, PT ;  /* 0x000000224500720c */ /* 0x0c0fe40003f85070 */
        /* <DEDUP_REMOVED lines=11> */
[----:B------:R-:W-:Y:S02]  /*49a0*/  SEL R25, RZ, 0xffffffff, !P5 ;  /* 0xffffffffff197807 */ /* 0x000fe40006800000 */
        /* <DEDUP_REMOVED lines=28> */
[C---:B------:R-:W-:Y:S02]  /*4b70*/  SEL R11, R47.reuse, R11, !P0 ;  /* 0x0000000b2f0b7207 */ /* 0x040fe40004000000 */
[C---:B------:R-:W-:Y:S02]  /*4b80*/  SEL R12, R47.reuse, R12, !P1 ;  /* 0x0000000c2f0c7207 */ /* 0x040fe40004800000 */
[C---:B------:R-:W-:Y:S02]  /*4b90*/  SEL R13, R47.reuse, R13, !P2 ;  /* 0x0000000d2f0d7207 */ /* 0x040fe40005000000 */
[----:B------:R-:W-:Y:S02]  /*4ba0*/  SEL R14, R47, R14, !P3 ;  /* 0x0000000e2f0e7207 */ /* 0x000fe40005800000 */
[----:B------:R-:W-:Y:S02]  /*4bb0*/  SEL R78, R78, RZ, P0 ;  /* 0x000000ff4e4e7207 */ /* 0x000fe40000000000 */
[----:B------:R-:W-:-:S02]  /*4bc0*/  SEL R77, R77, RZ, P1 ;  /* 0x000000ff4d4d7207 */ /* 0x000fc40000800000 */
[----:B------:R-:W-:Y:S02]  /*4bd0*/  SEL R76, R76, RZ, P2 ;  /* 0x000000ff4c4c7207 */ /* 0x000fe40001000000 */
[----:B------:R-:W-:-:S07]  /*4be0*/  SEL R75, R75, RZ, P3 ;  /* 0x000000ff4b4b7207 */ /* 0x000fce0001800000 */
.L_x_2703:
[----:B------:R-:W-:Y:S05]  /*4bf0*/  BSYNC.RECONVERGENT B0 ;  /* 0x0000000000007941 */ /* 0x000fea0003800200 */
.L_x_2702:
[CC--:B------:R-:W-:Y:S02]  /*4c00*/  ISETP.NE.U32.AND P1, PT, R97.reuse, R19.reuse, PT ;  /* 0x000000136100720c */ /* 0x0c0fe40003f25070 */
[----:B------:R-:W-:Y:S02]  /*4c10*/  ISETP.GE.U32.AND P2, PT, R97, R19, PT ;  /* 0x000000136100720c */ /* 0x000fe40003f46070 */
[-C--:B------:R-:W-:Y:S02]  /*4c20*/  ISETP.NE.AND.EX P1, PT, R100, R18.reuse, PT, P1 ;  /* 0x000000126400720c */ /* 0x080fe40003f25310 */
[----:B------:R-:W-:Y:S02]  /*4c30*/  ISETP.GE.U32.AND P6, PT, R98, R3, PT ;  /* 0x000000036200720c */ /* 0x000fe40003fc6070 */
[----:B------:R-:W-:Y:S02]  /*4c40*/  ISETP.GE.AND.EX P2, PT, R100, R18, PT, P2 ;  /* 0x000000126400720c */ /* 0x000fe40003f46320 */
[----:B------:R-:W-:-:S02]  /*4c50*/  ISETP.GE.AND.EX P6, PT, R95, R86, PT, P6 ;  /* 0x000000565f00720c */ /* 0x000fc40003fc6360 */
[----:B-----5:R-:W-:Y:S02]  /*4c60*/  SEL R24, RZ, 0xffffffff, !P2 ;  /* 0xffffffffff187807 */ /* 0x020fe40005000000 */
[CC--:B------:R-:W-:Y:S02]  /*4c70*/  ISETP.NE.U32.AND P4, PT, R93.reuse, R21.reuse, PT ;  /* 0x000000155d00720c */ /* 0x0c0fe40003f85070 */
[----:B------:R-:W-:Y:S02]  /*4c80*/  ISETP.GE.U32.AND P5, PT, R93, R21, PT ;  /* 0x000000155d00720c */ /* 0x000fe40003fa6070 */
[CC--:B------:R-:W-:Y:S02]  /*4c90*/  ISETP.NE.U32.AND P2, PT, R89.reuse, R23.reuse, PT ;  /* 0x000000175900720c */ /* 0x0c0fe40003f45070 */
[----:B------:R-:W-:Y:S02]  /*4ca0*/  @!P1 SEL R24, RZ, 0xffffffff, !P6 ;  /* 0xffffffffff189807 */ /* 0x000fe40007000000 */
[----:B------:R-:W-:-:S02]  /*4cb0*/  ISETP.GE.U32.AND P3, PT, R89, R23, PT ;  /* 0x000000175900720c */ /* 0x000fc40003f66070 */
[----:B------:R-:W-:Y:S02]  /*4cc0*/  ISETP.NE.U32.AND P6, PT, R15, R57, PT ;  /* 0x000000390f00720c */ /* 0x000fe40003fc5070 */
[CC--:B------:R-:W-:Y:S02]  /*4cd0*/  ISETP.NE.AND.EX P4, PT, R96.reuse, R20.reuse, PT, P4 ;  /* 0x000000146000720c */ /* 0x0c0fe40003f85340 */
[----:B------:R-:W-:Y:S02]  /*4ce0*/  ISETP.GE.AND.EX P5, PT, R96, R20, PT, P5 ;  /* 0x000000146000720c */ /* 0x000fe40003fa6350 */
[CC--:B------:R-:W-:Y:S02]  /*4cf0*/  ISETP.NE.AND.EX P2, PT, R92.reuse, R22.reuse, PT, P2 ;  /* 0x000000165c00720c */ /* 0x0c0fe40003f45320 */
[----:B------:R-:W-:Y:S02]  /*4d00*/  ISETP.GE.AND.EX P3, PT, R92, R22, PT, P3 ;  /* 0x000000165c00720c */ /* 0x000fe40003f66330 */
[----:B------:R-:W-:-:S02]  /*4d10*/  ISETP.NE.AND.EX P6, PT, R16, R56, PT, P6 ;  /* 0x000000381000720c */ /* 0x000fc40003fc5360 */
[----:B------:R-:W-:Y:S02]  /*4d20*/  SEL R25, RZ, 0xffffffff, !P5 ;  /* 0xffffffffff197807 */ /* 0x000fe40006800000 */
[----:B------:R-:W-:Y:S02]  /*4d30*/  ISETP.GE.U32.AND P0, PT, R91, R4, PT ;  /* 0x000000045b00720c */ /* 0x000fe40003f06070 */
[----:B------:R-:W-:Y:S02]  /*4d40*/  ISETP.GE.U32.AND P5, PT, R90, R5, PT ;  /* 0x000000055a00720c */ /* 0x000fe40003fa6070 */
[----:B------:R-:W-:Y:S02]  /*4d50*/  ISETP.GE.U32.AND P1, PT, R15, R57, PT ;  /* 0x000000390f00720c */ /* 0x000fe40003f26070 */
[----:B------:R-:W-:Y:S02]  /*4d60*/  SEL R26, RZ, 0xffffffff, !P3 ;  /* 0xffffffffff1a7807 */ /* 0x000fe40005800000 */
[----:B------:R-:W-:-:S02]  /*4d70*/  ISETP.GE.U32.AND P3, PT, R0, R7, PT ;  /* 0x000000070000720c */ /* 0x000fc40003f66070 */
[----:B------:R-:W-:Y:S02]  /*4d80*/  ISETP.GE.AND.EX P0, PT, R94, R85, PT, P0 ;  /* 0x000000555e00720c */ /* 0x000fe40003f06300 */
[----:B------:R-:W-:Y:S02]  /*4d90*/  ISETP.GE.AND.EX P5, PT, R87, R84, PT, P5 ;  /* 0x000000545700720c */ /* 0x000fe40003fa6350 */
[----:B------:R-:W-:Y:S02]  /*4da0*/  ISETP.GE.AND.EX P1, PT, R16, R56, PT, P1 ;  /* 0x000000381000720c */ /* 0x000fe40003f26310 */
[----:B------:R-:W-:Y:S02]  /*4db0*/  ISETP.GE.AND.EX P3, PT, R88, R83, PT, P3 ;  /* 0x000000535800720c */ /* 0x000fe40003f66330 */
[----:B------:R-:W-:Y:S02]  /*4dc0*/  @!P4 SEL R25, RZ, 0xffffffff, !P0 ;  /* 0xffffffffff19c807 */ /* 0x000fe40004000000 */
[----:B------:R-:W-:-:S02]  /*4dd0*/  @!P2 SEL R26, RZ, 0xffffffff, !P5 ;  /* 0xffffffffff1aa807 */ /* 0x000fc40006800000 */
[----:B------:R-:W-:Y:S02]  /*4de0*/  LOP3.LUT R24, R24, 0x1, RZ, 0xc0, !PT ;  /* 0x0000000118187812 */ /* 0x000fe400078ec0ff */
[----:B------:R-:W-:Y:S02]  /*4df0*/  SEL R27, RZ, 0xffffffff, !P1 ;  /* 0xffffffffff1b7807 */ /* 0x000fe40004800000 */
[----:B------:R-:W-:Y:S02]  /*4e00*/  @!P6 SEL R27, RZ, 0xffffffff, !P3 ;  /* 0xffffffffff1be807 */ /* 0x000fe40005800000 */
[----:B------:R-:W-:Y:S02]  /*4e10*/  LOP3.LUT R25, R25, 0x1, RZ, 0xc0, !PT ;  /* 0x0000000119197812 */ /* 0x000fe400078ec0ff */
[----:B------:R-:W-:Y:S02]  /*4e20*/  LOP3.LUT R26, R26, 0x1, RZ, 0xc0, !PT ;  /* 0x000000011a1a7812 */ /* 0x000fe400078ec0ff */
[----:B------:R-:W-:-:S02]  /*4e30*/  ISETP.NE.U32.AND P0, PT, R24, 0x1, PT ;  /* 0x000000011800780c */ /* 0x000fc40003f05070 */
[----:B------:R-:W-:Y:S02]  /*4e40*/  LOP3.LUT R27, R27, 0x1, RZ, 0xc0, !PT ;  /* 0x000000011b1b7812 */ /* 0x000fe400078ec0ff */
[----:B------:R-:W-:Y:S02]  /*4e50*/  ISETP.NE.U32.AND P1, PT, R25, 0x1, PT ;  /* 0x000000011900780c */ /* 0x000fe40003f25070 */
[----:B------:R-:W-:Y:S02]  /*4e60*/  ISETP.NE.U32.AND P2, PT, R26, 0x1, PT ;  /* 0x000000011a00780c */ /* 0x000fe40003f45070 */
[----:B------:R-:W-:Y:S02]  /*4e70*/  SEL R26, R19, R97, !P0 ;  /* 0x00000061131a7207 */ /* 0x000fe40004000000 */
[----:B------:R-:W-:Y:S02]  /*4e80*/  ISETP.NE.U32.AND P3, PT, R27, 0x1, PT ;  /* 0x000000011b00780c */ /* 0x000fe40003f65070 */
[----:B------:R-:W-:-:S02]  /*4e90*/  SEL R24, R21, R93, !P1 ;  /* 0x0000005d15187207 */ /* 0x000fc40004800000 */
[----:B------:R-:W-:Y:S02]  /*4ea0*/  SEL R29, R20, R96, !P1 ;  /* 0x00000060141d7207 */ /* 0x000fe40004800000 */
[----:B------:R-:W-:Y:S02]  /*4eb0*/  SEL R27, R4, R91, !P1 ;  /* 0x0000005b041b7207 */ /* 0x000fe40004800000 */
[----:B------:R-:W-:Y:S02]  /*4ec0*/  SEL R94, R85, R94, !P1 ;  /* 0x0000005e555e7207 */ /* 0x000fe40004800000 */
[----:B------:R-:W-:Y:S02]  /*4ed0*/  SEL R33, R18, R100, !P0 ;  /* 0x0000006412217207 */ /* 0x000fe40004000000 */
[----:B------:R-:W-:Y:S02]  /*4ee0*/  ISETP.NE.U32.AND P1, PT, R26, R59, PT ;  /* 0x0000003b1a00720c */ /* 0x000fe40003f25070 */
[----:B------:R-:W-:-:S02]  /*4ef0*/  SEL R20, R23, R89, !P2 ;  /* 0x0000005917147207 */ /* 0x000fc40005000000 */
[----:B------:R-:W-:Y:S02]  /*4f00*/  SEL R31, R22, R92, !P2 ;  /* 0x0000005c161f7207 */ /* 0x000fe40005000000 */
[----:B------:R-:W-:Y:S02]  /*4f10*/  SEL R90, R5, R90, !P2 ;  /* 0x0000005a055a7207 */ /* 0x000fe40005000000 */
[----:B------:R-:W-:Y:S02]  /*4f20*/  SEL R25, R84, R87, !P2 ;  /* 0x0000005754197207 */ /* 0x000fe40005000000 */
[----:B------:R-:W-:Y:S02]  /*4f30*/  ISETP.GE.U32.AND P2, PT, R26, R59, PT ;  /* 0x0000003b1a00720c */ /* 0x000fe40003f46070 */
[----:B------:R-:W-:Y:S02]  /*4f40*/  ISETP.NE.U32.AND P4, PT, R24, R61, PT ;  /* 0x0000003d1800720c */ /* 0x000fe40003f85070 */
[----:B------:R-:W-:-:S02]  /*4f50*/  ISETP.NE.AND.EX P1, PT, R33, R58, PT, P1 ;  /* 0x0000003a2100720c */ /* 0x000fc40003f25310 */
[----:B------:R-:W-:Y:S02]  /*4f60*/  SEL R19, R3, R98, !P0 ;  /* 0x0000006203137207 */ /* 0x000fe40004000000 */
[----:B------:R-:W-:Y:S02]  /*4f70*/  ISETP.GE.AND.EX P2, PT, R33, R58, PT, P2 ;  /* 0x0000003a2100720c */ /* 0x000fe40003f46320 */
[----:B------:R-:W-:Y:S02]  /*4f80*/  ISETP.NE.AND.EX P4, PT, R29, R60, PT, P4 ;  /* 0x0000003c1d00720c */ /* 0x000fe40003f85340 */
[----:B------:R-:W-:Y:S02]  /*4f90*/  SEL R95, R86, R95, !P0 ;  /* 0x0000005f565f7207 */ /* 0x000fe40004000000 */
[----:B------:R-:W-:Y:S02]  /*4fa0*/  SEL R21, R7, R0, !P3 ;  /* 0x0000000007157207 */ /* 0x000fe40005800000 */
[----:B------:R-:W-:-:S02]  /*4fb0*/  ISETP.GE.U32.AND P6, PT, R19, R6, PT ;  /* 0x000000061300720c */ /* 0x000fc40003fc6070 */
[----:B------:R-:W-:Y:S02]  /*4fc0*/  SEL R0, RZ, 0xffffffff, !P2 ;  /* 0xffffffffff007807 */ /* 0x000fe40005000000 */
[----:B------:R-:W-:Y:S02]  /*4fd0*/  ISETP.GE.U32.AND P5, PT, R24, R61, PT ;  /* 0x0000003d1800720c */ /* 0x000fe40003fa6070 */
[----:B------:R-:W-:Y:S02]  /*4fe0*/  ISETP.NE.U32.AND P2, PT, R20, R63, PT ;  /* 0x0000003f1400720c */ /* 0x000fe40003f45070 */
[----:B------:R-:W-:Y:S02]  /*4ff0*/  ISETP.GE.U32.AND P0, PT, R27, R8, PT ;  /* 0x000000081b00720c */ /* 0x000fe40003f06070 */
[----:B------:R-:W-:Y:S02]  /*5000*/  ISETP.GE.AND.EX P6, PT, R95, R82, PT, P6 ;  /* 0x000000525f00720c */ /* 0x000fe40003fc6360 */
[----:B------:R-:W-:-:S02]  /*5010*/  SEL R28, R57, R15, !P3 ;  /* 0x0000000f391c7207 */ /* 0x000fc40005800000 */
[----:B------:R-:W-:Y:S02]  /*5020*/  ISETP.GE.AND.EX P5, PT, R29, R60, PT, P5 ;  /* 0x0000003c1d00720c */ /* 0x000fe40003fa6350 */
[----:B------:R-:W-:Y:S02]  /*5030*/  ISETP.NE.AND.EX P2, PT, R31, R62, PT, P2 ;  /* 0x0000003e1f00720c */ /* 0x000fe40003f45320 */
[----:B------:R-:W-:Y:S02]  /*5040*/  ISETP.GE.AND.EX P0, PT, R94, R81, PT, P0 ;  /* 0x000000515e00720c */ /* 0x000fe40003f06300 */
[----:B------:R-:W-:Y:S02]  /*5050*/  SEL R23, R56, R16, !P3 ;  /* 0x0000001038177207 */ /* 0x000fe40005800000 */
[----:B------:R-:W-:Y:S02]  /*5060*/  SEL R88, R83, R88, !P3 ;  /* 0x0000005853587207 */ /* 0x000fe40005800000 */
[----:B------:R-:W-:-:S02]  /*5070*/  @!P1 SEL R0, RZ, 0xffffffff, !P6 ;  /* 0xffffffffff009807 */ /* 0x000fc40007000000 */
[----:B------:R-:W-:Y:S02]  /*5080*/  ISETP.GE.U32.AND P3, PT, R20, R63, PT ;  /* 0x0000003f1400720c */ /* 0x000fe40003f66070 */
[CC--:B------:R-:W-:Y:S02]  /*5090*/  ISETP.NE.U32.AND P6, PT, R28.reuse, R65.reuse, PT ;  /* 0x000000411c00720c */ /* 0x0c0fe40003fc5070 */
[----:B------:R-:W-:Y:S02]  /*50a0*/  ISETP.GE.U32.AND P1, PT, R28, R65, PT ;  /* 0x000000411c00720c */ /* 0x000fe40003f26070 */
[----:B------:R-:W-:Y:S02]  /*50b0*/  SEL R3, RZ, 0xffffffff, !P5 ;  /* 0xffffffffff037807 */ /* 0x000fe40006800000 */
[----:B------:R-:W-:Y:S02]  /*50c0*/  ISETP.GE.U32.AND P5, PT, R90, R9, PT ;  /* 0x000000095a00720c */ /* 0x000fe40003fa6070 */
[----:B------:R-:W-:-:S02]  /*50d0*/  @!P4 SEL R3, RZ, 0xffffffff, !P0 ;  /* 0xffffffffff03c807 */ /* 0x000fc40004000000 */
[----:B------:R-:W-:Y:S02]  /*50e0*/  LOP3.LUT R0, R0, 0x1, RZ, 0xc0, !PT ;  /* 0x0000000100007812 */ /* 0x000fe400078ec0ff */
[----:B------:R-:W-:Y:S02]  /*50f0*/  ISETP.GE.AND.EX P3, PT, R31, R62, PT, P3 ;  /* 0x0000003e1f00720c */ /* 0x000fe40003f66330 */
[CC--:B------:R-:W-:Y:S02]  /*5100*/  ISETP.NE.AND.EX P6, PT, R23.reuse, R64.reuse, PT, P6 ;  /* 0x000000401700720c */ /* 0x0c0fe40003fc5360 */
[----:B------:R-:W-:Y:S02]  /*5110*/  ISETP.GE.AND.EX P1, PT, R23, R64, PT, P1 ;  /* 0x000000401700720c */ /* 0x000fe40003f26310 */
[----:B------:R-:W-:Y:S02]  /*5120*/  ISETP.GE.AND.EX P5, PT, R25, R80, PT, P5 ;  /* 0x000000501900720c */ /* 0x000fe40003fa6350 */
[----:B------:R-:W-:-:S02]  /*5130*/  LOP3.LUT R3, R3, 0x1, RZ, 0xc0, !PT ;  /* 0x0000000103037812 */ /* 0x000fc400078ec0ff */
[----:B------:R-:W-:Y:S02]  /*5140*/  ISETP.NE.U32.AND P0, PT, R0, 0x1, PT ;  /* 0x000000010000780c */ /* 0x000fe40003f05070 */
[----:B------:R-:W-:Y:S02]  /*5150*/  SEL R4, RZ, 0xffffffff, !P3 ;  /* 0xffffffffff047807 */ /* 0x000fe40005800000 */
[----:B------:R-:W-:Y:S02]  /*5160*/  ISETP.GE.U32.AND P3, PT, R21, R10, PT ;  /* 0x0000000a1500720c */ /* 0x000fe40003f66070 */
[----:B------:R-:W-:Y:S02]  /*5170*/  SEL R5, RZ, 0xffffffff, !P1 ;  /* 0xffffffffff057807 */ /* 0x000fe40004800000 */
[----:B------:R-:W-:Y:S02]  /*5180*/  @!P2 SEL R4, RZ, 0xffffffff, !P5 ;  /* 0xffffffffff04a807 */ /* 0x000fe40006800000 */
[----:B------:R-:W-:-:S02]  /*5190*/  ISETP.NE.U32.AND P1, PT, R3, 0x1, PT ;  /* 0x000000010300780c */ /* 0x000fc40003f25070 */
[----:B------:R-:W-:Y:S02]  /*51a0*/  SEL R26, R59, R26, !P0 ;  /* 0x0000001a3b1a7207 */ /* 0x000fe40004000000 */
[----:B------:R-:W-:Y:S02]  /*51b0*/  ISETP.GE.AND.EX P3, PT, R88, R79, PT, P3 ;  /* 0x0000004f5800720c */ /* 0x000fe40003f66330 */
[----:B------:R-:W-:Y:S02]  /*51c0*/  LOP3.LUT R4, R4, 0x1, RZ, 0xc0, !PT ;  /* 0x0000000104047812 */ /* 0x000fe400078ec0ff */
[----:B------:R-:W-:Y:S02]  /*51d0*/  SEL R24, R61, R24, !P1 ;  /* 0x000000183d187207 */ /* 0x000fe40004800000 */
[----:B------:R-:W-:Y:S02]  /*51e0*/  SEL R29, R60, R29, !P1 ;  /* 0x0000001d3c1d7207 */ /* 0x000fe40004800000 */
[----:B------:R-:W-:-:S02]  /*51f0*/  SEL R27, R8, R27, !P1 ;  /* 0x0000001b081b7207 */ /* 0x000fc40004800000 */
[----:B------:R-:W-:Y:S02]  /*5200*/  SEL R22, R81, R94, !P1 ;  /* 0x0000005e51167207 */ /* 0x000fe40004800000 */
[----:B------:R-:W-:Y:S02]  /*5210*/  SEL R15, R58, R33, !P0 ;  /* 0x000000213a0f7207 */ /* 0x000fe40004000000 */
[----:B------:R-:W-:Y:S02]  /*5220*/  ISETP.NE.U32.AND P1, PT, R26, R67, PT ;  /* 0x000000431a00720c */ /* 0x000fe40003f25070 */
[----:B------:R-:W-:Y:S02]  /*5230*/  @!P6 SEL R5, RZ, 0xffffffff, !P3 ;  /* 0xffffffffff05e807 */ /* 0x000fe40005800000 */
[----:B------:R-:W-:Y:S02]  /*5240*/  ISETP.NE.U32.AND P2, PT, R4, 0x1, PT ;  /* 0x000000010400780c */ /* 0x000fe40003f45070 */
[----:B------:R-:W-:-:S02]  /*5250*/  ISETP.NE.AND.EX P1, PT, R15, R66, PT, P1 ;  /* 0x000000420f00720c */ /* 0x000fc40003f25310 */
[----:B------:R-:W-:Y:S02]  /*5260*/  SEL R18, R6, R19, !P0 ;  /* 0x0000001306127207 */ /* 0x000fe40004000000 */
[----:B------:R-:W-:Y:S02]  /*5270*/  LOP3.LUT R5, R5, 0x1, RZ, 0xc0, !PT ;  /* 0x0000000105057812 */ /* 0x000fe400078ec0ff */
[----:B------:R-:W-:Y:S02]  /*5280*/  SEL R20, R63, R20, !P2 ;  /* 0x000000143f147207 */ /* 0x000fe40005000000 */
[----:B------:R-:W-:Y:S02]  /*5290*/  SEL R7, R62, R31, !P2 ;  /* 0x0000001f3e077207 */ /* 0x000fe40005000000 */
[----:B------:R-:W-:Y:S02]  /*52a0*/  SEL R16, R9, R90, !P2 ;  /* 0x0000005a09107207 */ /* 0x000fe40005000000 */
[----:B------:R-:W-:-:S02]  /*52b0*/  SEL R25, R80, R25, !P2 ;  /* 0x0000001950197207 */ /* 0x000fc40005000000 */
[----:B------:R-:W-:Y:S02]  /*52c0*/  ISETP.GE.U32.AND P2, PT, R26, R67, PT ;  /* 0x000000431a00720c */ /* 0x000fe40003f46070 */
[----:B------:R-:W-:Y:S02]  /*52d0*/  SEL R19, R82, R95, !P0 ;  /* 0x0000005f52137207 */ /* 0x000fe40004000000 */
[----:B------:R-:W-:Y:S02]  /*52e0*/  ISETP.GE.U32.AND P6, PT, R18, R11, PT ;  /* 0x0000000b1200720c */ /* 0x000fe40003fc6070 */
[----:B------:R-:W-:Y:S02]  /*52f0*/  ISETP.NE.U32.AND P3, PT, R5, 0x1, PT ;  /* 0x000000010500780c */ /* 0x000fe40003f65070 */
[----:B------:R-:W-:Y:S02]  /*5300*/  ISETP.GE.AND.EX P2, PT, R15, R66, PT, P2 ;  /* 0x000000420f00720c */ /* 0x000fe40003f46320 */
[----:B------:R-:W-:-:S02]  /*5310*/  ISETP.GE.AND.EX P6, PT, R19, R78, PT, P6 ;  /* 0x0000004e1300720c */ /* 0x000fc40003fc6360 */
[----:B------:R-:W-:Y:S02]  /*5320*/  SEL R8, R65, R28, !P3 ;  /* 0x0000001c41087207 */ /* 0x000fe40005800000 */
[----:B------:R-:W-:Y:S02]  /*5330*/  ISETP.NE.U32.AND P4, PT, R24, R69, PT ;  /* 0x000000451800720c */ /* 0x000fe40003f85070 */
[----:B------:R-:W-:Y:S02]  /*5340*/  SEL R0, RZ, 0xffffffff, !P2 ;  /* 0xffffffffff007807 */ /* 0x000fe40005000000 */
[----:B------:R-:W-:Y:S02]  /*5350*/  SEL R23, R64, R23, !P3 ;  /* 0x0000001740177207 */ /* 0x000fe40005800000 */
[----:B------:R-:W-:Y:S02]  /*5360*/  SEL R21, R10, R21, !P3 ;  /* 0x000000150a157207 */ /* 0x000fe40005800000 */
[----:B------:R-:W-:-:S02]  /*5370*/  SEL R6, R79, R88, !P3 ;  /* 0x000000584f067207 */ /* 0x000fc40005800000 */
[----:B------:R-:W-:Y:S02]  /*5380*/  ISETP.GE.U32.AND P5, PT, R24, R69, PT ;  /* 0x000000451800720c */ /* 0x000fe40003fa6070 */
[CC--:B------:R-:W-:Y:S02]  /*5390*/  ISETP.NE.U32.AND P2, PT, R20.reuse, R71.reuse, PT ;  /* 0x000000471400720c */ /* 0x0c0fe40003f45070 */
[----:B------:R-:W-:Y:S02]  /*53a0*/  @!P1 SEL R0, RZ, 0xffffffff, !P6 ;  /* 0xffffffffff009807 */ /* 0x000fe40007000000 */
[----:B------:R-:W-:Y:S02]  /*53b0*/  ISETP.GE.U32.AND P3, PT, R20, R71, PT ;  /* 0x000000471400720c */ /* 0x000fe40003f66070 */
[----:B------:R-:W-:Y:S02]  /*53c0*/  ISETP.NE.U32.AND P6, PT, R8, R73, PT ;  /* 0x000000490800720c */ /* 0x000fe40003fc5070 */
[----:B------:R-:W-:-:S02]  /*53d0*/  ISETP.NE.AND.EX P4, PT, R29, R68, PT, P4 ;  /* 0x000000441d00720c */ /* 0x000fc40003f85340 */
[----:B------:R-:W-:Y:S02]  /*53e0*/  ISETP.GE.AND.EX P5, PT, R29, R68, PT, P5 ;  /* 0x000000441d00720c */ /* 0x000fe40003fa6350 */
[CC--:B------:R-:W-:Y:S02]  /*53f0*/  ISETP.NE.AND.EX P2, PT, R7.reuse, R70.reuse, PT, P2 ;  /* 0x000000460700720c */ /* 0x0c0fe40003f45320 */
[----:B------:R-:W-:Y:S02]  /*5400*/  ISETP.GE.AND.EX P3, PT, R7, R70, PT, P3 ;  /* 0x000000460700720c */ /* 0x000fe40003f66330 */
[----:B------:R-:W-:Y:S02]  /*5410*/  ISETP.NE.AND.EX P6, PT, R23, R72, PT, P6 ;  /* 0x000000481700720c */ /* 0x000fe40003fc5360 */
[----:B------:R-:W-:Y:S02]  /*5420*/  ISETP.GE.U32.AND P0, PT, R27, R12, PT ;  /* 0x0000000c1b00720c */ /* 0x000fe40003f06070 */
[----:B------:R-:W-:-:S02]  /*5430*/  SEL R3, RZ, 0xffffffff, !P5 ;  /* 0xffffffffff037807 */ /* 0x000fc40006800000 */
[----:B------:R-:W-:Y:S02]  /*5440*/  ISETP.GE.U32.AND P1, PT, R8, R73, PT ;  /* 0x000000490800720c */ /* 0x000fe40003f26070 */
[----:B------:R-:W-:Y:S02]  /*5450*/  ISETP.GE.U32.AND P5, PT, R16, R13, PT ;  /* 0x0000000d1000720c */ /* 0x000fe40003fa6070 */
[----:B------:R-:W-:Y:S02]  /*5460*/  SEL R4, RZ, 0xffffffff, !P3 ;  /* 0xffffffffff047807 */ /* 0x000fe40005800000 */
[----:B------:R-:W-:Y:S02]  /*5470*/  ISETP.GE.U32.AND P3, PT, R21, R14, PT ;  /* 0x0000000e1500720c */ /* 0x000fe40003f66070 */
[----:B------:R-:W-:Y:S02]  /*5480*/  ISETP.GE.AND.EX P0, PT, R22, R77, PT, P0 ;  /* 0x0000004d1600720c */ /* 0x000fe40003f06300 */
[----:B------:R-:W-:-:S02]  /*5490*/  ISETP.GE.AND.EX P1, PT, R23, R72, PT, P1 ;  /* 0x000000481700720c */ /* 0x000fc40003f26310 */
[----:B------:R-:W-:Y:S02]  /*54a0*/  ISETP.GE.AND.EX P5, PT, R25, R76, PT, P5 ;  /* 0x0000004c1900720c */ /* 0x000fe40003fa6350 */
[----:B------:R-:W-:Y:S02]  /*54b0*/  ISETP.GE.AND.EX P3, PT, R6, R75, PT, P3 ;  /* 0x0000004b0600720c */ /* 0x000fe40003f66330 */
[----:B------:R-:W-:Y:S02]  /*54c0*/  @!P4 SEL R3, RZ, 0xffffffff, !P0 ;  /* 0xffffffffff03c807 */ /* 0x000fe40004000000 */
[----:B------:R-:W-:Y:S02]  /*54d0*/  SEL R5, RZ, 0xffffffff, !P1 ;  /* 0xffffffffff057807 */ /* 0x000fe40004800000 */
[----:B------:R-:W-:Y:S02]  /*54e0*/  @!P2 SEL R4, RZ, 0xffffffff, !P5 ;  /* 0xffffffffff04a807 */ /* 0x000fe40006800000 */
[----:B------:R-:W-:-:S02]  /*54f0*/  @!P6 SEL R5, RZ, 0xffffffff, !P3 ;  /* 0xffffffffff05e807 */ /* 0x000fc40005800000 */
[----:B------:R-:W-:Y:S02]  /*5500*/  LOP3.LUT R3, R3, 0x1, RZ, 0xc0, !PT ;  /* 0x0000000103037812 */ /* 0x000fe400078ec0ff */
[----:B------:R-:W-:Y:S02]  /*5510*/  LOP3.LUT R0, R0, 0x1, RZ, 0xc0, !PT ;  /* 0x0000000100007812 */ /* 0x000fe400078ec0ff */
[----:B------:R-:W-:Y:S02]  /*5520*/  LOP3.LUT R4, R4, 0x1, RZ, 0xc0, !PT ;  /* 0x0000000104047812 */ /* 0x000fe400078ec0ff */
[----:B------:R-:W-:Y:S02]  /*5530*/  LOP3.LUT R5, R5, 0x1, RZ, 0xc0, !PT ;  /* 0x0000000105057812 */ /* 0x000fe400078ec0ff */
[----:B------:R-:W-:Y:S02]  /*5540*/  ISETP.NE.U32.AND P1, PT, R3, 0x1, PT ;  /* 0x000000010300780c */ /* 0x000fe40003f25070 */
[----:B------:R-:W-:-:S02]  /*5550*/  ISETP.NE.U32.AND P0, PT, R0, 0x1, PT ;  /* 0x000000010000780c */ /* 0x000fc40003f05070 */
        /* <DEDUP_REMOVED lines=19> */
.L_x_2696:
[----:B------:R-:W-:-:S13]  /*5690*/  ISETP.NE.AND P0, PT, R32, 0x1, PT ;  /* 0x000000012000780c */ /* 0x000fda0003f05270 */
[----:B------:R-:W-:Y:S05]  /*56a0*/  @P0 BRA `(.L_x_2704) ;  /* 0x0000003000a40947 */ /* 0x000fea0003800000 */
[----:B------:R-:W0:Y:S01]  /*56b0*/  LDC R30, c[0x0][0x3a4] ;  /* 0x0000e900ff1e7b82 */ /* 0x000e220000000800 */
[----:B------:R-:W-:Y:S01]  /*56c0*/  BSSY.RECONVERGENT B0, `(.L_x_2705) ;  /* 0x0000176000007945 */ /* 0x000fe20003800200 */
[----:B------:R-:W-:-:S06]  /*56d0*/  IMAD.MOV.U32 R101, RZ, RZ, R99 ;  /* 0x000000ffff657224 */ /* 0x000fcc00078e0063 */
        /* <DEDUP_REMOVED lines=124> */
.L_x_2707:
[----:B------:R-:W-:-:S05]  /*5ea0*/  IMAD R32, R0, R101, RZ ;  /* 0x0000006500207224 */ /* 0x000fca00078e02ff */
[----:B------:R-:W-:-:S05]  /*5eb0*/  SHF.R.U32.HI R49, RZ, 0x2, R32 ;  /* 0x00000002ff317819 */ /* 0x000fca0000011620 */
[----:B------:R-:W-:-:S06]  /*5ec0*/  IMAD.WIDE.U32 R48, R49, 0x20, R104 ;  /* 0x0000002031307825 */ /* 0x000fcc00078e0068 */
[----:B------:R-:W2:Y:S01]  /*5ed0*/  LDG.E.ENL2.256 R52, R48, desc[UR36][R48.64] ;  /* 0xfe0000243030797e */ /* 0x000ea20008121934 */
[----:B------:R-:W-:-:S04]  /*5ee0*/  IMAD.IADD R103, R101, 0x1, R30 ;  /* 0x0000000165677824 */ /* 0x000fc800078e021e */
[----:B------:R-:W-:-:S05]  /*5ef0*/  IMAD R32, R0, R103, RZ ;  /* 0x0000006700207224 */ /* 0x000fca00078e02ff */
[----:B------:R-:W-:-:S05]  /*5f00*/  SHF.R.U32.HI R57, RZ, 0x2, R32 ;  /* 0x00000002ff397819 */ /* 0x000fca0000011620 */
[----:B------:R-:W-:-:S06]  /*5f10*/  IMAD.WIDE.U32 R56, R57, 0x20, R104 ;  /* 0x0000002039387825 */ /* 0x000fcc00078e0068 */
[----:B------:R-:W3:Y:S01]  /*5f20*/  LDG.E.ENL2.256 R60, R56, desc[UR36][R56.64] ;  /* 0xfe0000243838797e */ /* 0x000ee2000812193c */
[----:B------:R-:W-:-:S04]  /*5f30*/  IMAD.IADD R107, R103, 0x1, R30 ;  /* 0x00000001676b7824 */ /* 0x000fc800078e021e */
[----:B------:R-:W-:-:S05]  /*5f40*/  IMAD R32, R0, R107, RZ ;  /* 0x0000006b00207224 */ /* 0x000fca00078e02ff */
[----:B------:R-:W-:-:S05]  /*5f50*/  SHF.R.U32.HI R33, RZ, 0x2, R32 ;  /* 0x00000002ff217819 */ /* 0x000fca0000011620 */
[----:B------:R-:W-:-:S06]  /*5f60*/  IMAD.WIDE.U32 R32, R33, 0x20, R104 ;  /* 0x0000002021207825 */ /* 0x000fcc00078e0068 */
[----:B------:R-:W4:Y:S01]  /*5f70*/  LDG.E.ENL2.256 R36, R32, desc[UR36][R32.64] ;  /* 0xfe0000242020797e */ /* 0x000f220008121924 */
[----:B------:R-:W-:-:S04]  /*5f80*/  IMAD.IADD R109, R107, 0x1, R30 ;  /* 0x000000016b6d7824 */ /* 0x000fc800078e021e */
[----:B------:R-:W-:-:S05]  /*5f90*/  IMAD R40, R0, R109, RZ ;  /* 0x0000006d00287224 */ /* 0x000fca00078e02ff */
[----:B------:R-:W-:-:S05]  /*5fa0*/  SHF.R.U32.HI R41, RZ, 0x2, R40 ;  /* 0x00000002ff297819 */ /* 0x000fca0000011628 */
[----:B------:R-:W-:-:S06]  /*5fb0*/  IMAD.WIDE.U32 R40, R41, 0x20, R104 ;  /* 0x0000002029287825 */ /* 0x000fcc00078e0068 */
[----:B------:R-:W5:Y:S01]  /*5fc0*/  LDG.E.ENL2.256 R44, R40, desc[UR36][R40.64] ;  /* 0xfe0000242828797e */ /* 0x000f62000812192c */
[----:B------:R-:W-:Y:S02]  /*5fd0*/  ISETP.GE.U32.AND P0, PT, R97, R101, PT ;  /* 0x000000656100720c */ /* 0x000fe40003f06070 */
[-C--:B------:R-:W-:Y:S02]  /*5fe0*/  ISETP.GE.U32.AND P4, PT, R73, R103.reuse, PT ;  /* 0x000000674900720c */ /* 0x080fe40003f86070 */
[----:B------:R-:W-:Y:S02]  /*5ff0*/  ISETP.GE.AND.EX P0, PT, R95, RZ, PT, P0 ;  /* 0x000000ff5f00720c */ /* 0x000fe40003f06300 */
[----:B------:R-:W-:Y:S02]  /*6000*/  ISETP.GE.U32.AND P3, PT, R74, R103, PT ;  /* 0x000000674a00720c */ /* 0x000fe40003f66070 */
[----:B------:R-:W-:Y:S02]  /*6010*/  SEL R102, RZ, 0xffffffff, !P0 ;  /* 0xffffffffff667807 */ /* 0x000fe40004000000 */
[----:B------:R-:W-:-:S02]  /*6020*/  ISETP.GE.AND.EX P4, PT, R87, RZ, PT, P4 ;  /* 0x000000ff5700720c */ /* 0x000fc40003f86340 */
[----:B------:R-:W-:-:S04]  /*6030*/  ISETP.GE.AND.EX P3, PT, R88, RZ, PT, P3 ;  /* 0x000000ff5800720c */ /* 0x000fc80003f66330 */
        /* <DEDUP_REMOVED lines=8> */
[----:B------:R-:W-:-:S02]  /*60c0*/  ISETP.GE.U32.AND P2, PT, R96, R101, PT ;  /* 0x000000656000720c */ /* 0x000fc40003f46070 */
[----:B------:R-:W-:Y:S02]  /*60d0*/  ISETP.NE.U32.AND P5, PT, R93, R50, PT ;  /* 0x000000325d00720c */ /* 0x000fe40003fa5070 */
[----:B------:R-:W-:-:S04]  /*60e0*/  ISETP.GE.AND.EX P2, PT, R94, RZ, PT, P2 ;  /* 0x000000ff5e00720c */ /* 0x000fc80003f46320 */
[----:B------:R-:W-:Y:S02]  /*60f0*/  SEL R111, RZ, 0xffffffff, !P2 ;  /* 0xffffffffff6f7807 */ /* 0x000fe40005000000 */
[----:B------:R-:W-:Y:S02]  /*6100*/  @P1 SEL R102, RZ, 0xffffffff, !P0 ;  /* 0xffffffffff661807 */ /* 0x000fe40004000000 */
[-C--:B------:R-:W-:Y:S02]  /*6110*/  ISETP.GE.U32.AND P0, PT, R75, R101.reuse, PT ;  /* 0x000000654b00720c */ /* 0x080fe40003f06070 */
[----:B------:R-:W-:Y:S02]  /*6120*/  ISETP.GE.U32.AND P1, PT, R76, R101, PT ;  /* 0x000000654c00720c */ /* 0x000fe40003f26070 */
[----:B------:R-:W-:Y:S02]  /*6130*/  ISETP.GE.AND.EX P0, PT, R89, RZ, PT, P0 ;  /* 0x000000ff5900720c */ /* 0x000fe40003f06300 */
[----:B------:R-:W-:-:S02]  /*6140*/  ISETP.GE.AND.EX P1, PT, R90, RZ, PT, P1 ;  /* 0x000000ff5a00720c */ /* 0x000fc40003f26310 */
[----:B------:R-:W-:Y:S02]  /*6150*/  ISETP.NE.AND.EX P2, PT, R98, R51, PT, P5 ;  /* 0x000000336200720c */ /* 0x000fe40003f45350 */
[----:B------:R-:W-:Y:S02]  /*6160*/  SEL R112, RZ, 0xffffffff, !P0 ;  /* 0xffffffffff707807 */ /* 0x000fe40004000000 */
[----:B------:R-:W-:Y:S02]  /*6170*/  SEL R116, RZ, 0xffffffff, !P1 ;  /* 0xffffffffff747807 */ /* 0x000fe40004800000 */
[----:B------:R-:W-:Y:S02]  /*6180*/  ISETP.NE.U32.AND P0, PT, R91, R52, PT ;  /* 0x000000345b00720c */ /* 0x000fe40003f05070 */
[----:B------:R-:W-:Y:S02]  /*6190*/  ISETP.GE.U32.AND P5, PT, R93, R50, PT ;  /* 0x000000325d00720c */ /* 0x000fe40003fa6070 */
[----:B------:R-:W-:-:S02]  /*61a0*/  ISETP.NE.U32.AND P1, PT, R3, R54, PT ;  /* 0x000000360300720c */ /* 0x000fc40003f25070 */
[----:B------:R-:W-:Y:S02]  /*61b0*/  LOP3.LUT R102, R102, 0x1, RZ, 0xc0, !PT ;  /* 0x0000000166667812 */ /* 0x000fe400078ec0ff */
[----:B------:R-:W-:Y:S02]  /*61c0*/  ISETP.NE.AND.EX P0, PT, R92, R53, PT, P0 ;  /* 0x000000355c00720c */ /* 0x000fe40003f05300 */
[----:B------:R-:W-:Y:S02]  /*61d0*/  ISETP.GE.AND.EX P5, PT, R98, R51, PT, P5 ;  /* 0x000000336200720c */ /* 0x000fe40003fa6350 */
[----:B------:R-:W-:Y:S02]  /*61e0*/  ISETP.NE.AND.EX P1, PT, R4, R55, PT, P1 ;  /* 0x000000370400720c */ /* 0x000fe40003f25310 */
[----:B------:R-:W-:Y:S02]  /*61f0*/  ISETP.NE.U32.AND P6, PT, R102, 0x1, PT ;  /* 0x000000016600780c */ /* 0x000fe40003fc5070 */
[----:B------:R-:W-:-:S02]  /*6200*/  SEL R102, RZ, 0xffffffff, !P4 ;  /* 0xffffffffff667807 */ /* 0x000fc40006000000 */
[----:B------:R-:W-:Y:S02]  /*6210*/  @P2 SEL R111, RZ, 0xffffffff, !P5 ;  /* 0xffffffffff6f2807 */ /* 0x000fe40006800000 */
[----:B------:R-:W-:Y:S02]  /*6220*/  ISETP.GE.U32.AND P4, PT, R91, R52, PT ;  /* 0x000000345b00720c */ /* 0x000fe40003f86070 */
[----:B---3--:R-:W-:Y:S02]  /*6230*/  ISETP.NE.U32.AND P2, PT, R5, R56, PT ;  /* 0x000000380500720c */ /* 0x008fe40003f45070 */
[----:B------:R-:W-:Y:S02]  /*6240*/  ISETP.GE.U32.AND P5, PT, R3, R54, PT ;  /* 0x000000360300720c */ /* 0x000fe40003fa6070 */
[----:B------:R-:W-:Y:S02]  /*6250*/  ISETP.GE.AND.EX P4, PT, R92, R53, PT, P4 ;  /* 0x000000355c00720c */ /* 0x000fe40003f86340 */
[----:B------:R-:W-:-:S02]  /*6260*/  ISETP.NE.AND.EX P2, PT, R6, R57, PT, P2 ;  /* 0x000000390600720c */ /* 0x000fc40003f45320 */
[----:B------:R-:W-:Y:S02]  /*6270*/  ISETP.GE.AND.EX P5, PT, R4, R55, PT, P5 ;  /* 0x000000370400720c */ /* 0x000fe40003fa6350 */
[----:B------:R-:W-:Y:S02]  /*6280*/  @P0 SEL R112, RZ, 0xffffffff, !P4 ;  /* 0xffffffffff700807 */ /* 0x000fe40006000000 */
[----:B------:R-:W-:Y:S02]  /*6290*/  @P1 SEL R116, RZ, 0xffffffff, !P5 ;  /* 0xffffffffff741807 */ /* 0x000fe40006800000 */
[----:B------:R-:W-:Y:S02]  /*62a0*/  ISETP.NE.U32.AND P0, PT, R7, R58, PT ;  /* 0x0000003a0700720c */ /* 0x000fe40003f05070 */
[----:B------:R-:W-:Y:S02]  /*62b0*/  ISETP.GE.U32.AND P4, PT, R5, R56, PT ;  /* 0x000000380500720c */ /* 0x000fe40003f86070 */
[----:B------:R-:W-:-:S02]  /*62c0*/  ISETP.NE.U32.AND P5, PT, R9, R60, PT ;  /* 0x0000003c0900720c */ /* 0x000fc40003fa5070 */
[----:B------:R-:W-:Y:S02]  /*62d0*/  ISETP.NE.AND.EX P0, PT, R8, R59, PT, P0 ;  /* 0x0000003b0800720c */ /* 0x000fe40003f05300 */
[----:B------:R-:W-:Y:S02]  /*62e0*/  ISETP.GE.AND.EX P4, PT, R6, R57, PT, P4 ;  /* 0x000000390600720c */ /* 0x000fe40003f86340 */
[----:B------:R-:W-:Y:S02]  /*62f0*/  ISETP.NE.AND.EX P3, PT, R10, R61, PT, P5 ;  /* 0x0000003d0a00720c */ /* 0x000fe40003f65350 */
[----:B------:R-:W-:Y:S02]  /*6300*/  @P2 SEL R110, RZ, 0xffffffff, !P4 ;  /* 0xffffffffff6e2807 */ /* 0x000fe40006000000 */
[----:B------:R-:W-:Y:S02]  /*6310*/  ISETP.GE.U32.AND P5, PT, R7, R58, PT ;  /* 0x0000003a0700720c */ /* 0x000fe40003fa6070 */
[----:B------:R-:W-:-:S02]  /*6320*/  ISETP.GE.U32.AND P4, PT, R9, R60, PT ;  /* 0x0000003c0900720c */ /* 0x000fc40003f86070 */
[----:B------:R-:W-:Y:S02]  /*6330*/  ISETP.NE.U32.AND P2, PT, R11, R62, PT ;  /* 0x0000003e0b00720c */ /* 0x000fe40003f45070 */
[----:B------:R-:W-:Y:S02]  /*6340*/  ISETP.GE.AND.EX P5, PT, R8, R59, PT, P5 ;  /* 0x0000003b0800720c */ /* 0x000fe40003fa6350 */
[----:B------:R-:W-:Y:S02]  /*6350*/  ISETP.GE.AND.EX P4, PT, R10, R61, PT, P4 ;  /* 0x0000003d0a00720c */ /* 0x000fe40003f86340 */
[----:B------:R-:W-:Y:S02]  /*6360*/  ISETP.NE.AND.EX P2, PT, R12, R63, PT, P2 ;  /* 0x0000003f0c00720c */ /* 0x000fe40003f45320 */
[----:B------:R-:W-:Y:S02]  /*6370*/  ISETP.GE.U32.AND P1, PT, R71, R103, PT ;  /* 0x000000674700720c */ /* 0x000fe40003f26070 */
[----:B------:R-:W-:-:S02]  /*6380*/  @P0 SEL R102, RZ, 0xffffffff, !P5 ;  /* 0xffffffffff660807 */ /* 0x000fc40006800000 */
[----:B------:R-:W-:Y:S02]  /*6390*/  @P3 SEL R108, RZ, 0xffffffff, !P4 ;  /* 0xffffffffff6c3807 */ /* 0x000fe40006000000 */
[----:B----4-:R-:W-:Y:S02]  /*63a0*/  ISETP.NE.U32.AND P0, PT, R13, R32, PT ;  /* 0x000000200d00720c */ /* 0x010fe40003f05070 */
[----:B------:R-:W-:Y:S02]  /*63b0*/  ISETP.GE.U32.AND P4, PT, R11, R62, PT ;  /* 0x0000003e0b00720c */ /* 0x000fe40003f86070 */
[----:B------:R-:W-:Y:S02]  /*63c0*/  LOP3.LUT R111, R111, 0x1, RZ, 0xc0, !PT ;  /* 0x000000016f6f7812 */ /* 0x000fe400078ec0ff */
[----:B------:R-:W-:Y:S02]  /*63d0*/  ISETP.GE.AND.EX P1, PT, R85, RZ, PT, P1 ;  /* 0x000000ff5500720c */ /* 0x000fe40003f26310 */
[----:B------:R-:W-:-:S02]  /*63e0*/  ISETP.NE.AND.EX P0, PT, R14, R33, PT, P0 ;  /* 0x000000210e00720c */ /* 0x000fc40003f05300 */
[----:B------:R-:W-:Y:S02]  /*63f0*/  ISETP.GE.AND.EX P4, PT, R12, R63, PT, P4 ;  /* 0x0000003f0c00720c */ /* 0x000fe40003f86340 */
[----:B------:R-:W-:Y:S02]  /*6400*/  ISETP.GE.U32.AND P3, PT, R70, R107, PT ;  /* 0x0000006b4600720c */ /* 0x000fe40003f66070 */
[----:B------:R-:W-:Y:S02]  /*6410*/  ISETP.NE.U32.AND P5, PT, R111, 0x1, PT ;  /* 0x000000016f00780c */ /* 0x000fe40003fa5070 */
[----:B------:R-:W-:Y:S02]  /*6420*/  SEL R111, RZ, 0xffffffff, !P1 ;  /* 0xffffffffff6f7807 */ /* 0x000fe40004800000 */
[----:B------:R-:W-:Y:S02]  /*6430*/  LOP3.LUT R112, R112, 0x1, RZ, 0xc0, !PT ;  /* 0x0000000170707812 */ /* 0x000fe400078ec0ff */
[----:B------:R-:W-:-:S02]  /*6440*/  @P2 SEL R111, RZ, 0xffffffff, !P4 ;  /* 0xffffffffff6f2807 */ /* 0x000fc40006000000 */
[----:B------:R-:W-:Y:S02]  /*6450*/  ISETP.GE.AND.EX P3, PT, R84, RZ, PT, P3 ;  /* 0x000000ff5400720c */ /* 0x000fe40003f66330 */
[----:B------:R-:W-:Y:S02]  /*6460*/  ISETP.GE.U32.AND P1, PT, R13, R32, PT ;  /* 0x000000200d00720c */ /* 0x000fe40003f26070 */
[----:B------:R-:W-:Y:S02]  /*6470*/  ISETP.NE.U32.AND P2, PT, R15, R34, PT ;  /* 0x000000220f00720c */ /* 0x000fe40003f45070 */
[----:B------:R-:W-:Y:S02]  /*6480*/  ISETP.NE.U32.AND P4, PT, R112, 0x1, PT ;  /* 0x000000017000780c */ /* 0x000fe40003f85070 */
[----:B------:R-:W-:Y:S02]  /*6490*/  SEL R112, RZ, 0xffffffff, !P3 ;  /* 0xffffffffff707807 */ /* 0x000fe40005800000 */
[----:B------:R-:W-:-:S02]  /*64a0*/  ISETP.GE.AND.EX P1, PT, R14, R33, PT, P1 ;  /* 0x000000210e00720c */ /* 0x000fc40003f26310 */
[----:B------:R-:W-:Y:S02]  /*64b0*/  ISETP.NE.AND.EX P2, PT, R16, R35, PT, P2 ;  /* 0x000000231000720c */ /* 0x000fe40003f45320 */
[----:B------:R-:W-:Y:S02]  /*64c0*/  ISETP.GE.U32.AND P3, PT, R69, R107, PT ;  /* 0x0000006b4500720c */ /* 0x000fe40003f66070 */
[----:B------:R-:W-:Y:S02]  /*64d0*/  @P0 SEL R112, RZ, 0xffffffff, !P1 ;  /* 0xffffffffff700807 */ /* 0x000fe40004800000 */
[----:B------:R-:W-:Y:S02]  /*64e0*/  ISETP.GE.U32.AND P0, PT, R15, R34, PT ;  /* 0x000000220f00720c */ /* 0x000fe40003f06070 */
[----:B------:R-:W-:Y:S02]  /*64f0*/  ISETP.GE.AND.EX P3, PT, R83, RZ, PT, P3 ;  /* 0x000000ff5300720c */ /* 0x000fe40003f66330 */
[----:B------:R-:W-:-:S02]  /*6500*/  ISETP.NE.U32.AND P1, PT, R19, R36, PT ;  /* 0x000000241300720c */ /* 0x000fc40003f25070 */
[----:B------:R-:W-:Y:S02]  /*6510*/  ISETP.GE.AND.EX P0, PT, R16, R35, PT, P0 ;  /* 0x000000231000720c */ /* 0x000fe40003f06300 */
[----:B------:R-:W-:Y:S02]  /*6520*/  SEL R113, RZ, 0xffffffff, !P3 ;  /* 0xffffffffff717807 */ /* 0x000fe40005800000 */
[----:B------:R-:W-:Y:S02]  /*6530*/  ISETP.NE.AND.EX P1, PT, R18, R37, PT, P1 ;  /* 0x000000251200720c */ /* 0x000fe40003f25310 */
[----:B------:R-:W-:Y:S02]  /*6540*/  ISETP.GE.U32.AND P3, PT, R68, R107, PT ;  /* 0x0000006b4400720c */ /* 0x000fe40003f66070 */
[----:B------:R-:W-:Y:S02]  /*6550*/  @P2 SEL R113, RZ, 0xffffffff, !P0 ;  /* 0xffffffffff712807 */ /* 0x000fe40004000000 */
[----:B------:R-:W-:-:S02]  /*6560*/  ISETP.GE.U32.AND P0, PT, R19, R36, PT ;  /* 0x000000241300720c */ /* 0x000fc40003f06070 */
[----:B------:R-:W-:Y:S02]  /*6570*/  ISETP.GE.AND.EX P3, PT, R82, RZ, PT, P3 ;  /* 0x000000ff5200720c */ /* 0x000fe40003f66330 */
[----:B------:R-:W-:Y:S02]  /*6580*/  ISETP.GE.AND.EX P0, PT, R18, R37, PT, P0 ;  /* 0x000000251200720c */ /* 0x000fe40003f06300 */
[----:B------:R-:W-:Y:S02]  /*6590*/  SEL R120, RZ, 0xffffffff, !P3 ;  /* 0xffffffffff787807 */ /* 0x000fe40005800000 */
[----:B------:R-:W-:Y:S02]  /*65a0*/  ISETP.NE.U32.AND P3, PT, R21, R38, PT ;  /* 0x000000261500720c */ /* 0x000fe40003f65070 */
[----:B------:R-:W-:Y:S02]  /*65b0*/  @P1 SEL R120, RZ, 0xffffffff, !P0 ;  /* 0xffffffffff781807 */ /* 0x000fe40004000000 */
[----:B------:R-:W-:-:S02]  /*65c0*/  ISETP.GE.U32.AND P0, PT, R67, R107, PT ;  /* 0x0000006b4300720c */ /* 0x000fc40003f06070 */
[CC--:B------:R-:W-:Y:S02]  /*65d0*/  ISETP.NE.AND.EX P3, PT, R20.reuse, R39.reuse, PT, P3 ;  /* 0x000000271400720c */ /* 0x0c0fe40003f65330 */
[----:B------:R-:W-:Y:S02]  /*65e0*/  ISETP.GE.AND.EX P0, PT, R81, RZ, PT, P0 ;  /* 0x000000ff5100720c */ /* 0x000fe40003f06300 */
[----:B------:R-:W-:Y:S02]  /*65f0*/  ISETP.GE.U32.AND P1, PT, R21, R38, PT ;  /* 0x000000261500720c */ /* 0x000fe40003f26070 */
[----:B------:R-:W-:Y:S02]  /*6600*/  SEL R119, RZ, 0xffffffff, !P0 ;  /* 0xffffffffff777807 */ /* 0x000fe40004000000 */
[----:B------:R-:W-:Y:S02]  /*6610*/  ISETP.GE.AND.EX P1, PT, R20, R39, PT, P1 ;  /* 0x000000271400720c */ /* 0x000fe40003f26310 */
[----:B-----5:R-:W-:-:S02]  /*6620*/  ISETP.NE.U32.AND P0, PT, R23, R40, PT ;  /* 0x000000281700720c */ /* 0x020fc40003f05070 */
[----:B------:R-:W-:Y:S02]  /*6630*/  LOP3.LUT R116, R116, 0x1, RZ, 0xc0, !PT ;  /* 0x0000000174747812 */ /* 0x000fe400078ec0ff */
[----:B------:R-:W-:Y:S02]  /*6640*/  @P3 SEL R119, RZ, 0xffffffff, !P1 ;  /* 0xffffffffff773807 */ /* 0x000fe40004800000 */
[----:B------:R-:W-:Y:S02]  /*6650*/  ISETP.NE.AND.EX P0, PT, R22, R41, PT, P0 ;  /* 0x000000291600720c */ /* 0x000fe40003f05300 */
[----:B------:R-:W-:Y:S02]  /*6660*/  ISETP.GE.U32.AND P1, PT, R66, R109, PT ;  /* 0x0000006d4200720c */ /* 0x000fe40003f26070 */
[----:B------:R-:W-:Y:S02]  /*6670*/  ISETP.GE.U32.AND P3, PT, R23, R40, PT ;  /* 0x000000281700720c */ /* 0x000fe40003f66070 */
[----:B------:R-:W-:-:S02]  /*6680*/  ISETP.GE.AND.EX P1, PT, R80, RZ, PT, P1 ;  /* 0x000000ff5000720c */ /* 0x000fc40003f26310 */
[----:B------:R-:W-:Y:S02]  /*6690*/  ISETP.NE.U32.AND P2, PT, R116, 0x1, PT ;  /* 0x000000017400780c */ /* 0x000fe40003f45070 */
[----:B------:R-:W-:Y:S02]  /*66a0*/  ISETP.GE.AND.EX P3, PT, R22, R41, PT, P3 ;  /* 0x000000291600720c */ /* 0x000fe40003f66330 */
[----:B------:R-:W-:Y:S02]  /*66b0*/  SEL R116, RZ, 0xffffffff, !P1 ;  /* 0xffffffffff747807 */ /* 0x000fe40004800000 */
[----:B------:R-:W-:Y:S02]  /*66c0*/  ISETP.NE.U32.AND P1, PT, R25, R42, PT ;  /* 0x0000002a1900720c */ /* 0x000fe40003f25070 */
[----:B------:R-:W-:Y:S02]  /*66d0*/  @P0 SEL R116, RZ, 0xffffffff, !P3 ;  /* 0xffffffffff740807 */ /* 0x000fe40005800000 */
[----:B------:R-:W-:-:S02]  /*66e0*/  ISETP.NE.AND.EX P0, PT, R24, R43, PT, P1 ;  /* 0x0000002b1800720c */ /* 0x000fc40003f05310 */
[----:B------:R-:W-:Y:S02]  /*66f0*/  ISETP.GE.U32.AND P3, PT, R65, R109, PT ;  /* 0x0000006d4100720c */ /* 0x000fe40003f66070 */
[----:B------:R-:W-:Y:S02]  /*6700*/  ISETP.GE.U32.AND P1, PT, R25, R42, PT ;  /* 0x0000002a1900720c */ /* 0x000fe40003f26070 */
[----:B------:R-:W-:Y:S02]  /*6710*/  ISETP.GE.AND.EX P3, PT, R79, RZ, PT, P3 ;  /* 0x000000ff4f00720c */ /* 0x000fe40003f66330 */
[----:B------:R-:W-:Y:S02]  /*6720*/  ISETP.GE.AND.EX P1, PT, R24, R43, PT, P1 ;  /* 0x0000002b1800720c */ /* 0x000fe40003f26310 */
[----:B------:R-:W-:Y:S02]  /*6730*/  SEL R118, RZ, 0xffffffff, !P3 ;  /* 0xffffffffff767807 */ /* 0x000fe40005800000 */
[----:B------:R-:W-:-:S02]  /*6740*/  ISETP.NE.U32.AND P3, PT, R27, R44, PT ;  /* 0x0000002c1b00720c */ /* 0x000fc40003f65070 */
[----:B------:R-:W-:Y:S02]  /*6750*/  @P0 SEL R118, RZ, 0xffffffff, !P1 ;  /* 0xffffffffff760807 */ /* 0x000fe40004800000 */
[----:B------:R-:W-:Y:S02]  /*6760*/  ISETP.GE.U32.AND P0, PT, R64, R109, PT ;  /* 0x0000006d4000720c */ /* 0x000fe40003f06070 */
[----:B------:R-:W-:Y:S02]  /*6770*/  ISETP.NE.AND.EX P3, PT, R26, R45, PT, P3 ;  /* 0x0000002d1a00720c */ /* 0x000fe40003f65330 */
[----:B------:R-:W-:Y:S02]  /*6780*/  ISETP.GE.AND.EX P0, PT, R78, RZ, PT, P0 ;  /* 0x000000ff4e00720c */ /* 0x000fe40003f06300 */
[----:B------:R-:W-:Y:S02]  /*6790*/  ISETP.GE.U32.AND P1, PT, R27, R44, PT ;  /* 0x0000002c1b00720c */ /* 0x000fe40003f26070 */
[----:B------:R-:W-:-:S02]  /*67a0*/  SEL R117, RZ, 0xffffffff, !P0 ;  /* 0xffffffffff757807 */ /* 0x000fc40004000000 */
[-C--:B------:R-:W-:Y:S02]  /*67b0*/  ISETP.NE.U32.AND P0, PT, R29, R46.reuse, PT ;  /* 0x0000002e1d00720c */ /* 0x080fe40003f05070 */
[----:B------:R-:W-:Y:S02]  /*67c0*/  ISETP.GE.AND.EX P1, PT, R26, R45, PT, P1 ;  /* 0x0000002d1a00720c */ /* 0x000fe40003f26310 */
[----:B------:R-:W-:Y:S02]  /*67d0*/  ISETP.NE.AND.EX P0, PT, R28, R47, PT, P0 ;  /* 0x0000002f1c00720c */ /* 0x000fe40003f05300 */
[----:B------:R-:W-:Y:S02]  /*67e0*/  @P3 SEL R117, RZ, 0xffffffff, !P1 ;  /* 0xffffffffff753807 */ /* 0x000fe40004800000 */
[----:B------:R-:W-:Y:S02]  /*67f0*/  ISETP.GE.U32.AND P3, PT, R31, R109, PT ;  /* 0x0000006d1f00720c */ /* 0x000fe40003f66070 */
[----:B------:R-:W-:-:S02]  /*6800*/  ISETP.GE.U32.AND P1, PT, R29, R46, PT ;  /* 0x0000002e1d00720c */ /* 0x000fc40003f26070 */
[----:B------:R-:W-:Y:S02]  /*6810*/  ISETP.GE.AND.EX P3, PT, R77, RZ, PT, P3 ;  /* 0x000000ff4d00720c */ /* 0x000fe40003f66330 */
[C---:B------:R-:W-:Y:S02]  /*6820*/  SEL R97, R101.reuse, R97, !P6 ;  /* 0x0000006165617207 */ /* 0x040fe40007000000 */
[C---:B------:R-:W-:Y:S02]  /*6830*/  SEL R96, R101.reuse, R96, !P5 ;  /* 0x0000006065607207 */ /* 0x040fe40006800000 */
[C---:B------:R-:W-:Y:S02]  /*6840*/  SEL R75, R101.reuse, R75, !P4 ;  /* 0x0000004b654b7207 */ /* 0x040fe40006000000 */
[----:B------:R-:W-:Y:S02]  /*6850*/  SEL R76, R101, R76, !P2 ;  /* 0x0000004c654c7207 */ /* 0x000fe40005000000 */
[----:B------:R-:W-:-:S02]  /*6860*/  ISETP.GE.AND.EX P1, PT, R28, R47, PT, P1 ;  /* 0x0000002f1c00720c */ /* 0x000fc40003f26310 */
[----:B------:R-:W-:Y:S02]  /*6870*/  LOP3.LUT R101, R110, 0x1, RZ, 0xc0, !PT ;  /* 0x000000016e657812 */ /* 0x000fe400078ec0ff */
[----:B------:R-:W-:Y:S02]  /*6880*/  LOP3.LUT R102, R102, 0x1, RZ, 0xc0, !PT ;  /* 0x0000000166667812 */ /* 0x000fe400078ec0ff */
[----:B------:R-:W-:Y:S02]  /*6890*/  LOP3.LUT R108, R108, 0x1, RZ, 0xc0, !PT ;  /* 0x000000016c6c7812 */ /* 0x000fe400078ec0ff */
[----:B------:R-:W-:Y:S02]  /*68a0*/  LOP3.LUT R111, R111, 0x1, RZ, 0xc0, !PT ;  /* 0x000000016f6f7812 */ /* 0x000fe400078ec0ff */
[----:B------:R-:W-:Y:S02]  /*68b0*/  SEL R110, RZ, 0xffffffff, !P3 ;  /* 0xffffffffff6e7807 */ /* 0x000fe40005800000 */
[----:B------:R-:W-:-:S02]  /*68c0*/  @P0 SEL R110, RZ, 0xffffffff, !P1 ;  /* 0xffffffffff6e0807 */ /* 0x000fc40004800000 */
[----:B------:R-:W-:Y:S02]  /*68d0*/  SEL R99, R48, R99, !P6 ;  /* 0x0000006330637207 */ /* 0x000fe40007000000 */
[----:B------:R-:W-:Y:S02]  /*68e0*/  SEL R100, R49, R100, !P6 ;  /* 0x0000006431647207 */ /* 0x000fe40007000000 */
[----:B------:R-:W-:Y:S02]  /*68f0*/  SEL R95, R95, RZ, P6 ;  /* 0x000000ff5f5f7207 */ /* 0x000fe40003000000 */
[----:B------:R-:W-:Y:S01]  /*6900*/  ISETP.NE.U32.AND P3, PT, R101, 0x1, PT ;  /* 0x000000016500780c */ /* 0x000fe20003f65070 */
[----:B------:R-:W-:Y:S01]  /*6910*/  IMAD.IADD R101, R109, 0x1, R30 ;  /* 0x000000016d657824 */ /* 0x000fe200078e021e */
[----:B------:R-:W-:Y:S02]  /*6920*/  ISETP.NE.U32.AND P0, PT, R102, 0x1, PT ;  /* 0x000000016600780c */ /* 0x000fe40003f05070 */
[----:B------:R-:W-:-:S02]  /*6930*/  ISETP.NE.U32.AND P1, PT, R108, 0x1, PT ;  /* 0x000000016c00780c */ /* 0x000fc40003f25070 */
[----:B------:R-:W-:Y:S02]  /*6940*/  ISETP.NE.U32.AND P6, PT, R111, 0x1, PT ;  /* 0x000000016f00780c */ /* 0x000fe40003fc5070 */
[C---:B------:R-:W-:Y:S02]  /*6950*/  SEL R74, R103.reuse, R74, !P3 ;  /* 0x0000004a674a7207 */ /* 0x040fe40005800000 */
[C---:B------:R-:W-:Y:S02]  /*6960*/  SEL R73, R103.reuse, R73, !P0 ;  /* 0x0000004967497207 */ /* 0x040fe40004000000 */
[C---:B------:R-:W-:Y:S02]  /*6970*/  SEL R72, R103.reuse, R72, !P1 ;  /* 0x0000004867487207 */ /* 0x040fe40004800000 */
[----:B------:R-:W-:Y:S01]  /*6980*/  SEL R71, R103, R71, !P6 ;  /* 0x0000004767477207 */ /* 0x000fe20007000000 */
[----:B------:R-:W-:Y:S01]  /*6990*/  IMAD R103, R30, 0x3, R101 ;  /* 0x000000031e677824 */ /* 0x000fe200078e0265 */
[----:B------:R-:W-:-:S02]  /*69a0*/  SEL R91, R52, R91, !P4 ;  /* 0x0000005b345b7207 */ /* 0x000fc40006000000 */
[----:B------:R-:W-:Y:S02]  /*69b0*/  SEL R92, R53, R92, !P4 ;  /* 0x0000005c355c7207 */ /* 0x000fe40006000000 */
[----:B------:R-:W-:Y:S02]  /*69c0*/  SEL R89, R89, RZ, P4 ;  /* 0x000000ff59597207 */ /* 0x000fe40002000000 */
[----:B------:R-:W-:Y:S02]  /*69d0*/  ISETP.GE.U32.AND P4, PT, R103, R106, PT ;  /* 0x0000006a6700720c */ /* 0x000fe40003f86070 */
[----:B------:R-:W-:Y:S02]  /*69e0*/  LOP3.LUT R112, R112, 0x1, RZ, 0xc0, !PT ;  /* 0x0000000170707812 */ /* 0x000fe400078ec0ff */
[----:B------:R-:W-:Y:S02]  /*69f0*/  LOP3.LUT R113, R113, 0x1, RZ, 0xc0, !PT ;  /* 0x0000000171717812 */ /* 0x000fe400078ec0ff */
[----:B------:R-:W-:-:S02]  /*6a00*/  SEL R93, R50, R93, !P5 ;  /* 0x0000005d325d7207 */ /* 0x000fc40006800000 */
[----:B------:R-:W-:Y:S02]  /*6a10*/  SEL R98, R51, R98, !P5 ;  /* 0x0000006233627207 */ /* 0x000fe40006800000 */
[----:B------:R-:W-:Y:S02]  /*6a20*/  SEL R94, R94, RZ, P5 ;  /* 0x000000ff5e5e7207 */ /* 0x000fe40002800000 */
[----:B------:R-:W-:Y:S02]  /*6a30*/  SEL R3, R54, R3, !P2 ;  /* 0x0000000336037207 */ /* 0x000fe40005000000 */
[----:B------:R-:W-:Y:S02]  /*6a40*/  SEL R4, R55, R4, !P2 ;  /* 0x0000000437047207 */ /* 0x000fe40005000000 */
[----:B------:R-:W-:Y:S02]  /*6a50*/  SEL R90, R90, RZ, P2 ;  /* 0x000000ff5a5a7207 */ /* 0x000fe40001000000 */
[----:B------:R-:W-:-:S02]  /*6a60*/  ISETP.NE.U32.AND P5, PT, R112, 0x1, PT ;  /* 0x000000017000780c */ /* 0x000fc40003fa5070 */
[----:B------:R-:W-:Y:S02]  /*6a70*/  ISETP.NE.U32.AND P2, PT, R113, 0x1, PT ;  /* 0x000000017100780c */ /* 0x000fe40003f45070 */
[----:B------:R-:W-:Y:S02]  /*6a80*/  LOP3.LUT R120, R120, 0x1, RZ, 0xc0, !PT ;  /* 0x0000000178787812 */ /* 0x000fe400078ec0ff */
[----:B------:R-:W-:Y:S02]  /*6a90*/  LOP3.LUT R119, R119, 0x1, RZ, 0xc0, !PT ;  /* 0x0000000177777812 */ /* 0x000fe400078ec0ff */
[----:B------:R-:W-:Y:S02]  /*6aa0*/  LOP3.LUT R116, R116, 0x1, RZ, 0xc0, !PT ;  /* 0x0000000174747812 */ /* 0x000fe400078ec0ff */
[----:B------:R-:W-:Y:S02]  /*6ab0*/  LOP3.LUT R118, R118, 0x1, RZ, 0xc0, !PT ;  /* 0x0000000176767812 */ /* 0x000fe400078ec0ff */
[----:B------:R-:W-:-:S02]  /*6ac0*/  LOP3.LUT R117, R117, 0x1, RZ, 0xc0, !PT ;  /* 0x0000000175757812 */ /* 0x000fc400078ec0ff */
[----:B------:R-:W-:Y:S02]  /*6ad0*/  LOP3.LUT R110, R110, 0x1, RZ, 0xc0, !PT ;  /* 0x000000016e6e7812 */ /* 0x000fe400078ec0ff */
[----:B------:R-:W-:Y:S02]  /*6ae0*/  SEL R5, R56, R5, !P3 ;  /* 0x0000000538057207 */ /* 0x000fe40005800000 */
[----:B------:R-:W-:Y:S02]  /*6af0*/  SEL R6, R57, R6, !P3 ;  /* 0x0000000639067207 */ /* 0x000fe40005800000 */
[----:B------:R-:W-:Y:S02]  /*6b00*/  SEL R88, R88, RZ, P3 ;  /* 0x000000ff58587207 */ /* 0x000fe40001800000 */
[----:B------:R-:W-:Y:S02]  /*6b10*/  SEL R7, R58, R7, !P0 ;  /* 0x000000073a077207 */ /* 0x000fe40004000000 */
[----:B------:R-:W-:-:S02]  /*6b20*/  SEL R8, R59, R8, !P0 ;  /* 0x000000083b087207 */ /* 0x000fc40004000000 */
[----:B------:R-:W-:Y:S02]  /*6b30*/  SEL R87, R87, RZ, P0 ;  /* 0x000000ff57577207 */ /* 0x000fe40000000000 */
        /* <DEDUP_REMOVED lines=11> */
[----:B------:R-:W-:Y:S02]  /*6bf0*/  SEL R15, R34, R15, !P2 ;  /* 0x0000000f220f7207 */ /* 0x000fe40005000000 */
[----:B------:R-:W-:Y:S02]  /*6c00*/  SEL R16, R35, R16, !P2 ;  /* 0x0000001023107207 */ /* 0x000fe40005000000 */
[----:B------:R-:W-:Y:S02]  /*6c10*/  SEL R83, R83, RZ, P2 ;  /* 0x000000ff53537207 */ /* 0x000fe40001000000 */
[----:B------:R-:W-:Y:S02]  /*6c20*/  ISETP.NE.U32.AND P3, PT, R120, 0x1, PT ;  /* 0x000000017800780c */ /* 0x000fe40003f65070 */
[----:B------:R-:W-:Y:S02]  /*6c30*/  ISETP.NE.U32.AND P0, PT, R119, 0x1, PT ;  /* 0x000000017700780c */ /* 0x000fe40003f05070 */
[----:B------:R-:W-:-:S02]  /*6c40*/  ISETP.NE.U32.AND P1, PT, R116, 0x1, PT ;  /* 0x000000017400780c */ /* 0x000fc40003f25070 */
[----:B------:R-:W-:Y:S02]  /*6c50*/  ISETP.NE.U32.AND P6, PT, R118, 0x1, PT ;  /* 0x000000017600780c */ /* 0x000fe40003fc5070 */
[----:B------:R-:W-:Y:S02]  /*6c60*/  ISETP.NE.U32.AND P5, PT, R117, 0x1, PT ;  /* 0x000000017500780c */ /* 0x000fe40003fa5070 */
[----:B------:R-:W-:Y:S02]  /*6c70*/  ISETP.NE.U32.AND P2, PT, R110, 0x1, PT ;  /* 0x000000016e00780c */ /* 0x000fe40003f45070 */
[C---:B------:R-:W-:Y:S02]  /*6c80*/  SEL R68, R107.reuse, R68, !P3 ;  /* 0x000000446b447207 */ /* 0x040fe40005800000 */
[----:B------:R-:W-:Y:S02]  /*6c90*/  SEL R67, R107, R67, !P0 ;  /* 0x000000436b437207 */ /* 0x000fe40004000000 */
[----:B------:R-:W-:-:S02]  /*6ca0*/  SEL R66, R109, R66, !P1 ;  /* 0x000000426d427207 */ /* 0x000fc40004800000 */
[C---:B------:R-:W-:Y:S02]  /*6cb0*/  SEL R65, R109.reuse, R65, !P6 ;  /* 0x000000416d417207 */ /* 0x040fe40007000000 */
        /* <DEDUP_REMOVED lines=19> */
[----:B------:R-:W-:Y:S01]  /*6df0*/  SEL R77, R77, RZ, P2 ;  /* 0x000000ff4d4d7207 */ /* 0x000fe20001000000 */
[----:B------:R-:W-:Y:S06]  /*6e00*/  @!P4 BRA `(.L_x_2707) ;  /* 0xfffffff00024c947 */ /* 0x000fec000383ffff */
[----:B------:R-:W-:Y:S05]  /*6e10*/  BSYNC.RECONVERGENT B1 ;  /* 0x0000000000017941 */ /* 0x000fea0003800200 */
.L_x_2706:
[----:B------:R-:W-:Y:S05]  /*6e20*/  BSYNC.RECONVERGENT B0 ;  /* 0x0000000000007941 */ /* 0x000fea0003800200 */
.L_x_2705:
[----:B------:R-:W-:Y:S01]  /*6e30*/  ISETP.GE.U32.AND P1, PT, R101, R106, PT ;  /* 0x0000006a6500720c */ /* 0x000fe20003f26070 */
[----:B------:R-:W-:-:S12]  /*6e40*/  BSSY.RECONVERGENT B0, `(.L_x_2708) ;  /* 0x000001a000007945 */ /* 0x000fd80003800200 */
[----:B------:R-:W-:Y:S05]  /*6e50*/  @P1 BRA `(.L_x_2709) ;  /* 0x0000000000601947 */ /* 0x000fea0003800000 */
[----:B------:R-:W-:-:S05]  /*6e60*/  IMAD R48, R0, R101, RZ ;  /* 0x0000006500307224 */ /* 0x000fca00078e02ff */
[----:B------:R-:W-:-:S05]  /*6e70*/  SHF.R.U32.HI R49, RZ, 0x2, R48 ;  /* 0x00000002ff317819 */ /* 0x000fca0000011630 */
[----:B------:R-:W-:-:S06]  /*6e80*/  IMAD.WIDE.U32 R48, R49, 0x20, R104 ;  /* 0x0000002031307825 */ /* 0x000fcc00078e0068 */
[----:B------:R-:W5:Y:S01]  /*6e90*/  LDG.E.ENL2.256 R52, R48, desc[UR36][R48.64] ;  /* 0xfe0000243030797e */ /* 0x000f620008121934 */
[----:B------:R-:W-:-:S05]  /*6ea0*/  IMAD.IADD R103, R101, 0x1, R30 ;  /* 0x0000000165677824 */ /* 0x000fca00078e021e */
[----:B------:R-:W-:-:S13]  /*6eb0*/  ISETP.GE.U32.AND P0, PT, R103, R106, PT ;  /* 0x0000006a6700720c */ /* 0x000fda0003f06070 */
        /* <DEDUP_REMOVED lines=16> */
[----:B------:R-:W5:Y:S04]  /*6fc0*/  LDG.E.ENL2.256 R36, R32, desc[UR36][R32.64] ;  /* 0xfe0000242020797e */ /* 0x000f680008121924 */
[----:B------:R0:W5:Y:S02]  /*6fd0*/  @!P0 LDG.E.ENL2.256 R44, R40, desc[UR36][R104.64] ;  /* 0xfe0000246828897e */ /* 0x000164000812192c */
.L_x_2709:
[----:B------:R-:W-:Y:S05]  /*6fe0*/  BSYNC.RECONVERGENT B0 ;  /* 0x0000000000007941 */ /* 0x000fea0003800200 */
.L_x_2708:
[----:B------:R-:W-:Y:S04]  /*6ff0*/  BSSY.RECONVERGENT B0, `(.L_x_2710) ;  /* 0x00000eb000007945 */ /* 0x000fe80003800200 */
[----:B------:R-:W-:Y:S05]  /*7000*/  @P1 BRA `(.L_x_2711) ;  /* 0x0000000c00a41947 */ /* 0x000fea0003800000 */
[CC--:B-----5:R-:W-:Y:S02]  /*7010*/  ISETP.GE.U32.AND P2, PT, R99.reuse, R48.reuse, PT ;  /* 0x000000306300720c */ /* 0x0e0fe40003f46070 */
[----:B------:R-:W-:Y:S02]  /*7020*/  ISETP.NE.U32.AND P1, PT, R99, R48, PT ;  /* 0x000000306300720c */ /* 0x000fe40003f25070 */
[----:B------:R-:W-:Y:S02]  /*7030*/  ISETP.GE.AND.EX P2, PT, R100, R49, PT, P2 ;  /* 0x000000316400720c */ /* 0x000fe40003f46320 */
[----:B------:R-:W-:Y:S02]  /*7040*/  ISETP.GE.U32.AND P5, PT, R93, R50, PT ;  /* 0x000000325d00720c */ /* 0x000fe40003fa6070 */
[----:B------:R-:W-:Y:S02]  /*7050*/  SEL R0, RZ, 0xffffffff, !P2 ;  /* 0xffffffffff007807 */ /* 0x000fe40005000000 */
[----:B------:R-:W-:-:S02]  /*7060*/  ISETP.NE.U32.AND P2, PT, R91, R52, PT ;  /* 0x000000345b00720c */ /* 0x000fc40003f45070 */
[----:B------:R-:W-:Y:S02]  /*7070*/  ISETP.NE.AND.EX P1, PT, R100, R49, PT, P1 ;  /* 0x000000316400720c */ /* 0x000fe40003f25310 */
[----:B------:R-:W-:Y:S02]  /*7080*/  ISETP.GE.AND.EX P5, PT, R98, R51, PT, P5 ;  /* 0x000000336200720c */ /* 0x000fe40003fa6350 */
[----:B------:R-:W-:Y:S02]  /*7090*/  ISETP.NE.AND.EX P2, PT, R92, R53, PT, P2 ;  /* 0x000000355c00720c */ /* 0x000fe40003f45320 */
[----:B------:R-:W-:Y:S02]  /*70a0*/  ISETP.GE.U32.AND P6, PT, R97, R101, PT ;  /* 0x000000656100720c */ /* 0x000fe40003fc6070 */
[----:B------:R-:W-:Y:S02]  /*70b0*/  ISETP.GE.U32.AND P3, PT, R91, R52, PT ;  /* 0x000000345b00720c */ /* 0x000fe40003f66070 */
[----:B------:R-:W-:-:S02]  /*70c0*/  SEL R102, RZ, 0xffffffff, !P5 ;  /* 0xffffffffff667807 */ /* 0x000fc40006800000 */
[----:B------:R-:W-:Y:S02]  /*70d0*/  ISETP.GE.U32.AND P5, PT, R75, R101, PT ;  /* 0x000000654b00720c */ /* 0x000fe40003fa6070 */
[----:B------:R-:W-:Y:S02]  /*70e0*/  ISETP.GE.AND.EX P6, PT, R95, RZ, PT, P6 ;  /* 0x000000ff5f00720c */ /* 0x000fe40003fc6360 */
[----:B------:R-:W-:Y:S02]  /*70f0*/  ISETP.GE.AND.EX P3, PT, R92, R53, PT, P3 ;  /* 0x000000355c00720c */ /* 0x000fe40003f66330 */
[----:B------:R-:W-:Y:S02]  /*7100*/  ISETP.NE.U32.AND P4, PT, R93, R50, PT ;  /* 0x000000325d00720c */ /* 0x000fe40003f85070 */
[----:B------:R-:W-:Y:S02]  /*7110*/  ISETP.GE.AND.EX P5, PT, R89, RZ, PT, P5 ;  /* 0x000000ff5900720c */ /* 0x000fe40003fa6350 */
[----:B------:R-:W-:-:S02]  /*7120*/  @!P1 SEL R0, RZ, 0xffffffff, !P6 ;  /* 0xffffffffff009807 */ /* 0x000fc40007000000 */
[----:B------:R-:W-:Y:S02]  /*7130*/  SEL R103, RZ, 0xffffffff, !P3 ;  /* 0xffffffffff677807 */ /* 0x000fe40005800000 */
[----:B------:R-:W-:Y:S02]  /*7140*/  ISETP.NE.U32.AND P6, PT, R3, R54, PT ;  /* 0x000000360300720c */ /* 0x000fe40003fc5070 */
[----:B------:R-:W-:Y:S02]  /*7150*/  ISETP.NE.AND.EX P4, PT, R98, R51, PT, P4 ;  /* 0x000000336200720c */ /* 0x000fe40003f85340 */
[----:B------:R-:W-:Y:S02]  /*7160*/  @!P2 SEL R103, RZ, 0xffffffff, !P5 ;  /* 0xffffffffff67a807 */ /* 0x000fe40006800000 */
[----:B------:R-:W-:Y:S02]  /*7170*/  ISETP.NE.AND.EX P6, PT, R4, R55, PT, P6 ;  /* 0x000000370400720c */ /* 0x000fe40003fc5360 */
[----:B------:R-:W-:-:S02]  /*7180*/  LOP3.LUT R103, R103, 0x1, RZ, 0xc0, !PT ;  /* 0x0000000167677812 */ /* 0x000fc400078ec0ff */
[-C--:B------:R-:W-:Y:S02]  /*7190*/  ISETP.GE.U32.AND P0, PT, R96, R101.reuse, PT ;  /* 0x000000656000720c */ /* 0x080fe40003f06070 */
[----:B------:R-:W-:Y:S02]  /*71a0*/  ISETP.GE.U32.AND P1, PT, R3, R54, PT ;  /* 0x000000360300720c */ /* 0x000fe40003f26070 */
[----:B------:R-:W-:Y:S01]  /*71b0*/  ISETP.NE.U32.AND P2, PT, R103, 0x1, PT ;  /* 0x000000016700780c */ /* 0x000fe20003f45070 */
[----:B------:R-:W-:Y:S01]  /*71c0*/  IMAD.IADD R103, R101, 0x1, R30 ;  /* 0x0000000165677824 */ /* 0x000fe200078e021e */
[----:B------:R-:W-:Y:S02]  /*71d0*/  ISETP.GE.U32.AND P3, PT, R76, R101, PT ;  /* 0x000000654c00720c */ /* 0x000fe40003f66070 */
[----:B------:R-:W-:Y:S02]  /*71e0*/  ISETP.GE.AND.EX P0, PT, R94, RZ, PT, P0 ;  /* 0x000000ff5e00720c */ /* 0x000fe40003f06300 */
[----:B------:R-:W-:-:S02]  /*71f0*/  ISETP.GE.AND.EX P1, PT, R4, R55, PT, P1 ;  /* 0x000000370400720c */ /* 0x000fc40003f26310 */
[----:B------:R-:W-:Y:S02]  /*7200*/  ISETP.GE.AND.EX P3, PT, R90, RZ, PT, P3 ;  /* 0x000000ff5a00720c */ /* 0x000fe40003f66330 */
[----:B------:R-:W-:Y:S02]  /*7210*/  @!P4 SEL R102, RZ, 0xffffffff, !P0 ;  /* 0xffffffffff66c807 */ /* 0x000fe40004000000 */
[----:B------:R-:W-:Y:S02]  /*7220*/  ISETP.GE.U32.AND P4, PT, R103, R106, PT ;  /* 0x0000006a6700720c */ /* 0x000fe40003f86070 */
[----:B0-----:R-:W-:Y:S02]  /*7230*/  SEL R104, RZ, 0xffffffff, !P1 ;  /* 0xffffffffff687807 */ /* 0x001fe40004800000 */
[----:B------:R-:W-:Y:S02]  /*7240*/  @!P6 SEL R104, RZ, 0xffffffff, !P3 ;  /* 0xffffffffff68e807 */ /* 0x000fe40005800000 */
[----:B------:R-:W-:-:S02]  /*7250*/  LOP3.LUT R0, R0, 0x1, RZ, 0xc0, !PT ;  /* 0x0000000100007812 */ /* 0x000fc400078ec0ff */
[----:B------:R-:W-:Y:S02]  /*7260*/  LOP3.LUT R102, R102, 0x1, RZ, 0xc0, !PT ;  /* 0x0000000166667812 */ /* 0x000fe400078ec0ff */
[----:B------:R-:W-:Y:S02]  /*7270*/  LOP3.LUT R104, R104, 0x1, RZ, 0xc0, !PT ;  /* 0x0000000168687812 */ /* 0x000fe400078ec0ff */
        /* <DEDUP_REMOVED lines=39> */
[-C--:B------:R-:W-:Y:S02]  /*74f0*/  ISETP.GE.U32.AND P0, PT, R73, R103.reuse, PT ;  /* 0x000000674900720c */ /* 0x080fe40003f06070 */
        /* <DEDUP_REMOVED lines=100> */
[----:B------:R-:W-:Y:S02]  /*7b40*/  ISETP.NE.AND.EX P1, PT, R22, R41, PT, P1 ;  /* 0x000000291600720c */ /* 0x000fe40003f25310 */
        /* <DEDUP_REMOVED lines=53> */
.L_x_2711:
[----:B------:R-:W-:Y:S05]  /*7ea0*/  BSYNC.RECONVERGENT B0 ;  /* 0x0000000000007941 */ /* 0x000fea0003800200 */
.L_x_2710:
[CC--:B------:R-:W-:Y:S02]  /*7eb0*/  ISETP.NE.U32.AND P1, PT, R99.reuse, R5.reuse, PT ;  /* 0x000000056300720c */ /* 0x0c0fe40003f25070 */
[----:B------:R-:W-:Y:S02]  /*7ec0*/  ISETP.GE.U32.AND P2, PT, R99, R5, PT ;  /* 0x000000056300720c */ /* 0x000fe40003f46070 */
[CC--:B------:R-:W-:Y:S02]  /*7ed0*/  ISETP.NE.AND.EX P1, PT, R100.reuse, R6.reuse, PT, P1 ;  /* 0x000000066400720c */ /* 0x0c0fe40003f25310 */
[----:B------:R-:W-:Y:S02]  /*7ee0*/  ISETP.GE.AND.EX P2, PT, R100, R6, PT, P2 ;  /* 0x000000066400720c */ /* 0x000fe40003f46320 */
[----:B------:R-:W-:Y:S02]  /*7ef0*/  ISETP.GE.U32.AND P6, PT, R97, R74, PT ;  /* 0x0000004a6100720c */ /* 0x000fe40003fc6070 */
[----:B------:R-:W-:-:S02]  /*7f00*/  ISETP.NE.U32.AND P4, PT, R93, R7, PT ;  /* 0x000000075d00720c */ /* 0x000fc40003f85070 */
[----:B------:R-:W-:Y:S02]  /*7f10*/  SEL R0, RZ, 0xffffffff, !P2 ;  /* 0xffffffffff007807 */ /* 0x000fe40005000000 */
[----:B------:R-:W-:Y:S02]  /*7f20*/  ISETP.GE.AND.EX P6, PT, R95, R88, PT, P6 ;  /* 0x000000585f00720c */ /* 0x000fe40003fc6360 */
[----:B------:R-:W-:Y:S02]  /*7f30*/  ISETP.GE.U32.AND P5, PT, R93, R7, PT ;  /* 0x000000075d00720c */ /* 0x000fe40003fa6070 */
[----:B------:R-:W-:Y:S02]  /*7f40*/  ISETP.NE.U32.AND P2, PT, R91, R9, PT ;  /* 0x000000095b00720c */ /* 0x000fe40003f45070 */
[----:B------:R-:W-:Y:S02]  /*7f50*/  ISETP.NE.AND.EX P4, PT, R98, R8, PT, P4 ;  /* 0x000000086200720c */ /* 0x000fe40003f85340 */
[----:B------:R-:W-:-:S02]  /*7f60*/  @!P1 SEL R0, RZ, 0xffffffff, !P6 ;  /* 0xffffffffff009807 */ /* 0x000fc40007000000 */
[----:B------:R-:W-:Y:S02]  /*7f70*/  ISETP.GE.AND.EX P5, PT, R98, R8, PT, P5 ;  /* 0x000000086200720c */ /* 0x000fe40003fa6350 */
[----:B------:R-:W-:Y:S02]  /*7f80*/  ISETP.NE.AND.EX P2, PT, R92, R10, PT, P2 ;  /* 0x0000000a5c00720c */ /* 0x000fe40003f45320 */
[----:B------:R-:W-:Y:S02]  /*7f90*/  ISETP.GE.U32.AND P3, PT, R91, R9, PT ;  /* 0x000000095b00720c */ /* 0x000fe40003f66070 */
[----:B------:R-:W-:Y:S02]  /*7fa0*/  ISETP.NE.U32.AND P6, PT, R3, R11, PT ;  /* 0x0000000b0300720c */ /* 0x000fe40003fc5070 */
[----:B------:R-:W-:Y:S02]  /*7fb0*/  ISETP.GE.U32.AND P0, PT, R96, R73, PT ;  /* 0x000000496000720c */ /* 0x000fe40003f06070 */
[----:B------:R-:W-:-:S02]  /*7fc0*/  SEL R30, RZ, 0xffffffff, !P5 ;  /* 0xffffffffff1e7807 */ /* 0x000fc40006800000 */
[----:B------:R-:W-:Y:S02]  /*7fd0*/  ISETP.GE.AND.EX P3, PT, R92, R10, PT, P3 ;  /* 0x0000000a5c00720c */ /* 0x000fe40003f66330 */
[----:B------:R-:W-:Y:S02]  /*7fe0*/  ISETP.NE.AND.EX P6, PT, R4, R12, PT, P6 ;  /* 0x0000000c0400720c */ /* 0x000fe40003fc5360 */
[----:B------:R-:W-:Y:S02]  /*7ff0*/  ISETP.GE.U32.AND P5, PT, R75, R72, PT ;  /* 0x000000484b00720c */ /* 0x000fe40003fa6070 */
[----:B------:R-:W-:Y:S02]  /*8000*/  ISETP.GE.AND.EX P0, PT, R94, R87, PT, P0 ;  /* 0x000000575e00720c */ /* 0x000fe40003f06300 */
[----:B------:R-:W-:Y:S02]  /*8010*/  ISETP.GE.U32.AND P1, PT, R3, R11, PT ;  /* 0x0000000b0300720c */ /* 0x000fe40003f26070 */
[----:B-----5:R-:W-:-:S02]  /*8020*/  SEL R32, RZ, 0xffffffff, !P3 ;  /* 0xffffffffff207807 */ /* 0x020fc40005800000 */
[----:B------:R-:W-:Y:S02]  /*8030*/  ISETP.GE.AND.EX P5, PT, R89, R86, PT, P5 ;  /* 0x000000565900720c */ /* 0x000fe40003fa6350 */
[----:B------:R-:W-:Y:S02]  /*8040*/  ISETP.GE.U32.AND P3, PT, R76, R71, PT ;  /* 0x000000474c00720c */ /* 0x000fe40003f66070 */
[----:B------:R-:W-:Y:S02]  /*8050*/  @!P4 SEL R30, RZ, 0xffffffff, !P0 ;  /* 0xffffffffff1ec807 */ /* 0x000fe40004000000 */
[----:B------:R-:W-:Y:S02]  /*8060*/  ISETP.GE.AND.EX P1, PT, R4, R12, PT, P1 ;  /* 0x0000000c0400720c */ /* 0x000fe40003f26310 */
[----:B------:R-:W-:Y:S02]  /*8070*/  @!P2 SEL R32, RZ, 0xffffffff, !P5 ;  /* 0xffffffffff20a807 */ /* 0x000fe40006800000 */
[----:B------:R-:W-:-:S02]  /*8080*/  ISETP.GE.AND.EX P3, PT, R90, R85, PT, P3 ;  /* 0x000000555a00720c */ /* 0x000fc40003f66330 */
[----:B------:R-:W-:Y:S02]  /*8090*/  LOP3.LUT R0, R0, 0x1, RZ, 0xc0, !PT ;  /* 0x0000000100007812 */ /* 0x000fe400078ec0ff */
[----:B------:R-:W-:Y:S02]  /*80a0*/  LOP3.LUT R30, R30, 0x1, RZ, 0xc0, !PT ;  /* 0x000000011e1e7812 */ /* 0x000fe400078ec0ff */
[----:B------:R-:W-:Y:S02]  /*80b0*/  SEL R33, RZ, 0xffffffff, !P1 ;  /* 0xffffffffff217807 */ /* 0x000fe40004800000 */
        /* <DEDUP_REMOVED lines=9> */
[----:B------:R-:W-:Y:S02]  /*8150*/  SEL R96, R73, R96, !P1 ;  /* 0x0000006049607207 */ /* 0x000fe40004800000 */
[----:B------:R-:W-:Y:S02]  /*8160*/  SEL R30, R87, R94, !P1 ;  /* 0x0000005e571e7207 */ /* 0x000fe40004800000 */
[----:B------:R-:W-:Y:S02]  /*8170*/  ISETP.NE.U32.AND P3, PT, R33, 0x1, PT ;  /* 0x000000012100780c */ /* 0x000fe40003f65070 */
        /* <DEDUP_REMOVED lines=13> */
[----:B------:R-:W-:Y:S02]  /*8250*/  ISETP.GE.U32.AND P6, PT, R37, R70, PT ;  /* 0x000000462500720c */ /* 0x000fe40003fc6070 */
[----:B------:R-:W-:-:S02]  /*8260*/  SEL R0, RZ, 0xffffffff, !P2 ;  /* 0xffffffffff007807 */ /* 0x000fc40005000000 */
[----:B------:R-:W-:Y:S02]  /*8270*/  ISETP.GE.U32.AND P5, PT, R38, R15, PT ;  /* 0x0000000f2600720c */ /* 0x000fe40003fa6070 */
[----:B------:R-:W-:Y:S02]  /*8280*/  ISETP.GE.U32.AND P0, PT, R96, R69, PT ;  /* 0x000000456000720c */ /* 0x000fe40003f06070 */
[----:B------:R-:W-:Y:S02]  /*8290*/  ISETP.NE.U32.AND P2, PT, R36, R19, PT ;  /* 0x000000132400720c */ /* 0x000fe40003f45070 */
[----:B------:R-:W-:Y:S02]  /*82a0*/  ISETP.GE.AND.EX P6, PT, R39, R84, PT, P6 ;  /* 0x000000542700720c */ /* 0x000fe40003fc6360 */
[----:B------:R-:W-:Y:S02]  /*82b0*/  SEL R34, R11, R3, !P3 ;  /* 0x000000030b227207 */ /* 0x000fe40005800000 */
[----:B------:R-:W-:-:S02]  /*82c0*/  ISETP.GE.AND.EX P5, PT, R43, R16, PT, P5 ;  /* 0x000000102b00720c */ /* 0x000fc40003fa6350 */
[----:B------:R-:W-:Y:S02]  /*82d0*/  ISETP.NE.AND.EX P2, PT, R7, R18, PT, P2 ;  /* 0x000000120700720c */ /* 0x000fe40003f45320 */
[----:B------:R-:W-:Y:S02]  /*82e0*/  ISETP.GE.AND.EX P0, PT, R30, R83, PT, P0 ;  /* 0x000000531e00720c */ /* 0x000fe40003f06300 */
[----:B------:R-:W-:Y:S02]  /*82f0*/  SEL R9, R12, R4, !P3 ;  /* 0x000000040c097207 */ /* 0x000fe40005800000 */
[----:B------:R-:W-:Y:S02]  /*8300*/  SEL R6, R71, R76, !P3 ;  /* 0x0000004c47067207 */ /* 0x000fe40005800000 */
[----:B------:R-:W-:Y:S02]  /*8310*/  SEL R8, R85, R90, !P3 ;  /* 0x0000005a55087207 */ /* 0x000fe40005800000 */
[----:B------:R-:W-:-:S02]  /*8320*/  @!P1 SEL R0, RZ, 0xffffffff, !P6 ;  /* 0xffffffffff009807 */ /* 0x000fc40007000000 */
[----:B------:R-:W-:Y:S02]  /*8330*/  ISETP.GE.U32.AND P3, PT, R36, R19, PT ;  /* 0x000000132400720c */ /* 0x000fe40003f66070 */
[CC--:B------:R-:W-:Y:S02]  /*8340*/  ISETP.NE.U32.AND P6, PT, R34.reuse, R21.reuse, PT ;  /* 0x000000152200720c */ /* 0x0c0fe40003fc5070 */
[----:B------:R-:W-:Y:S02]  /*8350*/  ISETP.GE.U32.AND P1, PT, R34, R21, PT ;  /* 0x000000152200720c */ /* 0x000fe40003f26070 */
[----:B------:R-:W-:Y:S02]  /*8360*/  SEL R3, RZ, 0xffffffff, !P5 ;  /* 0xffffffffff037807 */ /* 0x000fe40006800000 */
[----:B------:R-:W-:Y:S02]  /*8370*/  @!P4 SEL R3, RZ, 0xffffffff, !P0 ;  /* 0xffffffffff03c807 */ /* 0x000fe40004000000 */
[----:B------:R-:W-:-:S02]  /*8380*/  ISETP.GE.U32.AND P5, PT, R33, R68, PT ;  /* 0x000000442100720c */ /* 0x000fc40003fa6070 */
[----:B------:R-:W-:Y:S02]  /*8390*/  LOP3.LUT R0, R0, 0x1, RZ, 0xc0, !PT ;  /* 0x0000000100007812 */ /* 0x000fe400078ec0ff */
[----:B------:R-:W-:Y:S02]  /*83a0*/  ISETP.GE.AND.EX P3, PT, R7, R18, PT, P3 ;  /* 0x000000120700720c */ /* 0x000fe40003f66330 */
[CC--:B------:R-:W-:Y:S02]  /*83b0*/  ISETP.NE.AND.EX P6, PT, R9.reuse, R20.reuse, PT, P6 ;  /* 0x000000140900720c */ /* 0x0c0fe40003fc5360 */
[----:B------:R-:W-:Y:S02]  /*83c0*/  ISETP.GE.AND.EX P1, PT, R9, R20, PT, P1 ;  /* 0x000000140900720c */ /* 0x000fe40003f26310 */
[----:B------:R-:W-:Y:S02]  /*83d0*/  LOP3.LUT R3, R3, 0x1, RZ, 0xc0, !PT ;  /* 0x0000000103037812 */ /* 0x000fe400078ec0ff */
[----:B------:R-:W-:-:S02]  /*83e0*/  ISETP.GE.AND.EX P5, PT, R35, R82, PT, P5 ;  /* 0x000000522300720c */ /* 0x000fc40003fa6350 */
[----:B------:R-:W-:Y:S02]  /*83f0*/  ISETP.NE.U32.AND P0, PT, R0, 0x1, PT ;  /* 0x000000010000780c */ /* 0x000fe40003f05070 */
[----:B------:R-:W-:Y:S02]  /*8400*/  SEL R4, RZ, 0xffffffff, !P3 ;  /* 0xffffffffff047807 */ /* 0x000fe40005800000 */
[----:B------:R-:W-:Y:S02]  /*8410*/  SEL R5, RZ, 0xffffffff, !P1 ;  /* 0xffffffffff057807 */ /* 0x000fe40004800000 */
[----:B------:R-:W-:Y:S02]  /*8420*/  ISETP.GE.U32.AND P3, PT, R6, R67, PT ;  /* 0x000000430600720c */ /* 0x000fe40003f66070 */
[----:B------:R-:W-:Y:S02]  /*8430*/  ISETP.NE.U32.AND P1, PT, R3, 0x1, PT ;  /* 0x000000010300780c */ /* 0x000fe40003f25070 */
[----:B------:R-:W-:-:S02]  /*8440*/  @!P2 SEL R4, RZ, 0xffffffff, !P5 ;  /* 0xffffffffff04a807 */ /* 0x000fc40006800000 */
[----:B------:R-:W-:Y:S02]  /*8450*/  SEL R32, R13, R32, !P0 ;  /* 0x000000200d207207 */ /* 0x000fe40004000000 */
[----:B------:R-:W-:Y:S02]  /*8460*/  ISETP.GE.AND.EX P3, PT, R8, R81, PT, P3 ;  /* 0x000000510800720c */ /* 0x000fe40003f66330 */
[----:B------:R-:W-:Y:S02]  /*8470*/  SEL R11, R16, R43, !P1 ;  /* 0x0000002b100b7207 */ /* 0x000fe40004800000 */
[----:B------:R-:W-:Y:S02]  /*8480*/  LOP3.LUT R4, R4, 0x1, RZ, 0xc0, !PT ;  /* 0x0000000104047812 */ /* 0x000fe400078ec0ff */
        /* <DEDUP_REMOVED lines=21> */
[----:B------:R-:W-:Y:S02]  /*85e0*/  SEL R0, RZ, 0xffffffff, !P2 ;  /* 0xffffffffff007807 */ /* 0x000fe40005000000 */
[----:B------:R-:W-:Y:S02]  /*85f0*/  SEL R13, R20, R9, !P3 ;  /* 0x00000009140d7207 */ /* 0x000fe40005800000 */
[----:B------:R-:W-:Y:S02]  /*8600*/  SEL R6, R67, R6, !P3 ;  /* 0x0000000643067207 */ /* 0x000fe40005800000 */
[----:B------:R-:W-:Y:S02]  /*8610*/  SEL R8, R81, R8, !P3 ;  /* 0x0000000851087207 */ /* 0x000fe40005800000 */
[----:B------:R-:W-:-:S02]  /*8620*/  ISETP.NE.U32.AND P4, PT, R10, R25, PT ;  /* 0x000000190a00720c */ /* 0x000fc40003f85070 */
[----:B------:R-:W-:Y:S02]  /*8630*/  @!P1 SEL R0, RZ, 0xffffffff, !P6 ;  /* 0xffffffffff009807 */ /* 0x000fe40007000000 */
[----:B------:R-:W-:Y:S02]  /*8640*/  ISETP.GE.U32.AND P5, PT, R10, R25, PT ;  /* 0x000000190a00720c */ /* 0x000fe40003fa6070 */
[CC--:B------:R-:W-:Y:S02]  /*8650*/  ISETP.NE.U32.AND P2, PT, R14.reuse, R27.reuse, PT ;  /* 0x0000001b0e00720c */ /* 0x0c0fe40003f45070 */
        /* <DEDUP_REMOVED lines=8> */
[----:B------:R-:W-:-:S02]  /*86e0*/  ISETP.GE.U32.AND P1, PT, R12, R29, PT ;  /* 0x0000001d0c00720c */ /* 0x000fc40003f26070 */
[----:B------:R-:W-:Y:S02]  /*86f0*/  SEL R3, RZ, 0xffffffff, !P5 ;  /* 0xffffffffff037807 */ /* 0x000fe40006800000 */
[----:B------:R-:W-:Y:S02]  /*8700*/  SEL R4, RZ, 0xffffffff, !P3 ;  /* 0xffffffffff047807 */ /* 0x000fe40005800000 */
[----:B------:R-:W-:Y:S02]  /*8710*/  ISETP.GE.U32.AND P5, PT, R33, R64, PT ;  /* 0x000000402100720c */ /* 0x000fe40003fa6070 */
[----:B------:R-:W-:Y:S02]  /*8720*/  ISETP.GE.U32.AND P3, PT, R6, R31, PT ;  /* 0x0000001f0600720c */ /* 0x000fe40003f66070 */
[----:B------:R-:W-:Y:S02]  /*8730*/  ISETP.GE.AND.EX P1, PT, R13, R28, PT, P1 ;  /* 0x0000001c0d00720c */ /* 0x000fe40003f26310 */
[----:B------:R-:W-:-:S02]  /*8740*/  ISETP.GE.AND.EX P0, PT, R30, R79, PT, P0 ;  /* 0x0000004f1e00720c */ /* 0x000fc40003f06300 */
[----:B------:R-:W-:Y:S02]  /*8750*/  ISETP.GE.AND.EX P5, PT, R35, R78, PT, P5 ;  /* 0x0000004e2300720c */ /* 0x000fe40003fa6350 */
[----:B------:R-:W-:Y:S02]  /*8760*/  ISETP.GE.AND.EX P3, PT, R8, R77, PT, P3 ;  /* 0x0000004d0800720c */ /* 0x000fe40003f66330 */
[----:B------:R-:W-:Y:S02]  /*8770*/  SEL R5, RZ, 0xffffffff, !P1 ;  /* 0xffffffffff057807 */ /* 0x000fe40004800000 */
[----:B------:R-:W-:Y:S02]  /*8780*/  @!P4 SEL R3, RZ, 0xffffffff, !P0 ;  /* 0xffffffffff03c807 */ /* 0x000fe40004000000 */
        /* <DEDUP_REMOVED lines=27> */
.L_x_2704:
[----:B------:R-:W0:Y:S01]  /*8940*/  LDCU UR4, c[0x0][0x3a4] ;  /* 0x00007480ff0477ac */ /* 0x000e220008000800 */
[----:B------:R-:W1:Y:S01]  /*8950*/  LDC R0, c[0x0][0x388] ;  /* 0x0000e200ff007b82 */ /* 0x000e620000000800 */
[----:B------:R-:W-:Y:S01]  /*8960*/  BSSY.RECONVERGENT B0, `(.L_x_2712) ;  /* 0x00005a0000007945 */ /* 0x000fe20003800200 */
[----:B------:R-:W-:-:S06]  /*8970*/  IMAD.MOV.U32 R113, RZ, RZ, R99 ;  /* 0x000000ffff717224 */ /* 0x000fcc00078e0063 */
[----:B------:R-:W2:Y:S08]  /*8980*/  LDC R13, c[0x0][0x38c] ;  /* 0x0000e300ff0d7b82 */ /* 0x000eb00000000800 */
[----:B------:R-:W3:Y:S01]  /*8990*/  LDC R66, c[0x0][0x390] ;  /* 0x0000e400ff427b82 */ /* 0x000ee20000000800 */
[----:B0-----:R-:W-:-:S04]  /*89a0*/  IMAD.U32 R104, RZ, RZ, UR4 ;  /* 0x00000004ff687e24 */ /* 0x001fc8000f8e00ff */
[----:B------:R-:W-:-:S03]  /*89b0*/  IMAD R3, R104, 0x3, R99 ;  /* 0x0000000368037824 */ /* 0x000fc600078e0263 */
[----:B------:R-:W0:Y:S01]  /*89c0*/  LDC R78, c[0x0][0x394] ;  /* 0x0000e500ff4e7b82 */ /* 0x000e220000000800 */
[--C-:B-1----:R-:W-:Y:S01]  /*89d0*/  IMAD.MOV.U32 R12, RZ, RZ, R0.reuse ;  /* 0x000000ffff0c7224 */ /* 0x102fe200078e0000 */
[----:B------:R-:W-:Y:S01]  /*89e0*/  ISETP.GE.U32.AND P0, PT, R3, R106, PT ;  /* 0x0000006a0300720c */ /* 0x000fe20003f06070 */
        /* <DEDUP_REMOVED lines=44> */
[--C-:B0-----:R-:W-:Y:S02]  /*8cb0*/  IMAD.MOV.U32 R79, RZ, RZ, R78.reuse ;  /* 0x000000ffff4f7224 */ /* 0x101fe400078e004e */
        /* <DEDUP_REMOVED lines=15> */
[----:B------:R-:W-:-:S13]  /*8db0*/  ISETP.NE.AND P0, PT, R32, RZ, PT ;  /* 0x000000ff2000720c */ /* 0x000fda0003f05270 */
[----:B------:R0:W5:Y:S01]  /*8dc0*/  @!P0 LDG.E.ENL2.256 R28, R24, desc[UR36][R116.64] ;  /* 0xfe0000247418897e */ /* 0x000162000812191c */
        /* <DEDUP_REMOVED lines=62> */
[----:B0-----:R-:W-:-:S07]  /*91b0*/  VIADD R108, R32, 0x1 ;  /* 0x00000001206c7836 */ /* 0x001fce0000000000 */
.L_x_2719:
[----:B0-----:R-:W0:Y:S01]  /*91c0*/  LDCU UR4, c[0x0][0x3a4] ;  /* 0x00007480ff0477ac */ /* 0x001e220008000800 */
[----:B-----5:R-:W-:Y:S02]  /*91d0*/  @!P0 IMAD.MOV.U32 R32, RZ, RZ, R24 ;  /* 0x000000ffff208224 */ /* 0x020fe400078e0018 */
[----:B------:R-:W-:Y:S02]  /*91e0*/  @!P0 IMAD.MOV.U32 R33, RZ, RZ, R25 ;  /* 0x000000ffff218224 */ /* 0x000fe400078e0019 */
[----:B------:R-:W-:Y:S02]  /*91f0*/  @!P0 IMAD.MOV.U32 R34, RZ, RZ, R26 ;  /* 0x000000ffff228224 */ /* 0x000fe400078e001a */
[----:B------:R-:W-:Y:S02]  /*9200*/  @!P0 IMAD.MOV.U32 R35, RZ, RZ, R27 ;  /* 0x000000ffff238224 */ /* 0x000fe400078e001b */
[----:B------:R-:W-:Y:S02]  /*9210*/  @!P0 IMAD.MOV.U32 R36, RZ, RZ, R28 ;  /* 0x000000ffff248224 */ /* 0x000fe400078e001c */
[----:B------:R-:W-:-:S02]  /*9220*/  @!P0 IMAD.MOV.U32 R37, RZ, RZ, R29 ;  /* 0x000000ffff258224 */ /* 0x000fc400078e001d */
[--C-:B------:R-:W-:Y:S02]  /*9230*/  @!P0 IMAD.MOV.U32 R38, RZ, RZ, R30.reuse ;  /* 0x000000ffff268224 */ /* 0x100fe400078e001e */
[--C-:B------:R-:W-:Y:S02]  /*9240*/  @!P0 IMAD.MOV.U32 R39, RZ, RZ, R31.reuse ;  /* 0x000000ffff278224 */ /* 0x100fe400078e001f */
[----:B------:R-:W-:Y:S02]  /*9250*/  @!P0 IMAD.MOV.U32 R42, RZ, RZ, R30 ;  /* 0x000000ffff2a8224 */ /* 0x000fe400078e001e */
        /* <DEDUP_REMOVED lines=22> */
[----:B------:R-:W-:Y:S01]  /*93c0*/  @!P0 IMAD.MOV.U32 R61, RZ, RZ, R25 ;  /* 0x000000ffff3d8224 */ /* 0x000fe200078e0019 */
[----:B0-----:R-:W-:Y:S06]  /*93d0*/  @!P0 BRA `(.L_x_2714) ;  /* 0x0000003c00f88947 */ /* 0x001fec0003800000 */
[----:B------:R-:W0:Y:S01]  /*93e0*/  LDCU.64 UR30, c[0x0][0x3e0] ;  /* 0x00007c00ff1e77ac */ /* 0x000e220008000a00 */
[----:B------:R-:W-:Y:S01]  /*93f0*/  IMAD.MOV.U32 R112, RZ, RZ, RZ ;  /* 0x000000ffff707224 */ /* 0x000fe200078e00ff */
        /* <DEDUP_REMOVED lines=293> */
.L_x_2715:
        /* <DEDUP_REMOVED lines=241> */
.L_x_2716:
        /* <DEDUP_REMOVED lines=241> */
.L_x_2717:
        /* <DEDUP_REMOVED lines=241> */
.L_x_2718:
[----:B------:R-:W-:-:S04]  /*d380*/  LOP3.LUT R33, R36, 0xffffffe0, RZ, 0xc0, !PT ;  /* 0xffffffe024217812 */ /* 0x000fc800078ec0ff */
[----:B------:R-:W-:-:S05]  /*d390*/  IADD3 R32, P1, PT, R33, R116, RZ ;  /* 0x0000007421207210 */ /* 0x000fca0007f3e0ff */
[----:B------:R-:W-:-:S06]  /*d3a0*/  IMAD.X R33, RZ, RZ, R117, P1 ;  /* 0x000000ffff217224 */ /* 0x000fcc00008e0675 */
[----:B------:R-:W5:Y:S02]  /*d3b0*/  LDG.E.ENL2.256 R36, R32, desc[UR36][R32.64] ;  /* 0xfe0000242020797e */ /* 0x000f640008121924 */
.L_x_2714:
[CC--:B-----5:R-:W-:Y:S02]  /*d3c0*/  ISETP.NE.U32.AND P3, PT, R111.reuse, R60.reuse, PT ;  /* 0x0000003c6f00720c */ /* 0x0e0fe40003f65070 */
        /* <DEDUP_REMOVED lines=9> */
[----:B------:R-:W-:Y:S02]  /*d460*/  ISETP.NE.U32.AND P1, PT, R101, R56, PT ;  /* 0x000000386500720c */ /* 0x000fe40003f25070 */
[----:B------:R-:W-:-:S02]  /*d470*/  ISETP.NE.AND.EX P2, PT, R107, R63, PT, P2 ;  /* 0x0000003f6b00720c */ /* 0x000fc40003f45320 */
[----:B------:R-:W-:Y:S02]  /*d480*/  ISETP.GE.U32.AND P5, PT, R101, R56, PT ;  /* 0x000000386500720c */ /* 0x000fe40003fa6070 */
[----:B------:R-:W-:Y:S02]  /*d490*/  LOP3.LUT R124, R124, 0xffffffef, RZ, 0xc0, !PT ;  /* 0xffffffef7c7c7812 */ /* 0x000fe400078ec0ff */
[----:B------:R-:W-:Y:S02]  /*d4a0*/  LOP3.LUT R104, R104, 0x1, RZ, 0xc0, !PT ;  /* 0x0000000168687812 */ /* 0x000fe400078ec0ff */
[----:B------:R-:W-:Y:S02]  /*d4b0*/  ISETP.GE.AND.EX P4, PT, R107, R63, PT, P4 ;  /* 0x0000003f6b00720c */ /* 0x000fe40003f86340 */
[CC--:B------:R-:W-:Y:S02]  /*d4c0*/  ISETP.NE.AND.EX P1, PT, R94.reuse, R57.reuse, PT, P1 ;  /* 0x000000395e00720c */ /* 0x0c0fe40003f25310 */
[----:B------:R-:W-:-:S02]  /*d4d0*/  ISETP.GE.AND.EX P5, PT, R94, R57, PT, P5 ;  /* 0x000000395e00720c */ /* 0x000fc40003fa6350 */
[-C--:B------:R-:W-:Y:S02]  /*d4e0*/  ISETP.GE.U32.AND P3, PT, R105, R113.reuse, PT ;  /* 0x000000716900720c */ /* 0x080fe40003f66070 */
[----:B------:R-:W-:Y:S02]  /*d4f0*/  @P0 LOP3.LUT R124, R124, 0x10, RZ, 0xfc, !PT ;  /* 0x000000107c7c0812 */ /* 0x000fe400078efcff */
[----:B------:R-:W-:Y:S02]  /*d500*/  ISETP.NE.U32.AND P0, PT, R104, 0x1, PT ;  /* 0x000000016800780c */ /* 0x000fe40003f05070 */
[----:B------:R-:W-:Y:S02]  /*d510*/  SEL R104, RZ, 0xffffffff, !P4 ;  /* 0xffffffffff687807 */ /* 0x000fe40006000000 */
[----:B------:R-:W-:Y:S02]  /*d520*/  SEL R106, RZ, 0xffffffff, !P5 ;  /* 0xffffffffff6a7807 */ /* 0x000fe40006800000 */
[----:B------:R-:W-:-:S02]  /*d530*/  ISETP.GE.U32.AND P4, PT, R92, R113, PT ;  /* 0x000000715c00720c */ /* 0x000fc40003f86070 */
[----:B------:R-:W-:Y:S02]  /*d540*/  ISETP.GE.AND.EX P3, PT, R103, RZ, PT, P3 ;  /* 0x000000ff6700720c */ /* 0x000fe40003f66330 */
[-C--:B------:R-:W-:Y:S02]  /*d550*/  ISETP.NE.U32.AND P5, PT, R99, R58.reuse, PT ;  /* 0x0000003a6300720c */ /* 0x080fe40003fa5070 */
[----:B------:R-:W-:Y:S02]  /*d560*/  ISETP.GE.AND.EX P4, PT, R90, RZ, PT, P4 ;  /* 0x000000ff5a00720c */ /* 0x000fe40003f86340 */
[----:B------:R-:W-:Y:S02]  /*d570*/  @!P2 SEL R104, RZ, 0xffffffff, !P3 ;  /* 0xffffffffff68a807 */ /* 0x000fe40005800000 */
[----:B------:R-:W-:Y:S02]  /*d580*/  ISETP.NE.AND.EX P5, PT, R97, R59, PT, P5 ;  /* 0x0000003b6100720c */ /* 0x000fe40003fa5350 */
[----:B------:R-:W-:-:S02]  /*d590*/  ISETP.GE.U32.AND P2, PT, R99, R58, PT ;  /* 0x0000003a6300720c */ /* 0x000fc40003f46070 */
[----:B------:R-:W-:Y:S02]  /*d5a0*/  @!P1 SEL R106, RZ, 0xffffffff, !P4 ;  /* 0xffffffffff6a9807 */ /* 0x000fe40006000000 */
[----:B------:R-:W-:Y:S02]  /*d5b0*/  LOP3.LUT R104, R104, 0x1, RZ, 0xc0, !PT ;  /* 0x0000000168687812 */ /* 0x000fe400078ec0ff */
[----:B------:R-:W-:Y:S02]  /*d5c0*/  ISETP.GE.U32.AND P1, PT, R95, R113, PT ;  /* 0x000000715f00720c */ /* 0x000fe40003f26070 */
[----:B------:R-:W-:Y:S02]  /*d5d0*/  ISETP.GE.AND.EX P2, PT, R97, R59, PT, P2 ;  /* 0x0000003b6100720c */ /* 0x000fe40003f46320 */
[----:B------:R-:W-:Y:S01]  /*d5e0*/  ISETP.NE.U32.AND P6, PT, R104, 0x1, PT ;  /* 0x000000016800780c */ /* 0x000fe20003fc5070 */
[----:B------:R-:W-:Y:S01]  /*d5f0*/  IMAD.U32 R104, RZ, RZ, UR4 ;  /* 0x00000004ff687e24 */ /* 0x000fe2000f8e00ff */
[----:B------:R-:W-:Y:S01]  /*d600*/  ISETP.GE.AND.EX P1, PT, R93, RZ, PT, P1 ;  /* 0x000000ff5d00720c */ /* 0x000fe20003f26310 */
[----:B------:R-:W1:Y:S01]  /*d610*/  LDCU UR4, c[0x0][0x39c] ;  /* 0x00007380ff0477ac */ /* 0x000e620008000800 */
[----:B------:R-:W-:Y:S01]  /*d620*/  SEL R120, RZ, 0xffffffff, !P2 ;  /* 0xffffffffff787807 */ /* 0x000fe20005000000 */
[----:B------:R-:W-:Y:S01]  /*d630*/  IMAD.IADD R119, R113, 0x1, R104 ;  /* 0x0000000171777824 */ /* 0x000fe200078e0268 */
[----:B------:R-:W-:-:S02]  /*d640*/  ISETP.NE.U32.AND P2, PT, R91, R52, PT ;  /* 0x000000345b00720c */ /* 0x000fc40003f45070 */
[----:B------:R-:W-:Y:S01]  /*d650*/  ISETP.GE.U32.AND P3, PT, R91, R52, PT ;  /* 0x000000345b00720c */ /* 0x000fe20003f66070 */
[----:B------:R-:W-:Y:S01]  /*d660*/  IMAD.IADD R121, R104, 0x1, R119 ;  /* 0x0000000168797824 */ /* 0x000fe200078e0277 */
[----:B------:R-:W-:Y:S02]  /*d670*/  @!P5 SEL R120, RZ, 0xffffffff, !P1 ;  /* 0xffffffffff78d807 */ /* 0x000fe40004800000 */
[CC--:B------:R-:W-:Y:S02]  /*d680*/  ISETP.NE.AND.EX P1, PT, R65.reuse, R53.reuse, PT, P2 ;  /* 0x000000354100720c */ /* 0x0c0fe40003f25320 */
[----:B------:R-:W-:Y:S02]  /*d690*/  ISETP.GE.AND.EX P3, PT, R65, R53, PT, P3 ;  /* 0x000000354100720c */ /* 0x000fe40003f66330 */
        /* <DEDUP_REMOVED lines=8> */
[----:B------:R-:W-:Y:S02]  /*d720*/  ISETP.GE.AND.EX P1, PT, R64, R55, PT, P1 ;  /* 0x000000374000720c */ /* 0x000fe40003f26310 */
[----:B------:R-:W-:Y:S02]  /*d730*/  ISETP.GE.AND.EX P2, PT, R88, RZ, PT, P2 ;  /* 0x000000ff5800720c */ /* 0x000fe40003f46320 */
[----:B------:R-:W-:Y:S02]  /*d740*/  SEL R123, RZ, 0xffffffff, !P1 ;  /* 0xffffffffff7b7807 */ /* 0x000fe40004800000 */
[CC--:B------:R-:W-:Y:S02]  /*d750*/  ISETP.NE.U32.AND P1, PT, R3.reuse, R48.reuse, PT ;  /* 0x000000300300720c */ /* 0x0c0fe40003f25070 */
[----:B------:R-:W-:Y:S02]  /*d760*/  @!P3 SEL R123, RZ, 0xffffffff, !P2 ;  /* 0xffffffffff7bb807 */ /* 0x000fe40005000000 */
[----:B------:R-:W-:-:S02]  /*d770*/  ISETP.GE.U32.AND P3, PT, R3, R48, PT ;  /* 0x000000300300720c */ /* 0x000fc40003f66070 */
[----:B------:R-:W-:Y:S02]  /*d780*/  LOP3.LUT R124, R124, 0xfffffff7, RZ, 0xc0, !PT ;  /* 0xfffffff77c7c7812 */ /* 0x000fe400078ec0ff */
[----:B------:R-:W-:Y:S02]  /*d790*/  LOP3.LUT R106, R106, 0x1, RZ, 0xc0, !PT ;  /* 0x000000016a6a7812 */ /* 0x000fe400078ec0ff */
[CC--:B------:R-:W-:Y:S02]  /*d7a0*/  ISETP.NE.AND.EX P1, PT, R23.reuse, R49.reuse, PT, P1 ;  /* 0x000000311700720c */ /* 0x0c0fe40003f25310 */
[----:B------:R-:W-:Y:S02]  /*d7b0*/  ISETP.GE.AND.EX P3, PT, R23, R49, PT, P3 ;  /* 0x000000311700720c */ /* 0x000fe40003f66330 */
[----:B------:R-:W-:Y:S02]  /*d7c0*/  @P0 LOP3.LUT R124, R124, 0x8, RZ, 0xfc, !PT ;  /* 0x000000087c7c0812 */ /* 0x000fe400078efcff */
[----:B------:R-:W-:-:S02]  /*d7d0*/  ISETP.NE.U32.AND P0, PT, R106, 0x1, PT ;  /* 0x000000016a00780c */ /* 0x000fc40003f05070 */
[----:B------:R-:W-:Y:S02]  /*d7e0*/  ISETP.GE.U32.AND P2, PT, R75, R119, PT ;  /* 0x000000774b00720c */ /* 0x000fe40003f46070 */
[----:B------:R-:W-:Y:S02]  /*d7f0*/  SEL R106, RZ, 0xffffffff, !P3 ;  /* 0xffffffffff6a7807 */ /* 0x000fe40005800000 */
[----:B------:R-:W-:Y:S02]  /*d800*/  ISETP.NE.U32.AND P3, PT, R4, R50, PT ;  /* 0x000000320400720c */ /* 0x000fe40003f65070 */
[----:B------:R-:W-:Y:S02]  /*d810*/  ISETP.GE.AND.EX P2, PT, R87, RZ, PT, P2 ;  /* 0x000000ff5700720c */ /* 0x000fe40003f46320 */
[----:B------:R-:W-:Y:S02]  /*d820*/  ISETP.NE.AND.EX P3, PT, R22, R51, PT, P3 ;  /* 0x000000331600720c */ /* 0x000fe40003f65330 */
[----:B------:R-:W-:-:S02]  /*d830*/  @!P1 SEL R106, RZ, 0xffffffff, !P2 ;  /* 0xffffffffff6a9807 */ /* 0x000fc40005000000 */
[----:B------:R-:W-:Y:S02]  /*d840*/  ISETP.GE.U32.AND P1, PT, R4, R50, PT ;  /* 0x000000320400720c */ /* 0x000fe40003f26070 */
[----:B------:R-:W-:Y:S02]  /*d850*/  ISETP.GE.U32.AND P2, PT, R74, R119, PT ;  /* 0x000000774a00720c */ /* 0x000fe40003f46070 */
[----:B------:R-:W-:Y:S02]  /*d860*/  ISETP.GE.AND.EX P1, PT, R22, R51, PT, P1 ;  /* 0x000000331600720c */ /* 0x000fe40003f26310 */
[----:B------:R-:W-:Y:S02]  /*d870*/  ISETP.GE.AND.EX P2, PT, R86, RZ, PT, P2 ;  /* 0x000000ff5600720c */ /* 0x000fe40003f46320 */
[----:B------:R-:W-:Y:S02]  /*d880*/  SEL R110, RZ, 0xffffffff, !P1 ;  /* 0xffffffffff6e7807 */ /* 0x000fe40004800000 */
[----:B------:R-:W-:-:S02]  /*d890*/  ISETP.NE.U32.AND P1, PT, R5, R44, PT ;  /* 0x0000002c0500720c */ /* 0x000fc40003f25070 */
[----:B------:R-:W-:Y:S02]  /*d8a0*/  @!P3 SEL R110, RZ, 0xffffffff, !P2 ;  /* 0xffffffffff6eb807 */ /* 0x000fe40005000000 */
[----:B------:R-:W-:Y:S02]  /*d8b0*/  ISETP.GE.U32.AND P3, PT, R5, R44, PT ;  /* 0x0000002c0500720c */ /* 0x000fe40003f66070 */
        /* <DEDUP_REMOVED lines=13> */
[----:B------:R-:W-:Y:S02]  /*d990*/  @!P3 SEL R118, RZ, 0xffffffff, !P2 ;  /* 0xffffffffff76b807 */ /* 0x000fe40005000000 */
[CC--:B------:R-:W-:Y:S02]  /*d9a0*/  ISETP.NE.U32.AND P1, PT, R7.reuse, R40.reuse, PT ;  /* 0x000000280700720c */ /* 0x0c0fe40003f25070 */
[----:B------:R-:W-:-:S02]  /*d9b0*/  ISETP.GE.U32.AND P2, PT, R7, R40, PT ;  /* 0x000000280700720c */ /* 0x000fc40003f46070 */
[----:B------:R-:W-:Y:S02]  /*d9c0*/  LOP3.LUT R120, R120, 0x1, RZ, 0xc0, !PT ;  /* 0x0000000178787812 */ /* 0x000fe400078ec0ff */
[CC--:B------:R-:W-:Y:S02]  /*d9d0*/  ISETP.NE.AND.EX P1, PT, R19.reuse, R41.reuse, PT, P1 ;  /* 0x000000291300720c */ /* 0x0c0fe40003f25310 */
[----:B------:R-:W-:Y:S02]  /*d9e0*/  ISETP.GE.AND.EX P2, PT, R19, R41, PT, P2 ;  /* 0x000000291300720c */ /* 0x000fe40003f46320 */
[----:B------:R-:W-:Y:S02]  /*d9f0*/  ISETP.NE.U32.AND P4, PT, R120, 0x1, PT ;  /* 0x000000017800780c */ /* 0x000fe40003f85070 */
[----:B------:R-:W-:Y:S02]  /*da00*/  SEL R120, RZ, 0xffffffff, !P2 ;  /* 0xffffffffff787807 */ /* 0x000fe40005000000 */
[----:B------:R-:W-:-:S02]  /*da10*/  ISETP.GE.U32.AND P2, PT, R71, R121, PT ;  /* 0x000000794700720c */ /* 0x000fc40003f46070 */
[----:B------:R-:W-:Y:S02]  /*da20*/  LOP3.LUT R124, R124, 0xfffffffb, RZ, 0xc0, !PT ;  /* 0xfffffffb7c7c7812 */ /* 0x000fe400078ec0ff */
[----:B------:R-:W-:Y:S02]  /*da30*/  ISETP.GE.AND.EX P2, PT, R83, RZ, PT, P2 ;  /* 0x000000ff5300720c */ /* 0x000fe40003f46320 */
[----:B------:R-:W-:Y:S02]  /*da40*/  @P6 LOP3.LUT R124, R124, 0x4, RZ, 0xfc, !PT ;  /* 0x000000047c7c6812 */ /* 0x000fe400078efcff */
[----:B------:R-:W-:Y:S02]  /*da50*/  @!P1 SEL R120, RZ, 0xffffffff, !P2 ;  /* 0xffffffffff789807 */ /* 0x000fe40005000000 */
[CC--:B------:R-:W-:Y:S02]  /*da60*/  ISETP.NE.U32.AND P1, PT, R8.reuse, R42.reuse, PT ;  /* 0x0000002a0800720c */ /* 0x0c0fe40003f25070 */
[----:B------:R-:W-:-:S02]  /*da70*/  ISETP.GE.U32.AND P2, PT, R8, R42, PT ;  /* 0x0000002a0800720c */ /* 0x000fc40003f46070 */
[CC--:B------:R-:W-:Y:S02]  /*da80*/  ISETP.NE.AND.EX P1, PT, R18.reuse, R43.reuse, PT, P1 ;  /* 0x0000002b1200720c */ /* 0x0c0fe40003f25310 */
[----:B------:R-:W-:Y:S02]  /*da90*/  ISETP.GE.AND.EX P2, PT, R18, R43, PT, P2 ;  /* 0x0000002b1200720c */ /* 0x000fe40003f46320 */
[----:B------:R-:W-:Y:S02]  /*daa0*/  LOP3.LUT P5, RZ, R124, 0x8, RZ, 0xc0, !PT ;  /* 0x000000087cff7812 */ /* 0x000fe400078ac0ff */
[----:B------:R-:W-:Y:S02]  /*dab0*/  SEL R122, RZ, 0xffffffff, !P2 ;  /* 0xffffffffff7a7807 */ /* 0x000fe40005000000 */
[----:B------:R-:W-:Y:S02]  /*dac0*/  ISETP.GE.U32.AND P2, PT, R70, R121, PT ;  /* 0x000000794600720c */ /* 0x000fe40003f46070 */
[----:B------:R-:W-:-:S02]  /*dad0*/  SEL R98, R113, R98, !P5 ;  /* 0x0000006271627207 */ /* 0x000fc40006800000 */
[----:B------:R-:W-:Y:S02]  /*dae0*/  ISETP.GE.AND.EX P2, PT, R82, RZ, PT, P2 ;  /* 0x000000ff5200720c */ /* 0x000fe40003f46320 */
[----:B------:R-:W-:Y:S02]  /*daf0*/  SEL R105, R113, R105, !P6 ;  /* 0x0000006971697207 */ /* 0x000fe40007000000 */
[----:B------:R-:W-:Y:S02]  /*db00*/  @!P1 SEL R122, RZ, 0xffffffff, !P2 ;  /* 0xffffffffff7a9807 */ /* 0x000fe40005000000 */
[----:B------:R-:W-:Y:S02]  /*db10*/  ISETP.GE.U32.AND P1, PT, R9, R32, PT ;  /* 0x000000200900720c */ /* 0x000fe40003f26070 */
[----:B------:R-:W-:Y:S02]  /*db20*/  SEL R92, R113, R92, !P0 ;  /* 0x0000005c715c7207 */ /* 0x000fe40004000000 */
[----:B------:R-:W-:-:S02]  /*db30*/  ISETP.GE.AND.EX P1, PT, R15, R33, PT, P1 ;  /* 0x000000210f00720c */ /* 0x000fc40003f26310 */
[----:B------:R-:W-:Y:S02]  /*db40*/  SEL R95, R113, R95, !P4 ;  /* 0x0000005f715f7207 */ /* 0x000fe40006000000 */
[----:B------:R-:W-:Y:S02]  /*db50*/  SEL R113, RZ, 0xffffffff, !P1 ;  /* 0xffffffffff717807 */ /* 0x000fe40004800000 */
[----:B------:R-:W-:Y:S02]  /*db60*/  LOP3.LUT R123, R123, 0x1, RZ, 0xc0, !PT ;  /* 0x000000017b7b7812 */ /* 0x000fe400078ec0ff */
[----:B------:R-:W-:Y:S02]  /*db70*/  ISETP.NE.U32.AND P1, PT, R9, R32, PT ;  /* 0x000000200900720c */ /* 0x000fe40003f25070 */
[----:B------:R-:W-:Y:S01]  /*db80*/  ISETP.NE.U32.AND P2, PT, R123, 0x1, PT ;  /* 0x000000017b00780c */ /* 0x000fe20003f45070 */
[----:B------:R-:W-:Y:S01]  /*db90*/  IMAD.IADD R123, R121, 0x1, R104 ;  /* 0x00000001797b7824 */ /* 0x000fe200078e0268 */
[----:B------:R-:W-:-:S02]  /*dba0*/  ISETP.NE.AND.EX P1, PT, R15, R33, PT, P1 ;  /* 0x000000210f00720c */ /* 0x000fc40003f25310 */
[----:B------:R-:W-:Y:S02]  /*dbb0*/  LOP3.LUT R106, R106, 0x1, RZ, 0xc0, !PT ;  /* 0x000000016a6a7812 */ /* 0x000fe400078ec0ff */
[-C--:B------:R-:W-:Y:S02]  /*dbc0*/  ISETP.GE.U32.AND P5, PT, R69, R123.reuse, PT ;  /* 0x0000007b4500720c */ /* 0x080fe40003fa6070 */
[----:B------:R-:W-:Y:S02]  /*dbd0*/  LOP3.LUT R124, R124, 0xffffffdf, RZ, 0xc0, !PT ;  /* 0xffffffdf7c7c7812 */ /* 0x000fe400078ec0ff */
[----:B------:R-:W-:Y:S02]  /*dbe0*/  ISETP.GE.AND.EX P5, PT, R81, RZ, PT, P5 ;  /* 0x000000ff5100720c */ /* 0x000fe40003fa6350 */
[----:B------:R-:W-:Y:S02]  /*dbf0*/  ISETP.GE.U32.AND P6, PT, R68, R123, PT ;  /* 0x0000007b4400720c */ /* 0x000fe40003fc6070 */
[----:B------:R-:W-:-:S02]  /*dc00*/  @P0 LOP3.LUT R124, R124, 0x20, RZ, 0xfc, !PT ;  /* 0x000000207c7c0812 */ /* 0x000fc400078efcff */
[----:B------:R-:W-:Y:S02]  /*dc10*/  @!P1 SEL R113, RZ, 0xffffffff, !P5 ;  /* 0xffffffffff719807 */ /* 0x000fe40006800000 */
[----:B------:R-:W-:Y:S02]  /*dc20*/  ISETP.GE.U32.AND P5, PT, R10, R34, PT ;  /* 0x000000220a00720c */ /* 0x000fe40003fa6070 */
[----:B------:R-:W-:Y:S02]  /*dc30*/  ISETP.NE.U32.AND P1, PT, R106, 0x1, PT ;  /* 0x000000016a00780c */ /* 0x000fe40003f25070 */
[----:B------:R-:W-:Y:S02]  /*dc40*/  ISETP.GE.AND.EX P5, PT, R16, R35, PT, P5 ;  /* 0x000000231000720c */ /* 0x000fe40003fa6350 */
[----:B------:R-:W-:Y:S02]  /*dc50*/  ISETP.GE.AND.EX P6, PT, R80, RZ, PT, P6 ;  /* 0x000000ff5000720c */ /* 0x000fe40003fc6360 */
[----:B------:R-:W-:-:S02]  /*dc60*/  SEL R106, RZ, 0xffffffff, !P5 ;  /* 0xffffffffff6a7807 */ /* 0x000fc40006800000 */
[----:B------:R-:W-:Y:S02]  /*dc70*/  ISETP.NE.U32.AND P5, PT, R10, R34, PT ;  /* 0x000000220a00720c */ /* 0x000fe40003fa5070 */
[----:B------:R-:W-:Y:S02]  /*dc80*/  LOP3.LUT P0, RZ, R124, 0x8, RZ, 0xc0, !PT ;  /* 0x000000087cff7812 */ /* 0x000fe4000780c0ff */
[----:B------:R-:W-:Y:S02]  /*dc90*/  ISETP.NE.AND.EX P5, PT, R16, R35, PT, P5 ;  /* 0x000000231000720c */ /* 0x000fe40003fa5350 */
[----:B------:R-:W-:Y:S02]  /*dca0*/  LOP3.LUT R110, R110, 0x1, RZ, 0xc0, !PT ;  /* 0x000000016e6e7812 */ /* 0x000fe400078ec0ff */
[----:B------:R-:W-:Y:S02]  /*dcb0*/  LOP3.LUT R124, R124, 0xffffffbf, RZ, 0xc0, !PT ;  /* 0xffffffbf7c7c7812 */ /* 0x000fe400078ec0ff */
[----:B------:R-:W-:-:S02]  /*dcc0*/  LOP3.LUT R125, R125, 0x1, RZ, 0xc0, !PT ;  /* 0x000000017d7d7812 */ /* 0x000fc400078ec0ff */
[----:B------:R-:W-:Y:S02]  /*dcd0*/  SEL R76, R119, R76, !P2 ;  /* 0x0000004c774c7207 */ /* 0x000fe40005000000 */
[----:B------:R-:W-:Y:S02]  /*dce0*/  ISETP.NE.U32.AND P3, PT, R125, 0x1, PT ;  /* 0x000000017d00780c */ /* 0x000fe40003f65070 */
[----:B------:R-:W-:Y:S02]  /*dcf0*/  @P0 LOP3.LUT R124, R124, 0x40, RZ, 0xfc, !PT ;  /* 0x000000407c7c0812 */ /* 0x000fe400078efcff */
[----:B------:R-:W-:Y:S02]  /*dd00*/  @!P5 SEL R106, RZ, 0xffffffff, !P6 ;  /* 0xffffffffff6ad807 */ /* 0x000fe40007000000 */
[----:B------:R-:W-:Y:S02]  /*dd10*/  ISETP.GE.U32.AND P6, PT, R11, R36, PT ;  /* 0x000000240b00720c */ /* 0x000fe40003fc6070 */
[----:B------:R-:W-:-:S02]  /*dd20*/  ISETP.NE.U32.AND P5, PT, R110, 0x1, PT ;  /* 0x000000016e00780c */ /* 0x000fc40003fa5070 */
[----:B------:R-:W-:Y:S02]  /*dd30*/  ISETP.GE.AND.EX P6, PT, R13, R37, PT, P6 ;  /* 0x000000250d00720c */ /* 0x000fe40003fc6360 */
        /* <DEDUP_REMOVED lines=8> */
[----:B------:R-:W-:Y:S02]  /*ddc0*/  LOP3.LUT R118, R118, 0x1, RZ, 0xc0, !PT ;  /* 0x0000000176767812 */ /* 0x000fe400078ec0ff */
[----:B------:R-:W-:Y:S02]  /*ddd0*/  LOP3.LUT R113, R113, 0x1, RZ, 0xc0, !PT ;  /* 0x0000000171717812 */ /* 0x000fe400078ec0ff */
[----:B------:R-:W-:-:S02]  /*dde0*/  SEL R99, R58, R99, !P4 ;  /* 0x000000633a637207 */ /* 0x000fc40006000000 */
[----:B------:R-:W-:Y:S02]  /*ddf0*/  @!P0 SEL R110, RZ, 0xffffffff, !P6 ;  /* 0xffffffffff6e8807 */ /* 0x000fe40007000000 */
[----:B------:R-:W-:Y:S02]  /*de00*/  ISETP.GE.U32.AND P6, PT, R12, R38, PT ;  /* 0x000000260c00720c */ /* 0x000fe40003fc6070 */
[----:B------:R-:W-:Y:S02]  /*de10*/  SEL R97, R59, R97, !P4 ;  /* 0x000000613b617207 */ /* 0x000fe40006000000 */
[----:B------:R-:W-:Y:S02]  /*de20*/  ISETP.GE.AND.EX P6, PT, R14, R39, PT, P6 ;  /* 0x000000270e00720c */ /* 0x000fe40003fc6360 */
[----:B------:R-:W-:Y:S02]  /*de30*/  SEL R93, R93, RZ, P4 ;  /* 0x000000ff5d5d7207 */ /* 0x000fe40002000000 */
[----:B------:R-:W-:-:S02]  /*de40*/  SEL R119, RZ, 0xffffffff, !P6 ;  /* 0xffffffffff777807 */ /* 0x000fc40007000000 */
[----:B------:R-:W-:Y:S02]  /*de50*/  ISETP.NE.U32.AND P6, PT, R12, R38, PT ;  /* 0x000000260c00720c */ /* 0x000fe40003fc5070 */
[----:B------:R-:W-:Y:S02]  /*de60*/  ISETP.NE.U32.AND P4, PT, R118, 0x1, PT ;  /* 0x000000017600780c */ /* 0x000fe40003f85070 */
[----:B------:R-:W-:Y:S02]  /*de70*/  ISETP.NE.AND.EX P0, PT, R14, R39, PT, P6 ;  /* 0x000000270e00720c */ /* 0x000fe40003f05360 */
[----:B------:R-:W-:Y:S02]  /*de80*/  ISETP.GE.U32.AND P6, PT, R66, R123, PT ;  /* 0x0000007b4200720c */ /* 0x000fe40003fc6070 */
[----:B------:R-:W-:Y:S02]  /*de90*/  SEL R3, R48, R3, !P1 ;  /* 0x0000000330037207 */ /* 0x000fe40004800000 */
[----:B------:R-:W-:-:S02]  /*dea0*/  ISETP.GE.AND.EX P6, PT, R78, RZ, PT, P6 ;  /* 0x000000ff4e00720c */ /* 0x000fc40003fc6360 */
[----:B------:R-:W-:Y:S02]  /*deb0*/  SEL R23, R49, R23, !P1 ;  /* 0x0000001731177207 */ /* 0x000fe40004800000 */
[----:B------:R-:W-:Y:S02]  /*dec0*/  SEL R87, R87, RZ, P1 ;  /* 0x000000ff57577207 */ /* 0x000fe40000800000 */
[----:B------:R-:W-:Y:S01]  /*ded0*/  ISETP.NE.U32.AND P1, PT, R113, 0x1, PT ;  /* 0x000000017100780c */ /* 0x000fe20003f25070 */
[----:B------:R-:W-:Y:S01]  /*dee0*/  IMAD.IADD R113, R123, 0x1, R104 ;  /* 0x000000017b717824 */ /* 0x000fe200078e0268 */
[----:B------:R-:W-:Y:S02]  /*def0*/  @!P0 SEL R119, RZ, 0xffffffff, !P6 ;  /* 0xffffffffff778807 */ /* 0x000fe40007000000 */
[----:B------:R-:W-:Y:S02]  /*df00*/  LOP3.LUT R106, R106, 0x1, RZ, 0xc0, !PT ;  /* 0x000000016a6a7812 */ /* 0x000fe400078ec0ff */
[----:B------:R-:W-:-:S02]  /*df10*/  LOP3.LUT R119, R119, 0x1, RZ, 0xc0, !PT ;  /* 0x0000000177777812 */ /* 0x000fc400078ec0ff */
[----:B------:R-:W-:Y:S02]  /*df20*/  LOP3.LUT R120, R120, 0x1, RZ, 0xc0, !PT ;  /* 0x0000000178787812 */ /* 0x000fe400078ec0ff */
        /* <DEDUP_REMOVED lines=10> */
[----:B------:R-:W-:Y:S01]  /*dfd0*/  ISETP.NE.U32.AND P5, PT, R106, 0x1, PT ;  /* 0x000000016a00780c */ /* 0x000fe20003fa5070 */
[----:B-1----:R-:W-:Y:S01]  /*dfe0*/  IMAD.U32 R106, RZ, RZ, UR4 ;  /* 0x00000004ff6a7e24 */ /* 0x002fe2000f8e00ff */
[----:B------:R-:W-:Y:S01]  /*dff0*/  ISETP.NE.U32.AND P4, PT, R119, 0x1, PT ;  /* 0x000000017700780c */ /* 0x000fe20003f85070 */
[----:B------:R-:W-:Y:S01]  /*e000*/  IMAD R119, R104, 0x3, R113 ;  /* 0x0000000368777824 */ /* 0x000fe200078e0271 */
[----:B------:R-:W-:-:S02]  /*e010*/  ISETP.NE.U32.AND P3, PT, R120, 0x1, PT ;  /* 0x000000017800780c */ /* 0x000fc40003f65070 */
[----:B------:R-:W-:Y:S02]  /*e020*/  LOP3.LUT P6, RZ, R124, 0x4, RZ, 0xc0, !PT ;  /* 0x000000047cff7812 */ /* 0x000fe400078cc0ff */
[----:B------:R-:W-:Y:S02]  /*e030*/  SEL R71, R121, R71, !P3 ;  /* 0x0000004779477207 */ /* 0x000fe40005800000 */
[----:B------:R-:W-:Y:S02]  /*e040*/  SEL R7, R40, R7, !P3 ;  /* 0x0000000728077207 */ /* 0x000fe40005800000 */
[----:B------:R-:W-:Y:S02]  /*e050*/  SEL R19, R41, R19, !P3 ;  /* 0x0000001329137207 */ /* 0x000fe40005800000 */
[----:B------:R-:W-:Y:S02]  /*e060*/  SEL R83, R83, RZ, P3 ;  /* 0x000000ff53537207 */ /* 0x000fe40001800000 */
[----:B------:R-:W-:-:S02]  /*e070*/  ISETP.GE.U32.AND P3, PT, R119, R106, PT ;  /* 0x0000006a7700720c */ /* 0x000fc40003f66070 */
[----:B------:R-:W-:Y:S02]  /*e080*/  LOP3.LUT R112, R112, 0x1, RZ, 0xc0, !PT ;  /* 0x0000000170707812 */ /* 0x000fe400078ec0ff */
[----:B------:R-:W-:Y:S02]  /*e090*/  LOP3.LUT P0, RZ, R124, 0x40, RZ, 0xc0, !PT ;  /* 0x000000407cff7812 */ /* 0x000fe4000780c0ff */
[----:B------:R-:W-:Y:S02]  /*e0a0*/  SEL R109, R62, R109, !P6 ;  /* 0x0000006d3e6d7207 */ /* 0x000fe40007000000 */
[----:B------:R-:W-:Y:S02]  /*e0b0*/  SEL R107, R63, R107, !P6 ;  /* 0x0000006b3f6b7207 */ /* 0x000fe40007000000 */
[----:B------:R-:W-:Y:S02]  /*e0c0*/  SEL R103, R103, RZ, P6 ;  /* 0x000000ff67677207 */ /* 0x000fe40003000000 */
[----:B------:R-:W-:-:S02]  /*e0d0*/  ISETP.NE.U32.AND P6, PT, R112, 0x1, PT ;  /* 0x000000017000780c */ /* 0x000fc40003fc5070 */
[----:B------:R-:W-:Y:S02]  /*e0e0*/  LOP3.LUT R122, R122, 0x1, RZ, 0xc0, !PT ;  /* 0x000000017a7a7812 */ /* 0x000fe400078ec0ff */
[----:B------:R-:W-:Y:S02]  /*e0f0*/  LOP3.LUT R110, R110, 0x1, RZ, 0xc0, !PT ;  /* 0x000000016e6e7812 */ /* 0x000fe400078ec0ff */
[----:B------:R-:W-:Y:S02]  /*e100*/  SEL R111, R60, R111, !P0 ;  /* 0x0000006f3c6f7207 */ /* 0x000fe40004000000 */
[----:B------:R-:W-:Y:S02]  /*e110*/  SEL R100, R61, R100, !P0 ;  /* 0x000000643d647207 */ /* 0x000fe40004000000 */
[----:B------:R-:W-:Y:S02]  /*e120*/  SEL R96, R96, RZ, P0 ;  /* 0x000000ff60607207 */ /* 0x000fe40000000000 */
[----:B------:R-:W-:-:S02]  /*e130*/  LOP3.LUT P0, RZ, R124, 0x20, RZ, 0xc0, !PT ;  /* 0x000000207cff7812 */ /* 0x000fc4000780c0ff */
[----:B------:R-:W-:Y:S02]  /*e140*/  SEL R0, R54, R0, !P2 ;  /* 0x0000000036007207 */ /* 0x000fe40005000000 */
[----:B------:R-:W-:Y:S02]  /*e150*/  SEL R64, R55, R64, !P2 ;  /* 0x0000004037407207 */ /* 0x000fe40005000000 */
[----:B------:R-:W-:Y:S02]  /*e160*/  SEL R88, R88, RZ, P2 ;  /* 0x000000ff58587207 */ /* 0x000fe40001000000 */
[----:B------:R-:W-:Y:S02]  /*e170*/  SEL R73, R121, R73, !P6 ;  /* 0x0000004979497207 */ /* 0x000fe40007000000 */
[----:B------:R-:W-:Y:S02]  /*e180*/  SEL R5, R44, R5, !P6 ;  /* 0x000000052c057207 */ /* 0x000fe40007000000 */
[----:B------:R-:W-:-:S02]  /*e190*/  SEL R21, R45, R21, !P6 ;  /* 0x000000152d157207 */ /* 0x000fc40007000000 */
[----:B------:R-:W-:Y:S02]  /*e1a0*/  SEL R85, R85, RZ, P6 ;  /* 0x000000ff55557207 */ /* 0x000fe40003000000 */
[----:B------:R-:W-:Y:S02]  /*e1b0*/  ISETP.NE.U32.AND P2, PT, R122, 0x1, PT ;  /* 0x000000017a00780c */ /* 0x000fe40003f45070 */
[----:B------:R-:W-:Y:S02]  /*e1c0*/  ISETP.NE.U32.AND P6, PT, R110, 0x1, PT ;  /* 0x000000016e00780c */ /* 0x000fe40003fc5070 */
[----:B------:R-:W-:Y:S02]  /*e1d0*/  SEL R101, R56, R101, !P0 ;  /* 0x0000006538657207 */ /* 0x000fe40004000000 */
[----:B------:R-:W-:Y:S02]  /*e1e0*/  SEL R94, R57, R94, !P0 ;  /* 0x0000005e395e7207 */ /* 0x000fe40004000000 */
[----:B------:R-:W-:-:S02]  /*e1f0*/  SEL R90, R90, RZ, P0 ;  /* 0x000000ff5a5a7207 */ /* 0x000fc40000000000 */
[----:B------:R-:W-:Y:S02]  /*e200*/  LOP3.LUT P0, RZ, R124, 0x10, RZ, 0xc0, !PT ;  /* 0x000000107cff7812 */ /* 0x000fe4000780c0ff */
[----:B------:R-:W-:Y:S02]  /*e210*/  SEL R70, R121, R70, !P2 ;  /* 0x0000004679467207 */ /* 0x000fe40005000000 */
[C---:B------:R-:W-:Y:S02]  /*e220*/  SEL R69, R123.reuse, R69, !P1 ;  /* 0x000000457b457207 */ /* 0x040fe40004800000 */
[C---:B------:R-:W-:Y:S02]  /*e230*/  SEL R68, R123.reuse, R68, !P5 ;  /* 0x000000447b447207 */ /* 0x040fe40006800000 */
[C---:B------:R-:W-:Y:S02]  /*e240*/  SEL R67, R123.reuse, R67, !P6 ;  /* 0x000000437b437207 */ /* 0x040fe40007000000 */
[----:B------:R-:W-:-:S02]  /*e250*/  SEL R66, R123, R66, !P4 ;  /* 0x000000427b427207 */ /* 0x000fc40006000000 */
        /* <DEDUP_REMOVED lines=16> */
.L_x_2713:
[----:B0-----:R-:W-:Y:S05]  /*e360*/  BSYNC.RECONVERGENT B0 ;  /* 0x0000000000007941 */ /* 0x001fea0003800200 */
.L_x_2712:
        /* <DEDUP_REMOVED lines=283> */
.L_x_2723:
[----:B------:R-:W-:Y:S01]  /*f520*/  SHF.R.U32.HI R28, RZ, 0x5, R28 ;  /* 0x00000005ff1c7819 */ /* 0x000fe2000001161c */
[----:B------:R-:W-:-:S07]  /*f530*/  IMAD.MOV.U32 R29, RZ, RZ, RZ ;  /* 0x000000ffff1d7224 */ /* 0x000fce00078e00ff */
.L_x_2722:
[----:B------:R-:W0:Y:S02]  /*f540*/  LDCU.64 UR4, c[0x0][0x768] ;  /* 0x0000ed00ff0477ac */ /* 0x000e240008000a00 */
[----:B0-----:R-:W-:-:S05]  /*f550*/  IADD3 R108, P1, PT, R102, UR4, RZ ;  /* 0x00000004666c7c10 */ /* 0x001fca000ff3e0ff */
[----:B------:R-:W-:Y:S01]  /*f560*/  IMAD.X R102, RZ, RZ, UR5, P1 ;  /* 0x00000005ff667e24 */ /* 0x000fe200088e06ff */
[----:B------:R-:W-:-:S04]  /*f570*/  LEA R56, P1, R28, R108, 0x5 ;  /* 0x0000006c1c387211 */ /* 0x000fc800078228ff */
        /* <DEDUP_REMOVED lines=280> */
.L_x_2725:
[----:B------:R-:W-:Y:S01]  /*10700*/  SHF.R.U32.HI R26, RZ, 0x5, R48 ;  /* 0x00000005ff1a7819 */ /* 0x000fe20000011630 */
[----:B------:R-:W-:-:S07]  /*10710*/  IMAD.MOV.U32 R27, RZ, RZ, RZ ;  /* 0x000000ffff1b7224 */ /* 0x000fce00078e00ff */
.L_x_2724:
        /* <DEDUP_REMOVED lines=281> */
.L_x_2727:
[----:B------:R-:W-:Y:S01]  /*118b0*/  SHF.R.U32.HI R26, RZ, 0x5, R40 ;  /* 0x00000005ff1a7819 */ /* 0x000fe20000011628 */
[----:B------:R-:W-:-:S07]  /*118c0*/  IMAD.MOV.U32 R27, RZ, RZ, RZ ;  /* 0x000000ffff1b7224 */ /* 0x000fce00078e00ff */
.L_x_2726:
        /* <DEDUP_REMOVED lines=281> */
.L_x_2729:
[----:B------:R-:W-:Y:S01]  /*12a60*/  SHF.R.U32.HI R28, RZ, 0x5, R28 ;  /* 0x00000005ff1c7819 */ /* 0x000fe2000001161c */
[----:B------:R-:W-:-:S07]  /*12a70*/  IMAD.MOV.U32 R29, RZ, RZ, RZ ;  /* 0x000000ffff1d7224 */ /* 0x000fce00078e00ff */
.L_x_2728:
[----:B------:R-:W-:-:S04]  /*12a80*/  LEA R32, P0, R28, R108, 0x5 ;  /* 0x0000006c1c207211 */ /* 0x000fc800078028ff */
[----:B------:R-:W-:-:S06]  /*12a90*/  LEA.HI.X R33, R28, R102, R29, 0x5, P0 ;  /* 0x000000661c217211 */ /* 0x000fcc00000f2c1d */
[----:B------:R-:W5:Y:S03]  /*12aa0*/  LDG.E.ENL2.256 R36, R32, desc[UR36][R32.64] ;  /* 0xfe0000242020797e */ /* 0x000f660008121924 */
.L_x_2721:
[----:B------:R-:W-:Y:S05]  /*12ab0*/  BSYNC.RECONVERGENT B0 ;  /* 0x0000000000007941 */ /* 0x000fea0003800200 */
.L_x_2720:
[----:B------:R-:W-:Y:S01]  /*12ac0*/  ISETP.GE.U32.AND P0, PT, R113, R106, PT ;  /* 0x0000006a7100720c */ /* 0x000fe20003f06070 */
[----:B------:R-:W-:-:S12]  /*12ad0*/  BSSY.RECONVERGENT B0, `(.L_x_2730) ;  /* 0x00000eb000007945 */ /* 0x000fd80003800200 */
[----:B------:R-:W-:Y:S05]  /*12ae0*/  @P0 BRA `(.L_x_2731) ;  /* 0x0000000c00a40947 */ /* 0x000fea0003800000 */
[-C--:B-----5:R-:W-:Y:S01]  /*12af0*/  ISETP.NE.U32.AND P1, PT, R111, R60.reuse, PT ;  /* 0x0000003c6f00720c */ /* 0x0a0fe20003f25070 */
        /* <DEDUP_REMOVED lines=232> */
.L_x_2731:
[----:B------:R-:W-:Y:S05]  /*13980*/  BSYNC.RECONVERGENT B0 ;  /* 0x0000000000007941 */ /* 0x000fea0003800200 */
.L_x_2730:
[CC--:B------:R-:W-:Y:S02]  /*13990*/  ISETP.NE.U32.AND P1, PT, R111.reuse, R91.reuse, PT ;  /* 0x0000005b6f00720c */ /* 0x0c0fe40003f25070 */
[----:B------:R-:W-:Y:S02]  /*139a0*/  ISETP.GE.U32.AND P2, PT, R111, R91, PT ;  /* 0x0000005b6f00720c */ /* 0x000fe40003f46070 */
[----:B------:R-:W-:Y:S02]  /*139b0*/  ISETP.NE.U32.AND P4, PT, R109, R0, PT ;  /* 0x000000006d00720c */ /* 0x000fe40003f85070 */
[CC--:B------:R-:W-:Y:S02]  /*139c0*/  ISETP.NE.AND.EX P1, PT, R100.reuse, R65.reuse, PT, P1 ;  /* 0x000000416400720c */ /* 0x0c0fe40003f25310 */
[----:B------:R-:W-:Y:S02]  /*139d0*/  ISETP.GE.AND.EX P2, PT, R100, R65, PT, P2 ;  /* 0x000000416400720c */ /* 0x000fe40003f46320 */
[----:B------:R-:W-:-:S02]  /*139e0*/  ISETP.NE.AND.EX P4, PT, R107, R64, PT, P4 ;  /* 0x000000406b00720c */ /* 0x000fc40003f85340 */
[----:B------:R-:W-:Y:S02]  /*139f0*/  SEL R24, RZ, 0xffffffff, !P2 ;  /* 0xffffffffff187807 */ /* 0x000fe40005000000 */
[----:B------:R-:W-:Y:S02]  /*13a00*/  ISETP.GE.U32.AND P6, PT, R98, R77, PT ;  /* 0x0000004d6200720c */ /* 0x000fe40003fc6070 */
[----:B------:R-:W-:Y:S02]  /*13a10*/  ISETP.GE.U32.AND P5, PT, R109, R0, PT ;  /* 0x000000006d00720c */ /* 0x000fe40003fa6070 */
[----:B------:R-:W-:Y:S02]  /*13a20*/  ISETP.NE.U32.AND P2, PT, R101, R3, PT ;  /* 0x000000036500720c */ /* 0x000fe40003f45070 */
[----:B------:R-:W-:Y:S02]  /*13a30*/  ISETP.GE.U32.AND P0, PT, R105, R76, PT ;  /* 0x0000004c6900720c */ /* 0x000fe40003f06070 */
[----:B------:R-:W-:-:S02]  /*13a40*/  ISETP.GE.AND.EX P6, PT, R96, R89, PT, P6 ;  /* 0x000000596000720c */ /* 0x000fc40003fc6360 */
[----:B------:R-:W-:Y:S02]  /*13a50*/  ISETP.GE.AND.EX P5, PT, R107, R64, PT, P5 ;  /* 0x000000406b00720c */ /* 0x000fe40003fa6350 */
[----:B------:R-:W-:Y:S02]  /*13a60*/  ISETP.NE.AND.EX P2, PT, R94, R23, PT, P2 ;  /* 0x000000175e00720c */ /* 0x000fe40003f45320 */
[----:B------:R-:W-:Y:S02]  /*13a70*/  ISETP.GE.AND.EX P0, PT, R103, R88, PT, P0 ;  /* 0x000000586700720c */ /* 0x000fe40003f06300 */
[----:B------:R-:W-:Y:S02]  /*13a80*/  ISETP.GE.U32.AND P3, PT, R101, R3, PT ;  /* 0x000000036500720c */ /* 0x000fe40003f66070 */
[----:B------:R-:W-:Y:S02]  /*13a90*/  @!P1 SEL R24, RZ, 0xffffffff, !P6 ;  /* 0xffffffffff189807 */ /* 0x000fe40007000000 */
[----:B------:R-:W-:-:S02]  /*13aa0*/  SEL R25, RZ, 0xffffffff, !P5 ;  /* 0xffffffffff197807 */ /* 0x000fc40006800000 */
[CC--:B------:R-:W-:Y:S02]  /*13ab0*/  ISETP.NE.U32.AND P6, PT, R99.reuse, R4.reuse, PT ;  /* 0x000000046300720c */ /* 0x0c0fe40003fc5070 */
[----:B------:R-:W-:Y:S02]  /*13ac0*/  ISETP.GE.U32.AND P5, PT, R92, R75, PT ;  /* 0x0000004b5c00720c */ /* 0x000fe40003fa6070 */
[----:B------:R-:W-:Y:S02]  /*13ad0*/  ISETP.GE.U32.AND P1, PT, R99, R4, PT ;  /* 0x000000046300720c */ /* 0x000fe40003f26070 */
[----:B------:R-:W-:Y:S02]  /*13ae0*/  @!P4 SEL R25, RZ, 0xffffffff, !P0 ;  /* 0xffffffffff19c807 */ /* 0x000fe40004000000 */
[----:B------:R-:W-:Y:S02]  /*13af0*/  ISETP.GE.AND.EX P3, PT, R94, R23, PT, P3 ;  /* 0x000000175e00720c */ /* 0x000fe40003f66330 */
[----:B------:R-:W-:-:S02]  /*13b00*/  LOP3.LUT R24, R24, 0x1, RZ, 0xc0, !PT ;  /* 0x0000000118187812 */ /* 0x000fc400078ec0ff */
[CC--:B------:R-:W-:Y:S02]  /*13b10*/  ISETP.NE.AND.EX P6, PT, R97.reuse, R22.reuse, PT, P6 ;  /* 0x000000166100720c */ /* 0x0c0fe40003fc5360 */
[----:B------:R-:W-:Y:S02]  /*13b20*/  ISETP.GE.AND.EX P5, PT, R90, R87, PT, P5 ;  /* 0x000000575a00720c */ /* 0x000fe40003fa6350 */
[----:B------:R-:W-:Y:S02]  /*13b30*/  ISETP.GE.AND.EX P1, PT, R97, R22, PT, P1 ;  /* 0x000000166100720c */ /* 0x000fe40003f26310 */
[----:B------:R-:W-:Y:S02]  /*13b40*/  LOP3.LUT R25, R25, 0x1, RZ, 0xc0, !PT ;  /* 0x0000000119197812 */ /* 0x000fe400078ec0ff */
[----:B------:R-:W-:Y:S02]  /*13b50*/  SEL R26, RZ, 0xffffffff, !P3 ;  /* 0xffffffffff1a7807 */ /* 0x000fe40005800000 */
[----:B------:R-:W-:-:S02]  /*13b60*/  ISETP.NE.U32.AND P0, PT, R24, 0x1, PT ;  /* 0x000000011800780c */ /* 0x000fc40003f05070 */
[----:B------:R-:W-:Y:S02]  /*13b70*/  @!P2 SEL R26, RZ, 0xffffffff, !P5 ;  /* 0xffffffffff1aa807 */ /* 0x000fe40006800000 */
[----:B------:R-:W-:Y:S02]  /*13b80*/  ISETP.GE.U32.AND P3, PT, R95, R74, PT ;  /* 0x0000004a5f00720c */ /* 0x000fe40003f66070 */
[----:B------:R-:W-:Y:S02]  /*13b90*/  SEL R27, RZ, 0xffffffff, !P1 ;  /* 0xffffffffff1b7807 */ /* 0x000fe40004800000 */
[----:B------:R-:W-:Y:S02]  /*13ba0*/  ISETP.NE.U32.AND P1, PT, R25, 0x1, PT ;  /* 0x000000011900780c */ /* 0x000fe40003f25070 */
[----:B------:R-:W-:Y:S02]  /*13bb0*/  SEL R30, R91, R111, !P0 ;  /* 0x0000006f5b1e7207 */ /* 0x000fe40004000000 */
[----:B------:R-:W-:-:S02]  /*13bc0*/  LOP3.LUT R26, R26, 0x1, RZ, 0xc0, !PT ;  /* 0x000000011a1a7812 */ /* 0x000fc400078ec0ff */
[----:B------:R-:W-:Y:S02]  /*13bd0*/  ISETP.GE.AND.EX P3, PT, R93, R86, PT, P3 ;  /* 0x000000565d00720c */ /* 0x000fe40003f66330 */
[----:B-----5:R-:W-:Y:S02]  /*13be0*/  SEL R33, R0, R109, !P1 ;  /* 0x0000006d00217207 */ /* 0x020fe40004800000 */
[----:B------:R-:W-:Y:S02]  /*13bf0*/  SEL R35, R64, R107, !P1 ;  /* 0x0000006b40237207 */ /* 0x000fe40004800000 */
[----:B------:R-:W-:Y:S02]  /*13c00*/  SEL R29, R76, R105, !P1 ;  /* 0x000000694c1d7207 */ /* 0x000fe40004800000 */
[----:B------:R-:W-:Y:S02]  /*13c10*/  SEL R31, R88, R103, !P1 ;  /* 0x00000067581f7207 */ /* 0x000fe40004800000 */
[----:B------:R-:W-:-:S02]  /*13c20*/  SEL R32, R65, R100, !P0 ;  /* 0x0000006441207207 */ /* 0x000fc40004000000 */
[----:B------:R-:W-:Y:S02]  /*13c30*/  ISETP.NE.U32.AND P1, PT, R30, R5, PT ;  /* 0x000000051e00720c */ /* 0x000fe40003f25070 */
[----:B------:R-:W-:Y:S02]  /*13c40*/  ISETP.NE.U32.AND P2, PT, R26, 0x1, PT ;  /* 0x000000011a00780c */ /* 0x000fe40003f45070 */
[----:B------:R-:W-:Y:S02]  /*13c50*/  @!P6 SEL R27, RZ, 0xffffffff, !P3 ;  /* 0xffffffffff1be807 */ /* 0x000fe40005800000 */
[----:B------:R-:W-:Y:S02]  /*13c60*/  ISETP.NE.AND.EX P1, PT, R32, R21, PT, P1 ;  /* 0x000000152000720c */ /* 0x000fe40003f25310 */
[----:B------:R-:W-:Y:S02]  /*13c70*/  SEL R26, R77, R98, !P0 ;  /* 0x000000624d1a7207 */ /* 0x000fe40004000000 */
[----:B------:R-:W-:-:S02]  /*13c80*/  SEL R24, R3, R101, !P2 ;  /* 0x0000006503187207 */ /* 0x000fc40005000000 */
[----:B------:R-:W-:Y:S02]  /*13c90*/  SEL R94, R23, R94, !P2 ;  /* 0x0000005e175e7207 */ /* 0x000fe40005000000 */
[----:B------:R-:W-:Y:S02]  /*13ca0*/  SEL R92, R75, R92, !P2 ;  /* 0x0000005c4b5c7207 */ /* 0x000fe40005000000 */
[----:B------:R-:W-:Y:S02]  /*13cb0*/  SEL R90, R87, R90, !P2 ;  /* 0x0000005a575a7207 */ /* 0x000fe40005000000 */
[----:B------:R-:W-:Y:S02]  /*13cc0*/  LOP3.LUT R27, R27, 0x1, RZ, 0xc0, !PT ;  /* 0x000000011b1b7812 */ /* 0x000fe400078ec0ff */
[----:B------:R-:W-:Y:S02]  /*13cd0*/  ISETP.GE.U32.AND P2, PT, R30, R5, PT ;  /* 0x000000051e00720c */ /* 0x000fe40003f46070 */
[----:B------:R-:W-:-:S02]  /*13ce0*/  ISETP.NE.U32.AND P4, PT, R33, R6, PT ;  /* 0x000000062100720c */ /* 0x000fc40003f85070 */
[----:B------:R-:W-:Y:S02]  /*13cf0*/  SEL R28, R89, R96, !P0 ;  /* 0x00000060591c7207 */ /* 0x000fe40004000000 */
[----:B------:R-:W-:Y:S02]  /*13d00*/  ISETP.GE.U32.AND P6, PT, R26, R73, PT ;  /* 0x000000491a00720c */ /* 0x000fe40003fc6070 */
[----:B------:R-:W-:Y:S02]  /*13d10*/  ISETP.NE.U32.AND P3, PT, R27, 0x1, PT ;  /* 0x000000011b00780c */ /* 0x000fe40003f65070 */
[----:B------:R-:W-:Y:S02]  /*13d20*/  ISETP.GE.AND.EX P2, PT, R32, R21, PT, P2 ;  /* 0x000000152000720c */ /* 0x000fe40003f46320 */
[----:B------:R-:W-:Y:S02]  /*13d30*/  ISETP.NE.AND.EX P4, PT, R35, R20, PT, P4 ;  /* 0x000000142300720c */ /* 0x000fe40003f85340 */
[----:B------:R-:W-:-:S02]  /*13d40*/  ISETP.GE.AND.EX P6, PT, R28, R85, PT, P6 ;  /* 0x000000551c00720c */ /* 0x000fc40003fc6360 */
[----:B------:R-:W-:Y:S02]  /*13d50*/  SEL R25, R4, R99, !P3 ;  /* 0x0000006304197207 */ /* 0x000fe40005800000 */
[----:B------:R-:W-:Y:S02]  /*13d60*/  SEL R0, RZ, 0xffffffff, !P2 ;  /* 0xffffffffff007807 */ /* 0x000fe40005000000 */
[----:B------:R-:W-:Y:S02]  /*13d70*/  ISETP.GE.U32.AND P5, PT, R33, R6, PT ;  /* 0x000000062100720c */ /* 0x000fe40003fa6070 */
[----:B------:R-:W-:Y:S02]  /*13d80*/  ISETP.NE.U32.AND P2, PT, R24, R7, PT ;  /* 0x000000071800720c */ /* 0x000fe40003f45070 */
[----:B------:R-:W-:Y:S02]  /*13d90*/  SEL R27, R22, R97, !P3 ;  /* 0x00000061161b7207 */ /* 0x000fe40005800000 */
[----:B------:R-:W-:-:S02]  /*13da0*/  SEL R95, R74, R95, !P3 ;  /* 0x0000005f4a5f7207 */ /* 0x000fc40005800000 */
[----:B------:R-:W-:Y:S02]  /*13db0*/  SEL R23, R86, R93, !P3 ;  /* 0x0000005d56177207 */ /* 0x000fe40005800000 */
[----:B------:R-:W-:Y:S02]  /*13dc0*/  ISETP.GE.U32.AND P0, PT, R29, R72, PT ;  /* 0x000000481d00720c */ /* 0x000fe40003f06070 */
[----:B------:R-:W-:Y:S02]  /*13dd0*/  @!P1 SEL R0, RZ, 0xffffffff, !P6 ;  /* 0xffffffffff009807 */ /* 0x000fe40007000000 */
[----:B------:R-:W-:Y:S02]  /*13de0*/  ISETP.GE.U32.AND P3, PT, R24, R7, PT ;  /* 0x000000071800720c */ /* 0x000fe40003f66070 */
[----:B------:R-:W-:Y:S02]  /*13df0*/  ISETP.NE.U32.AND P6, PT, R25, R8, PT ;  /* 0x000000081900720c */ /* 0x000fe40003fc5070 */
[----:B------:R-:W-:-:S02]  /*13e00*/  ISETP.GE.AND.EX P5, PT, R35, R20, PT, P5 ;  /* 0x000000142300720c */ /* 0x000fc40003fa6350 */
[CC--:B------:R-:W-:Y:S02]  /*13e10*/  ISETP.NE.AND.EX P2, PT, R94.reuse, R19.reuse, PT, P2 ;  /* 0x000000135e00720c */ /* 0x0c0fe40003f45320 */
[----:B------:R-:W-:Y:S02]  /*13e20*/  ISETP.GE.AND.EX P0, PT, R31, R84, PT, P0 ;  /* 0x000000541f00720c */ /* 0x000fe40003f06300 */
[----:B------:R-:W-:Y:S02]  /*13e30*/  ISETP.GE.AND.EX P3, PT, R94, R19, PT, P3 ;  /* 0x000000135e00720c */ /* 0x000fe40003f66330 */
[----:B------:R-:W-:Y:S02]  /*13e40*/  ISETP.NE.AND.EX P6, PT, R27, R18, PT, P6 ;  /* 0x000000121b00720c */ /* 0x000fe40003fc5360 */
[----:B------:R-:W-:Y:S02]  /*13e50*/  SEL R3, RZ, 0xffffffff, !P5 ;  /* 0xffffffffff037807 */ /* 0x000fe40006800000 */
[----:B------:R-:W-:-:S02]  /*13e60*/  ISETP.GE.U32.AND P1, PT, R25, R8, PT ;  /* 0x000000081900720c */ /* 0x000fc40003f26070 */
[----:B------:R-:W-:Y:S02]  /*13e70*/  ISETP.GE.U32.AND P5, PT, R92, R71, PT ;  /* 0x000000475c00720c */ /* 0x000fe40003fa6070 */
[----:B------:R-:W-:Y:S02]  /*13e80*/  @!P4 SEL R3, RZ, 0xffffffff, !P0 ;  /* 0xffffffffff03c807 */ /* 0x000fe40004000000 */
[----:B------:R-:W-:Y:S02]  /*13e90*/  SEL R4, RZ, 0xffffffff, !P3 ;  /* 0xffffffffff047807 */ /* 0x000fe40005800000 */
[----:B------:R-:W-:Y:S02]  /*13ea0*/  LOP3.LUT R0, R0, 0x1, RZ, 0xc0, !PT ;  /* 0x0000000100007812 */ /* 0x000fe400078ec0ff */
[----:B------:R-:W-:Y:S02]  /*13eb0*/  ISETP.GE.U32.AND P3, PT, R95, R70, PT ;  /* 0x000000465f00720c */ /* 0x000fe40003f66070 */
[----:B------:R-:W-:-:S02]  /*13ec0*/  ISETP.GE.AND.EX P1, PT, R27, R18, PT, P1 ;  /* 0x000000121b00720c */ /* 0x000fc40003f26310 */
[----:B------:R-:W-:Y:S02]  /*13ed0*/  ISETP.GE.AND.EX P5, PT, R90, R83, PT, P5 ;  /* 0x000000535a00720c */ /* 0x000fe40003fa6350 */
[----:B------:R-:W-:Y:S02]  /*13ee0*/  LOP3.LUT R3, R3, 0x1, RZ, 0xc0, !PT ;  /* 0x0000000103037812 */ /* 0x000fe400078ec0ff */
[----:B------:R-:W-:Y:S02]  /*13ef0*/  ISETP.NE.U32.AND P0, PT, R0, 0x1, PT ;  /* 0x000000010000780c */ /* 0x000fe40003f05070 */
[----:B------:R-:W-:Y:S02]  /*13f00*/  ISETP.GE.AND.EX P3, PT, R23, R82, PT, P3 ;  /* 0x000000521700720c */ /* 0x000fe40003f66330 */
[----:B------:R-:W-:Y:S02]  /*13f10*/  SEL R22, RZ, 0xffffffff, !P1 ;  /* 0xffffffffff167807 */ /* 0x000fe40004800000 */
[----:B------:R-:W-:-:S02]  /*13f20*/  @!P2 SEL R4, RZ, 0xffffffff, !P5 ;  /* 0xffffffffff04a807 */ /* 0x000fc40006800000 */
[----:B------:R-:W-:Y:S02]  /*13f30*/  ISETP.NE.U32.AND P1, PT, R3, 0x1, PT ;  /* 0x000000010300780c */ /* 0x000fe40003f25070 */
[----:B------:R-:W-:Y:S02]  /*13f40*/  SEL R30, R5, R30, !P0 ;  /* 0x0000001e051e7207 */ /* 0x000fe40004000000 */
[----:B------:R-:W-:Y:S02]  /*13f50*/  @!P6 SEL R22, RZ, 0xffffffff, !P3 ;  /* 0xffffffffff16e807 */ /* 0x000fe40005800000 */
[----:B------:R-:W-:Y:S02]  /*13f60*/  LOP3.LUT R4, R4, 0x1, RZ, 0xc0, !PT ;  /* 0x0000000104047812 */ /* 0x000fe400078ec0ff */
[----:B------:R-:W-:Y:S02]  /*13f70*/  SEL R33, R6, R33, !P1 ;  /* 0x0000002106217207 */ /* 0x000fe40004800000 */
[----:B------:R-:W-:-:S02]  /*13f80*/  SEL R35, R20, R35, !P1 ;  /* 0x0000002314237207 */ /* 0x000fc40004800000 */
[----:B------:R-:W-:Y:S02]  /*13f90*/  SEL R29, R72, R29, !P1 ;  /* 0x0000001d481d7207 */ /* 0x000fe40004800000 */
[----:B------:R-:W-:Y:S02]  /*13fa0*/  SEL R31, R84, R31, !P1 ;  /* 0x0000001f541f7207 */ /* 0x000fe40004800000 */
[----:B------:R-:W-:Y:S02]  /*13fb0*/  SEL R32, R21, R32, !P0 ;  /* 0x0000002015207207 */ /* 0x000fe40004000000 */
[----:B------:R-:W-:Y:S02]  /*13fc0*/  ISETP.NE.U32.AND P1, PT, R30, R9, PT ;  /* 0x000000091e00720c */ /* 0x000fe40003f25070 */
[----:B------:R-:W-:Y:S02]  /*13fd0*/  LOP3.LUT R22, R22, 0x1, RZ, 0xc0, !PT ;  /* 0x0000000116167812 */ /* 0x000fe400078ec0ff */
[----:B------:R-:W-:-:S02]  /*13fe0*/  ISETP.NE.U32.AND P2, PT, R4, 0x1, PT ;  /* 0x000000010400780c */ /* 0x000fc40003f45070 */
[----:B------:R-:W-:Y:S02]  /*13ff0*/  ISETP.NE.AND.EX P1, PT, R32, R15, PT, P1 ;  /* 0x0000000f2000720c */ /* 0x000fe40003f25310 */
[----:B------:R-:W-:Y:S02]  /*14000*/  ISETP.NE.U32.AND P3, PT, R22, 0x1, PT ;  /* 0x000000011600780c */ /* 0x000fe40003f65070 */
[----:B------:R-:W-:Y:S02]  /*14010*/  SEL R26, R73, R26, !P0 ;  /* 0x0000001a491a7207 */ /* 0x000fe40004000000 */
[----:B------:R-:W-:Y:S02]  /*14020*/  SEL R22, R7, R24, !P2 ;  /* 0x0000001807167207 */ /* 0x000fe40005000000 */
[----:B------:R-:W-:Y:S02]  /*14030*/  SEL R24, R19, R94, !P2 ;  /* 0x0000005e13187207 */ /* 0x000fe40005000000 */
[----:B------:R-:W-:-:S02]  /*14040*/  SEL R6, R71, R92, !P2 ;  /* 0x0000005c47067207 */ /* 0x000fc40005000000 */
[----:B------:R-:W-:Y:S02]  /*14050*/  SEL R20, R83, R90, !P2 ;  /* 0x0000005a53147207 */ /* 0x000fe40005000000 */
[----:B------:R-:W-:Y:S02]  /*14060*/  ISETP.GE.U32.AND P2, PT, R30, R9, PT ;  /* 0x000000091e00720c */ /* 0x000fe40003f46070 */
[----:B------:R-:W-:Y:S02]  /*14070*/  SEL R28, R85, R28, !P0 ;  /* 0x0000001c551c7207 */ /* 0x000fe40004000000 */
[----:B------:R-:W-:Y:S02]  /*14080*/  ISETP.GE.U32.AND P6, PT, R26, R69, PT ;  /* 0x000000451a00720c */ /* 0x000fe40003fc6070 */
        /* <DEDUP_REMOVED lines=55> */
[----:B------:R-:W-:-:S07]  /*14400*/  SEL R67, R78, R23, !P3 ;  /* 0x000000174e437207 */ /* 0x000fce0005800000 */
.L_x_2684:
[----:B------:R-:W-:Y:S05]  /*14410*/  BSYNC.RECONVERGENT B6 ;  /* 0x0000000000067941 */ /* 0x000fea0003800200 */
.L_x_2683:
[----:B------:R-:W1:Y:S02]  /*14420*/  LDCU UR4, c[0x0][0x3b4] ;  /* 0x00007680ff0477ac */ /* 0x000e640008000800 */
[----:B-1----:R-:W-:-:S09]  /*14430*/  UISETP.NE.AND UP0, UPT, UR4, URZ, UPT ;  /* 0x000000ff0400728c */ /* 0x002fd2000bf05270 */
[----:B------:R-:W-:Y:S05]  /*14440*/  BRA.U !UP0, `(.L_x_2732) ;  /* 0x0000000508dc7547 */ /* 0x000fea000b800000 */
[----:B------:R-:W1:Y:S01]  /*14450*/  S2R R5, SR_CgaCtaId ;  /* 0x0000000000057919 */ /* 0x000e620000008800 */
[----:B------:R-:W2:Y:S01]  /*14460*/  LDC R8, c[0x0][0x360] ;  /* 0x0000d800ff087b82 */ /* 0x000ea20000000800 */
[----:B------:R-:W-:Y:S01]  /*14470*/  MOV R0, 0x400 ;  /* 0x0000040000007802 */ /* 0x000fe20000000f00 */
[----:B------:R-:W-:Y:S02]  /*14480*/  IMAD.MOV.U32 R20, RZ, RZ, R9 ;  /* 0x000000ffff147224 */ /* 0x000fe400078e0009 */
[----:B------:R-:W-:Y:S02]  /*14490*/  IMAD.MOV.U32 R21, RZ, RZ, R15 ;  /* 0x000000ffff157224 */ /* 0x000fe400078e000f */
[----:B------:R-:W-:Y:S02]  /*144a0*/  VIADD R4, R0, 0x10 ;  /* 0x0000001000047836 */ /* 0x000fe40000000000 */
[----:B------:R-:W3:Y:S01]  /*144b0*/  LDC R14, c[0x0][0x364] ;  /* 0x0000d900ff0e7b82 */ /* 0x000ee20000000800 */
[----:B------:R-:W-:-:S02]  /*144c0*/  IMAD.MOV.U32 R22, RZ, RZ, R18 ;  /* 0x000000ffff167224 */ /* 0x000fc400078e0012 */
[----:B------:R-:W-:Y:S02]  /*144d0*/  IMAD.MOV.U32 R23, RZ, RZ, R19 ;  /* 0x000000ffff177224 */ /* 0x000fe400078e0013 */
[----:B------:R-:W-:Y:S02]  /*144e0*/  IMAD.MOV.U32 R24, RZ, RZ, R10 ;  /* 0x000000ffff187224 */ /* 0x000fe400078e000a */
[----:B------:R-:W-:Y:S02]  /*144f0*/  IMAD.MOV.U32 R25, RZ, RZ, R3 ;  /* 0x000000ffff197224 */ /* 0x000fe400078e0003 */
[----:B------:R-:W-:Y:S02]  /*14500*/  IMAD.MOV.U32 R26, RZ, RZ, R68 ;  /* 0x000000ffff1a7224 */ /* 0x000fe400078e0044 */
[----:B------:R-:W-:Y:S02]  /*14510*/  IMAD.MOV.U32 R27, RZ, RZ, R69 ;  /* 0x000000ffff1b7224 */ /* 0x000fe400078e0045 */
[----:B------:R-:W-:-:S02]  /*14520*/  IMAD.MOV.U32 R76, RZ, RZ, R11 ;  /* 0x000000ffff4c7224 */ /* 0x000fc400078e000b */
[----:B------:R-:W-:Y:S02]  /*14530*/  IMAD.MOV.U32 R77, RZ, RZ, R7 ;  /* 0x000000ffff4d7224 */ /* 0x000fe400078e0007 */
[----:B--2---:R-:W-:Y:S02]  /*14540*/  IMAD R0, R2, R8, R17 ;  /* 0x0000000802007224 */ /* 0x004fe400078e0211 */
[----:B------:R-:W-:Y:S02]  /*14550*/  IMAD.MOV.U32 R78, RZ, RZ, R16 ;  /* 0x000000ffff4e7224 */ /* 0x000fe400078e0010 */
[----:B------:R-:W-:Y:S01]  /*14560*/  IMAD.MOV.U32 R64, RZ, RZ, R12 ;  /* 0x000000ffff407224 */ /* 0x000fe200078e000c */
[----:B-1----:R-:W-:Y:S01]  /*14570*/  LEA R5, R5, R4, 0x18 ;  /* 0x0000000405057211 */ /* 0x002fe200078ec0ff */
[----:B------:R-:W-:Y:S01]  /*14580*/  IMAD.MOV.U32 R65, RZ, RZ, R13 ;  /* 0x000000ffff417224 */ /* 0x000fe200078e000d */
        /* <DEDUP_REMOVED lines=8> */
.L_x_2735:
[----:B------:R-:W-:Y:S01]  /*14610*/  SHF.R.U32.HI R39, RZ, 0x1, R0 ;  /* 0x00000001ff277819 */ /* 0x000fe20000011600 */
[----:B------:R-:W-:Y:S05]  /*14620*/  WARPSYNC.ALL ;  /* 0x0000000000007948 */ /* 0x000fea0003800000 */
[----:B-12---:R-:W-:Y:S01]  /*14630*/  IMAD.IADD R21, R39, 0x1, R2 ;  /* 0x0000000127157824 */ /* 0x006fe200078e0202 */
[----:B------:R-:W-:Y:S01]  /*14640*/  BAR.SYNC.DEFER_BLOCKING 0x0 ;  /* 0x0000000000007b1d */ /* 0x000fe20000010000 */
[----:B------:R-:W-:-:S03]  /*14650*/  ISETP.GT.U32.AND P5, PT, R0, 0x3, PT ;  /* 0x000000030000780c */ /* 0x000fc60003fa4070 */
[----:B------:R-:W-:Y:S02]  /*14660*/  ISETP.GE.U32.AND P0, PT, R21, R14, PT ;  /* 0x0000000e1500720c */ /* 0x000fe40003f06070 */
[----:B------:R-:W-:Y:S02]  /*14670*/  BSSY.RECONVERGENT B0, `(.L_x_2733) ;  /* 0x0000052000007945 */ /* 0x000fe40003800200 */
[----:B------:R-:W-:-:S13]  /*14680*/  ISETP.GE.U32.OR P0, PT, R2, R39, P0 ;  /* 0x000000270200720c */ /* 0x000fda0000706470 */
[----:B------:R-:W-:Y:S05]  /*14690*/  @P0 BRA `(.L_x_2734) ;  /* 0x00000004003c0947 */ /* 0x000fea0003800000 */
[----:B------:R-:W-:-:S04]  /*146a0*/  IMAD R0, R21, R8, R17 ;  /* 0x0000000815007224 */ /* 0x000fc800078e0211 */
[----:B------:R-:W-:-:S05]  /*146b0*/  IMAD R0, R0, 0x40, R5 ;  /* 0x0000004000007824 */ /* 0x000fca00078e0205 */
[----:B------:R-:W1:Y:S04]  /*146c0*/  LDS.128 R28, [R0] ;  /* 0x00000000001c7984 */ /* 0x000e680000000c00 */
[----:B------:R-:W2:Y:S04]  /*146d0*/  LDS.128 R24, [R0+0x10] ;  /* 0x0000100000187984 */ /* 0x000ea80000000c00 */
[----:B------:R-:W3:Y:S04]  /*146e0*/  LDS.128 R20, [R0+0x20] ;  /* 0x0000200000147984 */ /* 0x000ee80000000c00 */
[----:B------:R4:W5:Y:S01]  /*146f0*/  LDS.128 R32, [R0+0x30] ;  /* 0x0000300000207984 */ /* 0x0009620000000c00 */
[----:B-1----:R-:W-:-:S02]  /*14700*/  ISETP.NE.U32.AND P2, PT, R9, R28, PT ;  /* 0x0000001c0900720c */ /* 0x002fc40003f45070 */
[----:B------:R-:W-:Y:S02]  /*14710*/  ISETP.GE.U32.AND P1, PT, R9, R28, PT ;  /* 0x0000001c0900720c */ /* 0x000fe40003f26070 */
[CC--:B------:R-:W-:Y:S02]  /*14720*/  ISETP.NE.AND.EX P2, PT, R15.reuse, R29.reuse, PT, P2 ;  /* 0x0000001d0f00720c */ /* 0x0c0fe40003f45320 */
[----:B------:R-:W-:Y:S02]  /*14730*/  ISETP.GE.U32.AND P0, PT, R18, R30, PT ;  /* 0x0000001e1200720c */ /* 0x000fe40003f06070 */
[----:B------:R-:W-:Y:S02]  /*14740*/  ISETP.GE.AND.EX P1, PT, R15, R29, PT, P1 ;  /* 0x0000001d0f00720c */ /* 0x000fe40003f26310 */
[----:B------:R-:W-:Y:S02]  /*14750*/  ISETP.GE.AND.EX P0, PT, R19, R31, PT, P0 ;  /* 0x0000001f1300720c */ /* 0x000fe40003f06300 */
[----:B------:R-:W-:-:S02]  /*14760*/  SEL R4, RZ, 0xffffffff, !P1 ;  /* 0xffffffffff047807 */ /* 0x000fc40004800000 */
[----:B--2---:R-:W-:Y:S02]  /*14770*/  ISETP.NE.U32.AND P1, PT, R10, R24, PT ;  /* 0x000000180a00720c */ /* 0x004fe40003f25070 */
[----:B------:R-:W-:Y:S02]  /*14780*/  ISETP.GE.U32.AND P3, PT, R68, R26, PT ;  /* 0x0000001a4400720c */ /* 0x000fe40003f66070 */
[----:B------:R-:W-:Y:S02]  /*14790*/  @!P2 SEL R4, RZ, 0xffffffff, !P0 ;  /* 0xffffffffff04a807 */ /* 0x000fe40004000000 */
[----:B------:R-:W-:Y:S02]  /*147a0*/  ISETP.GE.U32.AND P2, PT, R10, R24, PT ;  /* 0x000000180a00720c */ /* 0x000fe40003f46070 */
[CC--:B------:R-:W-:Y:S02]  /*147b0*/  ISETP.NE.AND.EX P1, PT, R3.reuse, R25.reuse, PT, P1 ;  /* 0x000000190300720c */ /* 0x0c0fe40003f25310 */
[----:B------:R-:W-:-:S02]  /*147c0*/  ISETP.GE.AND.EX P2, PT, R3, R25, PT, P2 ;  /* 0x000000190300720c */ /* 0x000fc40003f46320 */
[CC--:B---3--:R-:W-:Y:S02]  /*147d0*/  ISETP.NE.U32.AND P0, PT, R11.reuse, R20.reuse, PT ;  /* 0x000000140b00720c */ /* 0x0c8fe40003f05070 */
[----:B----4-:R-:W-:Y:S02]  /*147e0*/  SEL R0, RZ, 0xffffffff, !P2 ;  /* 0xffffffffff007807 */ /* 0x010fe40005000000 */
[----:B------:R-:W-:Y:S02]  /*147f0*/  ISETP.GE.U32.AND P2, PT, R11, R20, PT ;  /* 0x000000140b00720c */ /* 0x000fe40003f46070 */
[----:B-----5:R-:W-:Y:S02]  /*14800*/  ISETP.NE.U32.AND P4, PT, R12, R32, PT ;  /* 0x000000200c00720c */ /* 0x020fe40003f85070 */
[----:B------:R-:W-:Y:S02]  /*14810*/  ISETP.GE.AND.EX P3, PT, R69, R27, PT, P3 ;  /* 0x0000001b4500720c */ /* 0x000fe40003f66330 */
[----:B------:R-:W-:-:S02]  /*14820*/  ISETP.NE.AND.EX P0, PT, R7, R21, PT, P0 ;  /* 0x000000150700720c */ /* 0x000fc40003f05300 */
[----:B------:R-:W-:Y:S02]  /*14830*/  LOP3.LUT R4, R4, 0x1, RZ, 0xc0, !PT ;  /* 0x0000000104047812 */ /* 0x000fe400078ec0ff */
[----:B------:R-:W-:Y:S02]  /*14840*/  ISETP.GE.AND.EX P2, PT, R7, R21, PT, P2 ;  /* 0x000000150700720c */ /* 0x000fe40003f46320 */
[----:B------:R-:W-:Y:S02]  /*14850*/  ISETP.NE.AND.EX P4, PT, R13, R33, PT, P4 ;  /* 0x000000210d00720c */ /* 0x000fe40003f85340 */
[----:B------:R-:W-:Y:S02]  /*14860*/  @!P1 SEL R0, RZ, 0xffffffff, !P3 ;  /* 0xffffffffff009807 */ /* 0x000fe40005800000 */
[----:B------:R-:W-:Y:S02]  /*14870*/  ISETP.NE.U32.AND P6, PT, R4, 0x1, PT ;  /* 0x000000010400780c */ /* 0x000fe40003fc5070 */
[----:B------:R-:W-:-:S02]  /*14880*/  ISETP.GE.U32.AND P3, PT, R16, R22, PT ;  /* 0x000000161000720c */ /* 0x000fc40003f66070 */
[----:B------:R-:W-:Y:S02]  /*14890*/  ISETP.GE.U32.AND P1, PT, R12, R32, PT ;  /* 0x000000200c00720c */ /* 0x000fe40003f26070 */
[----:B------:R-:W-:Y:S02]  /*148a0*/  SEL R4, RZ, 0xffffffff, !P2 ;  /* 0xffffffffff047807 */ /* 0x000fe40005000000 */
[----:B------:R-:W-:Y:S02]  /*148b0*/  ISETP.GE.U32.AND P2, PT, R66, R34, PT ;  /* 0x000000224200720c */ /* 0x000fe40003f46070 */
[----:B------:R-:W-:Y:S02]  /*148c0*/  ISETP.GE.AND.EX P3, PT, R79, R23, PT, P3 ;  /* 0x000000174f00720c */ /* 0x000fe40003f66330 */
[----:B------:R-:W-:Y:S02]  /*148d0*/  ISETP.GE.AND.EX P1, PT, R13, R33, PT, P1 ;  /* 0x000000210d00720c */ /* 0x000fe40003f26310 */
[----:B------:R-:W-:-:S02]  /*148e0*/  ISETP.GE.AND.EX P2, PT, R67, R35, PT, P2 ;  /* 0x000000234300720c */ /* 0x000fc40003f46320 */
[----:B------:R-:W-:Y:S02]  /*148f0*/  @!P0 SEL R4, RZ, 0xffffffff, !P3 ;  /* 0xffffffffff048807 */ /* 0x000fe40005800000 */
[----:B------:R-:W-:Y:S02]  /*14900*/  LOP3.LUT R0, R0, 0x1, RZ, 0xc0, !PT ;  /* 0x0000000100007812 */ /* 0x000fe400078ec0ff */
[----:B------:R-:W-:Y:S02]  /*14910*/  SEL R6, RZ, 0xffffffff, !P1 ;  /* 0xffffffffff067807 */ /* 0x000fe40004800000 */
[----:B------:R-:W-:Y:S02]  /*14920*/  @!P4 SEL R6, RZ, 0xffffffff, !P2 ;  /* 0xffffffffff06c807 */ /* 0x000fe40005000000 */
[----:B------:R-:W-:Y:S02]  /*14930*/  LOP3.LUT R4, R4, 0x1, RZ, 0xc0, !PT ;  /* 0x0000000104047812 */ /* 0x000fe400078ec0ff */
[----:B------:R-:W-:-:S02]  /*14940*/  ISETP.NE.U32.AND P1, PT, R0, 0x1, PT ;  /* 0x000000010000780c */ /* 0x000fc40003f25070 */
[----:B------:R-:W-:Y:S02]  /*14950*/  LOP3.LUT R6, R6, 0x1, RZ, 0xc0, !PT ;  /* 0x0000000106067812 */ /* 0x000fe400078ec0ff */
[----:B------:R-:W-:Y:S02]  /*14960*/  SEL R9, R28, R9, !P6 ;  /* 0x000000091c097207 */ /* 0x000fe40007000000 */
[----:B------:R-:W-:Y:S02]  /*14970*/  SEL R15, R29, R15, !P6 ;  /* 0x0000000f1d0f7207 */ /* 0x000fe40007000000 */
[----:B------:R-:W-:Y:S02]  /*14980*/  SEL R18, R30, R18, !P6 ;  /* 0x000000121e127207 */ /* 0x000fe40007000000 */
[----:B------:R-:W-:Y:S02]  /*14990*/  SEL R19, R31, R19, !P6 ;  /* 0x000000131f137207 */ /* 0x000fe40007000000 */
[----:B------:R-:W-:-:S02]  /*149a0*/  ISETP.NE.U32.AND P0, PT, R4, 0x1, PT ;  /* 0x000000010400780c */ /* 0x000fc40003f05070 */
[----:B------:R-:W-:Y:S02]  /*149b0*/  SEL R10, R24, R10, !P1 ;  /* 0x0000000a180a7207 */ /* 0x000fe40004800000 */
[----:B------:R-:W-:Y:S02]  /*149c0*/  SEL R3, R25, R3, !P1 ;  /* 0x0000000319037207 */ /* 0x000fe40004800000 */
[----:B------:R-:W-:Y:S02]  /*149d0*/  SEL R68, R26, R68, !P1 ;  /* 0x000000441a447207 */ /* 0x000fe40004800000 */
[----:B------:R-:W-:Y:S02]  /*149e0*/  SEL R69, R27, R69, !P1 ;  /* 0x000000451b457207 */ /* 0x000fe40004800000 */
[----:B------:R-:W-:Y:S02]  /*149f0*/  ISETP.NE.U32.AND P1, PT, R6, 0x1, PT ;  /* 0x000000010600780c */ /* 0x000fe40003f25070 */
        /* <DEDUP_REMOVED lines=13> */
[----:B------:R-:W-:Y:S01]  /*14ad0*/  SEL R66, R34, R66, !P1 ;  /* 0x0000004222427207 */ /* 0x000fe20004800000 */
[----:B------:R-:W-:Y:S01]  /*14ae0*/  IMAD.MOV.U32 R78, RZ, RZ, R16 ;  /* 0x000000ffff4e7224 */ /* 0x000fe200078e0010 */
[----:B------:R-:W-:Y:S01]  /*14af0*/  SEL R67, R35, R67, !P1 ;  /* 0x0000004323437207 */ /* 0x000fe20004800000 */
[----:B------:R-:W-:-:S02]  /*14b00*/  IMAD.MOV.U32 R64, RZ, RZ, R12 ;  /* 0x000000ffff407224 */ /* 0x000fc400078e000c */
[----:B------:R-:W-:Y:S01]  /*14b10*/  IMAD.MOV.U32 R65, RZ, RZ, R13 ;  /* 0x000000ffff417224 */ /* 0x000fe200078e000d */
[----:B------:R2:W-:Y:S04]  /*14b20*/  STS.128 [R37+0x20], R76 ;  /* 0x0000204c25007388 */ /* 0x0005e80000000c00 */
[----:B------:R2:W-:Y:S01]  /*14b30*/  STS.128 [R37+0x30], R64 ;  /* 0x0000304025007388 */ /* 0x0005e20000000c00 */
[----:B-1----:R-:W-:Y:S02]  /*14b40*/  IMAD.MOV.U32 R20, RZ, RZ, R10 ;  /* 0x000000ffff147224 */ /* 0x002fe400078e000a */
[----:B------:R-:W-:Y:S02]  /*14b50*/  IMAD.MOV.U32 R21, RZ, RZ, R3 ;  /* 0x000000ffff157224 */ /* 0x000fe400078e0003 */
[----:B------:R-:W-:-:S02]  /*14b60*/  IMAD.MOV.U32 R22, RZ, RZ, R68 ;  /* 0x000000ffff167224 */ /* 0x000fc400078e0044 */
[----:B------:R-:W-:-:S05]  /*14b70*/  IMAD.MOV.U32 R23, RZ, RZ, R69 ;  /* 0x000000ffff177224 */ /* 0x000fca00078e0045 */
[----:B------:R2:W-:Y:S02]  /*14b80*/  STS.128 [R37+0x10], R20 ;  /* 0x0000101425007388 */ /* 0x0005e40000000c00 */
.L_x_2734:
[----:B------:R-:W-:Y:S05]  /*14b90*/  BSYNC.RECONVERGENT B0 ;  /* 0x0000000000007941 */ /* 0x000fea0003800200 */
.L_x_2733:
[----:B------:R-:W-:Y:S01]  /*14ba0*/  IMAD.MOV.U32 R0, RZ, RZ, R39 ;  /* 0x000000ffff007224 */ /* 0x000fe200078e0027 */
[----:B------:R-:W-:Y:S06]  /*14bb0*/  @P5 BRA `(.L_x_2735) ;  /* 0xfffffff800945947 */ /* 0x000fec000383ffff */
.L_x_2732:
[----:B------:R-:W3:Y:S02]  /*14bc0*/  LDCU UR4, c[0x0][0x3b0] ;  /* 0x00007600ff0477ac */ /* 0x000ee40008000800 */
[----:B---3--:R-:W-:-:S09]  /*14bd0*/  UISETP.NE.AND UP0, UPT, UR4, URZ, UPT ;  /* 0x000000ff0400728c */ /* 0x008fd2000bf05270 */
[----:B------:R-:W-:Y:S05]  /*14be0*/  BRA.U !UP0, `(.L_x_2736) ;  /* 0x0000000d08247547 */ /* 0x000fea000b800000 */
[----:B-12---:R-:W1:Y:S02]  /*14bf0*/  LDC R37, c[0x0][0x360] ;  /* 0x0000d800ff257b82 */ /* 0x006e640000000800 */
[----:B-1----:R-:W-:Y:S01]  /*14c00*/  ISETP.GE.U32.AND P0, PT, R37, 0x21, PT ;  /* 0x000000212500780c */ /* 0x002fe20003f06070 */
[----:B------:R-:W-:-:S12]  /*14c10*/  IMAD.MOV.U32 R0, RZ, RZ, R37 ;  /* 0x000000ffff007224 */ /* 0x000fd800078e0025 */
[----:B------:R-:W-:Y:S05]  /*14c20*/  @!P0 BRA `(.L_x_2737) ;  /* 0x0000000400d48947 */ /* 0x000fea0003800000 */
[----:B------:R-:W1:Y:S01]  /*14c30*/  S2UR UR5, SR_CgaCtaId ;  /* 0x00000000000579c3 */ /* 0x000e620000008800 */
[----:B------:R-:W-:Y:S01]  /*14c40*/  UMOV UR4, 0x400 ;  /* 0x0000040000047882 */ /* 0x000fe20000000000 */
[----:B------:R-:W-:Y:S01]  /*14c50*/  IMAD R0, R2, R37, R17 ;  /* 0x0000002502007224 */ /* 0x000fe200078e0211 */
[----:B------:R-:W-:Y:S01]  /*14c60*/  UIADD3 UR4, UPT, UPT, UR4, 0x10, URZ ;  /* 0x0000001004047890 */ /* 0x000fe2000fffe0ff */
[----:B------:R-:W-:Y:S01]  /*14c70*/  IMAD.MOV.U32 R20, RZ, RZ, R9 ;  /* 0x000000ffff147224 */ /* 0x000fe200078e0009 */
[----:B------:R-:W-:Y:S01]  /*14c80*/  ISETP.GE.U32.AND P0, PT, R37, 0x40, PT ;  /* 0x000000402500780c */ /* 0x000fe20003f06070 */
[----:B------:R-:W-:Y:S02]  /*14c90*/  IMAD.MOV.U32 R21, RZ, RZ, R15 ;  /* 0x000000ffff157224 */ /* 0x000fe400078e000f */
[----:B------:R-:W-:Y:S02]  /*14ca0*/  IMAD.MOV.U32 R22, RZ, RZ, R18 ;  /* 0x000000ffff167224 */ /* 0x000fe400078e0012 */
[----:B------:R-:W-:-:S02]  /*14cb0*/  IMAD.MOV.U32 R23, RZ, RZ, R19 ;  /* 0x000000ffff177224 */ /* 0x000fc400078e0013 */
[----:B------:R-:W-:Y:S02]  /*14cc0*/  IMAD.MOV.U32 R24, RZ, RZ, R10 ;  /* 0x000000ffff187224 */ /* 0x000fe400078e000a */
[----:B------:R-:W-:Y:S02]  /*14cd0*/  IMAD.MOV.U32 R25, RZ, RZ, R3 ;  /* 0x000000ffff197224 */ /* 0x000fe400078e0003 */
[----:B------:R-:W-:Y:S02]  /*14ce0*/  IMAD.MOV.U32 R26, RZ, RZ, R68 ;  /* 0x000000ffff1a7224 */ /* 0x000fe400078e0044 */
[----:B------:R-:W-:Y:S02]  /*14cf0*/  IMAD.MOV.U32 R27, RZ, RZ, R69 ;  /* 0x000000ffff1b7224 */ /* 0x000fe400078e0045 */
[----:B------:R-:W-:Y:S02]  /*14d00*/  IMAD.MOV.U32 R76, RZ, RZ, R11 ;  /* 0x000000ffff4c7224 */ /* 0x000fe400078e000b */
[----:B------:R-:W-:Y:S01]  /*14d10*/  IMAD.MOV.U32 R77, RZ, RZ, R7 ;  /* 0x000000ffff4d7224 */ /* 0x000fe200078e0007 */
[----:B-1----:R-:W-:Y:S01]  /*14d20*/  ULEA UR4, UR5, UR4, 0x18 ;  /* 0x0000000405047291 */ /* 0x002fe2000f8ec0ff */
[----:B------:R-:W-:-:S02]  /*14d30*/  IMAD.MOV.U32 R78, RZ, RZ, R16 ;  /* 0x000000ffff4e7224 */ /* 0x000fc400078e0010 */
[----:B------:R-:W-:Y:S02]  /*14d40*/  IMAD.MOV.U32 R64, RZ, RZ, R12 ;  /* 0x000000ffff407224 */ /* 0x000fe400078e000c */
[----:B------:R-:W-:Y:S01]  /*14d50*/  IMAD.MOV.U32 R65, RZ, RZ, R13 ;  /* 0x000000ffff417224 */ /* 0x000fe200078e000d */
[----:B------:R-:W-:Y:S01]  /*14d60*/  LEA R5, R0, UR4, 0x6 ;  /* 0x0000000400057c11 */ /* 0x000fe2000f8e30ff */
[----:B------:R-:W-:-:S04]  /*14d70*/  IMAD.MOV.U32 R0, RZ, RZ, 0x20 ;  /* 0x00000020ff007424 */ /* 0x000fc800078e00ff */
[----:B------:R1:W-:Y:S04]  /*14d80*/  STS.128 [R5], R20 ;  /* 0x0000001405007388 */ /* 0x0003e80000000c00 */
[----:B------:R1:W-:Y:S04]  /*14d90*/  STS.128 [R5+0x10], R24 ;  /* 0x0000101805007388 */ /* 0x0003e80000000c00 */
[----:B------:R1:W-:Y:S04]  /*14da0*/  STS.128 [R5+0x20], R76 ;  /* 0x0000204c05007388 */ /* 0x0003e80000000c00 */
[----:B------:R1:W-:Y:S01]  /*14db0*/  STS.128 [R5+0x30], R64 ;  /* 0x0000304005007388 */ /* 0x0003e20000000c00 */
[----:B------:R-:W-:Y:S05]  /*14dc0*/  @!P0 BRA `(.L_x_2737) ;  /* 0x00000004006c8947 */ /* 0x000fea0003800000 */
[----:B------:R-:W-:-:S07]  /*14dd0*/  IMAD.MOV.U32 R4, RZ, RZ, R37 ;  /* 0x000000ffff047224 */ /* 0x000fce00078e0025 */
.L_x_2740:
        /* <DEDUP_REMOVED lines=8> */
[----:B--2---:R-:W-:Y:S05]  /*14e60*/  @P0 BRA `(.L_x_2739) ;  /* 0x0000000400380947 */ /* 0x004fea0003800000 */
[----:B------:R-:W-:-:S05]  /*14e70*/  IMAD R4, R14, 0x40, R5 ;  /* 0x000000400e047824 */ /* 0x000fca00078e0205 */
[----:B------:R-:W2:Y:S04]  /*14e80*/  LDS.128 R28, [R4] ;  /* 0x00000000041c7984 */ /* 0x000ea80000000c00 */
[----:B-1----:R-:W1:Y:S04]  /*14e90*/  LDS.128 R24, [R4+0x10] ;  /* 0x0000100004187984 */ /* 0x002e680000000c00 */
[----:B------:R-:W3:Y:S04]  /*14ea0*/  LDS.128 R20, [R4+0x20] ;  /* 0x0000200004147984 */ /* 0x000ee80000000c00 */
[----:B------:R4:W5:Y:S01]  /*14eb0*/  LDS.128 R32, [R4+0x30] ;  /* 0x0000300004207984 */ /* 0x0009620000000c00 */
[----:B--2---:R-:W-:-:S02]  /*14ec0*/  ISETP.NE.U32.AND P2, PT, R9, R28, PT ;  /* 0x0000001c0900720c */ /* 0x004fc40003f45070 */
[----:B------:R-:W-:Y:S02]  /*14ed0*/  ISETP.GE.U32.AND P1, PT, R9, R28, PT ;  /* 0x0000001c0900720c */ /* 0x000fe40003f26070 */
[CC--:B------:R-:W-:Y:S02]  /*14ee0*/  ISETP.NE.AND.EX P2, PT, R15.reuse, R29.reuse, PT, P2 ;  /* 0x0000001d0f00720c */ /* 0x0c0fe40003f45320 */
[----:B------:R-:W-:Y:S02]  /*14ef0*/  ISETP.GE.U32.AND P0, PT, R18, R30, PT ;  /* 0x0000001e1200720c */ /* 0x000fe40003f06070 */
[----:B------:R-:W-:Y:S02]  /*14f00*/  ISETP.GE.AND.EX P1, PT, R15, R29, PT, P1 ;  /* 0x0000001d0f00720c */ /* 0x000fe40003f26310 */
[----:B------:R-:W-:Y:S02]  /*14f10*/  ISETP.GE.AND.EX P0, PT, R19, R31, PT, P0 ;  /* 0x0000001f1300720c */ /* 0x000fe40003f06300 */
[----:B------:R-:W-:-:S02]  /*14f20*/  SEL R6, RZ, 0xffffffff, !P1 ;  /* 0xffffffffff067807 */ /* 0x000fc40004800000 */
[----:B-1----:R-:W-:Y:S02]  /*14f30*/  ISETP.NE.U32.AND P1, PT, R10, R24, PT ;  /* 0x000000180a00720c */ /* 0x002fe40003f25070 */
        /* <DEDUP_REMOVED lines=65> */
.L_x_2739:
[----:B------:R-:W-:Y:S05]  /*15350*/  BSYNC.RECONVERGENT B0 ;  /* 0x0000000000007941 */ /* 0x000fea0003800200 */
.L_x_2738:
[----:B------:R-:W-:Y:S01]  /*15360*/  IMAD.MOV.U32 R4, RZ, RZ, R14 ;  /* 0x000000ffff047224 */ /* 0x000fe200078e000e */
[----:B------:R-:W-:Y:S06]  /*15370*/  @P5 BRA `(.L_x_2740) ;  /* 0xfffffff800985947 */ /* 0x000fec000383ffff */
.L_x_2737:
[----:B------:R-:W-:Y:S01]  /*15380*/  ISETP.GE.U32.AND P0, PT, R0, 0x2, PT ;  /* 0x000000020000780c */ /* 0x000fe20003f06070 */
[----:B------:R-:W-:Y:S05]  /*15390*/  WARPSYNC.ALL ;  /* 0x0000000000007948 */ /* 0x000fea0003800000 */
[----:B------:R-:W-:Y:S07]  /*153a0*/  BAR.SYNC.DEFER_BLOCKING 0x0 ;  /* 0x0000000000007b1d */ /* 0x000fee0000010000 */
[----:B------:R-:W-:Y:S05]  /*153b0*/  @!P0 BRA `(.L_x_2736) ;  /* 0x0000000400308947 */ /* 0x000fea0003800000 */
[----:B------:R-:W-:-:S07]  /*153c0*/  IMAD.MOV.U32 R4, RZ, RZ, 0x1 ;  /* 0x00000001ff047424 */ /* 0x000fce00078e00ff */
.L_x_2741:
[----:B------:R-:W3:Y:S04]  /*153d0*/  SHFL.DOWN PT, R8, R9, R4, 0x1f ;  /* 0x08001f0409087589 */ /* 0x000ee800000e0000 */
[----:B------:R-:W4:Y:S04]  /*153e0*/  SHFL.DOWN PT, R6, R15, R4, 0x1f ;  /* 0x08001f040f067589 */ /* 0x000f2800000e0000 */
[----:B-12---:R-:W1:Y:S04]  /*153f0*/  SHFL.DOWN PT, R5, R18, R4, 0x1f ;  /* 0x08001f0412057589 */ /* 0x006e6800000e0000 */
[----:B------:R-:W2:Y:S04]  /*15400*/  SHFL.DOWN PT, R21, R10, R4, 0x1f ;  /* 0x08001f040a157589 */ /* 0x000ea800000e0000 */
[----:B------:R-:W5:Y:S04]  /*15410*/  SHFL.DOWN PT, R14, R19, R4, 0x1f ;  /* 0x08001f04130e7589 */ /* 0x000f6800000e0000 */
[----:B------:R-:W0:Y:S04]  /*15420*/  SHFL.DOWN PT, R22, R3, R4, 0x1f ;  /* 0x08001f0403167589 */ /* 0x000e2800000e0000 */
[----:B------:R-:W0:Y:S01]  /*15430*/  SHFL.DOWN PT, R23, R68, R4, 0x1f ;  /* 0x08001f0444177589 */ /* 0x000e2200000e0000 */
[----:B---3--:R-:W-:-:S02]  /*15440*/  ISETP.NE.U32.AND P1, PT, R9, R8, PT ;  /* 0x000000080900720c */ /* 0x008fc40003f25070 */
[----:B------:R-:W-:Y:S01]  /*15450*/  ISETP.GE.U32.AND P0, PT, R9, R8, PT ;  /* 0x000000080900720c */ /* 0x000fe20003f06070 */
[----:B------:R-:W3:Y:S01]  /*15460*/  SHFL.DOWN PT, R28, R11, R4, 0x1f ;  /* 0x08001f040b1c7589 */ /* 0x000ee200000e0000 */
[CC--:B----4-:R-:W-:Y:S02]  /*15470*/  ISETP.NE.AND.EX P1, PT, R15.reuse, R6.reuse, PT, P1 ;  /* 0x000000060f00720c */ /* 0x0d0fe40003f25310 */
[----:B------:R-:W-:Y:S01]  /*15480*/  ISETP.GE.AND.EX P0, PT, R15, R6, PT, P0 ;  /* 0x000000060f00720c */ /* 0x000fe20003f06300 */
[----:B------:R-:W4:Y:S01]  /*15490*/  SHFL.DOWN PT, R31, R12, R4, 0x1f ;  /* 0x08001f040c1f7589 */ /* 0x000f2200000e0000 */
[----:B-1----:R-:W-:Y:S02]  /*154a0*/  ISETP.GE.U32.AND P6, PT, R18, R5, PT ;  /* 0x000000051200720c */ /* 0x002fe40003fc6070 */
[----:B------:R-:W-:Y:S01]  /*154b0*/  SEL R20, RZ, 0xffffffff, !P0 ;  /* 0xffffffffff147807 */ /* 0x000fe20004000000 */
[----:B------:R-:W1:Y:S01]  /*154c0*/  SHFL.DOWN PT, R26, R7, R4, 0x1f ;  /* 0x08001f04071a7589 */ /* 0x000e6200000e0000 */
[----:B--2---:R-:W-:-:S02]  /*154d0*/  ISETP.NE.U32.AND P4, PT, R10, R21, PT ;  /* 0x000000150a00720c */ /* 0x004fc40003f85070 */
[----:B------:R-:W-:Y:S01]  /*154e0*/  ISETP.GE.U32.AND P5, PT, R10, R21, PT ;  /* 0x000000150a00720c */ /* 0x000fe20003fa6070 */
[----:B------:R-:W2:Y:S01]  /*154f0*/  SHFL.DOWN PT, R32, R13, R4, 0x1f ;  /* 0x08001f040d207589 */ /* 0x000ea200000e0000 */
[----:B-----5:R-:W-:-:S03]  /*15500*/  ISETP.GE.AND.EX P6, PT, R19, R14, PT, P6 ;  /* 0x0000000e1300720c */ /* 0x020fc60003fc6360 */
[----:B------:R-:W5:Y:S01]  /*15510*/  SHFL.DOWN PT, R24, R69, R4, 0x1f ;  /* 0x08001f0445187589 */ /* 0x000f6200000e0000 */
[CC--:B0-----:R-:W-:Y:S02]  /*15520*/  ISETP.NE.AND.EX P4, PT, R3.reuse, R22.reuse, PT, P4 ;  /* 0x000000160300720c */ /* 0x0c1fe40003f85340 */
[----:B------:R-:W-:Y:S01]  /*15530*/  @!P1 SEL R20, RZ, 0xffffffff, !P6 ;  /* 0xffffffffff149807 */ /* 0x000fe20007000000 */
[----:B------:R-:W0:Y:S01]  /*15540*/  SHFL.DOWN PT, R27, R16, R4, 0x1f ;  /* 0x08001f04101b7589 */ /* 0x000e2200000e0000 */
[----:B------:R-:W-:Y:S02]  /*15550*/  ISETP.GE.U32.AND P0, PT, R68, R23, PT ;  /* 0x000000174400720c */ /* 0x000fe40003f06070 */
[----:B------:R-:W-:Y:S01]  /*15560*/  ISETP.GE.AND.EX P5, PT, R3, R22, PT, P5 ;  /* 0x000000160300720c */ /* 0x000fe20003fa6350 */
[----:B------:R-:W0:Y:S01]  /*15570*/  SHFL.DOWN PT, R33, R66, R4, 0x1f ;  /* 0x08001f0442217589 */ /* 0x000e2200000e0000 */
[CC--:B---3--:R-:W-:Y:S02]  /*15580*/  ISETP.NE.U32.AND P2, PT, R11.reuse, R28.reuse, PT ;  /* 0x0000001c0b00720c */ /* 0x0c8fe40003f45070 */
[----:B------:R-:W-:Y:S01]  /*15590*/  ISETP.GE.U32.AND P3, PT, R11, R28, PT ;  /* 0x0000001c0b00720c */ /* 0x000fe20003f66070 */
[----:B------:R-:W3:Y:S01]  /*155a0*/  SHFL.DOWN PT, R30, R79, R4, 0x1f ;  /* 0x08001f044f1e7589 */ /* 0x000ee200000e0000 */
[----:B----4-:R-:W-:-:S02]  /*155b0*/  ISETP.NE.U32.AND P6, PT, R12, R31, PT ;  /* 0x0000001f0c00720c */ /* 0x010fc40003fc5070 */
[----:B------:R-:W-:Y:S01]  /*155c0*/  LOP3.LUT R20, R20, 0x1, RZ, 0xc0, !PT ;  /* 0x0000000114147812 */ /* 0x000fe200078ec0ff */
[----:B------:R4:W3:Y:S01]  /*155d0*/  SHFL.DOWN PT, R34, R67, R4, 0x1f ;  /* 0x08001f0443227589 */ /* 0x0008e200000e0000 */
[CC--:B-1----:R-:W-:Y:S02]  /*155e0*/  ISETP.NE.AND.EX P2, PT, R7.reuse, R26.reuse, PT, P2 ;  /* 0x0000001a0700720c */ /* 0x0c2fe40003f45320 */
[----:B------:R-:W-:Y:S02]  /*155f0*/  ISETP.GE.AND.EX P3, PT, R7, R26, PT, P3 ;  /* 0x0000001a0700720c */ /* 0x000fe40003f66330 */
[----:B--2---:R-:W-:Y:S02]  /*15600*/  ISETP.NE.AND.EX P6, PT, R13, R32, PT, P6 ;  /* 0x000000200d00720c */ /* 0x004fe40003fc5360 */
[----:B------:R-:W-:Y:S02]  /*15610*/  SEL R25, RZ, 0xffffffff, !P5 ;  /* 0xffffffffff197807 */ /* 0x000fe40006800000 */
[----:B-----5:R-:W-:Y:S01]  /*15620*/  ISETP.GE.AND.EX P0, PT, R69, R24, PT, P0 ;  /* 0x000000184500720c */ /* 0x020fe20003f06300 */
[----:B----4-:R-:W-:Y:S01]  /*15630*/  IMAD.SHL.U32 R4, R4, 0x2, RZ ;  /* 0x0000000204047824 */ /* 0x010fe200078e00ff */
[----:B------:R-:W-:-:S02]  /*15640*/  ISETP.GE.U32.AND P1, PT, R12, R31, PT ;  /* 0x0000001f0c00720c */ /* 0x000fc40003f26070 */
[----:B------:R-:W-:Y:S02]  /*15650*/  SEL R29, RZ, 0xffffffff, !P3 ;  /* 0xffffffffff1d7807 */ /* 0x000fe40005800000 */
[----:B------:R-:W-:Y:S02]  /*15660*/  @!P4 SEL R25, RZ, 0xffffffff, !P0 ;  /* 0xffffffffff19c807 */ /* 0x000fe40004000000 */
[----:B0-----:R-:W-:Y:S02]  /*15670*/  ISETP.GE.U32.AND P5, PT, R16, R27, PT ;  /* 0x0000001b1000720c */ /* 0x001fe40003fa6070 */
[----:B------:R-:W-:Y:S02]  /*15680*/  ISETP.GE.U32.AND P3, PT, R66, R33, PT ;  /* 0x000000214200720c */ /* 0x000fe40003f66070 */
[----:B------:R-:W-:Y:S02]  /*15690*/  ISETP.NE.U32.AND P0, PT, R20, 0x1, PT ;  /* 0x000000011400780c */ /* 0x000fe40003f05070 */
[----:B------:R-:W-:-:S02]  /*156a0*/  ISETP.GE.AND.EX P1, PT, R13, R32, PT, P1 ;  /* 0x000000200d00720c */ /* 0x000fc40003f26310 */
[----:B---3--:R-:W-:Y:S02]  /*156b0*/  ISETP.GE.AND.EX P5, PT, R79, R30, PT, P5 ;  /* 0x0000001e4f00720c */ /* 0x008fe40003fa6350 */
[----:B------:R-:W-:Y:S02]  /*156c0*/  ISETP.GE.AND.EX P3, PT, R67, R34, PT, P3 ;  /* 0x000000224300720c */ /* 0x000fe40003f66330 */
[----:B------:R-:W-:Y:S02]  /*156d0*/  SEL R9, R8, R9, !P0 ;  /* 0x0000000908097207 */ /* 0x000fe40004000000 */
[----:B------:R-:W-:Y:S02]  /*156e0*/  SEL R15, R6, R15, !P0 ;  /* 0x0000000f060f7207 */ /* 0x000fe40004000000 */
[----:B------:R-:W-:Y:S02]  /*156f0*/  SEL R18, R5, R18, !P0 ;  /* 0x0000001205127207 */ /* 0x000fe40004000000 */
[----:B------:R-:W-:-:S02]  /*15700*/  SEL R19, R14, R19, !P0 ;  /* 0x000000130e137207 */ /* 0x000fc40004000000 */
[----:B------:R-:W-:Y:S02]  /*15710*/  ISETP.GE.AND P0, PT, R4, R0, PT ;  /* 0x000000000400720c */ /* 0x000fe40003f06270 */
[----:B------:R-:W-:Y:S02]  /*15720*/  SEL R35, RZ, 0xffffffff, !P1 ;  /* 0xffffffffff237807 */ /* 0x000fe40004800000 */
[----:B------:R-:W-:Y:S02]  /*15730*/  @!P2 SEL R29, RZ, 0xffffffff, !P5 ;  /* 0xffffffffff1da807 */ /* 0x000fe40006800000 */
[----:B------:R-:W-:Y:S02]  /*15740*/  @!P6 SEL R35, RZ, 0xffffffff, !P3 ;  /* 0xffffffffff23e807 */ /* 0x000fe40005800000 */
[----:B------:R-:W-:Y:S02]  /*15750*/  LOP3.LUT R25, R25, 0x1, RZ, 0xc0, !PT ;  /* 0x0000000119197812 */ /* 0x000fe400078ec0ff */
[----:B------:R-:W-:-:S02]  /*15760*/  LOP3.LUT R29, R29, 0x1, RZ, 0xc0, !PT ;  /* 0x000000011d1d7812 */ /* 0x000fc400078ec0ff */
[----:B------:R-:W-:Y:S02]  /*15770*/  LOP3.LUT R35, R35, 0x1, RZ, 0xc0, !PT ;  /* 0x0000000123237812 */ /* 0x000fe400078ec0ff */
        /* <DEDUP_REMOVED lines=16> */
.L_x_2736:
[----:B------:R-:W3:Y:S01]  /*15880*/  LDC R0, c[0x0][0x56c] ;  /* 0x00015b00ff007b82 */ /* 0x000ee20000000800 */
[----:B-12---:R-:W-:Y:S01]  /*15890*/  IMAD.MOV.U32 R23, RZ, RZ, RZ ;  /* 0x000000ffff177224 */ /* 0x006fe200078e00ff */
[C---:B---3--:R-:W-:Y:S01]  /*158a0*/  ISETP.NE.AND P0, PT, R0.reuse, RZ, PT ;  /* 0x000000ff0000720c */ /* 0x048fe20003f05270 */
        /* <DEDUP_REMOVED lines=278> */
.L_x_2742:
        /* <DEDUP_REMOVED lines=276> */
.L_x_2743:
        /* <DEDUP_REMOVED lines=276> */
.L_x_2744:
        /* <DEDUP_REMOVED lines=276> */
.L_x_2745:
        /* <DEDUP_REMOVED lines=9> */
.L_x_2748:
[----:B------:R-:W1:Y:S08]  /*19e60*/  I2F.U32.RP R14, R8 ;  /* 0x00000008000e7306 */ /* 0x000e700000209000 */
[----:B-1----:R-:W1:Y:S02]  /*19e70*/  MUFU.RCP R14, R14 ;  /* 0x0000000e000e7308 */ /* 0x002e640000001000 */
[----:B-1----:R-:W-:Y:S01]  /*19e80*/  VIADD R4, R14, 0xffffffe ;  /* 0x0ffffffe0e047836 */ /* 0x002fe20000000000 */
[----:B------:R-:W-:-:S05]  /*19e90*/  LOP3.LUT R14, RZ, R8, RZ, 0x33, !PT ;  /* 0x00000008ff0e7212 */ /* 0x000fca00078e33ff */
[----:B------:R1:W2:Y:S02]  /*19ea0*/  F2I.FTZ.U32.TRUNC.NTZ R5, R4 ;  /* 0x0000000400057305 */ /* 0x0002a4000021f000 */
[----:B-1----:R-:W-:Y:S02]  /*19eb0*/  IMAD.MOV.U32 R4, RZ, RZ, RZ ;  /* 0x000000ffff047224 */ /* 0x002fe400078e00ff */
[----:B--2---:R-:W-:-:S04]  /*19ec0*/  IMAD.MOV R27, RZ, RZ, -R5 ;  /* 0x000000ffff1b7224 */ /* 0x004fc800078e0a05 */
        /* <DEDUP_REMOVED lines=16> */
.L_x_2747:
        /* <DEDUP_REMOVED lines=43> */
.L_x_2750:
[----:B------:R-:W-:-:S07]  /*1a280*/  MOV R22, 0x1a2a0 ;  /* 0x0001a2a000167802 */ /* 0x000fce0000000f00 */
[----:B0-----:R-:W-:Y:S05]  /*1a290*/  CALL.REL.NOINC `($__internal_11_$__cuda_sm20_div_u64) ;  /* 0x0000009c00607944 */ /* 0x001fea0003c00000 */
[----:B------:R-:W-:Y:S02]  /*1a2a0*/  IMAD.MOV.U32 R4, RZ, RZ, R8 ;  /* 0x000000ffff047224 */ /* 0x000fe400078e0008 */
[----:B------:R-:W-:-:S07]  /*1a2b0*/  IMAD.MOV.U32 R5, RZ, RZ, R21 ;  /* 0x000000ffff057224 */ /* 0x000fce00078e0015 */
.L_x_2751:
[----:B------:R-:W-:Y:S05]  /*1a2c0*/  BSYNC.RECONVERGENT B0 ;  /* 0x0000000000007941 */ /* 0x000fea0003800200 */
.L_x_2749:
[----:B------:R-:W1:Y:S02]  /*1a2d0*/  LDCU.64 UR4, c[0x0][0x780] ;  /* 0x0000f000ff0477ac */ /* 0x000e640008000a00 */
[----:B-1----:R-:W-:Y:S02]  /*1a2e0*/  UISETP.NE.U32.AND UP0, UPT, UR4, URZ, UPT ;  /* 0x000000ff0400728c */ /* 0x002fe4000bf05070 */
[----:B------:R-:W-:Y:S02]  /*1a2f0*/  IADD3 R4, P1, PT, R4, UR4, RZ ;  /* 0x0000000404047c10 */ /* 0x000fe4000ff3e0ff */
[----:B------:R-:W-:Y:S02]  /*1a300*/  UISETP.NE.AND.EX UP0, UPT, UR5, URZ, UPT, UP0 ;  /* 0x000000ff0500728c */ /* 0x000fe4000bf05300 */
[----:B------:R-:W-:-:S04]  /*1a310*/  IADD3.X R5, PT, PT, R5, UR5, RZ, P1, !PT ;  /* 0x0000000505057c10 */ /* 0x000fc80008ffe4ff */
[----:B------:R-:W-:-:S04]  /*1a320*/  PLOP3.LUT P0, PT, PT, PT, UP0, 0x80, 0x8 ;  /* 0x000000000008781c */ /* 0x000fc80003f0f008 */
[----:B------:R-:W-:-:S13]  /*1a330*/  PLOP3.LUT P0, PT, P0, PT, PT, 0x8, 0x80 ;  /* 0x000000000080781c */ /* 0x000fda000070e170 */
.L_x_2746:
[----:B------:R-:W1:Y:S02]  /*1a340*/  LDCU UR4, c[0x0][0x3b8] ;  /* 0x00007700ff0477ac */ /* 0x000e640008000800 */
[----:B-1----:R-:W-:-:S09]  /*1a350*/  UISETP.NE.AND UP0, UPT, UR4, URZ, UPT ;  /* 0x000000ff0400728c */ /* 0x002fd2000bf05270 */
[----:B------:R-:W-:Y:S05]  /*1a360*/  BRA.U !UP0, `(.L_x_2752) ;  /* 0x0000008508387547 */ /* 0x000fea000b800000 */
[----:B------:R-:W1:Y:S01]  /*1a370*/  S2R R8, SR_CTAID.X ;  /* 0x0000000000087919 */ /* 0x000e620000002500 */
[----:B------:R-:W2:Y:S01]  /*1a380*/  LDCU UR4, c[0x0][0x3bc] ;  /* 0x00007780ff0477ac */ /* 0x000ea20008000800 */
[----:B------:R-:W-:Y:S01]  /*1a390*/  IMAD.MOV.U32 R23, RZ, RZ, RZ ;  /* 0x000000ffff177224 */ /* 0x000fe200078e00ff */
[----:B------:R-:W3:Y:S01]  /*1a3a0*/  LDCU UR7, c[0x0][0x56c] ;  /* 0x0000ad80ff0777ac */ /* 0x000ee20008000800 */
[----:B------:R-:W4:Y:S01]  /*1a3b0*/  LDCU UR5, c[0x0][0x3c0] ;  /* 0x00007800ff0577ac */ /* 0x000f220008000800 */
[----:B------:R-:W1:Y:S01]  /*1a3c0*/  LDCU UR6, c[0x0][0x3a8] ;  /* 0x00007500ff0677ac */ /* 0x000e620008000800 */
[----:B--2---:R-:W-:Y:S01]  /*1a3d0*/  IMAD R21, R17, UR4, RZ ;  /* 0x0000000411157c24 */ /* 0x004fe2000f8e02ff */
[----:B---3--:R-:W-:-:S03]  /*1a3e0*/  UISETP.NE.AND UP0, UPT, UR7, URZ, UPT ;  /* 0x000000ff0700728c */ /* 0x008fc6000bf05270 */
[----:B----4-:R-:W-:-:S04]  /*1a3f0*/  IMAD R21, R2, UR5, R21 ;  /* 0x0000000502157c24 */ /* 0x010fc8000f8e0215 */
[----:B-1----:R-:W-:-:S04]  /*1a400*/  IMAD R21, R8, UR6, R21 ;  /* 0x0000000608157c24 */ /* 0x002fc8000f8e0215 */
        /* <DEDUP_REMOVED lines=275> */
.L_x_2753:
        /* <DEDUP_REMOVED lines=276> */
.L_x_2754:
        /* <DEDUP_REMOVED lines=276> */
.L_x_2755:
        /* <DEDUP_REMOVED lines=276> */
.L_x_2756:
        /* <DEDUP_REMOVED lines=13> */
[----:B------:R-:W1:Y:S01]  /*1e9d0*/  S2R R27, SR_CTAID.Y ;  /* 0x00000000001b7919 */ /* 0x000e620000002600 */
[----:B------:R-:W1:Y:S01]  /*1e9e0*/  LDCU UR4, c[0x0][0x374] ;  /* 0x00006e80ff0477ac */ /* 0x000e620008000800 */
[----:B------:R-:W2:Y:S01]  /*1e9f0*/  LDC.64 R20, c[0x0][0x788] ;  /* 0x0001e200ff147b82 */ /* 0x000ea20000000a00 */
[----:B------:R-:W-:Y:S01]  /*1ea00*/  ISETP.NE.AND P1, PT, R28, RZ, PT ;  /* 0x000000ff1c00720c */ /* 0x000fe20003f25270 */
[----:B------:R-:W-:Y:S01]  /*1ea10*/  IMAD.MOV.U32 R14, RZ, RZ, R9 ;  /* 0x000000ffff0e7224 */ /* 0x000fe200078e0009 */
[----:B------:R-:W3:Y:S01]  /*1ea20*/  LDCU UR5, c[0x0][0x360] ;  /* 0x00006c00ff0577ac */ /* 0x000ee20008000800 */
[----:B------:R-:W-:Y:S02]  /*1ea30*/  IMAD.MOV.U32 R28, RZ, RZ, R10 ;  /* 0x000000ffff1c7224 */ /* 0x000fe400078e000a */
[----:B------:R-:W-:Y:S02]  /*1ea40*/  IMAD.MOV.U32 R29, RZ, RZ, R3 ;  /* 0x000000ffff1d7224 */ /* 0x000fe400078e0003 */
[----:B------:R-:W-:-:S02]  /*1ea50*/  IMAD.MOV.U32 R6, RZ, RZ, R11 ;  /* 0x000000ffff067224 */ /* 0x000fc400078e000b */
[----:B------:R-:W-:Y:S02]  /*1ea60*/  IMAD.MOV.U32 R78, RZ, RZ, R16 ;  /* 0x000000ffff4e7224 */ /* 0x000fe400078e0010 */
[----:B-1----:R-:W-:-:S04]  /*1ea70*/  IMAD R0, R8, UR4, R27 ;  /* 0x0000000408007c24 */ /* 0x002fc8000f8e021b */
[----:B---3--:R-:W-:Y:S01]  /*1ea80*/  @!P1 IMAD R0, R0, UR5, R17 ;  /* 0x0000000500009c24 */ /* 0x008fe2000f8e0211 */
[----:B------:R-:W-:-:S03]  /*1ea90*/  PLOP3.LUT P1, PT, PT, PT, PT, 0x80, 0x8 ;  /* 0x000000000008781c */ /* 0x000fc60003f2f070 */
[----:B--2---:R-:W-:-:S05]  /*1eaa0*/  IMAD.WIDE.U32 R20, R0, 0x40, R20 ;  /* 0x0000004000147825 */ /* 0x004fca00078e0014 */
        /* <DEDUP_REMOVED lines=8> */
.L_x_2758:
[----:B------:R-:W-:Y:S05]  /*1eb30*/  BSYNC.RECONVERGENT B0 ;  /* 0x0000000000007941 */ /* 0x000fea0003800200 */
.L_x_2757:
        /* <DEDUP_REMOVED lines=16> */
[----:B-1----:R-:W1:Y:S01]  /*1ec40*/  LDC.64 R6, c[0x0][0x790] ;  /* 0x0001e400ff067b82 */ /* 0x002e620000000a00 */
[----:B------:R-:W2:Y:S01]  /*1ec50*/  FLO.U32 R9, UR5 ;  /* 0x0000000500097d00 */ /* 0x000ea200080e0000 */
[----:B------:R-:W3:Y:S01]  /*1ec60*/  POPC R3, UR5 ;  /* 0x0000000500037d09 */ /* 0x000ee20008000000 */
[----:B-1----:R-:W-:Y:S01]  /*1ec70*/  IMAD.WIDE.U32 R6, R8, 0x4, R6 ;  /* 0x0000000408067825 */ /* 0x002fe200078e0006 */
[----:B--2---:R-:W-:-:S13]  /*1ec80*/  ISETP.EQ.U32.AND P2, PT, R9, R0, PT ;  /* 0x000000000900720c */ /* 0x004fda0003f42070 */
        /* <DEDUP_REMOVED lines=14> */
.L_x_2760:
[----:B------:R-:W-:Y:S05]  /*1ed70*/  BSYNC.RECONVERGENT B0 ;  /* 0x0000000000007941 */ /* 0x000fea0003800200 */
.L_x_2759:
        /* <DEDUP_REMOVED lines=19> */
[----:B------:R-:W1:Y:S01]  /*1eeb0*/  LDCU.64 UR12, c[0x0][0x388] ;  /* 0x00007100ff0c77ac */ /* 0x000e620008000a00 */
[----:B--2---:R-:W-:Y:S01]  /*1eec0*/  UISETP.NE.AND UP0, UPT, UR5, URZ, UPT ;  /* 0x000000ff0500728c */ /* 0x004fe2000bf05270 */
[----:B---3--:R-:W-:-:S02]  /*1eed0*/  IMAD.U32 R16, RZ, RZ, UR10 ;  /* 0x0000000aff107e24 */ /* 0x008fc4000f8e00ff */
[----:B------:R-:W-:Y:S02]  /*1eee0*/  IMAD.U32 R33, RZ, RZ, UR11 ;  /* 0x0000000bff217e24 */ /* 0x000fe4000f8e00ff */
[----:B-1----:R-:W-:Y:S02]  /*1eef0*/  IMAD.U32 R13, RZ, RZ, UR12 ;  /* 0x0000000cff0d7e24 */ /* 0x002fe4000f8e00ff */
[----:B------:R-:W-:Y:S02]  /*1ef00*/  IMAD.U32 R15, RZ, RZ, UR13 ;  /* 0x0000000dff0f7e24 */ /* 0x000fe4000f8e00ff */
[----:B------:R-:W-:Y:S05]  /*1ef10*/  BRA.U !UP0, `(.L_x_2762) ;  /* 0x0000000508a87547 */ /* 0x000fea000b800000 */
        /* <DEDUP_REMOVED lines=10> */
[----:B------:R-:W-:Y:S02]  /*1efc0*/  IMAD.U32 R9, RZ, RZ, UR12 ;  /* 0x0000000cff097e24 */ /* 0x000fe4000f8e00ff */
[----:B-1----:R-:W-:Y:S02]  /*1efd0*/  IMAD R10, R2, UR5, R17 ;  /* 0x00000005020a7c24 */ /* 0x002fe4000f8e0211 */
[----:B------:R-:W-:Y:S02]  /*1efe0*/  IMAD.U32 R11, RZ, RZ, UR13 ;  /* 0x0000000dff0b7e24 */ /* 0x000fe4000f8e00ff */
[----:B------:R-:W-:Y:S01]  /*1eff0*/  IMAD.U32 R0, RZ, RZ, UR10 ;  /* 0x0000000aff007e24 */ /* 0x000fe2000f8e00ff */
[----:B--2---:R-:W-:Y:S01]  /*1f000*/  ISETP.GE.U32.AND P2, PT, R10, UR8, PT ;  /* 0x000000080a007c0c */ /* 0x004fe2000bf46070 */
[----:B------:R-:W-:-:S12]  /*1f010*/  IMAD.U32 R3, RZ, RZ, UR11 ;  /* 0x0000000bff037e24 */ /* 0x000fd8000f8e00ff */
[----:B------:R-:W-:Y:S05]  /*1f020*/  @P2 BRA `(.L_x_2763) ;  /* 0x0000000c00002947 */ /* 0x000fea0003800000 */
        /* <DEDUP_REMOVED lines=16> */
[----:B-1----:R-:W-:Y:S02]  /*1f130*/  IMAD R55, R8, UR7, RZ ;  /* 0x0000000708377c24 */ /* 0x002fe4000f8e02ff */
[----:B--2---:R-:W-:-:S07]  /*1f140*/  IMAD R57, R57, UR5, RZ ;  /* 0x0000000539397c24 */ /* 0x004fce000f8e02ff */
.L_x_2765:
[----:B------:R-:W-:-:S04]  /*1f150*/  IMAD.IADD R35, R55, 0x1, R10 ;  /* 0x0000000137237824 */ /* 0x000fc800078e020a */
[----:B---3--:R-:W-:-:S05]  /*1f160*/  IMAD.WIDE.U32 R34, R35, 0x40, R52 ;  /* 0x0000004023227825 */ /* 0x008fca00078e0034 */
[----:B------:R-:W2:Y:S04]  /*1f170*/  LDG.E.64 R36, desc[UR36][R34.64] ;  /* 0x0000002422247981 */ /* 0x000ea8000c1e1b00 */
[----:B------:R-:W3:Y:S04]  /*1f180*/  LDG.E.64 R38, desc[UR36][R34.64+0x8] ;  /* 0x0000082422267981 */ /* 0x000ee8000c1e1b00 */
[----:B------:R-:W4:Y:S04]  /*1f190*/  LDG.E.64 R40, desc[UR36][R34.64+0x10] ;  /* 0x0000102422287981 */ /* 0x000f28000c1e1b00 */
[----:B------:R-:W5:Y:S04]  /*1f1a0*/  LDG.E.64 R42, desc[UR36][R34.64+0x18] ;  /* 0x00001824222a7981 */ /* 0x000f68000c1e1b00 */
[----:B------:R-:W4:Y:S04]  /*1f1b0*/  LDG.E.64 R44, desc[UR36][R34.64+0x20] ;  /* 0x00002024222c7981 */ /* 0x000f28000c1e1b00 */
[----:B------:R-:W4:Y:S04]  /*1f1c0*/  LDG.E.64 R48, desc[UR36][R34.64+0x30] ;  /* 0x0000302422307981 */ /* 0x000f28000c1e1b00 */
[----:B------:R-:W4:Y:S04]  /*1f1d0*/  LDG.E.64 R46, desc[UR36][R34.64+0x28] ;  /* 0x00002824222e7981 */ /* 0x000f28000c1e1b00 */
[----:B------:R-:W4:Y:S01]  /*1f1e0*/  LDG.E.64 R50, desc[UR36][R34.64+0x38] ;  /* 0x0000382422327981 */ /* 0x000f22000c1e1b00 */
[----:B------:R-:W-:Y:S01]  /*1f1f0*/  IMAD.IADD R10, R57, 0x1, R10 ;  /* 0x00000001390a7824 */ /* 0x000fe200078e020a */
[----:B--2---:R-:W-:-:S02]  /*1f200*/  ISETP.NE.U32.AND P4, PT, R13, R36, PT ;  /* 0x000000240d00720c */ /* 0x004fc40003f85070 */
[----:B------:R-:W-:Y:S02]  /*1f210*/  ISETP.GE.U32.AND P3, PT, R13, R36, PT ;  /* 0x000000240d00720c */ /* 0x000fe40003f66070 */
[CC--:B------:R-:W-:Y:S02]  /*1f220*/  ISETP.NE.AND.EX P4, PT, R15.reuse, R37.reuse, PT, P4 ;  /* 0x000000250f00720c */ /* 0x0c0fe40003f85340 */
[----:B---3--:R-:W-:Y:S02]  /*1f230*/  ISETP.GE.U32.AND P2, PT, R16, R38, PT ;  /* 0x000000261000720c */ /* 0x008fe40003f46070 */
[----:B------:R-:W-:Y:S02]  /*1f240*/  ISETP.GE.AND.EX P3, PT, R15, R37, PT, P3 ;  /* 0x000000250f00720c */ /* 0x000fe40003f66330 */
[----:B------:R-:W-:Y:S02]  /*1f250*/  ISETP.GE.AND.EX P2, PT, R33, R39, PT, P2 ;  /* 0x000000272100720c */ /* 0x000fe40003f46320 */
[----:B------:R-:W-:-:S02]  /*1f260*/  SEL R8, RZ, 0xffffffff, !P3 ;  /* 0xffffffffff087807 */ /* 0x000fc40005800000 */
[----:B-----5:R-:W-:Y:S02]  /*1f270*/  ISETP.GE.U32.AND P5, PT, R6, R42, PT ;  /* 0x0000002a0600720c */ /* 0x020fe40003fa6070 */
[----:B----4-:R-:W-:Y:S02]  /*1f280*/  ISETP.NE.U32.AND P3, PT, R29, R44, PT ;  /* 0x0000002c1d00720c */ /* 0x010fe40003f65070 */
[----:B------:R-:W-:Y:S02]  /*1f290*/  @!P4 SEL R8, RZ, 0xffffffff, !P2 ;  /* 0xffffffffff08c807 */ /* 0x000fe40005000000 */
[CC--:B------:R-:W-:Y:S02]  /*1f2a0*/  ISETP.NE.U32.AND P2, PT, R21.reuse, R40.reuse, PT ;  /* 0x000000281500720c */ /* 0x0c0fe40003f45070 */
[----:B------:R-:W-:Y:S02]  /*1f2b0*/  LOP3.LUT R8, R8, 0x1, RZ, 0xc0, !PT ;  /* 0x0000000108087812 */ /* 0x000fe400078ec0ff */
[----:B------:R-:W-:-:S02]  /*1f2c0*/  ISETP.GE.U32.AND P4, PT, R21, R40, PT ;  /* 0x000000281500720c */ /* 0x000fc40003f86070 */
[CC--:B------:R-:W-:Y:S02]  /*1f2d0*/  ISETP.NE.AND.EX P2, PT, R27.reuse, R41.reuse, PT, P2 ;  /* 0x000000291b00720c */ /* 0x0c0fe40003f45320 */
[----:B------:R-:W-:Y:S02]  /*1f2e0*/  ISETP.NE.U32.AND P6, PT, R8, 0x1, PT ;  /* 0x000000010800780c */ /* 0x000fe40003fc5070 */
[----:B------:R-:W-:Y:S02]  /*1f2f0*/  ISETP.GE.AND.EX P4, PT, R27, R41, PT, P4 ;  /* 0x000000291b00720c */ /* 0x000fe40003f86340 */
[----:B------:R-:W-:Y:S02]  /*1f300*/  SEL R13, R36, R13, !P6 ;  /* 0x0000000d240d7207 */ /* 0x000fe40007000000 */
[----:B------:R-:W-:Y:S02]  /*1f310*/  SEL R15, R37, R15, !P6 ;  /* 0x0000000f250f7207 */ /* 0x000fe40007000000 */
[----:B------:R-:W-:-:S02]  /*1f320*/  SEL R16, R38, R16, !P6 ;  /* 0x0000001026107207 */ /* 0x000fc40007000000 */
[----:B------:R-:W-:Y:S02]  /*1f330*/  SEL R33, R39, R33, !P6 ;  /* 0x0000002127217207 */ /* 0x000fe40007000000 */
[----:B------:R-:W-:Y:S02]  /*1f340*/  SEL R8, RZ, 0xffffffff, !P4 ;  /* 0xffffffffff087807 */ /* 0x000fe40006000000 */
[----:B------:R-:W-:Y:S02]  /*1f350*/  ISETP.GE.U32.AND P4, PT, R29, R44, PT ;  /* 0x0000002c1d00720c */ /* 0x000fe40003f86070 */
[----:B------:R-:W-:Y:S02]  /*1f360*/  ISETP.NE.U32.AND P6, PT, R9, R48, PT ;  /* 0x000000300900720c */ /* 0x000fe40003fc5070 */
[----:B------:R-:W-:Y:S02]  /*1f370*/  ISETP.GE.AND.EX P5, PT, R7, R43, PT, P5 ;  /* 0x0000002b0700720c */ /* 0x000fe40003fa6350 */
[----:B------:R-:W-:-:S02]  /*1f380*/  ISETP.NE.AND.EX P3, PT, R31, R45, PT, P3 ;  /* 0x0000002d1f00720c */ /* 0x000fc40003f65330 */
[----:B------:R-:W-:Y:S02]  /*1f390*/  ISETP.GE.AND.EX P4, PT, R31, R45, PT, P4 ;  /* 0x0000002d1f00720c */ /* 0x000fe40003f86340 */
[----:B------:R-:W-:Y:S02]  /*1f3a0*/  ISETP.NE.AND.EX P6, PT, R11, R49, PT, P6 ;  /* 0x000000310b00720c */ /* 0x000fe40003fc5360 */
[----:B------:R-:W-:Y:S02]  /*1f3b0*/  @!P2 SEL R8, RZ, 0xffffffff, !P5 ;  /* 0xffffffffff08a807 */ /* 0x000fe40006800000 */
[----:B------:R-:W-:Y:S02]  /*1f3c0*/  ISETP.GE.U32.AND P5, PT, R18, R46, PT ;  /* 0x0000002e1200720c */ /* 0x000fe40003fa6070 */
[----:B------:R-:W-:Y:S02]  /*1f3d0*/  ISETP.GE.U32.AND P2, PT, R9, R48, PT ;  /* 0x000000300900720c */ /* 0x000fe40003f46070 */
[----:B------:R-:W-:-:S02]  /*1f3e0*/  SEL R12, RZ, 0xffffffff, !P4 ;  /* 0xffffffffff0c7807 */ /* 0x000fc40006000000 */
[----:B------:R-:W-:Y:S02]  /*1f3f0*/  ISETP.GE.U32.AND P4, PT, R0, R50, PT ;  /* 0x000000320000720c */ /* 0x000fe40003f86070 */
[----:B------:R-:W-:Y:S02]  /*1f400*/  ISETP.GE.AND.EX P5, PT, R19, R47, PT, P5 ;  /* 0x0000002f1300720c */ /* 0x000fe40003fa6350 */
[----:B------:R-:W-:Y:S02]  /*1f410*/  LOP3.LUT R8, R8, 0x1, RZ, 0xc0, !PT ;  /* 0x0000000108087812 */ /* 0x000fe400078ec0ff */
[----:B------:R-:W-:Y:S02]  /*1f420*/  ISETP.GE.AND.EX P2, PT, R11, R49, PT, P2 ;  /* 0x000000310b00720c */ /* 0x000fe40003f46320 */
[----:B------:R-:W-:Y:S02]  /*1f430*/  ISETP.GE.AND.EX P4, PT, R3, R51, PT, P4 ;  /* 0x000000330300720c */ /* 0x000fe40003f86340 */
[----:B------:R-:W-:-:S02]  /*1f440*/  @!P3 SEL R12, RZ, 0xffffffff, !P5 ;  /* 0xffffffffff0cb807 */ /* 0x000fc40006800000 */
[----:B------:R-:W-:Y:S02]  /*1f450*/  ISETP.NE.U32.AND P3, PT, R8, 0x1, PT ;  /* 0x000000010800780c */ /* 0x000fe40003f65070 */
[----:B------:R-:W-:Y:S02]  /*1f460*/  SEL R8, RZ, 0xffffffff, !P2 ;  /* 0xffffffffff087807 */ /* 0x000fe40005000000 */
[----:B------:R-:W-:Y:S02]  /*1f470*/  @!P6 SEL R8, RZ, 0xffffffff, !P4 ;  /* 0xffffffffff08e807 */ /* 0x000fe40006000000 */
[----:B------:R-:W-:Y:S02]  /*1f480*/  ISETP.GE.U32.AND P4, PT, R10, UR8, PT ;  /* 0x000000080a007c0c */ /* 0x000fe4000bf86070 */
[----:B------:R-:W-:Y:S02]  /*1f490*/  LOP3.LUT R12, R12, 0x1, RZ, 0xc0, !PT ;  /* 0x000000010c0c7812 */ /* 0x000fe400078ec0ff */
[----:B------:R-:W-:-:S02]  /*1f4a0*/  LOP3.LUT R8, R8, 0x1, RZ, 0xc0, !PT ;  /* 0x0000000108087812 */ /* 0x000fc400078ec0ff */
        /* <DEDUP_REMOVED lines=16> */
.L_x_2764:
[----:B------:R-:W-:Y:S05]  /*1f5b0*/  BRA `(.L_x_2763) ;  /* 0x00000004009c7947 */ /* 0x000fea0003800000 */
.L_x_2762:
[----:B------:R-:W1:Y:S01]  /*1f5c0*/  LDCU UR7, c[0x0][0x3ac] ;  /* 0x00007580ff0777ac */ /* 0x000e620008000800 */
        /* <DEDUP_REMOVED lines=9> */
[----:B-1----:R-:W-:Y:S01]  /*1f660*/  ISETP.GE.U32.AND P2, PT, R2, UR7, PT ;  /* 0x0000000702007c0c */ /* 0x002fe2000bf46070 */
[----:B------:R-:W-:Y:S02]  /*1f670*/  IMAD.U32 R11, RZ, RZ, UR13 ;  /* 0x0000000dff0b7e24 */ /* 0x000fe4000f8e00ff */
[----:B------:R-:W-:Y:S02]  /*1f680*/  IMAD.U32 R0, RZ, RZ, UR10 ;  /* 0x0000000aff007e24 */ /* 0x000fe4000f8e00ff */
[----:B------:R-:W-:-:S08]  /*1f690*/  IMAD.U32 R3, RZ, RZ, UR11 ;  /* 0x0000000bff037e24 */ /* 0x000fd0000f8e00ff */
[----:B------:R-:W-:Y:S05]  /*1f6a0*/  @P2 BRA `(.L_x_2763) ;  /* 0x0000000400602947 */ /* 0x000fea0003800000 */
        /* <DEDUP_REMOVED lines=13> */
[----:B------:R-:W-:Y:S02]  /*1f780*/  IMAD.U32 R11, RZ, RZ, UR13 ;  /* 0x0000000dff0b7e24 */ /* 0x000fe4000f8e00ff */
[----:B------:R-:W-:-:S02]  /*1f790*/  IMAD.U32 R0, RZ, RZ, UR10 ;  /* 0x0000000aff007e24 */ /* 0x000fc4000f8e00ff */
[----:B------:R-:W-:Y:S02]  /*1f7a0*/  IMAD.U32 R3, RZ, RZ, UR11 ;  /* 0x0000000bff037e24 */ /* 0x000fe4000f8e00ff */
[----:B------:R-:W-:Y:S02]  /*1f7b0*/  IMAD.MOV.U32 R55, RZ, RZ, R2 ;  /* 0x000000ffff377224 */ /* 0x000fe400078e0002 */
[----:B-1----:R-:W-:-:S07]  /*1f7c0*/  IMAD R8, R8, UR5, RZ ;  /* 0x0000000508087c24 */ /* 0x002fce000f8e02ff */
.L_x_2766:
[----:B------:R-:W-:-:S04]  /*1f7d0*/  IMAD.IADD R10, R8, 0x1, R55 ;  /* 0x00000001080a7824 */ /* 0x000fc800078e0237 */
[----:B--2---:R-:W-:-:S04]  /*1f7e0*/  IMAD R35, R10, R20, R17 ;  /* 0x000000140a237224 */ /* 0x004fc800078e0211 */
[----:B---3--:R-:W-:-:S05]  /*1f7f0*/  IMAD.WIDE.U32 R34, R35, 0x40, R52 ;  /* 0x0000004023227825 */ /* 0x008fca00078e0034 */
[----:B------:R-:W2:Y:S04]  /*1f800*/  LDG.E.64 R36, desc[UR36][R34.64] ;  /* 0x0000002422247981 */ /* 0x000ea8000c1e1b00 */
[----:B------:R-:W3:Y:S04]  /*1f810*/  LDG.E.64 R38, desc[UR36][R34.64+0x8] ;  /* 0x0000082422267981 */ /* 0x000ee8000c1e1b00 */
[----:B------:R-:W5:Y:S04]  /*1f820*/  LDG.E.64 R40, desc[UR36][R34.64+0x10] ;  /* 0x0000102422287981 */ /* 0x000f68000c1e1b00 */
[----:B------:R-:W5:Y:S04]  /*1f830*/  LDG.E.64 R44, desc[UR36][R34.64+0x20] ;  /* 0x00002024222c7981 */ /* 0x000f68000c1e1b00 */
[----:B------:R-:W5:Y:S04]  /*1f840*/  LDG.E.64 R42, desc[UR36][R34.64+0x18] ;  /* 0x00001824222a7981 */ /* 0x000f68000c1e1b00 */
[----:B------:R-:W5:Y:S04]  /*1f850*/  LDG.E.64 R46, desc[UR36][R34.64+0x28] ;  /* 0x00002824222e7981 */ /* 0x000f68000c1e1b00 */
[----:B------:R-:W5:Y:S04]  /*1f860*/  LDG.E.64 R48, desc[UR36][R34.64+0x30] ;  /* 0x0000302422307981 */ /* 0x000f68000c1e1b00 */
[----:B------:R-:W5:Y:S01]  /*1f870*/  LDG.E.64 R50, desc[UR36][R34.64+0x38] ;  /* 0x0000382422327981 */ /* 0x000f62000c1e1b00 */
[----:B----4-:R-:W-:Y:S01]  /*1f880*/  IMAD.IADD R55, R22, 0x1, R55 ;  /* 0x0000000116377824 */ /* 0x010fe200078e0237 */
[----:B--2---:R-:W-:-:S02]  /*1f890*/  ISETP.NE.U32.AND P3, PT, R13, R36, PT ;  /* 0x000000240d00720c */ /* 0x004fc40003f65070 */
[----:B------:R-:W-:Y:S02]  /*1f8a0*/  ISETP.GE.U32.AND P4, PT, R13, R36, PT ;  /* 0x000000240d00720c */ /* 0x000fe40003f86070 */
[CC--:B------:R-:W-:Y:S02]  /*1f8b0*/  ISETP.NE.AND.EX P3, PT, R15.reuse, R37.reuse, PT, P3 ;  /* 0x000000250f00720c */ /* 0x0c0fe40003f65330 */
[----:B------:R-:W-:Y:S02]  /*1f8c0*/  ISETP.GE.AND.EX P4, PT, R15, R37, PT, P4 ;  /* 0x000000250f00720c */ /* 0x000fe40003f86340 */
[----:B---3--:R-:W-:Y:S02]  /*1f8d0*/  ISETP.GE.U32.AND P5, PT, R16, R38, PT ;  /* 0x000000261000720c */ /* 0x008fe40003fa6070 */
[----:B-----5:R-:W-:Y:S02]  /*1f8e0*/  ISETP.NE.U32.AND P2, PT, R21, R40, PT ;  /* 0x000000281500720c */ /* 0x020fe40003f45070 */
[----:B------:R-:W-:-:S02]  /*1f8f0*/  SEL R10, RZ, 0xffffffff, !P4 ;  /* 0xffffffffff0a7807 */ /* 0x000fc40006000000 */
[----:B------:R-:W-:Y:S02]  /*1f900*/  ISETP.GE.U32.AND P6, PT, R21, R40, PT ;  /* 0x000000281500720c */ /* 0x000fe40003fc6070 */
[----:B------:R-:W-:Y:S02]  /*1f910*/  ISETP.NE.U32.AND P4, PT, R29, R44, PT ;  /* 0x0000002c1d00720c */ /* 0x000fe40003f85070 */
[----:B------:R-:W-:Y:S02]  /*1f920*/  ISETP.GE.AND.EX P5, PT, R33, R39, PT, P5 ;  /* 0x000000272100720c */ /* 0x000fe40003fa6350 */
[CC--:B------:R-:W-:Y:S02]  /*1f930*/  ISETP.NE.AND.EX P2, PT, R27.reuse, R41.reuse, PT, P2 ;  /* 0x000000291b00720c */ /* 0x0c0fe40003f45320 */
[----:B------:R-:W-:Y:S02]  /*1f940*/  ISETP.GE.AND.EX P6, PT, R27, R41, PT, P6 ;  /* 0x000000291b00720c */ /* 0x000fe40003fc6360 */
[----:B------:R-:W-:-:S02]  /*1f950*/  ISETP.NE.AND.EX P4, PT, R31, R45, PT, P4 ;  /* 0x0000002d1f00720c */ /* 0x000fc40003f85340 */
[----:B------:R-:W-:Y:S02]  /*1f960*/  @!P3 SEL R10, RZ, 0xffffffff, !P5 ;  /* 0xffffffffff0ab807 */ /* 0x000fe40006800000 */
[----:B------:R-:W-:Y:S02]  /*1f970*/  ISETP.GE.U32.AND P5, PT, R29, R44, PT ;  /* 0x0000002c1d00720c */ /* 0x000fe40003fa6070 */
[----:B------:R-:W-:Y:S02]  /*1f980*/  ISETP.GE.U32.AND P3, PT, R6, R42, PT ;  /* 0x0000002a0600720c */ /* 0x000fe40003f66070 */
[----:B------:R-:W-:Y:S02]  /*1f990*/  SEL R12, RZ, 0xffffffff, !P6 ;  /* 0xffffffffff0c7807 */ /* 0x000fe40007000000 */
[----:B------:R-:W-:Y:S02]  /*1f9a0*/  ISETP.GE.U32.AND P6, PT, R18, R46, PT ;  /* 0x0000002e1200720c */ /* 0x000fe40003fc6070 */
[----:B------:R-:W-:-:S02]  /*1f9b0*/  ISETP.GE.AND.EX P5, PT, R31, R45, PT, P5 ;  /* 0x0000002d1f00720c */ /* 0x000fc40003fa6350 */
[----:B------:R-:W-:Y:S02]  /*1f9c0*/  ISETP.GE.AND.EX P3, PT, R7, R43, PT, P3 ;  /* 0x0000002b0700720c */ /* 0x000fe40003f66330 */
[----:B------:R-:W-:Y:S02]  /*1f9d0*/  ISETP.GE.AND.EX P6, PT, R19, R47, PT, P6 ;  /* 0x0000002f1300720c */ /* 0x000fe40003fc6360 */
[----:B------:R-:W-:Y:S02]  /*1f9e0*/  SEL R14, RZ, 0xffffffff, !P5 ;  /* 0xffffffffff0e7807 */ /* 0x000fe40006800000 */
[----:B------:R-:W-:Y:S02]  /*1f9f0*/  @!P2 SEL R12, RZ, 0xffffffff, !P3 ;  /* 0xffffffffff0ca807 */ /* 0x000fe40005800000 */
[CC--:B------:R-:W-:Y:S02]  /*1fa00*/  ISETP.NE.U32.AND P5, PT, R9.reuse, R48.reuse, PT ;  /* 0x000000300900720c */ /* 0x0c0fe40003fa5070 */
[----:B------:R-:W-:-:S02]  /*1fa10*/  ISETP.GE.U32.AND P2, PT, R9, R48, PT ;  /* 0x000000300900720c */ /* 0x000fc40003f46070 */
[----:B------:R-:W-:Y:S02]  /*1fa20*/  @!P4 SEL R14, RZ, 0xffffffff, !P6 ;  /* 0xffffffffff0ec807 */ /* 0x000fe40007000000 */
[----:B------:R-:W-:Y:S02]  /*1fa30*/  LOP3.LUT R10, R10, 0x1, RZ, 0xc0, !PT ;  /* 0x000000010a0a7812 */ /* 0x000fe400078ec0ff */
[CC--:B------:R-:W-:Y:S02]  /*1fa40*/  ISETP.NE.AND.EX P5, PT, R11.reuse, R49.reuse, PT, P5 ;  /* 0x000000310b00720c */ /* 0x0c0fe40003fa5350 */
[----:B------:R-:W-:Y:S02]  /*1fa50*/  ISETP.GE.AND.EX P2, PT, R11, R49, PT, P2 ;  /* 0x000000310b00720c */ /* 0x000fe40003f46320 */
[----:B------:R-:W-:Y:S02]  /*1fa60*/  LOP3.LUT R14, R14, 0x1, RZ, 0xc0, !PT ;  /* 0x000000010e0e7812 */ /* 0x000fe400078ec0ff */
[----:B------:R-:W-:-:S02]  /*1fa70*/  ISETP.NE.U32.AND P3, PT, R10, 0x1, PT ;  /* 0x000000010a00780c */ /* 0x000fc40003f65070 */
[----:B------:R-:W-:Y:S02]  /*1fa80*/  SEL R10, RZ, 0xffffffff, !P2 ;  /* 0xffffffffff0a7807 */ /* 0x000fe40005000000 */
[----:B------:R-:W-:Y:S02]  /*1fa90*/  ISETP.GE.U32.AND P4, PT, R0, R50, PT ;  /* 0x000000320000720c */ /* 0x000fe40003f86070 */
[----:B------:R-:W-:Y:S02]  /*1faa0*/  ISETP.NE.U32.AND P2, PT, R14, 0x1, PT ;  /* 0x000000010e00780c */ /* 0x000fe40003f45070 */
[----:B------:R-:W-:Y:S02]  /*1fab0*/  ISETP.GE.AND.EX P4, PT, R3, R51, PT, P4 ;  /* 0x000000330300720c */ /* 0x000fe40003f86340 */
[----:B------:R-:W-:Y:S02]  /*1fac0*/  SEL R29, R44, R29, !P2 ;  /* 0x0000001d2c1d7207 */ /* 0x000fe40005000000 */
[----:B------:R-:W-:-:S02]  /*1fad0*/  SEL R31, R45, R31, !P2 ;  /* 0x0000001f2d1f7207 */ /* 0x000fc40005000000 */
[----:B------:R-:W-:Y:S02]  /*1fae0*/  SEL R18, R46, R18, !P2 ;  /* 0x000000122e127207 */ /* 0x000fe40005000000 */
[----:B------:R-:W-:Y:S02]  /*1faf0*/  SEL R19, R47, R19, !P2 ;  /* 0x000000132f137207 */ /* 0x000fe40005000000 */
[----:B------:R-:W-:Y:S02]  /*1fb00*/  ISETP.GE.U32.AND P2, PT, R55, UR7, PT ;  /* 0x0000000737007c0c */ /* 0x000fe4000bf46070 */
[----:B------:R-:W-:Y:S02]  /*1fb10*/  @!P5 SEL R10, RZ, 0xffffffff, !P4 ;  /* 0xffffffffff0ad807 */ /* 0x000fe40006000000 */
        /* <DEDUP_REMOVED lines=17> */
.L_x_2763:
[----:B------:R-:W-:Y:S05]  /*1fc30*/  BSYNC.RECONVERGENT B0 ;  /* 0x0000000000007941 */ /* 0x000fea0003800200 */
.L_x_2761:
[----:B------:R-:W1:Y:S01]  /*1fc40*/  LDCU UR5, c[0x0][0x360] ;  /* 0x00006c00ff0577ac */ /* 0x000e620008000800 */
[----:B------:R-:W-:Y:S02]  /*1fc50*/  IMAD.MOV.U32 R36, RZ, RZ, R13 ;  /* 0x000000ffff247224 */ /* 0x000fe400078e000d */
[----:B------:R-:W-:Y:S01]  /*1fc60*/  IMAD.MOV.U32 R37, RZ, RZ, R15 ;  /* 0x000000ffff257224 */ /* 0x000fe200078e000f */
[----:B------:R-:W-:Y:S01]  /*1fc70*/  UIADD3 UR4, UPT, UPT, UR4, 0x10, URZ ;  /* 0x0000001004047890 */ /* 0x000fe2000fffe0ff */
[----:B------:R-:W-:Y:S02]  /*1fc80*/  IMAD.MOV.U32 R38, RZ, RZ, R16 ;  /* 0x000000ffff267224 */ /* 0x000fe400078e0010 */
[----:B------:R-:W-:Y:S01]  /*1fc90*/  IMAD.MOV.U32 R39, RZ, RZ, R33 ;  /* 0x000000ffff277224 */ /* 0x000fe200078e0021 */
[----:B------:R-:W-:Y:S01]  /*1fca0*/  ULEA UR8, UR6, UR4, 0x18 ;  /* 0x0000000406087291 */ /* 0x000fe2000f8ec0ff */
[----:B------:R-:W-:Y:S01]  /*1fcb0*/  IMAD.MOV.U32 R40, RZ, RZ, R21 ;  /* 0x000000ffff287224 */ /* 0x000fe200078e0015 */
[----:B------:R-:W2:Y:S01]  /*1fcc0*/  LDCU UR6, c[0x0][0x364] ;  /* 0x00006c80ff0677ac */ /* 0x000ea20008000800 */
[----:B------:R-:W-:-:S02]  /*1fcd0*/  IMAD.MOV.U32 R41, RZ, RZ, R27 ;  /* 0x000000ffff297224 */ /* 0x000fc400078e001b */
[----:B------:R-:W-:Y:S02]  /*1fce0*/  IMAD.MOV.U32 R42, RZ, RZ, R6 ;  /* 0x000000ffff2a7224 */ /* 0x000fe400078e0006 */
[----:B------:R-:W-:Y:S02]  /*1fcf0*/  IMAD.MOV.U32 R43, RZ, RZ, R7 ;  /* 0x000000ffff2b7224 */ /* 0x000fe400078e0007 */
[----:B-1----:R-:W-:-:S05]  /*1fd00*/  IMAD R8, R2, UR5, R17 ;  /* 0x0000000502087c24 */ /* 0x002fca000f8e0211 */
[----:B------:R-:W-:-:S05]  /*1fd10*/  LEA R8, R8, UR8, 0x6 ;  /* 0x0000000808087c11 */ /* 0x000fca000f8e30ff */
[----:B------:R1:W-:Y:S01]  /*1fd20*/  STS.128 [R8], R36 ;  /* 0x0000002408007388 */ /* 0x0003e20000000c00 */
[----:B--2---:R-:W-:-:S03]  /*1fd30*/  UISETP.GE.U32.AND UP0, UPT, UR6, 0x2, UPT ;  /* 0x000000020600788c */ /* 0x004fc6000bf06070 */
[----:B------:R-:W-:Y:S01]  /*1fd40*/  STS.128 [R8+0x10], R40 ;  /* 0x0000102808007388 */ /* 0x000fe20000000c00 */
[----:B-1----:R-:W-:Y:S02]  /*1fd50*/  IMAD.MOV.U32 R36, RZ, RZ, R29 ;  /* 0x000000ffff247224 */ /* 0x002fe400078e001d */
[----:B------:R-:W-:Y:S02]  /*1fd60*/  IMAD.MOV.U32 R37, RZ, RZ, R31 ;  /* 0x000000ffff257224 */ /* 0x000fe400078e001f */
[----:B------:R-:W-:Y:S02]  /*1fd70*/  IMAD.MOV.U32 R38, RZ, RZ, R18 ;  /* 0x000000ffff267224 */ /* 0x000fe400078e0012 */
[----:B------:R-:W-:-:S05]  /*1fd80*/  IMAD.MOV.U32 R39, RZ, RZ, R19 ;  /* 0x000000ffff277224 */ /* 0x000fca00078e0013 */
[----:B------:R1:W-:Y:S02]  /*1fd90*/  STS.128 [R8+0x20], R36 ;  /* 0x0000202408007388 */ /* 0x0003e40000000c00 */
[----:B-1----:R-:W-:Y:S02]  /*1fda0*/  IMAD.MOV.U32 R36, RZ, RZ, R9 ;  /* 0x000000ffff247224 */ /* 0x002fe400078e0009 */
[----:B------:R-:W-:Y:S02]  /*1fdb0*/  IMAD.MOV.U32 R37, RZ, RZ, R11 ;  /* 0x000000ffff257224 */ /* 0x000fe400078e000b */
[----:B------:R-:W-:Y:S02]  /*1fdc0*/  IMAD.MOV.U32 R38, RZ, RZ, R0 ;  /* 0x000000ffff267224 */ /* 0x000fe400078e0000 */
[----:B------:R-:W-:-:S05]  /*1fdd0*/  IMAD.MOV.U32 R39, RZ, RZ, R3 ;  /* 0x000000ffff277224 */ /* 0x000fca00078e0003 */
[----:B------:R1:W-:Y:S01]  /*1fde0*/  STS.128 [R8+0x30], R36 ;  /* 0x0000302408007388 */ /* 0x0003e20000000c00 */
[----:B------:R-:W-:Y:S05]  /*1fdf0*/  BRA.U !UP0, `(.L_x_2767) ;  /* 0x0000000508787547 */ /* 0x000fea000b800000 */
[----:B------:R-:W-:-:S05]  /*1fe00*/  UMOV UR4, UR6 ;  /* 0x0000000600047c82 */ /* 0x000fca0008000000 */
.L_x_2770:
[----:B------:R-:W-:Y:S01]  /*1fe10*/  USHF.R.U32.HI UR7, URZ, 0x1, UR4 ;  /* 0x00000001ff077899 */ /* 0x000fe20008011604 */
[----:B------:R-:W-:Y:S05]  /*1fe20*/  BAR.SYNC.DEFER_BLOCKING 0x0 ;  /* 0x0000000000007b1d */ /* 0x000fea0000010000 */
[----:B------:R-:W-:Y:S01]  /*1fe30*/  VIADD R10, R2, UR7 ;  /* 0x00000007020a7c36 */ /* 0x000fe20008000000 */
[----:B------:R-:W-:Y:S04]  /*1fe40*/  BSSY.RECONVERGENT B0, `(.L_x_2768) ;  /* 0x0000056000007945 */ /* 0x000fe80003800200 */
[----:B------:R-:W-:-:S04]  /*1fe50*/  ISETP.GE.U32.AND P2, PT, R10, UR6, PT ;  /* 0x000000060a007c0c */ /* 0x000fc8000bf46070 */
[----:B------:R-:W-:-:S13]  /*1fe60*/  ISETP.GE.U32.OR P2, PT, R2, UR7, P2 ;  /* 0x0000000702007c0c */ /* 0x000fda0009746470 */
[----:B--2---:R-:W-:Y:S05]  /*1fe70*/  @P2 BRA `(.L_x_2769) ;  /* 0x0000000400482947 */ /* 0x004fea0003800000 */
[----:B------:R-:W-:-:S05]  /*1fe80*/  IMAD R10, R10, UR5, R17 ;  /* 0x000000050a0a7c24 */ /* 0x000fca000f8e0211 */
[----:B------:R-:W-:-:S05]  /*1fe90*/  LEA R10, R10, UR8, 0x6 ;  /* 0x000000080a0a7c11 */ /* 0x000fca000f8e30ff */
[----:B------:R-:W2:Y:S04]  /*1fea0*/  LDS.128 R44, [R10] ;  /* 0x000000000a2c7984 */ /* 0x000ea80000000c00 */
[----:B------:R-:W3:Y:S04]  /*1feb0*/  LDS.128 R40, [R10+0x10] ;  /* 0x000010000a287984 */ /* 0x000ee80000000c00 */
[----:B-1----:R-:W1:Y:S04]  /*1fec0*/  LDS.128 R36, [R10+0x20] ;  /* 0x000020000a247984 */ /* 0x002e680000000c00 */
[----:B------:R4:W5:Y:S01]  /*1fed0*/  LDS.128 R48, [R10+0x30] ;  /* 0x000030000a307984 */ /* 0x0009620000000c00 */
[----:B--2---:R-:W-:-:S02]  /*1fee0*/  ISETP.NE.U32.AND P2, PT, R13, R44, PT ;  /* 0x0000002c0d00720c */ /* 0x004fc40003f45070 */
[----:B------:R-:W-:Y:S02]  /*1fef0*/  ISETP.GE.U32.AND P6, PT, R13, R44, PT ;  /* 0x0000002c0d00720c */ /* 0x000fe40003fc6070 */
[-C--:B---3--:R-:W-:Y:S02]  /*1ff00*/  ISETP.GE.U32.AND P3, PT, R21, R40.reuse, PT ;  /* 0x000000281500720c */ /* 0x088fe40003f66070 */
[----:B------:R-:W-:Y:S02]  /*1ff10*/  ISETP.NE.AND.EX P2, PT, R15, R45, PT, P2 ;  /* 0x0000002d0f00720c */ /* 0x000fe40003f45320 */
[----:B------:R-:W-:Y:S02]  /*1ff20*/  ISETP.GE.AND.EX P3, PT, R27, R41, PT, P3 ;  /* 0x000000291b00720c */ /* 0x000fe40003f66330 */
[----:B------:R-:W-:Y:S02]  /*1ff30*/  ISETP.NE.U32.AND P5, PT, R21, R40, PT ;  /* 0x000000281500720c */ /* 0x000fe40003fa5070 */
[----:B------:R-:W-:-:S02]  /*1ff40*/  ISETP.GE.U32.AND P4, PT, R16, R46, PT ;  /* 0x0000002e1000720c */ /* 0x000fc40003f86070 */
[----:B----4-:R-:W-:Y:S02]  /*1ff50*/  SEL R10, RZ, 0xffffffff, !P3 ;  /* 0xffffffffff0a7807 */ /* 0x010fe40005800000 */
[----:B------:R-:W-:Y:S02]  /*1ff60*/  ISETP.GE.AND.EX P6, PT, R15, R45, PT, P6 ;  /* 0x0000002d0f00720c */ /* 0x000fe40003fc6360 */
[----:B------:R-:W-:Y:S02]  /*1ff70*/  ISETP.NE.AND.EX P5, PT, R27, R41, PT, P5 ;  /* 0x000000291b00720c */ /* 0x000fe40003fa5350 */
[----:B-1----:R-:W-:Y:S02]  /*1ff80*/  ISETP.NE.U32.AND P3, PT, R29, R36, PT ;  /* 0x000000241d00720c */ /* 0x002fe40003f65070 */
[----:B------:R-:W-:Y:S02]  /*1ff90*/  ISETP.GE.AND.EX P4, PT, R33, R47, PT, P4 ;  /* 0x0000002f2100720c */ /* 0x000fe40003f86340 */
[----:B------:R-:W-:-:S02]  /*1ffa0*/  SEL R12, RZ, 0xffffffff, !P6 ;  /* 0xffffffffff0c7807 */ /* 0x000fc40007000000 */
[----:B------:R-:W-:Y:S02]  /*1ffb0*/  ISETP.NE.AND.EX P3, PT, R31, R37, PT, P3 ;  /* 0x000000251f00720c */ /* 0x000fe40003f65330 */
[----:B------:R-:W-:Y:S02]  /*1ffc0*/  ISETP.GE.U32.AND P6, PT, R6, R42, PT ;  /* 0x0000002a0600720c */ /* 0x000fe40003fc6070 */
[----:B------:R-:W-:Y:S02]  /*1ffd0*/  @!P2 SEL R12, RZ, 0xffffffff, !P4 ;  /* 0xffffffffff0ca807 */ /* 0x000fe40006000000 */
[----:B------:R-:W-:Y:S02]  /*1ffe0*/  ISETP.GE.U32.AND P2, PT, R29, R36, PT ;  /* 0x000000241d00720c */ /* 0x000fe40003f46070 */
[----:B------:R-:W-:Y:S02]  /*1fff0*/  ISETP.GE.AND.EX P6, PT, R7, R43, PT, P6 ;  /* 0x0000002b0700720c */ /* 0x000fe40003fc6360 */
[----:B------:R-:W-:-:S02]  /*20000*/  ISETP.GE.U32.AND P4, PT, R18, R38, PT ;  /* 0x000000261200720c */ /* 0x000fc40003f86070 */
[----:B------:R-:W-:Y:S02]  /*20010*/  ISETP.GE.AND.EX P2, PT, R31, R37, PT, P2 ;  /* 0x000000251f00720c */ /* 0x000fe40003f46320 */
[----:B------:R-:W-:Y:S02]  /*20020*/  @!P5 SEL R10, RZ, 0xffffffff, !P6 ;  /* 0xffffffffff0ad807 */ /* 0x000fe40007000000 */
[----:B------:R-:W-:Y:S02]  /*20030*/  ISETP.GE.AND.EX P4, PT, R19, R39, PT, P4 ;  /* 0x000000271300720c */ /* 0x000fe40003f86340 */
[CC--:B-----5:R-:W-:Y:S02]  /*20040*/  ISETP.NE.U32.AND P5, PT, R9.reuse, R48.reuse, PT ;  /* 0x000000300900720c */ /* 0x0e0fe40003fa5070 */
[----:B------:R-:W-:Y:S02]  /*20050*/  ISETP.GE.U32.AND P6, PT, R9, R48, PT ;  /* 0x000000300900720c */ /* 0x000fe40003fc6070 */
[----:B------:R-:W-:-:S02]  /*20060*/  LOP3.LUT R12, R12, 0x1, RZ, 0xc0, !PT ;  /* 0x000000010c0c7812 */ /* 0x000fc400078ec0ff */
[----:B------:R-:W-:Y:S02]  /*20070*/  SEL R14, RZ, 0xffffffff, !P2 ;  /* 0xffffffffff0e7807 */ /* 0x000fe40005000000 */
[----:B------:R-:W-:Y:S02]  /*20080*/  @!P3 SEL R14, RZ, 0xffffffff, !P4 ;  /* 0xffffffffff0eb807 */ /* 0x000fe40006000000 */
[CC--:B------:R-:W-:Y:S02]  /*20090*/  ISETP.GE.AND.EX P6, PT, R11.reuse, R49.reuse, PT, P6 ;  /* 0x000000310b00720c */ /* 0x0c0fe40003fc6360 */
[----:B------:R-:W-:Y:S02]  /*200a0*/  ISETP.NE.AND.EX P5, PT, R11, R49, PT, P5 ;  /* 0x000000310b00720c */ /* 0x000fe40003fa5350 */
[----:B------:R-:W-:Y:S02]  /*200b0*/  ISETP.NE.U32.AND P2, PT, R12, 0x1, PT ;  /* 0x000000010c00780c */ /* 0x000fe40003f45070 */
[----:B------:R-:W-:-:S02]  /*200c0*/  LOP3.LUT R14, R14, 0x1, RZ, 0xc0, !PT ;  /* 0x000000010e0e7812 */ /* 0x000fc400078ec0ff */
[----:B------:R-:W-:Y:S02]  /*200d0*/  SEL R12, RZ, 0xffffffff, !P6 ;  /* 0xffffffffff0c7807 */ /* 0x000fe40007000000 */
[----:B------:R-:W-:Y:S02]  /*200e0*/  ISETP.GE.U32.AND P6, PT, R0, R50, PT ;  /* 0x000000320000720c */ /* 0x000fe40003fc6070 */
[----:B------:R-:W-:Y:S02]  /*200f0*/  LOP3.LUT R10, R10, 0x1, RZ, 0xc0, !PT ;  /* 0x000000010a0a7812 */ /* 0x000fe400078ec0ff */
[----:B------:R-:W-:Y:S02]  /*20100*/  SEL R13, R44, R13, !P2 ;  /* 0x0000000d2c0d7207 */ /* 0x000fe40005000000 */
[----:B------:R-:W-:Y:S02]  /*20110*/  SEL R15, R45, R15, !P2 ;  /* 0x0000000f2d0f7207 */ /* 0x000fe40005000000 */
[----:B------:R-:W-:-:S02]  /*20120*/  SEL R16, R46, R16, !P2 ;  /* 0x000000102e107207 */ /* 0x000fc40005000000 */
[----:B------:R-:W-:Y:S02]  /*20130*/  SEL R33, R47, R33, !P2 ;  /* 0x000000212f217207 */ /* 0x000fe40005000000 */
[----:B------:R-:W-:Y:S02]  /*20140*/  ISETP.NE.U32.AND P2, PT, R14, 0x1, PT ;  /* 0x000000010e00780c */ /* 0x000fe40003f45070 */
[----:B------:R-:W-:Y:S02]  /*20150*/  ISETP.GE.AND.EX P6, PT, R3, R51, PT, P6 ;  /* 0x000000330300720c */ /* 0x000fe40003fc6360 */
        /* <DEDUP_REMOVED lines=9> */
[----:B------:R-:W-:-:S02]  /*201f0*/  @!P5 SEL R12, RZ, 0xffffffff, !P6 ;  /* 0xffffffffff0cd807 */ /* 0x000fc40007000000 */
[----:B------:R-:W-:Y:S02]  /*20200*/  SEL R21, R40, R21, !P3 ;  /* 0x0000001528157207 */ /* 0x000fe40005800000 */
[----:B------:R-:W-:Y:S01]  /*20210*/  SEL R27, R41, R27, !P3 ;  /* 0x0000001b291b7207 */ /* 0x000fe20005800000 */
[----:B------:R1:W-:Y:S01]  /*20220*/  STS.128 [R8], R36 ;  /* 0x0000002408007388 */ /* 0x0003e20000000c00 */
[----:B------:R-:W-:Y:S02]  /*20230*/  SEL R6, R42, R6, !P3 ;  /* 0x000000062a067207 */ /* 0x000fe40005800000 */
[----:B------:R-:W-:Y:S02]  /*20240*/  SEL R7, R43, R7, !P3 ;  /* 0x000000072b077207 */ /* 0x000fe40005800000 */
[----:B------:R-:W-:-:S04]  /*20250*/  LOP3.LUT R12, R12, 0x1, RZ, 0xc0, !PT ;  /* 0x000000010c0c7812 */ /* 0x000fc800078ec0ff */
[----:B------:R-:W-:-:S04]  /*20260*/  ISETP.NE.U32.AND P3, PT, R12, 0x1, PT ;  /* 0x000000010c00780c */ /* 0x000fc80003f65070 */
[----:B------:R-:W-:Y:S02]  /*20270*/  SEL R9, R48, R9, !P3 ;  /* 0x0000000930097207 */ /* 0x000fe40005800000 */
[----:B------:R-:W-:Y:S01]  /*20280*/  SEL R11, R49, R11, !P3 ;  /* 0x0000000b310b7207 */ /* 0x000fe20005800000 */
[----:B-1----:R-:W-:Y:S01]  /*20290*/  IMAD.MOV.U32 R36, RZ, RZ, R21 ;  /* 0x000000ffff247224 */ /* 0x002fe200078e0015 */
[----:B------:R-:W-:Y:S01]  /*202a0*/  SEL R0, R50, R0, !P3 ;  /* 0x0000000032007207 */ /* 0x000fe20005800000 */
[----:B------:R-:W-:Y:S01]  /*202b0*/  IMAD.MOV.U32 R37, RZ, RZ, R27 ;  /* 0x000000ffff257224 */ /* 0x000fe200078e001b */
[----:B------:R-:W-:Y:S01]  /*202c0*/  SEL R3, R51, R3, !P3 ;  /* 0x0000000333037207 */ /* 0x000fe20005800000 */
[----:B------:R-:W-:Y:S02]  /*202d0*/  IMAD.MOV.U32 R38, RZ, RZ, R6 ;  /* 0x000000ffff267224 */ /* 0x000fe400078e0006 */
[----:B------:R-:W-:-:S05]  /*202e0*/  IMAD.MOV.U32 R39, RZ, RZ, R7 ;  /* 0x000000ffff277224 */ /* 0x000fca00078e0007 */
[----:B------:R1:W-:Y:S02]  /*202f0*/  STS.128 [R8+0x10], R36 ;  /* 0x0000102408007388 */ /* 0x0003e40000000c00 */
        /* <DEDUP_REMOVED lines=10> */
.L_x_2769:
[----:B------:R-:W-:Y:S05]  /*203a0*/  BSYNC.RECONVERGENT B0 ;  /* 0x0000000000007941 */ /* 0x000fea0003800200 */
.L_x_2768:
[----:B------:R-:W-:-:S03]  /*203b0*/  UISETP.GT.U32.AND UP0, UPT, UR4, 0x3, UPT ;  /* 0x000000030400788c */ /* 0x000fc6000bf04070 */
[----:B------:R-:W-:-:S06]  /*203c0*/  UMOV UR4, UR7 ;  /* 0x0000000700047c82 */ /* 0x000fcc0008000000 */
[----:B------:R-:W-:Y:S05]  /*203d0*/  BRA.U UP0, `(.L_x_2770) ;  /* 0xfffffff9008c7547 */ /* 0x000fea000b83ffff */
.L_x_2767:
[----:B------:R-:W3:Y:S02]  /*203e0*/  LDCU UR4, c[0x0][0x3b0] ;  /* 0x00007600ff0477ac */ /* 0x000ee40008000800 */
[----:B---3--:R-:W-:-:S09]  /*203f0*/  UISETP.NE.AND UP0, UPT, UR4, URZ, UPT ;  /* 0x000000ff0400728c */ /* 0x008fd2000bf05270 */
[----:B------:R-:W-:Y:S05]  /*20400*/  BRA.U !UP0, `(.L_x_2771) ;  /* 0x0000000d08187547 */ /* 0x000fea000b800000 */
[----:B------:R-:W-:Y:S02]  /*20410*/  UISETP.GE.U32.AND UP0, UPT, UR5, 0x21, UPT ;  /* 0x000000210500788c */ /* 0x000fe4000bf06070 */
[----:B------:R-:W-:-:S07]  /*20420*/  UMOV UR4, UR5 ;  /* 0x0000000500047c82 */ /* 0x000fce0008000000 */
[----:B------:R-:W-:Y:S05]  /*20430*/  BRA.U !UP0, `(.L_x_2772) ;  /* 0x0000000508d07547 */ /* 0x000fea000b800000 */
[----:B-12---:R-:W-:Y:S01]  /*20440*/  IMAD.MOV.U32 R36, RZ, RZ, R13 ;  /* 0x000000ffff247224 */ /* 0x006fe200078e000d */
[----:B------:R-:W-:Y:S01]  /*20450*/  UISETP.GE.U32.AND UP0, UPT, UR5, 0x40, UPT ;  /* 0x000000400500788c */ /* 0x000fe2000bf06070 */
[----:B------:R-:W-:Y:S01]  /*20460*/  IMAD.MOV.U32 R37, RZ, RZ, R15 ;  /* 0x000000ffff257224 */ /* 0x000fe200078e000f */
[----:B------:R-:W-:Y:S01]  /*20470*/  UMOV UR4, 0x20 ;  /* 0x0000002000047882 */ /* 0x000fe20000000000 */
[----:B------:R-:W-:Y:S02]  /*20480*/  IMAD.MOV.U32 R38, RZ, RZ, R16 ;  /* 0x000000ffff267224 */ /* 0x000fe400078e0010 */
[----:B------:R-:W-:Y:S02]  /*20490*/  IMAD.MOV.U32 R39, RZ, RZ, R33 ;  /* 0x000000ffff277224 */ /* 0x000fe400078e0021 */
[----:B------:R-:W-:Y:S02]  /*204a0*/  IMAD.MOV.U32 R40, RZ, RZ, R21 ;  /* 0x000000ffff287224 */ /* 0x000fe400078e0015 */
[----:B------:R-:W-:Y:S01]  /*204b0*/  IMAD.MOV.U32 R41, RZ, RZ, R27 ;  /* 0x000000ffff297224 */ /* 0x000fe200078e001b */
[----:B------:R1:W-:Y:S01]  /*204c0*/  STS.128 [R8], R36 ;  /* 0x0000002408007388 */ /* 0x0003e20000000c00 */
[----:B------:R-:W-:-:S02]  /*204d0*/  IMAD.MOV.U32 R42, RZ, RZ, R6 ;  /* 0x000000ffff2a7224 */ /* 0x000fc400078e0006 */
[----:B------:R-:W-:-:S05]  /*204e0*/  IMAD.MOV.U32 R43, RZ, RZ, R7 ;  /* 0x000000ffff2b7224 */ /* 0x000fca00078e0007 */
        /* <DEDUP_REMOVED lines=12> */
[----:B------:R-:W-:-:S07]  /*205b0*/  IMAD.U32 R2, RZ, RZ, UR5 ;  /* 0x00000005ff027e24 */ /* 0x000fce000f8e00ff */
.L_x_2775:
[----:B------:R-:W-:Y:S01]  /*205c0*/  SHF.R.U32.HI R14, RZ, 0x1, R2 ;  /* 0x00000001ff0e7819 */ /* 0x000fe20000011602 */
[----:B------:R-:W-:Y:S01]  /*205d0*/  BAR.SYNC.DEFER_BLOCKING 0x0 ;  /* 0x0000000000007b1d */ /* 0x000fe20000010000 */
[----:B------:R-:W-:-:S03]  /*205e0*/  ISETP.GT.U32.AND P6, PT, R2, 0x7f, PT ;  /* 0x0000007f0200780c */ /* 0x000fc60003fc4070 */
[----:B------:R-:W-:Y:S02]  /*205f0*/  IMAD.IADD R10, R14, 0x1, R17 ;  /* 0x000000010e0a7824 */ /* 0x000fe400078e0211 */
[----:B------:R-:W-:Y:S03]  /*20600*/  BSSY.RECONVERGENT B0, `(.L_x_2773) ;  /* 0x0000055000007945 */ /* 0x000fe60003800200 */
[----:B------:R-:W-:-:S04]  /*20610*/  ISETP.GE.U32.AND P2, PT, R10, UR5, PT ;  /* 0x000000050a007c0c */ /* 0x000fc8000bf46070 */
[----:B------:R-:W-:-:S13]  /*20620*/  ISETP.GE.U32.OR P2, PT, R17, R14, P2 ;  /* 0x0000000e1100720c */ /* 0x000fda0001746470 */
[----:B-1----:R-:W-:Y:S05]  /*20630*/  @P2 BRA `(.L_x_2774) ;  /* 0x0000000400442947 */ /* 0x002fea0003800000 */
[----:B------:R-:W-:-:S05]  /*20640*/  IMAD R2, R14, 0x40, R8 ;  /* 0x000000400e027824 */ /* 0x000fca00078e0208 */
[----:B------:R-:W1:Y:S04]  /*20650*/  LDS.128 R44, [R2] ;  /* 0x00000000022c7984 */ /* 0x000e680000000c00 */
[----:B------:R-:W2:Y:S04]  /*20660*/  LDS.128 R40, [R2+0x10] ;  /* 0x0000100002287984 */ /* 0x000ea80000000c00 */
[----:B---3--:R-:W3:Y:S04]  /*20670*/  LDS.128 R36, [R2+0x20] ;  /* 0x0000200002247984 */ /* 0x008ee80000000c00 */
        /* <DEDUP_REMOVED lines=8> */
[----:B--2---:R-:W-:-:S03]  /*20700*/  ISETP.GE.U32.AND P4, PT, R21, R40, PT ;  /* 0x000000281500720c */ /* 0x004fc60003f86070 */
[----:B------:R-:W-:Y:S02]  /*20710*/  @!P2 SEL R10, RZ, 0xffffffff, !P3 ;  /* 0xffffffffff0aa807 */ /* 0x000fe40005800000 */
[----:B------:R-:W-:Y:S02]  /*20720*/  ISETP.NE.U32.AND P2, PT, R21, R40, PT ;  /* 0x000000281500720c */ /* 0x000fe40003f45070 */
[----:B------:R-:W-:Y:S02]  /*20730*/  LOP3.LUT R10, R10, 0x1, RZ, 0xc0, !PT ;  /* 0x000000010a0a7812 */ /* 0x000fe400078ec0ff */
[CC--:B------:R-:W-:Y:S02]  /*20740*/  ISETP.NE.AND.EX P2, PT, R27.reuse, R41.reuse, PT, P2 ;  /* 0x000000291b00720c */ /* 0x0c0fe40003f45320 */
[----:B------:R-:W-:Y:S02]  /*20750*/  ISETP.NE.U32.AND P5, PT, R10, 0x1, PT ;  /* 0x000000010a00780c */ /* 0x000fe40003fa5070 */
[----:B------:R-:W-:-:S02]  /*20760*/  ISETP.GE.AND.EX P4, PT, R27, R41, PT, P4 ;  /* 0x000000291b00720c */ /* 0x000fc40003f86340 */
[----:B------:R-:W-:Y:S02]  /*20770*/  ISETP.GE.U32.AND P3, PT, R6, R42, PT ;  /* 0x0000002a0600720c */ /* 0x000fe40003f66070 */
[----:B------:R-:W-:Y:S02]  /*20780*/  SEL R13, R44, R13, !P5 ;  /* 0x0000000d2c0d7207 */ /* 0x000fe40006800000 */
[----:B------:R-:W-:Y:S02]  /*20790*/  SEL R15, R45, R15, !P5 ;  /* 0x0000000f2d0f7207 */ /* 0x000fe40006800000 */
[----:B----4-:R-:W-:Y:S02]  /*207a0*/  SEL R2, RZ, 0xffffffff, !P4 ;  /* 0xffffffffff027807 */ /* 0x010fe40006000000 */
[----:B------:R-:W-:Y:S02]  /*207b0*/  SEL R16, R46, R16, !P5 ;  /* 0x000000102e107207 */ /* 0x000fe40006800000 */
[----:B------:R-:W-:-:S02]  /*207c0*/  SEL R33, R47, R33, !P5 ;  /* 0x000000212f217207 */ /* 0x000fc40006800000 */
[CC--:B---3--:R-:W-:Y:S02]  /*207d0*/  ISETP.NE.U32.AND P4, PT, R29.reuse, R36.reuse, PT ;  /* 0x000000241d00720c */ /* 0x0c8fe40003f85070 */
[----:B------:R-:W-:Y:S02]  /*207e0*/  ISETP.GE.U32.AND P5, PT, R29, R36, PT ;  /* 0x000000241d00720c */ /* 0x000fe40003fa6070 */
[----:B------:R-:W-:Y:S02]  /*207f0*/  ISETP.GE.AND.EX P3, PT, R7, R43, PT, P3 ;  /* 0x0000002b0700720c */ /* 0x000fe40003f66330 */
[CC--:B------:R-:W-:Y:S02]  /*20800*/  ISETP.NE.AND.EX P4, PT, R31.reuse, R37.reuse, PT, P4 ;  /* 0x000000251f00720c */ /* 0x0c0fe40003f85340 */
[----:B------:R-:W-:Y:S02]  /*20810*/  ISETP.GE.AND.EX P5, PT, R31, R37, PT, P5 ;  /* 0x000000251f00720c */ /* 0x000fe40003fa6350 */
[----:B------:R-:W-:-:S02]  /*20820*/  @!P2 SEL R2, RZ, 0xffffffff, !P3 ;  /* 0xffffffffff02a807 */ /* 0x000fc40005800000 */
[CC--:B-----5:R-:W-:Y:S02]  /*20830*/  ISETP.NE.U32.AND P2, PT, R9.reuse, R48.reuse, PT ;  /* 0x000000300900720c */ /* 0x0e0fe40003f45070 */
[----:B------:R-:W-:Y:S02]  /*20840*/  ISETP.GE.U32.AND P3, PT, R9, R48, PT ;  /* 0x000000300900720c */ /* 0x000fe40003f66070 */
[----:B------:R-:W-:Y:S02]  /*20850*/  SEL R10, RZ, 0xffffffff, !P5 ;  /* 0xffffffffff0a7807 */ /* 0x000fe40006800000 */
[----:B------:R-:W-:Y:S02]  /*20860*/  ISETP.GE.U32.AND P5, PT, R18, R38, PT ;  /* 0x000000261200720c */ /* 0x000fe40003fa6070 */
[CC--:B------:R-:W-:Y:S02]  /*20870*/  ISETP.NE.AND.EX P2, PT, R11.reuse, R49.reuse, PT, P2 ;  /* 0x000000310b00720c */ /* 0x0c0fe40003f45320 */
[----:B------:R-:W-:-:S02]  /*20880*/  ISETP.GE.AND.EX P3, PT, R11, R49, PT, P3 ;  /* 0x000000310b00720c */ /* 0x000fc40003f66330 */
[----:B------:R-:W-:Y:S02]  /*20890*/  ISETP.GE.AND.EX P5, PT, R19, R39, PT, P5 ;  /* 0x000000271300720c */ /* 0x000fe40003fa6350 */
[----:B------:R-:W-:Y:S02]  /*208a0*/  SEL R12, RZ, 0xffffffff, !P3 ;  /* 0xffffffffff0c7807 */ /* 0x000fe40005800000 */
[----:B------:R-:W-:Y:S02]  /*208b0*/  ISETP.GE.U32.AND P3, PT, R0, R50, PT ;  /* 0x000000320000720c */ /* 0x000fe40003f66070 */
[----:B------:R-:W-:Y:S02]  /*208c0*/  @!P4 SEL R10, RZ, 0xffffffff, !P5 ;  /* 0xffffffffff0ac807 */ /* 0x000fe40006800000 */
[----:B------:R-:W-:Y:S02]  /*208d0*/  ISETP.GE.AND.EX P3, PT, R3, R51, PT, P3 ;  /* 0x000000330300720c */ /* 0x000fe40003f66330 */
[----:B------:R-:W-:-:S02]  /*208e0*/  LOP3.LUT R10, R10, 0x1, RZ, 0xc0, !PT ;  /* 0x000000010a0a7812 */ /* 0x000fc400078ec0ff */
[----:B------:R-:W-:Y:S02]  /*208f0*/  LOP3.LUT R2, R2, 0x1, RZ, 0xc0, !PT ;  /* 0x0000000102027812 */ /* 0x000fe400078ec0ff */
[----:B------:R-:W-:Y:S02]  /*20900*/  @!P2 SEL R12, RZ, 0xffffffff, !P3 ;  /* 0xffffffffff0ca807 */ /* 0x000fe40005800000 */
[----:B------:R-:W-:Y:S02]  /*20910*/  ISETP.NE.U32.AND P2, PT, R10, 0x1, PT ;  /* 0x000000010a00780c */ /* 0x000fe40003f45070 */
        /* <DEDUP_REMOVED lines=9> */
[----:B------:R-:W-:-:S02]  /*209b0*/  SEL R21, R40, R21, !P4 ;  /* 0x0000001528157207 */ /* 0x000fc40006000000 */
[----:B------:R-:W-:Y:S02]  /*209c0*/  SEL R27, R41, R27, !P4 ;  /* 0x0000001b291b7207 */ /* 0x000fe40006000000 */
[----:B------:R-:W-:Y:S01]  /*209d0*/  SEL R6, R42, R6, !P4 ;  /* 0x000000062a067207 */ /* 0x000fe20006000000 */
[----:B------:R1:W-:Y:S01]  /*209e0*/  STS.128 [R8], R36 ;  /* 0x0000002408007388 */ /* 0x0003e20000000c00 */
[----:B------:R-:W-:Y:S02]  /*209f0*/  SEL R7, R43, R7, !P4 ;  /* 0x000000072b077207 */ /* 0x000fe40006000000 */
[----:B------:R-:W-:-:S04]  /*20a00*/  LOP3.LUT R12, R12, 0x1, RZ, 0xc0, !PT ;  /* 0x000000010c0c7812 */ /* 0x000fc800078ec0ff */
[----:B------:R-:W-:-:S04]  /*20a10*/  ISETP.NE.U32.AND P3, PT, R12, 0x1, PT ;  /* 0x000000010c00780c */ /* 0x000fc80003f65070 */
[----:B------:R-:W-:Y:S02]  /*20a20*/  SEL R9, R48, R9, !P3 ;  /* 0x0000000930097207 */ /* 0x000fe40005800000 */
[----:B------:R-:W-:Y:S02]  /*20a30*/  SEL R11, R49, R11, !P3 ;  /* 0x0000000b310b7207 */ /* 0x000fe40005800000 */
[----:B------:R-:W-:Y:S01]  /*20a40*/  SEL R0, R50, R0, !P3 ;  /* 0x0000000032007207 */ /* 0x000fe20005800000 */
[----:B-1----:R-:W-:Y:S01]  /*20a50*/  IMAD.MOV.U32 R36, RZ, RZ, R21 ;  /* 0x000000ffff247224 */ /* 0x002fe200078e0015 */
[----:B------:R-:W-:Y:S01]  /*20a60*/  SEL R3, R51, R3, !P3 ;  /* 0x0000000333037207 */ /* 0x000fe20005800000 */
        /* <DEDUP_REMOVED lines=14> */
.L_x_2774:
[----:B------:R-:W-:Y:S05]  /*20b50*/  BSYNC.RECONVERGENT B0 ;  /* 0x0000000000007941 */ /* 0x000fea0003800200 */
.L_x_2773:
[----:B------:R-:W-:Y:S01]  /*20b60*/  IMAD.MOV.U32 R2, RZ, RZ, R14 ;  /* 0x000000ffff027224 */ /* 0x000fe200078e000e */
[----:B------:R-:W-:Y:S06]  /*20b70*/  @P6 BRA `(.L_x_2775) ;  /* 0xfffffff800906947 */ /* 0x000fec000383ffff */
.L_x_2772:
[----:B------:R-:W-:Y:S01]  /*20b80*/  BAR.SYNC.DEFER_BLOCKING 0x0 ;  /* 0x0000000000007b1d */ /* 0x000fe20000010000 */
[----:B------:R-:W-:-:S09]  /*20b90*/  UISETP.GE.U32.AND UP0, UPT, UR4, 0x2, UPT ;  /* 0x000000020400788c */ /* 0x000fd2000bf06070 */
[----:B------:R-:W-:Y:S05]  /*20ba0*/  BRA.U !UP0, `(.L_x_2771) ;  /* 0x0000000508307547 */ /* 0x000fea000b800000 */
[----:B------:R-:W-:-:S07]  /*20bb0*/  IMAD.MOV.U32 R2, RZ, RZ, 0x1 ;  /* 0x00000001ff027424 */ /* 0x000fce00078e00ff */
.L_x_2776:
[----:B------:R-:W4:Y:S04]  /*20bc0*/  SHFL.DOWN PT, R10, R13, R2, 0x1f ;  /* 0x08001f020d0a7589 */ /* 0x000f2800000e0000 */
[----:B-123--:R-:W1:Y:S04]  /*20bd0*/  SHFL.DOWN PT, R8, R15, R2, 0x1f ;  /* 0x08001f020f087589 */ /* 0x00ee6800000e0000 */
[----:B------:R-:W2:Y:S04]  /*20be0*/  SHFL.DOWN PT, R22, R21, R2, 0x1f ;  /* 0x08001f0215167589 */ /* 0x000ea800000e0000 */
[----:B------:R-:W3:Y:S04]  /*20bf0*/  SHFL.DOWN PT, R17, R16, R2, 0x1f ;  /* 0x08001f0210117589 */ /* 0x000ee800000e0000 */
[----:B------:R-:W5:Y:S04]  /*20c00*/  SHFL.DOWN PT, R20, R27, R2, 0x1f ;  /* 0x08001f021b147589 */ /* 0x000f6800000e0000 */
[----:B------:R-:W0:Y:S04]  /*20c10*/  SHFL.DOWN PT, R12, R33, R2, 0x1f ;  /* 0x08001f02210c7589 */ /* 0x000e2800000e0000 */
[----:B------:R-:W0:Y:S01]  /*20c20*/  SHFL.DOWN PT, R35, R6, R2, 0x1f ;  /* 0x08001f0206237589 */ /* 0x000e2200000e0000 */
[----:B----4-:R-:W-:-:S02]  /*20c30*/  ISETP.NE.U32.AND P5, PT, R13, R10, PT ;  /* 0x0000000a0d00720c */ /* 0x010fc40003fa5070 */
[----:B------:R-:W-:Y:S01]  /*20c40*/  ISETP.GE.U32.AND P4, PT, R13, R10, PT ;  /* 0x0000000a0d00720c */ /* 0x000fe20003f86070 */
[----:B------:R-:W4:Y:S01]  /*20c50*/  SHFL.DOWN PT, R34, R29, R2, 0x1f ;  /* 0x08001f021d227589 */ /* 0x000f2200000e0000 */
[CC--:B-1----:R-:W-:Y:S02]  /*20c60*/  ISETP.NE.AND.EX P5, PT, R15.reuse, R8.reuse, PT, P5 ;  /* 0x000000080f00720c */ /* 0x0c2fe40003fa5350 */
[----:B------:R-:W-:Y:S01]  /*20c70*/  ISETP.GE.AND.EX P4, PT, R15, R8, PT, P4 ;  /* 0x000000080f00720c */ /* 0x000fe20003f86340 */
[----:B------:R-:W1:Y:S01]  /*20c80*/  SHFL.DOWN PT, R42, R9, R2, 0x1f ;  /* 0x08001f02092a7589 */ /* 0x000e6200000e0000 */
[CC--:B--2---:R-:W-:Y:S02]  /*20c90*/  ISETP.NE.U32.AND P3, PT, R21.reuse, R22.reuse, PT ;  /* 0x000000161500720c */ /* 0x0c4fe40003f65070 */
[----:B------:R-:W-:Y:S01]  /*20ca0*/  ISETP.GE.U32.AND P2, PT, R21, R22, PT ;  /* 0x000000161500720c */ /* 0x000fe20003f46070 */
[----:B------:R-:W2:Y:S01]  /*20cb0*/  SHFL.DOWN PT, R28, R7, R2, 0x1f ;  /* 0x08001f02071c7589 */ /* 0x000ea200000e0000 */
[----:B---3--:R-:W-:-:S02]  /*20cc0*/  ISETP.GE.U32.AND P6, PT, R16, R17, PT ;  /* 0x000000111000720c */ /* 0x008fc40003fc6070 */
[----:B------:R-:W-:Y:S01]  /*20cd0*/  SEL R14, RZ, 0xffffffff, !P4 ;  /* 0xffffffffff0e7807 */ /* 0x000fe20006000000 */
[----:B------:R-:W3:Y:S01]  /*20ce0*/  SHFL.DOWN PT, R32, R31, R2, 0x1f ;  /* 0x08001f021f207589 */ /* 0x000ee200000e0000 */
[CC--:B-----5:R-:W-:Y:S02]  /*20cf0*/  ISETP.NE.AND.EX P3, PT, R27.reuse, R20.reuse, PT, P3 ;  /* 0x000000141b00720c */ /* 0x0e0fe40003f65330 */
[----:B------:R-:W-:Y:S01]  /*20d00*/  ISETP.GE.AND.EX P2, PT, R27, R20, PT, P2 ;  /* 0x000000141b00720c */ /* 0x000fe20003f46320 */
[----:B------:R-:W5:Y:S01]  /*20d10*/  SHFL.DOWN PT, R40, R11, R2, 0x1f ;  /* 0x08001f020b287589 */ /* 0x000f6200000e0000 */
[----:B0-----:R-:W-:Y:S02]  /*20d20*/  ISETP.GE.AND.EX P6, PT, R33, R12, PT, P6 ;  /* 0x0000000c2100720c */ /* 0x001fe40003fc6360 */
[----:B------:R-:W-:Y:S01]  /*20d30*/  SEL R30, RZ, 0xffffffff, !P2 ;  /* 0xffffffffff1e7807 */ /* 0x000fe20005000000 */
[----:B------:R-:W0:Y:S01]  /*20d40*/  SHFL.DOWN PT, R39, R0, R2, 0x1f ;  /* 0x08001f0200277589 */ /* 0x000e2200000e0000 */
[----:B------:R-:W-:-:S02]  /*20d50*/  ISETP.GE.U32.AND P4, PT, R6, R35, PT ;  /* 0x000000230600720c */ /* 0x000fc40003f86070 */
[----:B------:R-:W-:Y:S01]  /*20d60*/  @!P5 SEL R14, RZ, 0xffffffff, !P6 ;  /* 0xffffffffff0ed807 */ /* 0x000fe20007000000 */
[----:B------:R-:W0:Y:S01]  /*20d70*/  SHFL.DOWN PT, R44, R3, R2, 0x1f ;  /* 0x08001f02032c7589 */ /* 0x000e2200000e0000 */
[CC--:B----4-:R-:W-:Y:S02]  /*20d80*/  ISETP.GE.U32.AND P5, PT, R29.reuse, R34.reuse, PT ;  /* 0x000000221d00720c */ /* 0x0d0fe40003fa6070 */
[----:B------:R-:W-:Y:S01]  /*20d90*/  ISETP.NE.U32.AND P6, PT, R29, R34, PT ;  /* 0x000000221d00720c */ /* 0x000fe20003fc5070 */
[----:B------:R-:W4:Y:S01]  /*20da0*/  SHFL.DOWN PT, R37, R18, R2, 0x1f ;  /* 0x08001f0212257589 */ /* 0x000f2200000e0000 */
[----:B-1----:R-:W-:Y:S02]  /*20db0*/  ISETP.NE.U32.AND P2, PT, R9, R42, PT ;  /* 0x0000002a0900720c */ /* 0x002fe40003f45070 */
[----:B------:R-:W-:Y:S01]  /*20dc0*/  LOP3.LUT R14, R14, 0x1, RZ, 0xc0, !PT ;  /* 0x000000010e0e7812 */ /* 0x000fe200078ec0ff */
[----:B------:R1:W4:Y:S01]  /*20dd0*/  SHFL.DOWN PT, R36, R19, R2, 0x1f ;  /* 0x08001f0213247589 */ /* 0x00032200000e0000 */
[----:B--2---:R-:W-:-:S02]  /*20de0*/  ISETP.GE.AND.EX P4, PT, R7, R28, PT, P4 ;  /* 0x0000001c0700720c */ /* 0x004fc40003f86340 */
[----:B---3--:R-:W-:Y:S02]  /*20df0*/  ISETP.GE.AND.EX P5, PT, R31, R32, PT, P5 ;  /* 0x000000201f00720c */ /* 0x008fe40003fa6350 */
[----:B------:R-:W-:Y:S02]  /*20e00*/  @!P3 SEL R30, RZ, 0xffffffff, !P4 ;  /* 0xffffffffff1eb807 */ /* 0x000fe40006000000 */
[----:B-----5:R-:W-:Y:S02]  /*20e10*/  ISETP.NE.AND.EX P2, PT, R11, R40, PT, P2 ;  /* 0x000000280b00720c */ /* 0x020fe40003f45320 */
[----:B------:R-:W-:Y:S01]  /*20e20*/  ISETP.GE.U32.AND P4, PT, R9, R42, PT ;  /* 0x0000002a0900720c */ /* 0x000fe20003f86070 */
[----:B-1----:R-:W-:Y:S01]  /*20e30*/  IMAD.SHL.U32 R2, R2, 0x2, RZ ;  /* 0x0000000202027824 */ /* 0x002fe200078e00ff */
[----:B------:R-:W-:Y:S02]  /*20e40*/  SEL R38, RZ, 0xffffffff, !P5 ;  /* 0xffffffffff267807 */ /* 0x000fe40006800000 */
[----:B0-----:R-:W-:-:S02]  /*20e50*/  ISETP.GE.U32.AND P5, PT, R0, R39, PT ;  /* 0x000000270000720c */ /* 0x001fc40003fa6070 */
[----:B------:R-:W-:Y:S02]  /*20e60*/  ISETP.GE.AND.EX P4, PT, R11, R40, PT, P4 ;  /* 0x000000280b00720c */ /* 0x000fe40003f86340 */
[----:B------:R-:W-:Y:S02]  /*20e70*/  ISETP.NE.AND.EX P6, PT, R31, R32, PT, P6 ;  /* 0x000000201f00720c */ /* 0x000fe40003fc5360 */
[----:B------:R-:W-:Y:S02]  /*20e80*/  ISETP.GE.AND.EX P5, PT, R3, R44, PT, P5 ;  /* 0x0000002c0300720c */ /* 0x000fe40003fa6350 */
[----:B------:R-:W-:Y:S02]  /*20e90*/  SEL R41, RZ, 0xffffffff, !P4 ;  /* 0xffffffffff297807 */ /* 0x000fe40006000000 */
[----:B------:R-:W-:Y:S02]  /*20ea0*/  @!P2 SEL R41, RZ, 0xffffffff, !P5 ;  /* 0xffffffffff29a807 */ /* 0x000fe40006800000 */
[----:B----4-:R-:W-:-:S02]  /*20eb0*/  ISETP.GE.U32.AND P3, PT, R18, R37, PT ;  /* 0x000000251200720c */ /* 0x010fc40003f66070 */
[----:B------:R-:W-:Y:S02]  /*20ec0*/  ISETP.NE.U32.AND P2, PT, R14, 0x1, PT ;  /* 0x000000010e00780c */ /* 0x000fe40003f45070 */
[----:B------:R-:W-:Y:S02]  /*20ed0*/  ISETP.GE.AND.EX P3, PT, R19, R36, PT, P3 ;  /* 0x000000241300720c */ /* 0x000fe40003f66330 */
[----:B------:R-:W-:Y:S02]  /*20ee0*/  SEL R13, R10, R13, !P2 ;  /* 0x0000000d0a0d7207 */ /* 0x000fe40005000000 */
[----:B------:R-:W-:Y:S02]  /*20ef0*/  SEL R15, R8, R15, !P2 ;  /* 0x0000000f080f7207 */ /* 0x000fe40005000000 */
[----:B------:R-:W-:Y:S02]  /*20f00*/  SEL R16, R17, R16, !P2 ;  /* 0x0000001011107207 */ /* 0x000fe40005000000 */
[----:B------:R-:W-:-:S02]  /*20f10*/  SEL R33, R12, R33, !P2 ;  /* 0x000000210c217207 */ /* 0x000fc40005000000 */
[----:B------:R-:W-:Y:S02]  /*20f20*/  ISETP.GE.AND P2, PT, R2, UR4, PT ;  /* 0x0000000402007c0c */ /* 0x000fe4000bf46270 */
[----:B------:R-:W-:Y:S02]  /*20f30*/  @!P6 SEL R38, RZ, 0xffffffff, !P3 ;  /* 0xffffffffff26e807 */ /* 0x000fe40005800000 */
[----:B------:R-:W-:Y:S02]  /*20f40*/  LOP3.LUT R30, R30, 0x1, RZ, 0xc0, !PT ;  /* 0x000000011e1e7812 */ /* 0x000fe400078ec0ff */
[----:B------:R-:W-:Y:S02]  /*20f50*/  LOP3.LUT R38, R38, 0x1, RZ, 0xc0, !PT ;  /* 0x0000000126267812 */ /* 0x000fe400078ec0ff */
[----:B------:R-:W-:Y:S02]  /*20f60*/  LOP3.LUT R41, R41, 0x1, RZ, 0xc0, !PT ;  /* 0x0000000129297812 */ /* 0x000fe400078ec0ff */
        /* <DEDUP_REMOVED lines=16> */
.L_x_2771:
        /* <DEDUP_REMOVED lines=10> */
[----:B------:R-:W-:Y:S02]  /*21110*/  IADD3.X R7, PT, PT, R7, UR5, RZ, P2, !PT ;  /* 0x0000000507077c10 */ /* 0x000fe400097fe4ff */
[----:B------:R-:W-:Y:S02]  /*21120*/  IADD3.X R19, PT, PT, R19, UR5, RZ, P3, !PT ;  /* 0x0000000513137c10 */ /* 0x000fe40009ffe4ff */
[----:B------:R-:W-:-:S07]  /*21130*/  IADD3.X R3, PT, PT, R3, UR5, RZ, P4, !PT ;  /* 0x0000000503037c10 */ /* 0x000fce000a7fe4ff */
.L_x_2777:
        /* <DEDUP_REMOVED lines=18> */
.L_x_2780:
[----:B------:R-:W-:Y:S01]  /*21260*/  IMAD.MOV.U32 R16, RZ, RZ, RZ ;  /* 0x000000ffff107224 */ /* 0x000fe200078e00ff */
[----:B------:R-:W-:Y:S01]  /*21270*/  CS2R R6, SRZ ;  /* 0x0000000000067805 */ /* 0x000fe2000001ff00 */
[----:B------:R-:W-:Y:S01]  /*21280*/  IMAD.MOV.U32 R33, RZ, RZ, RZ ;  /* 0x000000ffff217224 */ /* 0x000fe200078e00ff */
[----:B------:R-:W-:Y:S01]  /*21290*/  CS2R R18, SRZ ;  /* 0x0000000000127805 */ /* 0x000fe2000001ff00 */
[----:B------:R-:W-:Y:S02]  /*212a0*/  IMAD.MOV.U32 R0, RZ, RZ, RZ ;  /* 0x000000ffff007224 */ /* 0x000fe400078e00ff */
[----:B------:R-:W-:-:S07]  /*212b0*/  IMAD.MOV.U32 R3, RZ, RZ, RZ ;  /* 0x000000ffff037224 */ /* 0x000fce00078e00ff */
.L_x_2779:
[----:B------:R-:W4:Y:S01]  /*212c0*/  LDCU.U8 UR4, c[0x0][0x7a1] ;  /* 0x0000f420ff0477ac */ /* 0x000f220008000000 */
[----:B------:R-:W-:Y:S02]  /*212d0*/  IMAD.MOV.U32 R17, RZ, RZ, R33 ;  /* 0x000000ffff117224 */ /* 0x000fe400078e0021 */
[----:B------:R-:W-:Y:S02]  /*212e0*/  IMAD.MOV.U32 R28, RZ, RZ, R6 ;  /* 0x000000ffff1c7224 */ /* 0x000fe400078e0006 */
[----:B------:R-:W-:Y:S02]  /*212f0*/  IMAD.MOV.U32 R29, RZ, RZ, R7 ;  /* 0x000000ffff1d7224 */ /* 0x000fe400078e0007 */
[----:B------:R-:W-:Y:S02]  /*21300*/  IMAD.MOV.U32 R30, RZ, RZ, R0 ;  /* 0x000000ffff1e7224 */ /* 0x000fe400078e0000 */
[----:B------:R-:W-:Y:S01]  /*21310*/  IMAD.MOV.U32 R31, RZ, RZ, R3 ;  /* 0x000000ffff1f7224 */ /* 0x000fe200078e0003 */
[----:B----4-:R-:W-:-:S09]  /*21320*/  UISETP.NE.AND UP0, UPT, UR4, URZ, UPT ;  /* 0x000000ff0400728c */ /* 0x010fd2000bf05270 */
[----:B------:R-:W-:Y:S05]  /*21330*/  BRA.U !UP0, `(.L_x_2781) ;  /* 0x0000000508787547 */ /* 0x000fea000b800000 */
[----:B------:R-:W4:Y:S02]  /*21340*/  LDCU UR4, c[0x0][0x7a4] ;  /* 0x0000f480ff0477ac */ /* 0x000f240008000800 */
[----:B----4-:R-:W-:-:S09]  /*21350*/  UISETP.NE.AND UP0, UPT, UR4, 0x1, UPT ;  /* 0x000000010400788c */ /* 0x010fd2000bf05270 */
        /* <DEDUP_REMOVED lines=17> */
.L_x_2783:
        /* <DEDUP_REMOVED lines=19> */
.L_x_2784:
[----:B------:R-:W-:Y:S05]  /*215a0*/  BRA `(.L_x_2785) ;  /* 0x0000000000107947 */ /* 0x000fea0003800000 */
.L_x_2782:
[----:B------:R-:W4:Y:S02]  /*215b0*/  LDCU.64 UR4, c[0x0][0x770] ;  /* 0x0000ee00ff0477ac */ /* 0x000f240008000a00 */
[----:B----4-:R-:W-:-:S05]  /*215c0*/  IADD3 R2, P0, PT, R23, UR4, RZ ;  /* 0x0000000417027c10 */ /* 0x010fca000ff1e0ff */
[----:B------:R-:W-:-:S05]  /*215d0*/  IMAD.X R3, RZ, RZ, UR5, P0 ;  /* 0x00000005ff037e24 */ /* 0x000fca00080e06ff */
[----:B------:R4:W-:Y:S03]  /*215e0*/  STG.E.64 desc[UR36][R2.64], R16 ;  /* 0x0000001002007986 */ /* 0x0009e6000c101b24 */
.L_x_2785:
[----:B------:R-:W5:Y:S01]  /*215f0*/  LDCU.64 UR6, c[0x0][0x770] ;  /* 0x0000ee00ff0677ac */ /* 0x000f620008000a00 */
[----:B------:R-:W0:Y:S01]  /*21600*/  LDCU UR4, c[0x0][0x7a4] ;  /* 0x0000f480ff0477ac */ /* 0x000e220008000800 */
[----:B-----5:R-:W-:Y:S01]  /*21610*/  IADD3 R26, P0, PT, R26, UR6, RZ ;  /* 0x000000061a1a7c10 */ /* 0x020fe2000ff1e0ff */
[----:B0-----:R-:W-:-:S04]  /*21620*/  UISETP.NE.AND UP0, UPT, UR4, 0x1, UPT ;  /* 0x000000010400788c */ /* 0x001fc8000bf05270 */
[----:B------:R-:W-:-:S05]  /*21630*/  IMAD.X R27, RZ, RZ, UR7, P0 ;  /* 0x00000007ff1b7e24 */ /* 0x000fca00080e06ff */
[----:B------:R0:W-:Y:S01]  /*21640*/  STG.E.64 desc[UR36][R26.64], R28 ;  /* 0x0000001c1a007986 */ /* 0x0001e2000c101b24 */
[----:B------:R-:W-:Y:S05]  /*21650*/  BRA.U !UP0, `(.L_x_2786) ;  /* 0x0000000108907547 */ /* 0x000fea000b800000 */
[----:B----4-:R-:W-:Y:S01]  /*21660*/  MOV R16, 0x0 ;  /* 0x0000000000107802 */ /* 0x010fe20000000f00 */
        /* <DEDUP_REMOVED lines=15> */
.L_x_2787:
        /* <DEDUP_REMOVED lines=19> */
.L_x_2788:
[----:B------:R-:W-:Y:S05]  /*21890*/  BRA `(.L_x_2789) ;  /* 0x00000000000c7947 */ /* 0x000fea0003800000 */
.L_x_2786:
[----:B----4-:R-:W-:-:S05]  /*218a0*/  IADD3 R2, P0, PT, R25, UR6, RZ ;  /* 0x0000000619027c10 */ /* 0x010fca000ff1e0ff */
[----:B------:R-:W-:-:S05]  /*218b0*/  IMAD.X R3, RZ, RZ, UR7, P0 ;  /* 0x00000007ff037e24 */ /* 0x000fca00080e06ff */
[----:B------:R4:W-:Y:S03]  /*218c0*/  STG.E.64 desc[UR36][R2.64], R18 ;  /* 0x0000001202007986 */ /* 0x0009e6000c101b24 */
.L_x_2789:
[----:B------:R-:W5:Y:S02]  /*218d0*/  LDCU.64 UR4, c[0x0][0x770] ;  /* 0x0000ee00ff0477ac */ /* 0x000f640008000a00 */
[----:B-----5:R-:W-:-:S05]  /*218e0*/  IADD3 R24, P0, PT, R24, UR4, RZ ;  /* 0x0000000418187c10 */ /* 0x020fca000ff1e0ff */
[----:B------:R-:W-:-:S05]  /*218f0*/  IMAD.X R25, RZ, RZ, UR5, P0 ;  /* 0x00000005ff197e24 */ /* 0x000fca00080e06ff */
[----:B------:R-:W-:Y:S01]  /*21900*/  STG.E.64 desc[UR36][R24.64], R30 ;  /* 0x0000001e18007986 */ /* 0x000fe2000c101b24 */
[----:B------:R-:W-:Y:S05]  /*21910*/  EXIT ;  /* 0x000000000000794d */ /* 0x000fea0003800000 */
.L_x_2781:
        /* <DEDUP_REMOVED lines=16> */
.L_x_2790:
        /* <DEDUP_REMOVED lines=15> */
.L_x_2791:
        /* <DEDUP_REMOVED lines=15> */
.L_x_2792:
        /* <DEDUP_REMOVED lines=15> */
.L_x_2793:
[----:B------:R-:W-:Y:S05]  /*21cf0*/  EXIT ;  /* 0x000000000000794d */ /* 0x000fea0003800000 */
.L_x_2778:
[----:B------:R-:W4:Y:S02]  /*21d00*/  LDCU.U8 UR4, c[0x0][0x7a1] ;  /* 0x0000f420ff0477ac */ /* 0x000f240008000000 */
[----:B----4-:R-:W-:Y:S01]  /*21d10*/  UISETP.NE.AND UP1, UPT, UR4, URZ, UPT ;  /* 0x000000ff0400728c */ /* 0x010fe2000bf25270 */
[----:B------:R-:W-:Y:S10]  /*21d20*/  BRA.U !UP0, `(.L_x_2794) ;  /* 0x0000000508007547 */ /* 0x000ff4000b800000 */
[----:B------:R-:W4:Y:S04]  /*21d30*/  LDG.E.64 R34, desc[UR36][R4.64] ;  /* 0x0000002404227981 */ /* 0x000f28000c1e1b00 */
[----:B-123--:R-:W2:Y:S04]  /*21d40*/  LDG.E.64 R36, desc[UR36][R4.64+0x8] ;  /* 0x0000082404247981 */ /* 0x00eea8000c1e1b00 */
[----:B------:R-:W3:Y:S04]  /*21d50*/  LDG.E.64 R38, desc[UR36][R4.64+0x10] ;  /* 0x0000102404267981 */ /* 0x000ee8000c1e1b00 */
[----:B------:R-:W5:Y:S04]  /*21d60*/  LDG.E.64 R40, desc[UR36][R4.64+0x18] ;  /* 0x0000182404287981 */ /* 0x000f68000c1e1b00 */
[----:B------:R-:W5:Y:S04]  /*21d70*/  LDG.E.64 R42, desc[UR36][R4.64+0x20] ;  /* 0x00002024042a7981 */ /* 0x000f68000c1e1b00 */
[----:B------:R-:W5:Y:S04]  /*21d80*/  LDG.E.64 R46, desc[UR36][R4.64+0x30] ;  /* 0x00003024042e7981 */ /* 0x000f68000c1e1b00 */
[----:B------:R-:W5:Y:S04]  /*21d90*/  LDG.E.64 R44, desc[UR36][R4.64+0x28] ;  /* 0x00002824042c7981 */ /* 0x000f68000c1e1b00 */
[----:B------:R-:W5:Y:S01]  /*21da0*/  LDG.E.64 R48, desc[UR36][R4.64+0x38] ;  /* 0x0000382404307981 */ /* 0x000f62000c1e1b00 */
[----:B----4-:R-:W-:-:S04]  /*21db0*/  ISETP.NE.U32.AND P2, PT, R34, R13, PT ;  /* 0x0000000d2200720c */ /* 0x010fc80003f45070 */
[C---:B------:R-:W-:Y:S02]  /*21dc0*/  ISETP.NE.AND.EX P2, PT, R35.reuse, R15, PT, P2 ;  /* 0x0000000f2300720c */ /* 0x040fe40003f45320 */
[----:B------:R-:W-:Y:S02]  /*21dd0*/  ISETP.GE.U32.AND P1, PT, R34, R13, PT ;  /* 0x0000000d2200720c */ /* 0x000fe40003f26070 */
[----:B--2---:R-:W-:Y:S02]  /*21de0*/  ISETP.GE.U32.AND P0, PT, R36, R16, PT ;  /* 0x000000102400720c */ /* 0x004fe40003f06070 */
[----:B---3--:R-:W-:Y:S02]  /*21df0*/  ISETP.NE.U32.AND P3, PT, R38, R21, PT ;  /* 0x000000152600720c */ /* 0x008fe40003f65070 */
[----:B------:R-:W-:Y:S02]  /*21e00*/  ISETP.GE.AND.EX P1, PT, R35, R15, PT, P1 ;  /* 0x0000000f2300720c */ /* 0x000fe40003f26310 */
[----:B------:R-:W-:-:S02]  /*21e10*/  ISETP.GE.AND.EX P0, PT, R37, R33, PT, P0 ;  /* 0x000000212500720c */ /* 0x000fc40003f06300 */
[----:B------:R-:W-:Y:S02]  /*21e20*/  ISETP.NE.AND.EX P3, PT, R39, R27, PT, P3 ;  /* 0x0000001b2700720c */ /* 0x000fe40003f65330 */
[----:B------:R-:W-:Y:S02]  /*21e30*/  SEL R2, RZ, 0xffffffff, !P1 ;  /* 0xffffffffff027807 */ /* 0x000fe40004800000 */
[----:B------:R-:W-:Y:S02]  /*21e40*/  @!P2 SEL R2, RZ, 0xffffffff, !P0 ;  /* 0xffffffffff02a807 */ /* 0x000fe40004000000 */
[----:B------:R-:W-:Y:S02]  /*21e50*/  ISETP.GE.U32.AND P1, PT, R38, R21, PT ;  /* 0x000000152600720c */ /* 0x000fe40003f26070 */
[----:B-----5:R-:W-:Y:S02]  /*21e60*/  ISETP.GE.U32.AND P5, PT, R40, R6, PT ;  /* 0x000000062800720c */ /* 0x020fe40003fa6070 */
[----:B------:R-:W-:-:S02]  /*21e70*/  LOP3.LUT R2, R2, 0x1, RZ, 0xc0, !PT ;  /* 0x0000000102027812 */ /* 0x000fc400078ec0ff */
[----:B------:R-:W-:Y:S02]  /*21e80*/  ISETP.NE.U32.AND P2, PT, R42, R29, PT ;  /* 0x0000001d2a00720c */ /* 0x000fe40003f45070 */
[----:B------:R-:W-:Y:S02]  /*21e90*/  ISETP.NE.U32.AND P4, PT, R46, R9, PT ;  /* 0x000000092e00720c */ /* 0x000fe40003f85070 */
[----:B------:R-:W-:Y:S02]  /*21ea0*/  ISETP.GE.AND.EX P1, PT, R39, R27, PT, P1 ;  /* 0x0000001b2700720c */ /* 0x000fe40003f26310 */
[----:B------:R-:W-:Y:S02]  /*21eb0*/  ISETP.GE.AND.EX P5, PT, R41, R7, PT, P5 ;  /* 0x000000072900720c */ /* 0x000fe40003fa6350 */
[----:B------:R-:W-:Y:S02]  /*21ec0*/  ISETP.NE.U32.AND P6, PT, R2, 0x1, PT ;  /* 0x000000010200780c */ /* 0x000fe40003fc5070 */
[----:B------:R-:W-:-:S02]  /*21ed0*/  ISETP.NE.AND.EX P2, PT, R43, R31, PT, P2 ;  /* 0x0000001f2b00720c */ /* 0x000fc40003f45320 */
[----:B------:R-:W-:Y:S02]  /*21ee0*/  ISETP.NE.AND.EX P4, PT, R47, R11, PT, P4 ;  /* 0x0000000b2f00720c */ /* 0x000fe40003f85340 */
[----:B------:R-:W-:Y:S02]  /*21ef0*/  SEL R2, RZ, 0xffffffff, !P1 ;  /* 0xffffffffff027807 */ /* 0x000fe40004800000 */
[----:B------:R-:W-:Y:S02]  /*21f00*/  ISETP.GE.U32.AND P1, PT, R42, R29, PT ;  /* 0x0000001d2a00720c */ /* 0x000fe40003f26070 */
[----:B------:R-:W-:Y:S02]  /*21f10*/  @!P3 SEL R2, RZ, 0xffffffff, !P5 ;  /* 0xffffffffff02b807 */ /* 0x000fe40006800000 */
[----:B------:R-:W-:Y:S02]  /*21f20*/  ISETP.GE.U32.AND P5, PT, R46, R9, PT ;  /* 0x000000092e00720c */ /* 0x000fe40003fa6070 */
[----:B------:R-:W-:-:S02]  /*21f30*/  ISETP.GE.U32.AND P0, PT, R44, R18, PT ;  /* 0x000000122c00720c */ /* 0x000fc40003f06070 */
[----:B------:R-:W-:Y:S02]  /*21f40*/  ISETP.GE.U32.AND P3, PT, R48, R0, PT ;  /* 0x000000003000720c */ /* 0x000fe40003f66070 */
[----:B------:R-:W-:Y:S02]  /*21f50*/  ISETP.GE.AND.EX P1, PT, R43, R31, PT, P1 ;  /* 0x0000001f2b00720c */ /* 0x000fe40003f26310 */
[----:B------:R-:W-:Y:S02]  /*21f60*/  LOP3.LUT R2, R2, 0x1, RZ, 0xc0, !PT ;  /* 0x0000000102027812 */ /* 0x000fe400078ec0ff */
[----:B------:R-:W-:Y:S02]  /*21f70*/  ISETP.GE.AND.EX P5, PT, R47, R11, PT, P5 ;  /* 0x0000000b2f00720c */ /* 0x000fe40003fa6350 */
[----:B------:R-:W-:Y:S02]  /*21f80*/  ISETP.GE.AND.EX P0, PT, R45, R19, PT, P0 ;  /* 0x000000132d00720c */ /* 0x000fe40003f06300 */
[----:B------:R-:W-:-:S02]  /*21f90*/  ISETP.GE.AND.EX P3, PT, R49, R3, PT, P3 ;  /* 0x000000033100720c */ /* 0x000fc40003f66330 */
[----:B------:R-:W-:Y:S02]  /*21fa0*/  SEL R8, RZ, 0xffffffff, !P1 ;  /* 0xffffffffff087807 */ /* 0x000fe40004800000 */
[----:B------:R-:W-:Y:S02]  /*21fb0*/  ISETP.NE.U32.AND P1, PT, R2, 0x1, PT ;  /* 0x000000010200780c */ /* 0x000fe40003f25070 */
[----:B------:R-:W-:Y:S02]  /*21fc0*/  SEL R2, RZ, 0xffffffff, !P5 ;  /* 0xffffffffff027807 */ /* 0x000fe40006800000 */
[----:B------:R-:W-:Y:S02]  /*21fd0*/  @!P2 SEL R8, RZ, 0xffffffff, !P0 ;  /* 0xffffffffff08a807 */ /* 0x000fe40004000000 */
[----:B------:R-:W-:Y:S02]  /*21fe0*/  @!P4 SEL R2, RZ, 0xffffffff, !P3 ;  /* 0xffffffffff02c807 */ /* 0x000fe40005800000 */
[----:B------:R-:W-:-:S02]  /*21ff0*/  LOP3.LUT R8, R8, 0x1, RZ, 0xc0, !PT ;  /* 0x0000000108087812 */ /* 0x000fc400078ec0ff */
[----:B------:R-:W-:Y:S02]  /*22000*/  LOP3.LUT R2, R2, 0x1, RZ, 0xc0, !PT ;  /* 0x0000000102027812 */ /* 0x000fe400078ec0ff */
        /* <DEDUP_REMOVED lines=17> */
[----:B------:R-:W-:-:S07]  /*22120*/  SEL R3, R3, R49, !P1 ;  /* 0x0000003103037207 */ /* 0x000fce0004800000 */
.L_x_2794:
[----:B------:R-:W-:Y:S02]  /*22130*/  IMAD.MOV.U32 R17, RZ, RZ, R33 ;  /* 0x000000ffff117224 */ /* 0x000fe400078e0021 */
[----:B------:R-:W-:Y:S02]  /*22140*/  IMAD.MOV.U32 R14, RZ, RZ, R13 ;  /* 0x000000ffff0e7224 */ /* 0x000fe400078e000d */
[----:B------:R-:W-:Y:S02]  /*22150*/  IMAD.MOV.U32 R30, RZ, RZ, R29 ;  /* 0x000000ffff1e7224 */ /* 0x000fe400078e001d */
[----:B------:R-:W-:Y:S02]  /*22160*/  IMAD.MOV.U32 R12, RZ, RZ, R21 ;  /* 0x000000ffff0c7224 */ /* 0x000fe400078e0015 */
[----:B------:R-:W-:Y:S02]  /*22170*/  IMAD.MOV.U32 R13, RZ, RZ, R27 ;  /* 0x000000ffff0d7224 */ /* 0x000fe400078e001b */
[----:B------:R-:W-:-:S02]  /*22180*/  IMAD.MOV.U32 R32, RZ, RZ, R6 ;  /* 0x000000ffff207224 */ /* 0x000fc400078e0006 */
[----:B------:R-:W-:Y:S02]  /*22190*/  IMAD.MOV.U32 R33, RZ, RZ, R7 ;  /* 0x000000ffff217224 */ /* 0x000fe400078e0007 */
[----:B------:R-:W-:Y:S02]  /*221a0*/  IMAD.MOV.U32 R10, RZ, RZ, R9 ;  /* 0x000000ffff0a7224 */ /* 0x000fe400078e0009 */
[----:B------:R-:W-:Y:S02]  /*221b0*/  IMAD.MOV.U32 R28, RZ, RZ, R0 ;  /* 0x000000ffff1c7224 */ /* 0x000fe400078e0000 */
[----:B------:R-:W-:Y:S01]  /*221c0*/  IMAD.MOV.U32 R29, RZ, RZ, R3 ;  /* 0x000000ffff1d7224 */ /* 0x000fe200078e0003 */
[----:B------:R-:W-:Y:S06]  /*221d0*/  BRA.U !UP1, `(.L_x_2795) ;  /* 0x0000000509787547 */ /* 0x000fec000b800000 */
        /* <DEDUP_REMOVED lines=19> */
.L_x_2797:
        /* <DEDUP_REMOVED lines=19> */
.L_x_2798:
[----:B------:R-:W-:Y:S05]  /*22440*/  BRA `(.L_x_2799) ;  /* 0x0000000000107947 */ /* 0x000fea0003800000 */
.L_x_2796:
[----:B------:R-:W4:Y:S02]  /*22450*/  LDCU.64 UR4, c[0x0][0x770] ;  /* 0x0000ee00ff0477ac */ /* 0x000f240008000a00 */
[----:B----4-:R-:W-:-:S05]  /*22460*/  IADD3 R2, P0, PT, R23, UR4, RZ ;  /* 0x0000000417027c10 */ /* 0x010fca000ff1e0ff */
[----:B------:R-:W-:-:S05]  /*22470*/  IMAD.X R3, RZ, RZ, UR5, P0 ;  /* 0x00000005ff037e24 */ /* 0x000fca00080e06ff */
[----:B------:R4:W-:Y:S03]  /*22480*/  STG.E.64 desc[UR36][R2.64], R16 ;  /* 0x0000001002007986 */ /* 0x0009e6000c101b24 */
.L_x_2799:
        /* <DEDUP_REMOVED lines=23> */
.L_x_2801:
        /* <DEDUP_REMOVED lines=19> */
.L_x_2802:
[----:B------:R-:W-:Y:S05]  /*22730*/  BRA `(.L_x_2803) ;  /* 0x00000000000c7947 */ /* 0x000fea0003800000 */
.L_x_2800:
[----:B----4-:R-:W-:-:S05]  /*22740*/  IADD3 R2, P0, PT, R25, UR6, RZ ;  /* 0x0000000619027c10 */ /* 0x010fca000ff1e0ff */
[----:B------:R-:W-:-:S05]  /*22750*/  IMAD.X R3, RZ, RZ, UR7, P0 ;  /* 0x00000007ff037e24 */ /* 0x000fca00080e06ff */
[----:B------:R4:W-:Y:S03]  /*22760*/  STG.E.64 desc[UR36][R2.64], R18 ;  /* 0x0000001202007986 */ /* 0x0009e6000c101b24 */
.L_x_2803:
[----:B------:R-:W5:Y:S02]  /*22770*/  LDCU.64 UR4, c[0x0][0x770] ;  /* 0x0000ee00ff0477ac */ /* 0x000f640008000a00 */
[----:B-----5:R-:W-:-:S05]  /*22780*/  IADD3 R24, P0, PT, R24, UR4, RZ ;  /* 0x0000000418187c10 */ /* 0x020fca000ff1e0ff */
[----:B------:R-:W-:-:S05]  /*22790*/  IMAD.X R25, RZ, RZ, UR5, P0 ;  /* 0x00000005ff197e24 */ /* 0x000fca00080e06ff */
[----:B------:R-:W-:Y:S01]  /*227a0*/  STG.E.64 desc[UR36][R24.64], R28 ;  /* 0x0000001c18007986 */ /* 0x000fe2000c101b24 */
[----:B------:R-:W-:Y:S05]  /*227b0*/  EXIT ;  /* 0x000000000000794d */ /* 0x000fea0003800000 */
.L_x_2795:
        /* <DEDUP_REMOVED lines=9> */
.L_x_2752:
        /* <DEDUP_REMOVED lines=23> */
.L_x_2804:
        /* <DEDUP_REMOVED lines=18> */
.L_x_2807:
[----:B------:R-:W-:Y:S01]  /*22ae0*/  CS2R R66, SRZ ;  /* 0x0000000000427805 */ /* 0x000fe2000001ff00 */
[----:B------:R-:W-:Y:S01]  /*22af0*/  IMAD.MOV.U32 R16, RZ, RZ, RZ ;  /* 0x000000ffff107224 */ /* 0x000fe200078e00ff */
[----:B------:R-:W-:Y:S01]  /*22b00*/  CS2R R68, SRZ ;  /* 0x0000000000447805 */ /* 0x000fe2000001ff00 */
[----:B------:R-:W-:Y:S01]  /*22b10*/  IMAD.MOV.U32 R79, RZ, RZ, RZ ;  /* 0x000000ffff4f7224 */ /* 0x000fe200078e00ff */
[----:B------:R-:W-:-:S07]  /*22b20*/  CS2R R18, SRZ ;  /* 0x0000000000127805 */ /* 0x000fce000001ff00 */
.L_x_2806:
[----:B------:R-:W1:Y:S01]  /*22b30*/  LDCU.U8 UR4, c[0x0][0x7a1] ;  /* 0x0000f420ff0477ac */ /* 0x000e620008000000 */
        /* <DEDUP_REMOVED lines=22> */
.L_x_2810:
        /* <DEDUP_REMOVED lines=19> */
.L_x_2811:
[----:B------:R-:W-:Y:S05]  /*22dd0*/  BRA `(.L_x_2812) ;  /* 0x0000000000107947 */ /* 0x000fea0003800000 */
.L_x_2809:
[----:B------:R-:W1:Y:S02]  /*22de0*/  LDCU.64 UR4, c[0x0][0x770] ;  /* 0x0000ee00ff0477ac */ /* 0x000e640008000a00 */
[----:B-1----:R-:W-:-:S05]  /*22df0*/  IADD3 R2, P0, PT, R23, UR4, RZ ;  /* 0x0000000417027c10 */ /* 0x002fca000ff1e0ff */
[----:B------:R-:W-:-:S05]  /*22e00*/  IMAD.X R3, RZ, RZ, UR5, P0 ;  /* 0x00000005ff037e24 */ /* 0x000fca00080e06ff */
[----:B------:R1:W-:Y:S03]  /*22e10*/  STG.E.64 desc[UR36][R2.64], R18 ;  /* 0x0000001202007986 */ /* 0x0003e6000c101b24 */
.L_x_2812:
        /* <DEDUP_REMOVED lines=23> */
.L_x_2814:
        /* <DEDUP_REMOVED lines=19> */
.L_x_2815:
[----:B------:R-:W-:Y:S05]  /*230c0*/  BRA `(.L_x_2816) ;  /* 0x00000000000c7947 */ /* 0x000fea0003800000 */
.L_x_2813:
[----:B-1----:R-:W-:-:S05]  /*230d0*/  IADD3 R2, P0, PT, R25, UR6, RZ ;  /* 0x0000000619027c10 */ /* 0x002fca000ff1e0ff */
[----:B------:R-:W-:-:S05]  /*230e0*/  IMAD.X R3, RZ, RZ, UR7, P0 ;  /* 0x00000007ff037e24 */ /* 0x000fca00080e06ff */
[----:B------:R1:W-:Y:S03]  /*230f0*/  STG.E.64 desc[UR36][R2.64], R16 ;  /* 0x0000001002007986 */ /* 0x0003e6000c101b24 */
.L_x_2816:
[----:B------:R-:W3:Y:S02]  /*23100*/  LDCU.64 UR4, c[0x0][0x770] ;  /* 0x0000ee00ff0477ac */ /* 0x000ee40008000a00 */
[----:B---3--:R-:W-:-:S05]  /*23110*/  IADD3 R24, P0, PT, R24, UR4, RZ ;  /* 0x0000000418187c10 */ /* 0x008fca000ff1e0ff */
[----:B------:R-:W-:-:S05]  /*23120*/  IMAD.X R25, RZ, RZ, UR5, P0 ;  /* 0x00000005ff197e24 */ /* 0x000fca00080e06ff */
[----:B------:R-:W-:Y:S01]  /*23130*/  STG.E.64 desc[UR36][R24.64], R66 ;  /* 0x0000004218007986 */ /* 0x000fe2000c101b24 */
[----:B------:R-:W-:Y:S05]  /*23140*/  EXIT ;  /* 0x000000000000794d */ /* 0x000fea0003800000 */
.L_x_2808:
        /* <DEDUP_REMOVED lines=16> */
.L_x_2817:
        /* <DEDUP_REMOVED lines=15> */
.L_x_2818:
        /* <DEDUP_REMOVED lines=15> */
.L_x_2819:
        /* <DEDUP_REMOVED lines=15> */
.L_x_2820:
[----:B------:R-:W-:Y:S05]  /*23520*/  EXIT ;  /* 0x000000000000794d */ /* 0x000fea0003800000 */
.L_x_2805:
[----:B------:R-:W1:Y:S02]  /*23530*/  LDCU.U8 UR4, c[0x0][0x7a1] ;  /* 0x0000f420ff0477ac */ /* 0x000e640008000000 */
[----:B-1----:R-:W-:Y:S01]  /*23540*/  UISETP.NE.AND UP1, UPT, UR4, URZ, UPT ;  /* 0x000000ff0400728c */ /* 0x002fe2000bf25270 */
[----:B------:R-:W-:Y:S10]  /*23550*/  BRA.U !UP0, `(.L_x_2821) ;  /* 0x0000000508007547 */ /* 0x000ff4000b800000 */
[----:B------:R-:W2:Y:S04]  /*23560*/  LDG.E.64 R20, desc[UR36][R4.64] ;  /* 0x0000002404147981 */ /* 0x000ea8000c1e1b00 */
[----:B------:R-:W3:Y:S04]  /*23570*/  LDG.E.64 R28, desc[UR36][R4.64+0x8] ;  /* 0x00000824041c7981 */ /* 0x000ee8000c1e1b00 */
[----:B------:R-:W4:Y:S04]  /*23580*/  LDG.E.64 R30, desc[UR36][R4.64+0x10] ;  /* 0x00001024041e7981 */ /* 0x000f28000c1e1b00 */
[----:B------:R-:W5:Y:S04]  /*23590*/  LDG.E.64 R32, desc[UR36][R4.64+0x18] ;  /* 0x0000182404207981 */ /* 0x000f68000c1e1b00 */
[----:B------:R-:W5:Y:S04]  /*235a0*/  LDG.E.64 R34, desc[UR36][R4.64+0x20] ;  /* 0x0000202404227981 */ /* 0x000f68000c1e1b00 */
[----:B------:R-:W5:Y:S04]  /*235b0*/  LDG.E.64 R38, desc[UR36][R4.64+0x30] ;  /* 0x0000302404267981 */ /* 0x000f68000c1e1b00 */
[----:B------:R-:W5:Y:S04]  /*235c0*/  LDG.E.64 R36, desc[UR36][R4.64+0x28] ;  /* 0x0000282404247981 */ /* 0x000f68000c1e1b00 */
[----:B------:R-:W5:Y:S01]  /*235d0*/  LDG.E.64 R40, desc[UR36][R4.64+0x38] ;  /* 0x0000382404287981 */ /* 0x000f62000c1e1b00 */
[----:B--2---:R-:W-:-:S04]  /*235e0*/  ISETP.NE.U32.AND P2, PT, R20, R9, PT ;  /* 0x000000091400720c */ /* 0x004fc80003f45070 */
[C---:B------:R-:W-:Y:S02]  /*235f0*/  ISETP.NE.AND.EX P2, PT, R21.reuse, R15, PT, P2 ;  /* 0x0000000f1500720c */ /* 0x040fe40003f45320 */
[----:B------:R-:W-:Y:S02]  /*23600*/  ISETP.GE.U32.AND P1, PT, R20, R9, PT ;  /* 0x000000091400720c */ /* 0x000fe40003f26070 */
[----:B---3--:R-:W-:Y:S02]  /*23610*/  ISETP.GE.U32.AND P0, PT, R28, R18, PT ;  /* 0x000000121c00720c */ /* 0x008fe40003f06070 */
[----:B----4-:R-:W-:Y:S02]  /*23620*/  ISETP.NE.U32.AND P3, PT, R30, R10, PT ;  /* 0x0000000a1e00720c */ /* 0x010fe40003f65070 */
        /* <DEDUP_REMOVED lines=51> */
.L_x_2821:
[----:B------:R-:W-:Y:S02]  /*23960*/  IMAD.MOV.U32 R6, RZ, RZ, R11 ;  /* 0x000000ffff067224 */ /* 0x000fe400078e000b */
[----:B------:R-:W-:Y:S02]  /*23970*/  IMAD.MOV.U32 R17, RZ, RZ, R79 ;  /* 0x000000ffff117224 */ /* 0x000fe400078e004f */
[----:B------:R-:W-:Y:S02]  /*23980*/  IMAD.MOV.U32 R11, RZ, RZ, R3 ;  /* 0x000000ffff0b7224 */ /* 0x000fe400078e0003 */
[----:B------:R-:W-:Y:S01]  /*23990*/  IMAD.MOV.U32 R14, RZ, RZ, R9 ;  /* 0x000000ffff0e7224 */ /* 0x000fe200078e0009 */
[----:B------:R-:W-:Y:S06]  /*239a0*/  BRA.U !UP1, `(.L_x_2822) ;  /* 0x0000000509787547 */ /* 0x000fec000b800000 */
        /* <DEDUP_REMOVED lines=19> */
.L_x_2824:
        /* <DEDUP_REMOVED lines=19> */
.L_x_2825:
[----:B------:R-:W-:Y:S05]  /*23c10*/  BRA `(.L_x_2826) ;  /* 0x0000000000107947 */ /* 0x000fea0003800000 */
.L_x_2823:
[----:B------:R-:W1:Y:S02]  /*23c20*/  LDCU.64 UR4, c[0x0][0x770] ;  /* 0x0000ee00ff0477ac */ /* 0x000e640008000a00 */
[----:B-1----:R-:W-:-:S05]  /*23c30*/  IADD3 R2, P0, PT, R23, UR4, RZ ;  /* 0x0000000417027c10 */ /* 0x002fca000ff1e0ff */
[----:B------:R-:W-:-:S05]  /*23c40*/  IMAD.X R3, RZ, RZ, UR5, P0 ;  /* 0x00000005ff037e24 */ /* 0x000fca00080e06ff */
[----:B------:R1:W-:Y:S03]  /*23c50*/  STG.E.64 desc[UR36][R2.64], R18 ;  /* 0x0000001202007986 */ /* 0x0003e6000c101b24 */
.L_x_2826:
        /* <DEDUP_REMOVED lines=23> */
.L_x_2828:
        /* <DEDUP_REMOVED lines=19> */
.L_x_2829:
[----:B------:R-:W-:Y:S05]  /*23f00*/  BRA `(.L_x_2830) ;  /* 0x00000000000c7947 */ /* 0x000fea0003800000 */
.L_x_2827:
[----:B-1----:R-:W-:-:S05]  /*23f10*/  IADD3 R2, P0, PT, R25, UR6, RZ ;  /* 0x0000000619027c10 */ /* 0x002fca000ff1e0ff */
[----:B------:R-:W-:-:S05]  /*23f20*/  IMAD.X R3, RZ, RZ, UR7, P0 ;  /* 0x00000007ff037e24 */ /* 0x000fca00080e06ff */
[----:B------:R1:W-:Y:S03]  /*23f30*/  STG.E.64 desc[UR36][R2.64], R16 ;  /* 0x0000001002007986 */ /* 0x0003e6000c101b24 */
.L_x_2830:
[----:B------:R-:W3:Y:S02]  /*23f40*/  LDCU.64 UR4, c[0x0][0x770] ;  /* 0x0000ee00ff0477ac */ /* 0x000ee40008000a00 */
[----:B---3--:R-:W-:-:S05]  /*23f50*/  IADD3 R24, P0, PT, R24, UR4, RZ ;  /* 0x0000000418187c10 */ /* 0x008fca000ff1e0ff */
[----:B------:R-:W-:-:S05]  /*23f60*/  IMAD.X R25, RZ, RZ, UR5, P0 ;  /* 0x00000005ff197e24 */ /* 0x000fca00080e06ff */
[----:B------:R-:W-:Y:S01]  /*23f70*/  STG.E.64 desc[UR36][R24.64], R66 ;  /* 0x0000004218007986 */ /* 0x000fe2000c101b24 */
[----:B------:R-:W-:Y:S05]  /*23f80*/  EXIT ;  /* 0x000000000000794d */ /* 0x000fea0003800000 */
.L_x_2822:
        /* <DEDUP_REMOVED lines=9> */
        .weak           $__internal_11_$__cuda_sm20_div_u64
        .type           $__internal_11_$__cuda_sm20_div_u64,@function
        .size           $__internal_11_$__cuda_sm20_div_u64,(.L_x_6063 - $__internal_11_$__cuda_sm20_div_u64)
$__internal_11_$__cuda_sm20_div_u64:
        /* <DEDUP_REMOVED lines=69> */
[----:B------:R-:W-:Y:S06]  /*24470*/  RET.REL.NODEC R4 `(_ZN2at6native13reduce_kernelILi128ELi4ENS0_8ReduceOpIlNS0_9ArgMinOpsIlEEjlLi4ELi4EEEEEvT1_) ;  /* 0xfffffdb804e07950 */ /* 0x000fec0003c3ffff */
.L_x_2831:
        /* <DEDUP_REMOVED lines=16> */
.L_x_6063:


//--------------------- .text._ZN2at6native13reduce_kernelILi512ELi1ENS0_8ReduceOpIiNS0_9ArgMinOpsIiEEjlLi4ELi4EEEEEvT1_ --------------------------
	.section	.text._ZN2at6native13reduce_kernelILi512ELi1ENS0_8ReduceOpIiNS0_9ArgMinOpsIiEEjlLi4ELi4EEEEEvT1_,"ax",@progbits
	.align	128
        .global         _ZN2at6native13reduce_kernelILi512ELi1ENS0_8ReduceOpIiNS0_9ArgMinOpsIiEEjlLi4ELi4EEEEEvT1_
        .type           _ZN2at6native13reduce_kernelILi512ELi1ENS0_8ReduceOpIiNS0_9ArgMinOpsIiEEjlLi4ELi4EEEEEvT1_,@function
        .size           _ZN2at6native13reduce_kernelILi512ELi1ENS0_8ReduceOpIiNS0_9ArgMinOpsIiEEjlLi4ELi4EEEEEvT1_,(.L_x_6064 - _ZN2at6native13reduce_kernelILi512ELi1ENS0_8ReduceOpIiNS0_9ArgMinOpsIiEEjlLi4ELi4EEEEEvT1_)
        .other          _ZN2at6native13reduce_kernelILi512ELi1ENS0_8ReduceOpIiNS0_9ArgMinOpsIiEEjlLi4ELi4EEEEEvT1_,@"STO_CUDA_ENTRY STV_DEFAULT"
_ZN2at6native13reduce_kernelILi512ELi1ENS0_8ReduceOpIiNS0_9ArgMinOpsIiEEjlLi4ELi4EEEEEvT1_:
.text._ZN2at6native13reduce_kernelILi512ELi1ENS0_8ReduceOpIiNS0_9ArgMinOpsIiEEjlLi4ELi4EEEEEvT1_:
        /* <DEDUP_REMOVED lines=296> */
.L_x_2832:
[----:B------:R-:W0:Y:S01]  /*1280*/  LDCU UR5, c[0x0][0x39c] ;  /* 0x00007380ff0577ac */ /* 0x000e220008000800 */
[----:B------:R-:W-:Y:S01]  /*1290*/  BSSY.RECONVERGENT B0, `(.L_x_2833) ;  /* 0x0000b7f000007945 */ /* 0x000fe20003800200 */
[----:B------:R-:W-:Y:S01]  /*12a0*/  IMAD.MOV.U32 R14, RZ, RZ, RZ ;  /* 0x000000ffff0e7224 */ /* 0x000fe200078e00ff */
        /* <DEDUP_REMOVED lines=10> */
[----:B-1----:R-:W-:-:S04]  /*1350*/  IADD3 R14, P0, PT, R21, UR4, RZ ;  /* 0x00000004150e7c10 */ /* 0x002fc8000ff1e0ff */
[----:B------:R-:W-:Y:S01]  /*1360*/  MOV R2, R14 ;  /* 0x0000000e00027202 */ /* 0x000fe20000000f00 */
[----:B------:R-:W-:-:S04]  /*1370*/  IMAD.X R15, RZ, RZ, UR5, P0 ;  /* 0x00000005ff0f7e24 */ /* 0x000fc800080e06ff */
[----:B------:R-:W-:Y:S01]  /*1380*/  IMAD.MOV.U32 R3, RZ, RZ, R15 ;  /* 0x000000ffff037224 */ /* 0x000fe200078e000f */
[----:B------:R-:W-:Y:S06]  /*1390*/  BRA.U !UP0, `(.L_x_2835) ;  /* 0x0000000908f47547 */ /* 0x000fec000b800000 */
[----:B------:R-:W0:Y:S01]  /*13a0*/  LDC R18, c[0x0][0x388] ;  /* 0x0000e200ff127b82 */ /* 0x000e220000000800 */
[----:B------:R-:W1:Y:S01]  /*13b0*/  LDCU UR4, c[0x0][0x39c] ;  /* 0x00007380ff0477ac */ /* 0x000e620008000800 */
[----:B------:R-:W-:Y:S01]  /*13c0*/  SHF.R.U32.HI R7, RZ, 0x2, R14 ;  /* 0x00000002ff077819 */ /* 0x000fe2000001160e */
[----:B------:R-:W-:Y:S01]  /*13d0*/  BSSY.RECONVERGENT B1, `(.L_x_2836) ;  /* 0x0000037000017945 */ /* 0x000fe20003800200 */
[----:B------:R-:W-:Y:S02]  /*13e0*/  IMAD.MOV.U32 R8, RZ, RZ, RZ ;  /* 0x000000ffff087224 */ /* 0x000fe400078e00ff */
[----:B------:R-:W-:Y:S02]  /*13f0*/  LOP3.LUT P0, R7, R7, 0x3, RZ, 0xc0, !PT ;  /* 0x0000000307077812 */ /* 0x000fe4000780c0ff */
[----:B------:R-:W2:Y:S08]  /*1400*/  LDC R19, c[0x0][0x390] ;  /* 0x0000e400ff137b82 */ /* 0x000eb00000000800 */
[----:B------:R-:W3:Y:S01]  /*1410*/  LDC R17, c[0x0][0x394] ;  /* 0x0000e500ff117b82 */ /* 0x000ee20000000800 */
[----:B-1----:R-:W-:Y:S01]  /*1420*/  IMAD.U32 R16, RZ, RZ, UR4 ;  /* 0x00000004ff107e24 */ /* 0x002fe2000f8e00ff */
[----:B0-----:R-:W-:Y:S01]  /*1430*/  MOV R14, R18 ;  /* 0x00000012000e7202 */ /* 0x001fe20000000f00 */
[----:B------:R-:W-:-:S02]  /*1440*/  IMAD.MOV.U32 R15, RZ, RZ, R18 ;  /* 0x000000ffff0f7224 */ /* 0x000fc400078e0012 */
[--C-:B--2---:R-:W-:Y:S02]  /*1450*/  IMAD.MOV.U32 R12, RZ, RZ, R19.reuse ;  /* 0x000000ffff0c7224 */ /* 0x104fe400078e0013 */
[----:B------:R-:W-:Y:S01]  /*1460*/  IMAD.MOV.U32 R11, RZ, RZ, R19 ;  /* 0x000000ffff0b7224 */ /* 0x000fe200078e0013 */
[----:B---3--:R-:W-:Y:S01]  /*1470*/  MOV R10, R17 ;  /* 0x00000011000a7202 */ /* 0x008fe20000000f00 */
        /* <DEDUP_REMOVED lines=24> */
[----:B------:R-:W0:Y:S01]  /*1600*/  LDC.64 R8, c[0x0][0x390] ;  /* 0x0000e400ff087b82 */ /* 0x000e220000000a00 */
[----:B------:R-:W1:Y:S04]  /*1610*/  LDCU UR4, c[0x0][0x388] ;  /* 0x00007100ff0477ac */ /* 0x000e680008000800 */
[----:B------:R-:W1:Y:S01]  /*1620*/  LDG.E R20, desc[UR36][R20.64] ;  /* 0x0000002414147981 */ /* 0x000e62000c1e1900 */
[----:B------:R-:W-:-:S04]  /*1630*/  IADD3 R11, PT, PT, -R7, R0, RZ ;  /* 0x00000000070b7210 */ /* 0x000fc80007ffe1ff */
[----:B0-----:R-:W-:-:S04]  /*1640*/  ISETP.GT.U32.AND P0, PT, R11, R8, PT ;  /* 0x000000080b00720c */ /* 0x001fc80003f04070 */
[----:B------:R-:W-:-:S04]  /*1650*/  ISETP.GT.AND.EX P0, PT, RZ, R9, PT, P0 ;  /* 0x00000009ff00720c */ /* 0x000fc80003f04300 */
[----:B------:R-:W-:Y:S02]  /*1660*/  SEL R15, RZ, 0xffffffff, P0 ;  /* 0xffffffffff0f7807 */ /* 0x000fe40000000000 */
[C---:B-1----:R-:W-:Y:S02]  /*1670*/  ISETP.NE.AND P1, PT, R20.reuse, UR4, PT ;  /* 0x0000000414007c0c */ /* 0x042fe4000bf25270 */
[----:B------:R-:W-:-:S11]  /*1680*/  ISETP.GT.AND P2, PT, R20, UR4, PT ;  /* 0x0000000414007c0c */ /* 0x000fd6000bf44270 */
[----:B------:R-:W-:-:S04]  /*1690*/  @P1 SEL R15, RZ, 0xffffffff, P2 ;  /* 0xffffffffff0f1807 */ /* 0x000fc80001000000 */
[----:B------:R-:W-:-:S04]  /*16a0*/  LOP3.LUT R15, R15, 0x1, RZ, 0xc0, !PT ;  /* 0x000000010f0f7812 */ /* 0x000fc800078ec0ff */
[----:B------:R-:W-:-:S04]  /*16b0*/  ISETP.NE.U32.AND P0, PT, R15, 0x1, PT ;  /* 0x000000010f00780c */ /* 0x000fc80003f05070 */
[----:B------:R-:W-:Y:S02]  /*16c0*/  SEL R11, R11, R8, !P0 ;  /* 0x000000080b0b7207 */ /* 0x000fe40004000000 */
[----:B------:R-:W-:Y:S02]  /*16d0*/  SEL R9, R9, RZ, P0 ;  /* 0x000000ff09097207 */ /* 0x000fe40000000000 */
[----:B------:R-:W-:-:S07]  /*16e0*/  SEL R15, R20, UR4, !P0 ;  /* 0x00000004140f7c07 */ /* 0x000fce000c000000 */
.L_x_2839:
[----:B------:R-:W-:Y:S05]  /*16f0*/  BSYNC.RECONVERGENT B2 ;  /* 0x0000000000027941 */ /* 0x000fea0003800200 */
.L_x_2838:
[----:B------:R-:W-:Y:S02]  /*1700*/  IADD3 R2, P0, PT, R2, 0x10, RZ ;  /* 0x0000001002027810 */ /* 0x000fe40007f1e0ff */
[C---:B------:R-:W-:Y:S02]  /*1710*/  IADD3 R16, PT, PT, R7.reuse, -0x4, R13 ;  /* 0xfffffffc07107810 */ /* 0x040fe40007ffe00d */
[----:B------:R-:W-:Y:S01]  /*1720*/  IADD3 R8, PT, PT, -R7, 0x4, RZ ;  /* 0x0000000407087810 */ /* 0x000fe20007ffe1ff */
[----:B------:R-:W-:-:S08]  /*1730*/  IMAD.X R3, RZ, RZ, R3, P0 ;  /* 0x000000ffff037224 */ /* 0x000fd000000e0603 */
.L_x_2837:
[----:B------:R-:W-:Y:S05]  /*1740*/  BSYNC.RECONVERGENT B1 ;  /* 0x0000000000017941 */ /* 0x000fea0003800200 */
.L_x_2836:
[----:B------:R-:W-:Y:S01]  /*1750*/  ISETP.NE.AND P0, PT, RZ, UR21, PT ;  /* 0x00000015ff007c0c */ /* 0x000fe2000bf05270 */
[----:B------:R-:W-:Y:S01]  /*1760*/  IMAD.SHL.U32 R23, R4, 0x4, RZ ;  /* 0x0000000404177824 */ /* 0x000fe200078e00ff */
[----:B------:R-:W-:Y:S01]  /*1770*/  ISETP.NE.AND P1, PT, RZ, UR22, PT ;  /* 0x00000016ff007c0c */ /* 0x000fe2000bf25270 */
[----:B------:R-:W-:Y:S01]  /*1780*/  BSSY.RECONVERGENT B1, `(.L_x_2840) ;  /* 0x0000046000017945 */ /* 0x000fe20003800200 */
[----:B------:R-:W-:Y:S01]  /*1790*/  ISETP.NE.AND P0, PT, R5, RZ, P0 ;  /* 0x000000ff0500720c */ /* 0x000fe20000705270 */
[----:B------:R-:W-:Y:S01]  /*17a0*/  VIADD R5, R23, 0x3 ;  /* 0x0000000317057836 */ /* 0x000fe20000000000 */
[----:B------:R-:W-:Y:S01]  /*17b0*/  ISETP.NE.AND P1, PT, R6, RZ, P1 ;  /* 0x000000ff0600720c */ /* 0x000fe20000f25270 */
[----:B------:R-:W-:Y:S01]  /*17c0*/  IMAD.MOV.U32 R22, RZ, RZ, R19 ;  /* 0x000000ffff167224 */ /* 0x000fe200078e0013 */
[----:B------:R-:W-:Y:S01]  /*17d0*/  MOV R13, R18 ;  /* 0x00000012000d7202 */ /* 0x000fe20000000f00 */
[----:B------:R-:W-:Y:S01]  /*17e0*/  IMAD.MOV.U32 R20, RZ, RZ, R17 ;  /* 0x000000ffff147224 */ /* 0x000fe200078e0011 */
[----:B------:R-:W-:-:S02]  /*17f0*/  ISETP.GE.U32.AND P2, PT, R5, R16, PT ;  /* 0x000000100500720c */ /* 0x000fc40003f46070 */
[----:B------:R-:W-:-:S11]  /*1800*/  PLOP3.LUT P0, PT, P0, P1, PT, 0xf8, 0x8f ;  /* 0x00000000008f781c */ /* 0x000fd60000703f70 */
[----:B------:R-:W-:Y:S05]  /*1810*/  @P2 BRA `(.L_x_2841) ;  /* 0x0000000000f02947 */ /* 0x000fea0003800000 */
[----:B------:R-:W-:Y:S01]  /*1820*/  MOV R21, R4 ;  /* 0x0000000400157202 */ /* 0x000fe20000000f00 */
[----:B------:R-:W-:Y:S01]  /*1830*/  IMAD.MOV.U32 R22, RZ, RZ, R19 ;  /* 0x000000ffff167224 */ /* 0x000fe200078e0013 */
[----:B------:R-:W-:Y:S01]  /*1840*/  MOV R13, R18 ;  /* 0x00000012000d7202 */ /* 0x000fe20000000f00 */
[----:B------:R-:W-:-:S07]  /*1850*/  IMAD.MOV.U32 R20, RZ, RZ, R17 ;  /* 0x000000ffff147224 */ /* 0x000fce00078e0011 */
.L_x_2842:
[----:B------:R-:W-:Y:S01]  /*1860*/  IMAD.WIDE.U32 R4, R21, 0x10, R2 ;  /* 0x0000001015047825 */ /* 0x000fe200078e0002 */
[----:B------:R-:W0:Y:S05]  /*1870*/  LDCU UR4, c[0x0][0x3a4] ;  /* 0x00007480ff0477ac */ /* 0x000e2a0008000800 */
[----:B------:R-:W2:Y:S01]  /*1880*/  LDG.E.128 R4, desc[UR36][R4.64] ;  /* 0x0000002404047981 */ /* 0x000ea2000c1e1d00 */
[----:B------:R-:W-:-:S04]  /*1890*/  IMAD.IADD R24, R23, 0x1, R8 ;  /* 0x0000000117187824 */ /* 0x000fc800078e0208 */
[C---:B------:R-:W-:Y:S01]  /*18a0*/  VIADD R25, R24.reuse, 0x1 ;  /* 0x0000000118197836 */ /* 0x040fe20000000000 */
[----:B------:R-:W-:Y:S01]  /*18b0*/  ISETP.GE.U32.AND P1, PT, R11, R24, PT ;  /* 0x000000180b00720c */ /* 0x000fe20003f26070 */
[----:B------:R-:W-:-:S03]  /*18c0*/  VIADD R27, R24, 0x3 ;  /* 0x00000003181b7836 */ /* 0x000fc60000000000 */
[----:B------:R-:W-:Y:S01]  /*18d0*/  ISETP.GE.AND.EX P1, PT, R9, RZ, PT, P1 ;  /* 0x000000ff0900720c */ /* 0x000fe20003f26310 */
[----:B0-----:R-:W-:-:S03]  /*18e0*/  VIADD R21, R21, UR4 ;  /* 0x0000000415157c36 */ /* 0x001fc60008000000 */
[----:B------:R-:W-:Y:S02]  /*18f0*/  SEL R23, RZ, 0xffffffff, !P1 ;  /* 0xffffffffff177807 */ /* 0x000fe40004800000 */
[----:B------:R-:W-:-:S04]  /*1900*/  ISETP.GE.U32.AND P1, PT, R22, R25, PT ;  /* 0x000000191600720c */ /* 0x000fc80003f26070 */
[----:B------:R-:W-:Y:S02]  /*1910*/  ISETP.GE.AND.EX P1, PT, R20, RZ, PT, P1 ;  /* 0x000000ff1400720c */ /* 0x000fe40003f26310 */
[CC--:B--2---:R-:W-:Y:S02]  /*1920*/  ISETP.NE.AND P3, PT, R15.reuse, R4.reuse, PT ;  /* 0x000000040f00720c */ /* 0x0c4fe40003f65270 */
[----:B------:R-:W-:Y:S02]  /*1930*/  ISETP.GE.AND P2, PT, R15, R4, PT ;  /* 0x000000040f00720c */ /* 0x000fe40003f46270 */
[----:B------:R-:W-:Y:S02]  /*1940*/  ISETP.NE.AND P4, PT, R18, R5, PT ;  /* 0x000000051200720c */ /* 0x000fe40003f85270 */
[----:B------:R-:W-:Y:S02]  /*1950*/  ISETP.NE.AND P5, PT, R13, R6, PT ;  /* 0x000000060d00720c */ /* 0x000fe40003fa5270 */
[----:B------:R-:W-:-:S05]  /*1960*/  ISETP.GE.AND P6, PT, R14, R7, PT ;  /* 0x000000070e00720c */ /* 0x000fca0003fc6270 */
[----:B------:R-:W-:Y:S02]  /*1970*/  @P3 SEL R23, RZ, 0xffffffff, !P2 ;  /* 0xffffffffff173807 */ /* 0x000fe40005000000 */
[----:B------:R-:W-:Y:S02]  /*1980*/  ISETP.GE.AND P3, PT, R18, R5, PT ;  /* 0x000000051200720c */ /* 0x000fe40003f66270 */
[----:B------:R-:W-:-:S04]  /*1990*/  LOP3.LUT R23, R23, 0x1, RZ, 0xc0, !PT ;  /* 0x0000000117177812 */ /* 0x000fc800078ec0ff */
[----:B------:R-:W-:Y:S02]  /*19a0*/  ISETP.NE.U32.AND P2, PT, R23, 0x1, PT ;  /* 0x000000011700780c */ /* 0x000fe40003f45070 */
[----:B------:R-:W-:Y:S02]  /*19b0*/  SEL R23, RZ, 0xffffffff, !P3 ;  /* 0xffffffffff177807 */ /* 0x000fe40005800000 */
[----:B------:R-:W-:Y:S02]  /*19c0*/  SEL R15, R4, R15, !P2 ;  /* 0x0000000f040f7207 */ /* 0x000fe40005000000 */
[----:B------:R-:W-:Y:S02]  /*19d0*/  IADD3 R4, PT, PT, R24, 0x2, RZ ;  /* 0x0000000218047810 */ /* 0x000fe40007ffe0ff */
[----:B------:R-:W-:Y:S02]  /*19e0*/  @!P4 SEL R23, RZ, 0xffffffff, !P1 ;  /* 0xffffffffff17c807 */ /* 0x000fe40004800000 */
[----:B------:R-:W-:-:S02]  /*19f0*/  ISETP.GE.U32.AND P1, PT, R19, R4, PT ;  /* 0x000000041300720c */ /* 0x000fc40003f26070 */
[----:B------:R-:W-:Y:S02]  /*1a00*/  LOP3.LUT R23, R23, 0x1, RZ, 0xc0, !PT ;  /* 0x0000000117177812 */ /* 0x000fe400078ec0ff */
[----:B------:R-:W-:Y:S02]  /*1a10*/  ISETP.GE.AND P4, PT, R13, R6, PT ;  /* 0x000000060d00720c */ /* 0x000fe40003f86270 */
[----:B------:R-:W-:Y:S02]  /*1a20*/  ISETP.GE.AND.EX P1, PT, R17, RZ, PT, P1 ;  /* 0x000000ff1100720c */ /* 0x000fe40003f26310 */
[----:B------:R-:W-:Y:S02]  /*1a30*/  ISETP.NE.U32.AND P3, PT, R23, 0x1, PT ;  /* 0x000000011700780c */ /* 0x000fe40003f65070 */
[----:B------:R-:W-:Y:S02]  /*1a40*/  SEL R23, RZ, 0xffffffff, !P4 ;  /* 0xffffffffff177807 */ /* 0x000fe40006000000 */
[----:B------:R-:W-:-:S02]  /*1a50*/  @!P5 SEL R23, RZ, 0xffffffff, !P1 ;  /* 0xffffffffff17d807 */ /* 0x000fc40004800000 */
[----:B------:R-:W-:Y:S02]  /*1a60*/  ISETP.NE.AND P5, PT, R14, R7, PT ;  /* 0x000000070e00720c */ /* 0x000fe40003fa5270 */
[----:B------:R-:W-:Y:S02]  /*1a70*/  ISETP.GE.U32.AND P1, PT, R12, R27, PT ;  /* 0x0000001b0c00720c */ /* 0x000fe40003f26070 */
[----:B------:R-:W-:Y:S02]  /*1a80*/  LOP3.LUT R23, R23, 0x1, RZ, 0xc0, !PT ;  /* 0x0000000117177812 */ /* 0x000fe400078ec0ff */
[----:B------:R-:W-:Y:S02]  /*1a90*/  ISETP.GE.AND.EX P1, PT, R10, RZ, PT, P1 ;  /* 0x000000ff0a00720c */ /* 0x000fe40003f26310 */
[----:B------:R-:W-:Y:S02]  /*1aa0*/  ISETP.NE.U32.AND P4, PT, R23, 0x1, PT ;  /* 0x000000011700780c */ /* 0x000fe40003f85070 */
[----:B------:R-:W-:-:S02]  /*1ab0*/  SEL R23, RZ, 0xffffffff, !P6 ;  /* 0xffffffffff177807 */ /* 0x000fc40007000000 */
[----:B------:R-:W-:Y:S02]  /*1ac0*/  SEL R18, R5, R18, !P3 ;  /* 0x0000001205127207 */ /* 0x000fe40005800000 */
[----:B------:R-:W-:Y:S02]  /*1ad0*/  @!P5 SEL R23, RZ, 0xffffffff, !P1 ;  /* 0xffffffffff17d807 */ /* 0x000fe40004800000 */
[----:B------:R-:W-:Y:S02]  /*1ae0*/  SEL R11, R24, R11, !P2 ;  /* 0x0000000b180b7207 */ /* 0x000fe40005000000 */
[----:B------:R-:W-:Y:S02]  /*1af0*/  LOP3.LUT R23, R23, 0x1, RZ, 0xc0, !PT ;  /* 0x0000000117177812 */ /* 0x000fe400078ec0ff */
[----:B------:R-:W-:Y:S02]  /*1b00*/  SEL R22, R25, R22, !P3 ;  /* 0x0000001619167207 */ /* 0x000fe40005800000 */
[----:B------:R-:W-:-:S02]  /*1b10*/  ISETP.NE.U32.AND P1, PT, R23, 0x1, PT ;  /* 0x000000011700780c */ /* 0x000fc40003f25070 */
[----:B------:R-:W-:Y:S02]  /*1b20*/  SHF.L.U32 R23, R21, 0x2, RZ ;  /* 0x0000000215177819 */ /* 0x000fe400000006ff */
[----:B------:R-:W-:Y:S02]  /*1b30*/  SEL R13, R6, R13, !P4 ;  /* 0x0000000d060d7207 */ /* 0x000fe40006000000 */
[----:B------:R-:W-:Y:S01]  /*1b40*/  SEL R19, R4, R19, !P4 ;  /* 0x0000001304137207 */ /* 0x000fe20006000000 */
[----:B------:R-:W-:Y:S01]  /*1b50*/  VIADD R5, R23, 0x3 ;  /* 0x0000000317057836 */ /* 0x000fe20000000000 */
[----:B------:R-:W-:Y:S02]  /*1b60*/  SEL R14, R7, R14, !P1 ;  /* 0x0000000e070e7207 */ /* 0x000fe40004800000 */
[----:B------:R-:W-:Y:S02]  /*1b70*/  SEL R12, R27, R12, !P1 ;  /* 0x0000000c1b0c7207 */ /* 0x000fe40004800000 */
[----:B------:R-:W-:-:S02]  /*1b80*/  ISETP.GE.U32.AND P5, PT, R5, R16, PT ;  /* 0x000000100500720c */ /* 0x000fc40003fa6070 */
[----:B------:R-:W-:Y:S02]  /*1b90*/  SEL R9, R9, RZ, P2 ;  /* 0x000000ff09097207 */ /* 0x000fe40001000000 */
[----:B------:R-:W-:Y:S02]  /*1ba0*/  SEL R20, R20, RZ, P3 ;  /* 0x000000ff14147207 */ /* 0x000fe40001800000 */
[----:B------:R-:W-:Y:S02]  /*1bb0*/  SEL R17, R17, RZ, P4 ;  /* 0x000000ff11117207 */ /* 0x000fe40002000000 */
[----:B------:R-:W-:-:S05]  /*1bc0*/  SEL R10, R10, RZ, P1 ;  /* 0x000000ff0a0a7207 */ /* 0x000fca0000800000 */
[----:B------:R-:W-:Y:S05]  /*1bd0*/  @!P5 BRA `(.L_x_2842) ;  /* 0xfffffffc0020d947 */ /* 0x000fea000383ffff */
.L_x_2841:
[----:B------:R-:W-:Y:S05]  /*1be0*/  BSYNC.RECONVERGENT B1 ;  /* 0x0000000000017941 */ /* 0x000fea0003800200 */
.L_x_2840:
[----:B------:R-:W-:Y:S04]  /*1bf0*/  BSSY.RECONVERGENT B1, `(.L_x_2843) ;  /* 0x0000015000017945 */ /* 0x000fe80003800200 */
[----:B------:R-:W-:Y:S05]  /*1c00*/  @P0 BRA `(.L_x_2844) ;  /* 0x00000000004c0947 */ /* 0x000fea0003800000 */
[----:B------:R-:W-:-:S05]  /*1c10*/  LOP3.LUT R5, R16, 0xfffffffc, RZ, 0xc0, !PT ;  /* 0xfffffffc10057812 */ /* 0x000fca00078ec0ff */
[----:B------:R-:W-:-:S05]  /*1c20*/  IMAD.IADD R5, R5, 0x1, R0 ;  /* 0x0000000105057824 */ /* 0x000fca00078e0200 */
[----:B------:R-:W-:-:S13]  /*1c30*/  ISETP.GE.U32.AND P0, PT, R5, R16, PT ;  /* 0x000000100500720c */ /* 0x000fda0003f06070 */
[----:B------:R-:W-:Y:S05]  /*1c40*/  @P0 BRA `(.L_x_2844) ;  /* 0x00000000003c0947 */ /* 0x000fea0003800000 */
[----:B------:R-:W-:-:S06]  /*1c50*/  IMAD.WIDE R2, R5, 0x4, R2 ;  /* 0x0000000405027825 */ /* 0x000fcc00078e0202 */
[----:B------:R-:W2:Y:S01]  /*1c60*/  LDG.E R2, desc[UR36][R2.64] ;  /* 0x0000002402027981 */ /* 0x000ea2000c1e1900 */
[----:B------:R-:W-:-:S04]  /*1c70*/  IADD3 R8, PT, PT, R5, R8, RZ ;  /* 0x0000000805087210 */ /* 0x000fc80007ffe0ff */
[----:B------:R-:W-:Y:S02]  /*1c80*/  ISETP.GE.U32.AND P0, PT, R11, R8, PT ;  /* 0x000000080b00720c */ /* 0x000fe40003f06070 */
[----:B------:R-:W-:-:S04]  /*1c90*/  SHF.R.S32.HI R4, RZ, 0x1f, R8 ;  /* 0x0000001fff047819 */ /* 0x000fc80000011408 */
[----:B------:R-:W-:-:S04]  /*1ca0*/  ISETP.GE.AND.EX P0, PT, R9, R4, PT, P0 ;  /* 0x000000040900720c */ /* 0x000fc80003f06300 */
[----:B------:R-:W-:Y:S02]  /*1cb0*/  SEL R0, RZ, 0xffffffff, !P0 ;  /* 0xffffffffff007807 */ /* 0x000fe40004000000 */
[CC--:B--2---:R-:W-:Y:S02]  /*1cc0*/  ISETP.NE.AND P2, PT, R15.reuse, R2.reuse, PT ;  /* 0x000000020f00720c */ /* 0x0c4fe40003f45270 */
[----:B------:R-:W-:-:S11]  /*1cd0*/  ISETP.GE.AND P1, PT, R15, R2, PT ;  /* 0x000000020f00720c */ /* 0x000fd60003f26270 */
[----:B------:R-:W-:-:S04]  /*1ce0*/  @P2 SEL R0, RZ, 0xffffffff, !P1 ;  /* 0xffffffffff002807 */ /* 0x000fc80004800000 */
[----:B------:R-:W-:-:S04]  /*1cf0*/  LOP3.LUT R0, R0, 0x1, RZ, 0xc0, !PT ;  /* 0x0000000100007812 */ /* 0x000fc800078ec0ff */
[----:B------:R-:W-:-:S04]  /*1d00*/  ISETP.NE.U32.AND P0, PT, R0, 0x1, PT ;  /* 0x000000010000780c */ /* 0x000fc80003f05070 */
[----:B------:R-:W-:Y:S02]  /*1d10*/  SEL R15, R2, R15, !P0 ;  /* 0x0000000f020f7207 */ /* 0x000fe40004000000 */
[----:B------:R-:W-:Y:S02]  /*1d20*/  SEL R11, R8, R11, !P0 ;  /* 0x0000000b080b7207 */ /* 0x000fe40004000000 */
[----:B------:R-:W-:-:S07]  /*1d30*/  SEL R9, R4, R9, !P0 ;  /* 0x0000000904097207 */ /* 0x000fce0004000000 */
.L_x_2844:
[----:B------:R-:W-:Y:S05]  /*1d40*/  BSYNC.RECONVERGENT B1 ;  /* 0x0000000000017941 */ /* 0x000fea0003800200 */
.L_x_2843:
        /* <DEDUP_REMOVED lines=10> */
[----:B------:R-:W-:Y:S02]  /*1df0*/  ISETP.NE.AND P2, PT, R18, R13, PT ;  /* 0x0000000d1200720c */ /* 0x000fe40003f45270 */
[----:B------:R-:W-:Y:S02]  /*1e00*/  SEL R20, R20, R9, !P0 ;  /* 0x0000000914147207 */ /* 0x000fe40004000000 */
[----:B------:R-:W-:Y:S02]  /*1e10*/  ISETP.GE.U32.AND P0, PT, R22, R19, PT ;  /* 0x000000131600720c */ /* 0x000fe40003f06070 */
[----:B------:R-:W-:-:S02]  /*1e20*/  ISETP.GE.AND P1, PT, R18, R13, PT ;  /* 0x0000000d1200720c */ /* 0x000fc40003f26270 */
[----:B------:R-:W-:Y:S02]  /*1e30*/  ISETP.GE.AND.EX P0, PT, R20, R17, PT, P0 ;  /* 0x000000111400720c */ /* 0x000fe40003f06300 */
[----:B------:R-:W-:-:S03]  /*1e40*/  SEL R0, RZ, 0xffffffff, !P1 ;  /* 0xffffffffff007807 */ /* 0x000fc60004800000 */
        /* <DEDUP_REMOVED lines=16> */
[----:B------:R-:W-:Y:S01]  /*1f50*/  SEL R9, R10, R9, !P0 ;  /* 0x000000090a097207 */ /* 0x000fe20004000000 */
[----:B------:R-:W-:Y:S06]  /*1f60*/  BRA `(.L_x_2834) ;  /* 0x000000a800c47947 */ /* 0x000fec0003800000 */
.L_x_2835:
        /* <DEDUP_REMOVED lines=12> */
[----:B------:R-:W-:Y:S01]  /*2030*/  ISETP.GE.U32.AND P0, PT, R0, R13, PT ;  /* 0x0000000d0000720c */ /* 0x000fe20003f06070 */
[----:B------:R-:W-:Y:S01]  /*2040*/  IMAD.MOV.U32 R0, RZ, RZ, R4 ;  /* 0x000000ffff007224 */ /* 0x000fe200078e0004 */
        /* <DEDUP_REMOVED lines=17> */
.L_x_2849:
[----:B------:R-:W-:-:S05]  /*2160*/  IMAD.WIDE.U32 R16, R0, 0x4, R2 ;  /* 0x0000000400107825 */ /* 0x000fca00078e0002 */
[----:B------:R0:W2:Y:S01]  /*2170*/  LDG.E R20, desc[UR36][R16.64] ;  /* 0x0000002410147981 */ /* 0x0000a2000c1e1900 */
[----:B------:R-:W-:Y:S01]  /*2180*/  IMAD.IADD R21, R0, 0x1, R19 ;  /* 0x0000000100157824 */ /* 0x000fe200078e0213 */
[----:B------:R-:W-:-:S03]  /*2190*/  ISETP.GE.U32.AND P0, PT, R11, R0, PT ;  /* 0x000000000b00720c */ /* 0x000fc60003f06070 */
[C---:B0-----:R-:W-:Y:S01]  /*21a0*/  IMAD.WIDE.U32 R16, R21.reuse, 0x4, R2 ;  /* 0x0000000415107825 */ /* 0x041fe200078e0002 */
[----:B------:R-:W-:Y:S02]  /*21b0*/  IADD3 R24, PT, PT, R21, R19, RZ ;  /* 0x0000001315187210 */ /* 0x000fe40007ffe0ff */
[----:B------:R-:W-:Y:S02]  /*21c0*/  ISETP.GE.AND.EX P0, PT, R18, RZ, PT, P0 ;  /* 0x000000ff1200720c */ /* 0x000fe40003f06300 */
[----:B------:R0:W3:Y:S02]  /*21d0*/  LDG.E R23, desc[UR36][R16.64] ;  /* 0x0000002410177981 */ /* 0x0000e4000c1e1900 */
[----:B------:R-:W-:Y:S01]  /*21e0*/  SEL R25, RZ, 0xffffffff, !P0 ;  /* 0xffffffffff197807 */ /* 0x000fe20004000000 */
[C---:B------:R-:W-:Y:S02]  /*21f0*/  IMAD.IADD R27, R24.reuse, 0x1, R19 ;  /* 0x00000001181b7824 */ /* 0x040fe400078e0213 */
[----:B0-----:R-:W-:-:S05]  /*2200*/  IMAD.WIDE.U32 R16, R24, 0x4, R2 ;  /* 0x0000000418107825 */ /* 0x001fca00078e0002 */
[----:B------:R0:W4:Y:S02]  /*2210*/  LDG.E R22, desc[UR36][R16.64] ;  /* 0x0000002410167981 */ /* 0x000124000c1e1900 */
[----:B0-----:R-:W-:Y:S01]  /*2220*/  IMAD.WIDE.U32 R16, R27, 0x4, R2 ;  /* 0x000000041b107825 */ /* 0x001fe200078e0002 */
[CC--:B--2---:R-:W-:Y:S02]  /*2230*/  ISETP.NE.AND P1, PT, R7.reuse, R20.reuse, PT ;  /* 0x000000140700720c */ /* 0x0c4fe40003f25270 */
[----:B------:R-:W-:-:S11]  /*2240*/  ISETP.GE.AND P0, PT, R7, R20, PT ;  /* 0x000000140700720c */ /* 0x000fd60003f06270 */
[----:B------:R-:W-:-:S04]  /*2250*/  @P1 SEL R25, RZ, 0xffffffff, !P0 ;  /* 0xffffffffff191807 */ /* 0x000fc80004000000 */
[----:B------:R-:W-:-:S04]  /*2260*/  LOP3.LUT R25, R25, 0x1, RZ, 0xc0, !PT ;  /* 0x0000000119197812 */ /* 0x000fc800078ec0ff */
[----:B------:R-:W-:Y:S02]  /*2270*/  ISETP.NE.U32.AND P1, PT, R25, 0x1, PT ;  /* 0x000000011900780c */ /* 0x000fe40003f25070 */
[----:B------:R-:W2:Y:S01]  /*2280*/  LDG.E R25, desc[UR36][R16.64] ;  /* 0x0000002410197981 */ /* 0x000ea2000c1e1900 */
[----:B---3--:R-:W-:Y:S02]  /*2290*/  ISETP.NE.AND P3, PT, R6, R23, PT ;  /* 0x000000170600720c */ /* 0x008fe40003f65270 */
[----:B------:R-:W-:Y:S02]  /*22a0*/  ISETP.GE.U32.AND P0, PT, R10, R21, PT ;  /* 0x000000150a00720c */ /* 0x000fe40003f06070 */
[----:B------:R-:W-:Y:S02]  /*22b0*/  ISETP.GE.AND P2, PT, R6, R23, PT ;  /* 0x000000170600720c */ /* 0x000fe40003f46270 */
[----:B------:R-:W-:Y:S02]  /*22c0*/  ISETP.GE.AND.EX P0, PT, R15, RZ, PT, P0 ;  /* 0x000000ff0f00720c */ /* 0x000fe40003f06300 */
[----:B----4-:R-:W-:-:S02]  /*22d0*/  ISETP.NE.AND P4, PT, R5, R22, PT ;  /* 0x000000160500720c */ /* 0x010fc40003f85270 */
[----:B------:R-:W-:Y:S02]  /*22e0*/  SEL R11, R0, R11, !P1 ;  /* 0x0000000b000b7207 */ /* 0x000fe40004800000 */
[----:B------:R-:W-:Y:S02]  /*22f0*/  SEL R0, RZ, 0xffffffff, !P0 ;  /* 0xffffffffff007807 */ /* 0x000fe40004000000 */
[----:B------:R-:W-:Y:S02]  /*2300*/  @P3 SEL R0, RZ, 0xffffffff, !P2 ;  /* 0xffffffffff003807 */ /* 0x000fe40005000000 */
[----:B------:R-:W-:Y:S02]  /*2310*/  ISETP.GE.U32.AND P0, PT, R9, R24, PT ;  /* 0x000000180900720c */ /* 0x000fe40003f06070 */
[----:B------:R-:W-:Y:S02]  /*2320*/  LOP3.LUT R0, R0, 0x1, RZ, 0xc0, !PT ;  /* 0x0000000100007812 */ /* 0x000fe400078ec0ff */
[----:B------:R-:W-:-:S02]  /*2330*/  ISETP.GE.AND.EX P0, PT, R14, RZ, PT, P0 ;  /* 0x000000ff0e00720c */ /* 0x000fc40003f06300 */
[----:B------:R-:W-:Y:S02]  /*2340*/  ISETP.GE.AND P3, PT, R5, R22, PT ;  /* 0x000000160500720c */ /* 0x000fe40003f66270 */
[----:B------:R-:W-:Y:S02]  /*2350*/  ISETP.NE.U32.AND P2, PT, R0, 0x1, PT ;  /* 0x000000010000780c */ /* 0x000fe40003f45070 */
[----:B------:R-:W-:Y:S02]  /*2360*/  SEL R0, RZ, 0xffffffff, !P0 ;  /* 0xffffffffff007807 */ /* 0x000fe40004000000 */
[----:B------:R-:W-:Y:S02]  /*2370*/  @P4 SEL R0, RZ, 0xffffffff, !P3 ;  /* 0xffffffffff004807 */ /* 0x000fe40005800000 */
[----:B------:R-:W-:Y:S02]  /*2380*/  ISETP.GE.U32.AND P0, PT, R8, R27, PT ;  /* 0x0000001b0800720c */ /* 0x000fe40003f06070 */
[----:B------:R-:W-:-:S02]  /*2390*/  LOP3.LUT R0, R0, 0x1, RZ, 0xc0, !PT ;  /* 0x0000000100007812 */ /* 0x000fc400078ec0ff */
[----:B------:R-:W-:Y:S02]  /*23a0*/  ISETP.GE.AND.EX P0, PT, R12, RZ, PT, P0 ;  /* 0x000000ff0c00720c */ /* 0x000fe40003f06300 */
[----:B------:R-:W-:Y:S02]  /*23b0*/  ISETP.NE.U32.AND P3, PT, R0, 0x1, PT ;  /* 0x000000010000780c */ /* 0x000fe40003f65070 */
[----:B------:R-:W-:Y:S02]  /*23c0*/  SEL R0, RZ, 0xffffffff, !P0 ;  /* 0xffffffffff007807 */ /* 0x000fe40004000000 */
[----:B------:R-:W-:Y:S02]  /*23d0*/  SEL R10, R21, R10, !P2 ;  /* 0x0000000a150a7207 */ /* 0x000fe40005000000 */
[----:B------:R-:W-:Y:S02]  /*23e0*/  SEL R9, R24, R9, !P3 ;  /* 0x0000000918097207 */ /* 0x000fe40005800000 */
[----:B------:R-:W-:-:S02]  /*23f0*/  SEL R7, R20, R7, !P1 ;  /* 0x0000000714077207 */ /* 0x000fc40004800000 */
[----:B------:R-:W-:Y:S02]  /*2400*/  SEL R18, R18, RZ, P1 ;  /* 0x000000ff12127207 */ /* 0x000fe40000800000 */
[----:B------:R-:W-:Y:S02]  /*2410*/  SEL R6, R23, R6, !P2 ;  /* 0x0000000617067207 */ /* 0x000fe40005000000 */
[----:B------:R-:W-:Y:S02]  /*2420*/  SEL R15, R15, RZ, P2 ;  /* 0x000000ff0f0f7207 */ /* 0x000fe40001000000 */
[----:B------:R-:W-:Y:S02]  /*2430*/  SEL R5, R22, R5, !P3 ;  /* 0x0000000516057207 */ /* 0x000fe40005800000 */
[----:B------:R-:W-:Y:S02]  /*2440*/  SEL R14, R14, RZ, P3 ;  /* 0x000000ff0e0e7207 */ /* 0x000fe40001800000 */
[----:B--2---:R-:W-:-:S02]  /*2450*/  ISETP.NE.AND P5, PT, R4, R25, PT ;  /* 0x000000190400720c */ /* 0x004fc40003fa5270 */
[----:B------:R-:W-:-:S11]  /*2460*/  ISETP.GE.AND P4, PT, R4, R25, PT ;  /* 0x000000190400720c */ /* 0x000fd60003f86270 */
[----:B------:R-:W-:-:S04]  /*2470*/  @P5 SEL R0, RZ, 0xffffffff, !P4 ;  /* 0xffffffffff005807 */ /* 0x000fc80006000000 */
[----:B------:R-:W-:Y:S01]  /*2480*/  LOP3.LUT R16, R0, 0x1, RZ, 0xc0, !PT ;  /* 0x0000000100107812 */ /* 0x000fe200078ec0ff */
[----:B------:R-:W-:-:S03]  /*2490*/  IMAD.IADD R0, R27, 0x1, R19 ;  /* 0x000000011b007824 */ /* 0x000fc600078e0213 */
[----:B------:R-:W-:Y:S01]  /*24a0*/  ISETP.NE.U32.AND P0, PT, R16, 0x1, PT ;  /* 0x000000011000780c */ /* 0x000fe20003f05070 */
[----:B------:R-:W-:-:S05]  /*24b0*/  IMAD R16, R19, 0x3, R0 ;  /* 0x0000000313107824 */ /* 0x000fca00078e0200 */
[----:B------:R-:W-:Y:S02]  /*24c0*/  ISETP.GE.U32.AND P4, PT, R16, R13, PT ;  /* 0x0000000d1000720c */ /* 0x000fe40003f86070 */
[----:B------:R-:W-:Y:S02]  /*24d0*/  SEL R8, R27, R8, !P0 ;  /* 0x000000081b087207 */ /* 0x000fe40004000000 */
[----:B------:R-:W-:Y:S02]  /*24e0*/  SEL R4, R25, R4, !P0 ;  /* 0x0000000419047207 */ /* 0x000fe40004000000 */
[----:B------:R-:W-:-:S07]  /*24f0*/  SEL R12, R12, RZ, P0 ;  /* 0x000000ff0c0c7207 */ /* 0x000fce0000000000 */
[----:B------:R-:W-:Y:S05]  /*2500*/  @!P4 BRA `(.L_x_2849) ;  /* 0xfffffffc0014c947 */ /* 0x000fea000383ffff */
[----:B------:R-:W-:Y:S05]  /*2510*/  BSYNC.RECONVERGENT B2 ;  /* 0x0000000000027941 */ /* 0x000fea0003800200 */
.L_x_2848:
[----:B------:R-:W-:-:S07]  /*2520*/  MOV R21, R25 ;  /* 0x0000001900157202 */ /* 0x000fce0000000f00 */
.L_x_2847:
[----:B------:R-:W-:Y:S05]  /*2530*/  BSYNC.RECONVERGENT B1 ;  /* 0x0000000000017941 */ /* 0x000fea0003800200 */
.L_x_2846:
[----:B------:R-:W-:Y:S01]  /*2540*/  ISETP.GE.U32.AND P0, PT, R0, R13, PT ;  /* 0x0000000d0000720c */ /* 0x000fe20003f06070 */
[----:B------:R-:W-:-:S12]  /*2550*/  BSSY.RECONVERGENT B1, `(.L_x_2850) ;  /* 0x0000012000017945 */ /* 0x000fd80003800200 */
[----:B------:R-:W-:Y:S05]  /*2560*/  @P0 BRA `(.L_x_2851) ;  /* 0x0000000000400947 */ /* 0x000fea0003800000 */
[----:B------:R-:W-:-:S05]  /*2570*/  IMAD.WIDE.U32 R16, R0, 0x4, R2 ;  /* 0x0000000400107825 */ /* 0x000fca00078e0002 */
[----:B------:R0:W5:Y:S01]  /*2580*/  LDG.E R20, desc[UR36][R16.64] ;  /* 0x0000002410147981 */ /* 0x000162000c1e1900 */
[----:B------:R-:W-:-:S05]  /*2590*/  IMAD.IADD R24, R0, 0x1, R19 ;  /* 0x0000000100187824 */ /* 0x000fca00078e0213 */
[----:B------:R-:W-:-:S13]  /*25a0*/  ISETP.GE.U32.AND P1, PT, R24, R13, PT ;  /* 0x0000000d1800720c */ /* 0x000fda0003f26070 */
[----:B0-----:R-:W-:Y:S05]  /*25b0*/  @P1 BRA `(.L_x_2851) ;  /* 0x00000000002c1947 */ /* 0x001fea0003800000 */
[----:B------:R-:W-:-:S05]  /*25c0*/  IMAD.WIDE.U32 R16, R24, 0x4, R2 ;  /* 0x0000000418107825 */ /* 0x000fca00078e0002 */
[----:B------:R0:W5:Y:S01]  /*25d0*/  LDG.E R23, desc[UR36][R16.64] ;  /* 0x0000002410177981 */ /* 0x000162000c1e1900 */
[----:B------:R-:W-:-:S05]  /*25e0*/  IMAD.IADD R24, R24, 0x1, R19 ;  /* 0x0000000118187824 */ /* 0x000fca00078e0213 */
[----:B------:R-:W-:-:S13]  /*25f0*/  ISETP.GE.U32.AND P1, PT, R24, R13, PT ;  /* 0x0000000d1800720c */ /* 0x000fda0003f26070 */
[----:B0-----:R-:W-:Y:S05]  /*2600*/  @P1 BRA `(.L_x_2851) ;  /* 0x0000000000181947 */ /* 0x001fea0003800000 */
[C---:B------:R-:W-:Y:S01]  /*2610*/  IADD3 R22, PT, PT, R24.reuse, R19, RZ ;  /* 0x0000001318167210 */ /* 0x040fe20007ffe0ff */
[----:B------:R-:W-:-:S03]  /*2620*/  IMAD.WIDE.U32 R16, R24, 0x4, R2 ;  /* 0x0000000418107825 */ /* 0x000fc600078e0002 */
[----:B------:R-:W-:-:S13]  /*2630*/  ISETP.GE.U32.AND P1, PT, R22, R13, PT ;  /* 0x0000000d1600720c */ /* 0x000fda0003f26070 */
[----:B------:R-:W-:Y:S02]  /*2640*/  @!P1 IMAD.WIDE.U32 R2, R22, 0x4, R2 ;  /* 0x0000000416029825 */ /* 0x000fe400078e0002 */
[----:B------:R0:W5:Y:S04]  /*2650*/  LDG.E R22, desc[UR36][R16.64] ;  /* 0x0000002410167981 */ /* 0x000168000c1e1900 */
[----:B------:R0:W5:Y:S02]  /*2660*/  @!P1 LDG.E R21, desc[UR36][R2.64] ;  /* 0x0000002402159981 */ /* 0x000164000c1e1900 */
.L_x_2851:
[----:B------:R-:W-:Y:S05]  /*2670*/  BSYNC.RECONVERGENT B1 ;  /* 0x0000000000017941 */ /* 0x000fea0003800200 */
.L_x_2850:
[----:B------:R-:W-:Y:S04]  /*2680*/  BSSY.RECONVERGENT B1, `(.L_x_2852) ;  /* 0x0000037000017945 */ /* 0x000fe80003800200 */
[----:B------:R-:W-:Y:S05]  /*2690*/  @P0 BRA `(.L_x_2853) ;  /* 0x0000000000d40947 */ /* 0x000fea0003800000 */
[----:B-----5:R-:W-:Y:S01]  /*26a0*/  ISETP.NE.AND P2, PT, R7, R20, PT ;  /* 0x000000140700720c */ /* 0x020fe20003f45270 */
[----:B0-----:R-:W-:Y:S01]  /*26b0*/  IMAD.IADD R3, R0, 0x1, R19 ;  /* 0x0000000100037824 */ /* 0x001fe200078e0213 */
[----:B------:R-:W-:Y:S02]  /*26c0*/  ISETP.GE.U32.AND P0, PT, R11, R0, PT ;  /* 0x000000000b00720c */ /* 0x000fe40003f06070 */
[----:B------:R-:W-:Y:S02]  /*26d0*/  ISETP.GE.AND P1, PT, R7, R20, PT ;  /* 0x000000140700720c */ /* 0x000fe40003f26270 */
        /* <DEDUP_REMOVED lines=10> */
[----:B------:R-:W-:Y:S01]  /*2780*/  ISETP.NE.AND P2, PT, R6, R23, PT ;  /* 0x000000170600720c */ /* 0x000fe20003f45270 */
[----:B------:R-:W-:Y:S01]  /*2790*/  IMAD.IADD R2, R3, 0x1, R19 ;  /* 0x0000000103027824 */ /* 0x000fe200078e0213 */
        /* <DEDUP_REMOVED lines=12> */
[----:B------:R-:W-:Y:S02]  /*2860*/  ISETP.NE.AND P2, PT, R5, R22, PT ;  /* 0x000000160500720c */ /* 0x000fe40003f45270 */
[----:B------:R-:W-:Y:S02]  /*2870*/  ISETP.GE.U32.AND P0, PT, R9, R2, PT ;  /* 0x000000020900720c */ /* 0x000fe40003f06070 */
[----:B------:R-:W-:Y:S02]  /*2880*/  ISETP.GE.AND P1, PT, R5, R22, PT ;  /* 0x000000160500720c */ /* 0x000fe40003f26270 */
[----:B------:R-:W-:Y:S02]  /*2890*/  IADD3 R19, PT, PT, R2, R19, RZ ;  /* 0x0000001302137210 */ /* 0x000fe40007ffe0ff */
[----:B------:R-:W-:Y:S02]  /*28a0*/  ISETP.GE.AND.EX P0, PT, R14, RZ, PT, P0 ;  /* 0x000000ff0e00720c */ /* 0x000fe40003f06300 */
[----:B------:R-:W-:-:S02]  /*28b0*/  SEL R0, RZ, 0xffffffff, !P1 ;  /* 0xffffffffff007807 */ /* 0x000fc40004800000 */
[----:B------:R-:W-:Y:S02]  /*28c0*/  ISETP.GE.U32.AND P1, PT, R19, R13, PT ;  /* 0x0000000d1300720c */ /* 0x000fe40003f26070 */
        /* <DEDUP_REMOVED lines=10> */
[----:B------:R-:W-:Y:S02]  /*2970*/  ISETP.GE.AND.EX P0, PT, R12, RZ, PT, P0 ;  /* 0x000000ff0c00720c */ /* 0x000fe40003f06300 */
[----:B------:R-:W-:-:S05]  /*2980*/  SEL R0, RZ, 0xffffffff, !P1 ;  /* 0xffffffffff007807 */ /* 0x000fca0004800000 */
[----:B------:R-:W-:-:S04]  /*2990*/  @!P2 SEL R0, RZ, 0xffffffff, !P0 ;  /* 0xffffffffff00a807 */ /* 0x000fc80004000000 */
[----:B------:R-:W-:-:S04]  /*29a0*/  LOP3.LUT R0, R0, 0x1, RZ, 0xc0, !PT ;  /* 0x0000000100007812 */ /* 0x000fc800078ec0ff */
[----:B------:R-:W-:-:S04]  /*29b0*/  ISETP.NE.U32.AND P0, PT, R0, 0x1, PT ;  /* 0x000000010000780c */ /* 0x000fc80003f05070 */
[----:B------:R-:W-:Y:S02]  /*29c0*/  SEL R4, R21, R4, !P0 ;  /* 0x0000000415047207 */ /* 0x000fe40004000000 */
[----:B------:R-:W-:Y:S02]  /*29d0*/  SEL R8, R19, R8, !P0 ;  /* 0x0000000813087207 */ /* 0x000fe40004000000 */
[----:B------:R-:W-:-:S07]  /*29e0*/  SEL R12, R12, RZ, P0 ;  /* 0x000000ff0c0c7207 */ /* 0x000fce0000000000 */
.L_x_2853:
[----:B------:R-:W-:Y:S05]  /*29f0*/  BSYNC.RECONVERGENT B1 ;  /* 0x0000000000017941 */ /* 0x000fea0003800200 */
.L_x_2852:
        /* <DEDUP_REMOVED lines=11> */
[----:B0-----:R-:W-:Y:S02]  /*2ab0*/  SEL R3, R15, R18, !P0 ;  /* 0x000000120f037207 */ /* 0x001fe40004000000 */
        /* <DEDUP_REMOVED lines=22> */
.L_x_2845:
        /* <DEDUP_REMOVED lines=9> */
[----:B------:R-:W-:Y:S01]  /*2cb0*/  ISETP.GE.U32.AND P0, PT, R0, R13, PT ;  /* 0x0000000d0000720c */ /* 0x000fe20003f06070 */
[--C-:B-1----:R-:W-:Y:S01]  /*2cc0*/  IMAD.MOV.U32 R0, RZ, RZ, R5.reuse ;  /* 0x000000ffff007224 */ /* 0x102fe200078e0005 */
[----:B------:R-:W-:Y:S01]  /*2cd0*/  MOV R4, R5 ;  /* 0x0000000500047202 */ /* 0x000fe20000000f00 */
[----:B------:R-:W-:Y:S02]  /*2ce0*/  IMAD.MOV.U32 R6, RZ, RZ, R5 ;  /* 0x000000ffff067224 */ /* 0x000fe400078e0005 */
[--C-:B--2---:R-:W-:Y:S01]  /*2cf0*/  IMAD.MOV.U32 R7, RZ, RZ, R8.reuse ;  /* 0x000000ffff077224 */ /* 0x104fe200078e0008 */
[----:B------:R-:W-:Y:S01]  /*2d00*/  MOV R9, R8 ;  /* 0x0000000800097202 */ /* 0x000fe20000000f00 */
[----:B------:R-:W-:Y:S02]  /*2d10*/  IMAD.MOV.U32 R10, RZ, RZ, R8 ;  /* 0x000000ffff0a7224 */ /* 0x000fe400078e0008 */
[--C-:B---3--:R-:W-:Y:S01]  /*2d20*/  IMAD.MOV.U32 R11, RZ, RZ, R12.reuse ;  /* 0x000000ffff0b7224 */ /* 0x108fe200078e000c */
[----:B------:R-:W-:Y:S01]  /*2d30*/  MOV R14, R12 ;  /* 0x0000000c000e7202 */ /* 0x000fe20000000f00 */
[----:B------:R-:W-:-:S02]  /*2d40*/  IMAD.MOV.U32 R15, RZ, RZ, R12 ;  /* 0x000000ffff0f7224 */ /* 0x000fc400078e000c */
[----:B------:R-:W-:Y:S05]  /*2d50*/  @P0 BRA `(.L_x_2856) ;  /* 0x0000000400200947 */ /* 0x000fea0003800000 */
[----:B------:R-:W-:Y:S01]  /*2d60*/  BSSY.RECONVERGENT B2, `(.L_x_2857) ;  /* 0x0000046000027945 */ /* 0x000fe20003800200 */
[----:B------:R-:W-:Y:S01]  /*2d70*/  IMAD.MOV.U32 R9, RZ, RZ, R8 ;  /* 0x000000ffff097224 */ /* 0x000fe200078e0008 */
[----:B------:R-:W-:Y:S01]  /*2d80*/  MOV R10, R8 ;  /* 0x00000008000a7202 */ /* 0x000fe20000000f00 */
[--C-:B------:R-:W-:Y:S01]  /*2d90*/  IMAD.MOV.U32 R14, RZ, RZ, R12.reuse ;  /* 0x000000ffff0e7224 */ /* 0x100fe200078e000c */
[----:B------:R-:W-:Y:S01]  /*2da0*/  MOV R4, R5 ;  /* 0x0000000500047202 */ /* 0x000fe20000000f00 */
[----:B------:R-:W-:Y:S02]  /*2db0*/  IMAD.MOV.U32 R15, RZ, RZ, R12 ;  /* 0x000000ffff0f7224 */ /* 0x000fe400078e000c */
[----:B------:R-:W-:-:S07]  /*2dc0*/  IMAD.MOV.U32 R6, RZ, RZ, R5 ;  /* 0x000000ffff067224 */ /* 0x000fce00078e0005 */
.L_x_2858:
[----:B------:R-:W-:-:S04]  /*2dd0*/  IMAD R17, R18, R19, RZ ;  /* 0x0000001312117224 */ /* 0x000fc800078e02ff */
[----:B------:R-:W-:-:S05]  /*2de0*/  IMAD.WIDE.U32 R16, R17, 0x4, R2 ;  /* 0x0000000411107825 */ /* 0x000fca00078e0002 */
[----:B------:R0:W2:Y:S01]  /*2df0*/  LDG.E R22, desc[UR36][R16.64] ;  /* 0x0000002410167981 */ /* 0x0000a2000c1e1900 */
[----:B------:R-:W-:-:S04]  /*2e00*/  IMAD.IADD R21, R19, 0x1, R20 ;  /* 0x0000000113157824 */ /* 0x000fc800078e0214 */
[----:B------:R-:W-:-:S04]  /*2e10*/  IMAD R23, R18, R21, RZ ;  /* 0x0000001512177224 */ /* 0x000fc800078e02ff */
[----:B0-----:R-:W-:-:S05]  /*2e20*/  IMAD.WIDE.U32 R16, R23, 0x4, R2 ;  /* 0x0000000417107825 */ /* 0x001fca00078e0002 */
[----:B------:R0:W3:Y:S01]  /*2e30*/  LDG.E R23, desc[UR36][R16.64] ;  /* 0x0000002410177981 */ /* 0x0000e2000c1e1900 */
[----:B------:R-:W-:Y:S02]  /*2e40*/  ISETP.GE.U32.AND P0, PT, R10, R19, PT ;  /* 0x000000130a00720c */ /* 0x000fe40003f06070 */
[----:B------:R-:W-:Y:S02]  /*2e50*/  IADD3 R25, PT, PT, R21, R20, RZ ;  /* 0x0000001415197210 */ /* 0x000fe40007ffe0ff */
[----:B------:R-:W-:-:S04]  /*2e60*/  ISETP.GE.AND.EX P0, PT, R15, RZ, PT, P0 ;  /* 0x000000ff0f00720c */ /* 0x000fc80003f06300 */
[----:B------:R-:W-:Y:S01]  /*2e70*/  SEL R24, RZ, 0xffffffff, !P0 ;  /* 0xffffffffff187807 */ /* 0x000fe20004000000 */
[----:B0-----:R-:W-:Y:S02]  /*2e80*/  IMAD R17, R18, R25, RZ ;  /* 0x0000001912117224 */ /* 0x001fe400078e02ff */
[----:B------:R-:W-:Y:S02]  /*2e90*/  IMAD.IADD R26, R25, 0x1, R20 ;  /* 0x00000001191a7824 */ /* 0x000fe400078e0214 */
[----:B------:R-:W-:Y:S01]  /*2ea0*/  IMAD.WIDE.U32 R16, R17, 0x4, R2 ;  /* 0x0000000411107825 */ /* 0x000fe200078e0002 */
[CC--:B--2---:R-:W-:Y:S02]  /*2eb0*/  ISETP.NE.AND P1, PT, R6.reuse, R22.reuse, PT ;  /* 0x000000160600720c */ /* 0x0c4fe40003f25270 */
[----:B------:R-:W-:-:S11]  /*2ec0*/  ISETP.GE.AND P0, PT, R6, R22, PT ;  /* 0x000000160600720c */ /* 0x000fd60003f06270 */
[----:B------:R-:W-:Y:S02]  /*2ed0*/  @P1 SEL R24, RZ, 0xffffffff, !P0 ;  /* 0xffffffffff181807 */ /* 0x000fe40004000000 */
[----:B------:R-:W-:Y:S02]  /*2ee0*/  ISETP.GE.U32.AND P0, PT, R9, R21, PT ;  /* 0x000000150900720c */ /* 0x000fe40003f06070 */
[----:B------:R-:W-:Y:S02]  /*2ef0*/  LOP3.LUT R24, R24, 0x1, RZ, 0xc0, !PT ;  /* 0x0000000118187812 */ /* 0x000fe400078ec0ff */
[----:B---3--:R-:W-:Y:S02]  /*2f00*/  ISETP.NE.AND P2, PT, R5, R23, PT ;  /* 0x000000170500720c */ /* 0x008fe40003f45270 */
[----:B------:R-:W-:Y:S02]  /*2f10*/  ISETP.NE.U32.AND P1, PT, R24, 0x1, PT ;  /* 0x000000011800780c */ /* 0x000fe40003f25070 */
[----:B------:R-:W-:Y:S01]  /*2f20*/  ISETP.GE.AND.EX P0, PT, R14, RZ, PT, P0 ;  /* 0x000000ff0e00720c */ /* 0x000fe20003f06300 */
[----:B------:R0:W2:Y:S01]  /*2f30*/  LDG.E R24, desc[UR36][R16.64] ;  /* 0x0000002410187981 */ /* 0x0000a2000c1e1900 */
[----:B------:R-:W-:-:S02]  /*2f40*/  SEL R10, R19, R10, !P1 ;  /* 0x0000000a130a7207 */ /* 0x000fc40004800000 */
[----:B------:R-:W-:Y:S02]  /*2f50*/  SEL R19, RZ, 0xffffffff, !P0 ;  /* 0xffffffffff137807 */ /* 0x000fe40004000000 */
[----:B------:R-:W-:-:S04]  /*2f60*/  ISETP.GE.AND P0, PT, R5, R23, PT ;  /* 0x000000170500720c */ /* 0x000fc80003f06270 */
[----:B------:R-:W-:-:S04]  /*2f70*/  @P2 SEL R19, RZ, 0xffffffff, !P0 ;  /* 0xffffffffff132807 */ /* 0x000fc80004000000 */
[----:B------:R-:W-:-:S04]  /*2f80*/  LOP3.LUT R19, R19, 0x1, RZ, 0xc0, !PT ;  /* 0x0000000113137812 */ /* 0x000fc800078ec0ff */
[----:B------:R-:W-:Y:S01]  /*2f90*/  ISETP.NE.U32.AND P2, PT, R19, 0x1, PT ;  /* 0x000000011300780c */ /* 0x000fe20003f45070 */
[----:B------:R-:W-:-:S04]  /*2fa0*/  IMAD R19, R18, R26, RZ ;  /* 0x0000001a12137224 */ /* 0x000fc800078e02ff */
[----:B0-----:R-:W-:-:S05]  /*2fb0*/  IMAD.WIDE.U32 R16, R19, 0x4, R2 ;  /* 0x0000000413107825 */ /* 0x001fca00078e0002 */
[----:B------:R0:W3:Y:S01]  /*2fc0*/  LDG.E R27, desc[UR36][R16.64] ;  /* 0x00000024101b7981 */ /* 0x0000e2000c1e1900 */
[----:B------:R-:W-:-:S04]  /*2fd0*/  ISETP.GE.U32.AND P0, PT, R8, R25, PT ;  /* 0x000000190800720c */ /* 0x000fc80003f06070 */
[----:B------:R-:W-:-:S04]  /*2fe0*/  ISETP.GE.AND.EX P0, PT, R12, RZ, PT, P0 ;  /* 0x000000ff0c00720c */ /* 0x000fc80003f06300 */
[----:B------:R-:W-:Y:S02]  /*2ff0*/  SEL R19, RZ, 0xffffffff, !P0 ;  /* 0xffffffffff137807 */ /* 0x000fe40004000000 */
[----:B------:R-:W-:-:S04]  /*3000*/  ISETP.GE.U32.AND P0, PT, R7, R26, PT ;  /* 0x0000001a0700720c */ /* 0x000fc80003f06070 */
[----:B------:R-:W-:-:S04]  /*3010*/  ISETP.GE.AND.EX P0, PT, R11, RZ, PT, P0 ;  /* 0x000000ff0b00720c */ /* 0x000fc80003f06300 */
[----:B0-----:R-:W-:Y:S02]  /*3020*/  SEL R16, RZ, 0xffffffff, !P0 ;  /* 0xffffffffff107807 */ /* 0x001fe40004000000 */
[----:B------:R-:W-:Y:S02]  /*3030*/  SEL R9, R21, R9, !P2 ;  /* 0x0000000915097207 */ /* 0x000fe40005000000 */
[----:B------:R-:W-:Y:S02]  /*3040*/  SEL R6, R22, R6, !P1 ;  /* 0x0000000616067207 */ /* 0x000fe40004800000 */
[----:B------:R-:W-:Y:S02]  /*3050*/  SEL R15, R15, RZ, P1 ;  /* 0x000000ff0f0f7207 */ /* 0x000fe40000800000 */
[----:B------:R-:W-:Y:S02]  /*3060*/  SEL R5, R23, R5, !P2 ;  /* 0x0000000517057207 */ /* 0x000fe40005000000 */
[----:B------:R-:W-:-:S02]  /*3070*/  SEL R14, R14, RZ, P2 ;  /* 0x000000ff0e0e7207 */ /* 0x000fc40001000000 */
[CC--:B--2---:R-:W-:Y:S02]  /*3080*/  ISETP.NE.AND P4, PT, R4.reuse, R24.reuse, PT ;  /* 0x000000180400720c */ /* 0x0c4fe40003f85270 */
[----:B------:R-:W-:-:S11]  /*3090*/  ISETP.GE.AND P3, PT, R4, R24, PT ;  /* 0x000000180400720c */ /* 0x000fd60003f66270 */
[----:B------:R-:W-:Y:S02]  /*30a0*/  @P4 SEL R19, RZ, 0xffffffff, !P3 ;  /* 0xffffffffff134807 */ /* 0x000fe40005800000 */
[CC--:B---3--:R-:W-:Y:S02]  /*30b0*/  ISETP.NE.AND P5, PT, R0.reuse, R27.reuse, PT ;  /* 0x0000001b0000720c */ /* 0x0c8fe40003fa5270 */
[----:B------:R-:W-:Y:S02]  /*30c0*/  ISETP.GE.AND P4, PT, R0, R27, PT ;  /* 0x0000001b0000720c */ /* 0x000fe40003f86270 */
[----:B------:R-:W-:-:S04]  /*30d0*/  LOP3.LUT R19, R19, 0x1, RZ, 0xc0, !PT ;  /* 0x0000000113137812 */ /* 0x000fc800078ec0ff */
[----:B------:R-:W-:-:S05]  /*30e0*/  ISETP.NE.U32.AND P3, PT, R19, 0x1, PT ;  /* 0x000000011300780c */ /* 0x000fca0003f65070 */
[----:B------:R-:W-:Y:S01]  /*30f0*/  @P5 SEL R16, RZ, 0xffffffff, !P4 ;  /* 0xffffffffff105807 */ /* 0x000fe20006000000 */
[----:B------:R-:W-:-:S03]  /*3100*/  IMAD.IADD R19, R26, 0x1, R20 ;  /* 0x000000011a137824 */ /* 0x000fc600078e0214 */
[----:B------:R-:W-:-:S04]  /*3110*/  LOP3.LUT R16, R16, 0x1, RZ, 0xc0, !PT ;  /* 0x0000000110107812 */ /* 0x000fc800078ec0ff */
[----:B------:R-:W-:Y:S01]  /*3120*/  ISETP.NE.U32.AND P0, PT, R16, 0x1, PT ;  /* 0x000000011000780c */ /* 0x000fe20003f05070 */
[----:B------:R-:W-:-:S05]  /*3130*/  IMAD R16, R20, 0x3, R19 ;  /* 0x0000000314107824 */ /* 0x000fca00078e0213 */
[----:B------:R-:W-:Y:S02]  /*3140*/  ISETP.GE.U32.AND P4, PT, R16, R13, PT ;  /* 0x0000000d1000720c */ /* 0x000fe40003f86070 */
[----:B------:R-:W-:Y:S02]  /*3150*/  SEL R8, R25, R8, !P3 ;  /* 0x0000000819087207 */ /* 0x000fe40005800000 */
[----:B------:R-:W-:Y:S02]  /*3160*/  SEL R7, R26, R7, !P0 ;  /* 0x000000071a077207 */ /* 0x000fe40004000000 */
[----:B------:R-:W-:Y:S02]  /*3170*/  SEL R4, R24, R4, !P3 ;  /* 0x0000000418047207 */ /* 0x000fe40005800000 */
[----:B------:R-:W-:Y:S02]  /*3180*/  SEL R12, R12, RZ, P3 ;  /* 0x000000ff0c0c7207 */ /* 0x000fe40001800000 */
[----:B------:R-:W-:-:S02]  /*3190*/  SEL R0, R27, R0, !P0 ;  /* 0x000000001b007207 */ /* 0x000fc40004000000 */
[----:B------:R-:W-:Y:S01]  /*31a0*/  SEL R11, R11, RZ, P0 ;  /* 0x000000ff0b0b7207 */ /* 0x000fe20000000000 */
[----:B------:R-:W-:Y:S06]  /*31b0*/  @!P4 BRA `(.L_x_2858) ;  /* 0xfffffffc0004c947 */ /* 0x000fec000383ffff */
[----:B------:R-:W-:Y:S05]  /*31c0*/  BSYNC.RECONVERGENT B2 ;  /* 0x0000000000027941 */ /* 0x000fea0003800200 */
.L_x_2857:
[----:B------:R-:W-:-:S07]  /*31d0*/  MOV R21, R27 ;  /* 0x0000001b00157202 */ /* 0x000fce0000000f00 */
.L_x_2856:
[----:B------:R-:W-:Y:S05]  /*31e0*/  BSYNC.RECONVERGENT B1 ;  /* 0x0000000000017941 */ /* 0x000fea0003800200 */
.L_x_2855:
        /* <DEDUP_REMOVED lines=12> */
[----:B------:R-:W-:-:S05]  /*32b0*/  IMAD.IADD R25, R25, 0x1, R20 ;  /* 0x0000000119197824 */ /* 0x000fca00078e0214 */
[----:B------:R-:W-:-:S13]  /*32c0*/  ISETP.GE.U32.AND P1, PT, R25, R13, PT ;  /* 0x0000000d1900720c */ /* 0x000fda0003f26070 */
[----:B0-----:R-:W-:Y:S05]  /*32d0*/  @P1 BRA `(.L_x_2860) ;  /* 0x0000000000201947 */ /* 0x001fea0003800000 */
[----:B------:R-:W-:Y:S01]  /*32e0*/  IADD3 R16, PT, PT, R25, R20, RZ ;  /* 0x0000001419107210 */ /* 0x000fe20007ffe0ff */
[----:B------:R-:W-:-:S03]  /*32f0*/  IMAD R17, R18, R25, RZ ;  /* 0x0000001912117224 */ /* 0x000fc600078e02ff */
[----:B------:R-:W-:-:S13]  /*3300*/  ISETP.GE.U32.AND P1, PT, R16, R13, PT ;  /* 0x0000000d1000720c */ /* 0x000fda0003f26070 */
[----:B------:R-:W-:Y:S02]  /*3310*/  @!P1 IMAD R25, R18, R16, RZ ;  /* 0x0000001012199224 */ /* 0x000fe400078e02ff */
[----:B------:R-:W-:-:S04]  /*3320*/  IMAD.WIDE.U32 R16, R17, 0x4, R2 ;  /* 0x0000000411107825 */ /* 0x000fc800078e0002 */
[----:B------:R-:W-:Y:S01]  /*3330*/  @!P1 IMAD.WIDE.U32 R2, R25, 0x4, R2 ;  /* 0x0000000419029825 */ /* 0x000fe200078e0002 */
[----:B------:R0:W5:Y:S04]  /*3340*/  LDG.E R24, desc[UR36][R16.64] ;  /* 0x0000002410187981 */ /* 0x000168000c1e1900 */
[----:B------:R0:W5:Y:S02]  /*3350*/  @!P1 LDG.E R21, desc[UR36][R2.64] ;  /* 0x0000002402159981 */ /* 0x000164000c1e1900 */
.L_x_2860:
[----:B------:R-:W-:Y:S05]  /*3360*/  BSYNC.RECONVERGENT B1 ;  /* 0x0000000000017941 */ /* 0x000fea0003800200 */
.L_x_2859:
[----:B------:R-:W-:Y:S04]  /*3370*/  BSSY.RECONVERGENT B1, `(.L_x_2861) ;  /* 0x0000037000017945 */ /* 0x000fe80003800200 */
[----:B------:R-:W-:Y:S05]  /*3380*/  @P0 BRA `(.L_x_2862) ;  /* 0x0000000000d40947 */ /* 0x000fea0003800000 */
[-C--:B-----5:R-:W-:Y:S01]  /*3390*/  ISETP.NE.AND P2, PT, R6, R22.reuse, PT ;  /* 0x000000160600720c */ /* 0x0a0fe20003f45270 */
        /* <DEDUP_REMOVED lines=13> */
[-C--:B------:R-:W-:Y:S01]  /*3470*/  ISETP.NE.AND P2, PT, R5, R23.reuse, PT ;  /* 0x000000170500720c */ /* 0x080fe20003f45270 */
        /* <DEDUP_REMOVED lines=13> */
[-C--:B------:R-:W-:Y:S02]  /*3550*/  ISETP.NE.AND P2, PT, R4, R24.reuse, PT ;  /* 0x000000180400720c */ /* 0x080fe40003f45270 */
        /* <DEDUP_REMOVED lines=13> */
[CC--:B------:R-:W-:Y:S02]  /*3630*/  ISETP.NE.AND P2, PT, R0.reuse, R21.reuse, PT ;  /* 0x000000150000720c */ /* 0x0c0fe40003f45270 */
        /* <DEDUP_REMOVED lines=10> */
.L_x_2862:
[----:B------:R-:W-:Y:S05]  /*36e0*/  BSYNC.RECONVERGENT B1 ;  /* 0x0000000000017941 */ /* 0x000fea0003800200 */
.L_x_2861:
[----:B------:R-:W-:Y:S02]  /*36f0*/  ISETP.NE.AND P2, PT, R6, R5, PT ;  /* 0x000000050600720c */ /* 0x000fe40003f45270 */
[----:B------:R-:W-:Y:S02]  /*3700*/  ISETP.GE.U32.AND P0, PT, R10, R9, PT ;  /* 0x000000090a00720c */ /* 0x000fe40003f06070 */
[----:B------:R-:W-:Y:S02]  /*3710*/  ISETP.GE.AND P1, PT, R6, R5, PT ;  /* 0x000000050600720c */ /* 0x000fe40003f26270 */
[----:B------:R-:W-:Y:S02]  /*3720*/  ISETP.GE.AND.EX P0, PT, R15, R14, PT, P0 ;  /* 0x0000000e0f00720c */ /* 0x000fe40003f06300 */
[----:B0-----:R-:W-:-:S05]  /*3730*/  SEL R2, RZ, 0xffffffff, !P1 ;  /* 0xffffffffff027807 */ /* 0x001fca0004800000 */
        /* <DEDUP_REMOVED lines=16> */
[CC--:B------:R-:W-:Y:S02]  /*3840*/  ISETP.NE.AND P2, PT, R5.reuse, R0.reuse, PT ;  /* 0x000000000500720c */ /* 0x0c0fe40003f45270 */
        /* <DEDUP_REMOVED lines=12> */
.L_x_2854:
[----:B------:R-:W0:Y:S01]  /*3910*/  LDCU UR4, c[0x0][0x3a4] ;  /* 0x00007480ff0477ac */ /* 0x000e220008000800 */
[----:B------:R-:W1:Y:S01]  /*3920*/  LDC R2, c[0x0][0x388] ;  /* 0x0000e200ff027b82 */ /* 0x000e620000000800 */
[----:B------:R-:W-:Y:S07]  /*3930*/  BSSY.RECONVERGENT B1, `(.L_x_2863) ;  /* 0x0000433000017945 */ /* 0x000fee0003800200 */
[----:B------:R-:W2:Y:S08]  /*3940*/  LDC R6, c[0x0][0x390] ;  /* 0x0000e400ff067b82 */ /* 0x000eb00000000800 */
[----:B------:R-:W3:Y:S01]  /*3950*/  LDC R24, c[0x0][0x394] ;  /* 0x0000e500ff187b82 */ /* 0x000ee20000000800 */
[----:B0-----:R-:W-:-:S04]  /*3960*/  IMAD.U32 R12, RZ, RZ, UR4 ;  /* 0x00000004ff0c7e24 */ /* 0x001fc8000f8e00ff */
[----:B------:R-:W-:Y:S01]  /*3970*/  IMAD R0, R12, 0x3, R4 ;  /* 0x000000030c007824 */ /* 0x000fe200078e0204 */
[----:B-1----:R-:W-:Y:S01]  /*3980*/  MOV R3, R2 ;  /* 0x0000000200037202 */ /* 0x002fe20000000f00 */
[----:B------:R-:W-:-:S03]  /*3990*/  IMAD.MOV.U32 R5, RZ, RZ, R2 ;  /* 0x000000ffff057224 */ /* 0x000fc600078e0002 */
[----:B------:R-:W-:Y:S01]  /*39a0*/  ISETP.GE.U32.AND P0, PT, R0, R13, PT ;  /* 0x0000000d0000720c */ /* 0x000fe20003f06070 */
[----:B------:R-:W-:Y:S02]  /*39b0*/  IMAD.MOV.U32 R0, RZ, RZ, R4 ;  /* 0x000000ffff007224 */ /* 0x000fe400078e0004 */
[----:B------:R-:W-:Y:S01]  /*39c0*/  IMAD.MOV.U32 R4, RZ, RZ, R2 ;  /* 0x000000ffff047224 */ /* 0x000fe200078e0002 */
[----:B--2---:R-:W-:Y:S01]  /*39d0*/  MOV R20, R6 ;  /* 0x0000000600147202 */ /* 0x004fe20000000f00 */
[--C-:B------:R-:W-:Y:S02]  /*39e0*/  IMAD.MOV.U32 R22, RZ, RZ, R6.reuse ;  /* 0x000000ffff167224 */ /* 0x100fe400078e0006 */
[----:B------:R-:W-:Y:S01]  /*39f0*/  IMAD.MOV.U32 R23, RZ, RZ, R6 ;  /* 0x000000ffff177224 */ /* 0x000fe200078e0006 */
[----:B---3--:R-:W-:Y:S01]  /*3a00*/  MOV R25, R24 ;  /* 0x0000001800197202 */ /* 0x008fe20000000f00 */
[--C-:B------:R-:W-:Y:S02]  /*3a10*/  IMAD.MOV.U32 R26, RZ, RZ, R24.reuse ;  /* 0x000000ffff1a7224 */ /* 0x100fe400078e0018 */
[----:B------:R-:W-:-:S02]  /*3a20*/  IMAD.MOV.U32 R27, RZ, RZ, R24 ;  /* 0x000000ffff1b7224 */ /* 0x000fc400078e0018 */
[----:B------:R-:W-:Y:S05]  /*3a30*/  @P0 BRA `(.L_x_2864) ;  /* 0x0000004000880947 */ /* 0x000fea0003800000 */
[----:B------:R-:W-:-:S13]  /*3a40*/  ISETP.NE.AND P1, PT, R8, RZ, PT ;  /* 0x000000ff0800720c */ /* 0x000fda0003f25270 */
[----:B------:R0:W5:Y:S01]  /*3a50*/  @!P1 LDG.E R7, desc[UR36][R14.64] ;  /* 0x000000240e079981 */ /* 0x000162000c1e1900 */
[----:B------:R-:W-:Y:S01]  /*3a60*/  IADD3 R8, PT, PT, R8, -0x1, RZ ;  /* 0xffffffff08087810 */ /* 0x000fe20007ffe0ff */
[--C-:B------:R-:W-:Y:S01]  /*3a70*/  IMAD.MOV.U32 R3, RZ, RZ, R2.reuse ;  /* 0x000000ffff037224 */ /* 0x100fe200078e0002 */
[----:B------:R-:W-:Y:S01]  /*3a80*/  MOV R5, R2 ;  /* 0x0000000200057202 */ /* 0x000fe20000000f00 */
[----:B------:R-:W-:Y:S01]  /*3a90*/  IMAD.MOV.U32 R4, RZ, RZ, R2 ;  /* 0x000000ffff047224 */ /* 0x000fe200078e0002 */
[----:B------:R-:W-:Y:S01]  /*3aa0*/  VIMNMX.U32 R8, PT, PT, R8, 0x18, PT ;  /* 0x0000001808087848 */ /* 0x000fe20003fe0000 */
[--C-:B------:R-:W-:Y:S01]  /*3ab0*/  IMAD.MOV.U32 R20, RZ, RZ, R6.reuse ;  /* 0x000000ffff147224 */ /* 0x100fe200078e0006 */
[----:B------:R-:W-:Y:S01]  /*3ac0*/  MOV R23, R6 ;  /* 0x0000000600177202 */ /* 0x000fe20000000f00 */
[----:B------:R-:W-:Y:S01]  /*3ad0*/  IMAD.MOV.U32 R22, RZ, RZ, R6 ;  /* 0x000000ffff167224 */ /* 0x000fe200078e0006 */
[----:B------:R-:W-:Y:S01]  /*3ae0*/  MOV R27, R24 ;  /* 0x00000018001b7202 */ /* 0x000fe20000000f00 */
[----:B------:R-:W-:-:S02]  /*3af0*/  IMAD.MOV.U32 R25, RZ, RZ, R24 ;  /* 0x000000ffff197224 */ /* 0x000fc400078e0018 */
[----:B------:R-:W-:Y:S02]  /*3b00*/  IMAD.MOV.U32 R26, RZ, RZ, R24 ;  /* 0x000000ffff1a7224 */ /* 0x000fe400078e0018 */
[----:B0-----:R-:W-:-:S07]  /*3b10*/  VIADD R8, R8, 0x1 ;  /* 0x0000000108087836 */ /* 0x001fce0000000000 */
.L_x_2870:
[----:B------:R-:W0:Y:S01]  /*3b20*/  LDCU UR4, c[0x0][0x3a4] ;  /* 0x00007480ff0477ac */ /* 0x000e220008000800 */
[--C-:B-----5:R-:W-:Y:S01]  /*3b30*/  @!P1 IMAD.MOV.U32 R9, RZ, RZ, R7.reuse ;  /* 0x000000ffff099224 */ /* 0x120fe200078e0007 */
[----:B------:R-:W-:Y:S01]  /*3b40*/  @!P1 MOV R10, R7 ;  /* 0x00000007000a9202 */ /* 0x000fe20000000f00 */
[--C-:B------:R-:W-:Y:S02]  /*3b50*/  @!P1 IMAD.MOV.U32 R11, RZ, RZ, R7.reuse ;  /* 0x000000ffff0b9224 */ /* 0x100fe400078e0007 */
[----:B------:R-:W-:Y:S01]  /*3b60*/  @!P1 IMAD.MOV.U32 R16, RZ, RZ, R7 ;  /* 0x000000ffff109224 */ /* 0x000fe200078e0007 */
[----:B------:R-:W-:Y:S06]  /*3b70*/  @!P1 BRA `(.L_x_2865) ;  /* 0x0000003c00609947 */ /* 0x000fec0003800000 */
[----:B------:R-:W1:Y:S01]  /*3b80*/  LDCU.64 UR30, c[0x0][0x3e0] ;  /* 0x00007c00ff1e77ac */ /* 0x000e620008000a00 */
[----:B------:R-:W-:Y:S02]  /*3b90*/  HFMA2 R10, -RZ, RZ, 0, 0 ;  /* 0x00000000ff0a7431 */ /* 0x000fe400000001ff */
        /* <DEDUP_REMOVED lines=9> */
[----:B------:R-:W2:Y:S03]  /*3c30*/  LDCU UR75, c[0x0][0x3f4] ;  /* 0x00007e80ff4b77ac */ /* 0x000ea60008000800 */
[----:B------:R-:W-:Y:S01]  /*3c40*/  IMAD.MOV R9, RZ, RZ, -R11 ;  /* 0x000000ffff097224 */ /* 0x000fe200078e0a0b */
[----:B------:R-:W-:-:S03]  /*3c50*/  UISETP.NE.AND UP0, UPT, UR50, URZ, UPT ;  /* 0x000000ff3200728c */ /* 0x000fc6000bf05270 */
        /* <DEDUP_REMOVED lines=261> */
[----:B------:R-:W-:Y:S01]  /*4cb0*/  SHF.R.U32.HI R11, RZ, UR27, R10 ;  /* 0x0000001bff0b7c19 */ /* 0x000fe2000801160a */
[----:B------:R-:W-:-:S03]  /*4cc0*/  @P0 IMAD.MOV.U32 R10, RZ, RZ, RZ ;  /* 0x000000ffff0a0224 */ /* 0x000fc600078e00ff */
[----:B------:R-:W-:-:S05]  /*4cd0*/  IADD3 R16, PT, PT, -R11, RZ, RZ ;  /* 0x000000ff0b107210 */ /* 0x000fca0007ffe1ff */
        /* <DEDUP_REMOVED lines=9> */
.L_x_2866:
[----:B------:R-:W-:Y:S01]  /*4d70*/  LOP3.LUT R9, R9, 0xfffffffc, RZ, 0xc0, !PT ;  /* 0xfffffffc09097812 */ /* 0x000fe200078ec0ff */
[----:B0-----:R-:W-:Y:S01]  /*4d80*/  VIADD R13, R0, UR4 ;  /* 0x00000004000d7c36 */ /* 0x001fe20008000000 */
[----:B------:R-:W0:Y:S02]  /*4d90*/  LDCU UR52, c[0x0][0x3dc] ;  /* 0x00007b80ff3477ac */ /* 0x000e240008000800 */
[----:B------:R-:W-:-:S04]  /*4da0*/  IADD3 R10, P0, PT, R9, R14, RZ ;  /* 0x0000000e090a7210 */ /* 0x000fc80007f1e0ff */
[----:B------:R-:W-:-:S05]  /*4db0*/  IADD3.X R11, PT, PT, RZ, R15, RZ, P0, !PT ;  /* 0x0000000fff0b7210 */ /* 0x000fca00007fe4ff */
[----:B------:R1:W5:Y:S01]  /*4dc0*/  LDG.E R10, desc[UR36][R10.64] ;  /* 0x000000240a0a7981 */ /* 0x000362000c1e1900 */
        /* <DEDUP_REMOVED lines=209> */
[----:B------:R-:W-:Y:S01]  /*5ae0*/  IMAD.MOV.U32 R16, RZ, RZ, RZ ;  /* 0x000000ffff107224 */ /* 0x000fe200078e00ff */
[----:B------:R-:W-:-:S11]  /*5af0*/  MOV R17, R11 ;  /* 0x0000000b00117202 */ /* 0x000fd60000000f00 */
        /* <DEDUP_REMOVED lines=14> */
.L_x_2867:
[----:B------:R-:W-:Y:S01]  /*5be0*/  LOP3.LUT R9, R9, 0xfffffffc, RZ, 0xc0, !PT ;  /* 0xfffffffc09097812 */ /* 0x000fe200078ec0ff */
[----:B------:R-:W-:Y:S01]  /*5bf0*/  VIADD R13, R13, UR4 ;  /* 0x000000040d0d7c36 */ /* 0x000fe20008000000 */
[----:B------:R-:W-:Y:S01]  /*5c00*/  MOV R12, RZ ;  /* 0x000000ff000c7202 */ /* 0x000fe20000000f00 */
[----:B------:R-:W0:Y:S01]  /*5c10*/  LDCU UR52, c[0x0][0x3dc] ;  /* 0x00007b80ff3477ac */ /* 0x000e220008000800 */
[----:B------:R-:W-:-:S05]  /*5c20*/  IADD3 R16, P0, PT, R9, R14, RZ ;  /* 0x0000000e09107210 */ /* 0x000fca0007f1e0ff */
[----:B------:R-:W-:-:S05]  /*5c30*/  IMAD.X R17, RZ, RZ, R15, P0 ;  /* 0x000000ffff117224 */ /* 0x000fca00000e060f */
[----:B------:R1:W5:Y:S01]  /*5c40*/  LDG.E R9, desc[UR36][R16.64] ;  /* 0x0000002410097981 */ /* 0x000362000c1e1900 */
[----:B------:R-:W-:-:S05]  /*5c50*/  IMAD.HI.U32 R19, R13, UR30, R12 ;  /* 0x0000001e0d137c27 */ /* 0x000fca000f8e000c */
[----:B------:R-:W-:-:S05]  /*5c60*/  SHF.R.U32.HI R19, RZ, UR31, R19 ;  /* 0x0000001fff137c19 */ /* 0x000fca0008011613 */
[----:B------:R-:W-:-:S04]  /*5c70*/  IMAD.MOV R11, RZ, RZ, -R19 ;  /* 0x000000ffff0b7224 */ /* 0x000fc800078e0a13 */
[----:B0-----:R-:W-:-:S04]  /*5c80*/  IMAD R11, R11, UR52, R13 ;  /* 0x000000340b0b7c24 */ /* 0x001fc8000f8e020d */
[----:B------:R-:W-:Y:S01]  /*5c90*/  IMAD R11, R11, UR5, RZ ;  /* 0x000000050b0b7c24 */ /* 0x000fe2000f8e02ff */
[----:B-1----:R-:W-:Y:S06]  /*5ca0*/  BRA.U !UP0, `(.L_x_2868) ;  /* 0x0000000d08687547 */ /* 0x002fec000b800000 */
        /* <DEDUP_REMOVED lines=218> */
.L_x_2868:
[----:B------:R-:W-:Y:S01]  /*6a50*/  LOP3.LUT R11, R11, 0xfffffffc, RZ, 0xc0, !PT ;  /* 0xfffffffc0b0b7812 */ /* 0x000fe200078ec0ff */
[----:B------:R-:W-:Y:S01]  /*6a60*/  IMAD.MOV.U32 R12, RZ, RZ, RZ ;  /* 0x000000ffff0c7224 */ /* 0x000fe200078e00ff */
[----:B------:R-:W-:Y:S01]  /*6a70*/  IADD3 R13, PT, PT, R13, UR4, RZ ;  /* 0x000000040d0d7c10 */ /* 0x000fe2000fffe0ff */
        /* <DEDUP_REMOVED lines=218> */
[----:B------:R-:W-:Y:S02]  /*7820*/  @P0 IMAD.MOV.U32 R12, RZ, RZ, RZ ;  /* 0x000000ffff0c0224 */ /* 0x000fe400078e00ff */
        /* <DEDUP_REMOVED lines=9> */
.L_x_2869:
[----:B------:R-:W-:-:S04]  /*78c0*/  LOP3.LUT R13, R18, 0xfffffffc, RZ, 0xc0, !PT ;  /* 0xfffffffc120d7812 */ /* 0x000fc800078ec0ff */
[----:B------:R-:W-:-:S04]  /*78d0*/  IADD3 R12, P0, PT, R13, R14, RZ ;  /* 0x0000000e0d0c7210 */ /* 0x000fc80007f1e0ff */
[----:B------:R-:W-:-:S05]  /*78e0*/  IADD3.X R13, PT, PT, RZ, R15, RZ, P0, !PT ;  /* 0x0000000fff0d7210 */ /* 0x000fca00007fe4ff */
[----:B------:R1:W5:Y:S04]  /*78f0*/  LDG.E R16, desc[UR36][R12.64] ;  /* 0x000000240c107981 */ /* 0x000368000c1e1900 */
.L_x_2865:
[----:B-----5:R-:W-:Y:S02]  /*7900*/  ISETP.NE.AND P3, PT, R2, R10, PT ;  /* 0x0000000a0200720c */ /* 0x020fe40003f65270 */
[----:B------:R-:W-:Y:S02]  /*7910*/  ISETP.GE.U32.AND P0, PT, R6, R0, PT ;  /* 0x000000000600720c */ /* 0x000fe40003f06070 */
[----:B------:R-:W-:Y:S02]  /*7920*/  ISETP.GE.AND P2, PT, R2, R10, PT ;  /* 0x0000000a0200720c */ /* 0x000fe40003f46270 */
[----:B------:R-:W-:Y:S02]  /*7930*/  ISETP.GE.AND.EX P0, PT, R24, RZ, PT, P0 ;  /* 0x000000ff1800720c */ /* 0x000fe40003f06300 */
[----:B-1----:R-:W-:Y:S02]  /*7940*/  SEL R12, RZ, 0xffffffff, !P2 ;  /* 0xffffffffff0c7807 */ /* 0x002fe40005000000 */
[----:B------:R-:W-:-:S02]  /*7950*/  ISETP.NE.AND P4, PT, R3, R9, PT ;  /* 0x000000090300720c */ /* 0x000fc40003f85270 */
[----:B------:R-:W-:Y:S02]  /*7960*/  ISETP.NE.AND P5, PT, R4, R11, PT ;  /* 0x0000000b0400720c */ /* 0x000fe40003fa5270 */
[----:B------:R-:W-:Y:S02]  /*7970*/  @!P3 SEL R12, RZ, 0xffffffff, !P0 ;  /* 0xffffffffff0cb807 */ /* 0x000fe40004000000 */
[----:B------:R-:W-:Y:S02]  /*7980*/  ISETP.GE.AND P3, PT, R3, R9, PT ;  /* 0x000000090300720c */ /* 0x000fe40003f66270 */
[----:B------:R-:W-:Y:S01]  /*7990*/  LOP3.LUT R13, R12, 0x1, RZ, 0xc0, !PT ;  /* 0x000000010c0d7812 */ /* 0x000fe200078ec0ff */
[----:B0-----:R-:W-:Y:S01]  /*79a0*/  IMAD.U32 R12, RZ, RZ, UR4 ;  /* 0x00000004ff0c7e24 */ /* 0x001fe2000f8e00ff */
[----:B------:R-:W-:Y:S01]  /*79b0*/  SEL R17, RZ, 0xffffffff, !P3 ;  /* 0xffffffffff117807 */ /* 0x000fe20005800000 */
[----:B------:R-:W0:Y:S01]  /*79c0*/  LDCU UR4, c[0x0][0x39c] ;  /* 0x00007380ff0477ac */ /* 0x000e220008000800 */
[----:B------:R-:W-:Y:S01]  /*79d0*/  ISETP.NE.U32.AND P2, PT, R13, 0x1, PT ;  /* 0x000000010d00780c */ /* 0x000fe20003f45070 */
[----:B------:R-:W-:Y:S01]  /*79e0*/  IMAD.IADD R13, R0, 0x1, R12 ;  /* 0x00000001000d7824 */ /* 0x000fe200078e020c */
[----:B------:R-:W-:-:S02]  /*79f0*/  ISETP.GE.AND P6, PT, R5, R16, PT ;  /* 0x000000100500720c */ /* 0x000fc40003fc6270 */
[----:B------:R-:W-:Y:S02]  /*7a00*/  SEL R6, R0, R6, !P2 ;  /* 0x0000000600067207 */ /* 0x000fe40005000000 */
[----:B------:R-:W-:Y:S02]  /*7a10*/  ISETP.GE.U32.AND P0, PT, R20, R13, PT ;  /* 0x0000000d1400720c */ /* 0x000fe40003f06070 */
[----:B------:R-:W-:Y:S02]  /*7a20*/  SEL R2, R10, R2, !P2 ;  /* 0x000000020a027207 */ /* 0x000fe40005000000 */
[----:B------:R-:W-:Y:S02]  /*7a30*/  ISETP.GE.AND.EX P0, PT, R25, RZ, PT, P0 ;  /* 0x000000ff1900720c */ /* 0x000fe40003f06300 */
[----:B------:R-:W-:Y:S02]  /*7a40*/  SEL R24, R24, RZ, P2 ;  /* 0x000000ff18187207 */ /* 0x000fe40001000000 */
[----:B------:R-:W-:-:S02]  /*7a50*/  @!P4 SEL R17, RZ, 0xffffffff, !P0 ;  /* 0xffffffffff11c807 */ /* 0x000fc40004000000 */
[----:B------:R-:W-:Y:S02]  /*7a60*/  ISETP.GE.AND P4, PT, R4, R11, PT ;  /* 0x0000000b0400720c */ /* 0x000fe40003f86270 */
[----:B------:R-:W-:Y:S02]  /*7a70*/  LOP3.LUT R17, R17, 0x1, RZ, 0xc0, !PT ;  /* 0x0000000111117812 */ /* 0x000fe400078ec0ff */
[----:B------:R-:W-:Y:S02]  /*7a80*/  SEL R0, RZ, 0xffffffff, !P4 ;  /* 0xffffffffff007807 */ /* 0x000fe40006000000 */
[----:B------:R-:W-:Y:S02]  /*7a90*/  ISETP.NE.U32.AND P3, PT, R17, 0x1, PT ;  /* 0x000000011100780c */ /* 0x000fe40003f65070 */
[----:B------:R-:W-:Y:S02]  /*7aa0*/  IADD3 R17, PT, PT, R12, R13, RZ ;  /* 0x0000000d0c117210 */ /* 0x000fe40007ffe0ff */
[----:B------:R-:W-:-:S02]  /*7ab0*/  SEL R20, R13, R20, !P3 ;  /* 0x000000140d147207 */ /* 0x000fc40005800000 */
[----:B------:R-:W-:Y:S01]  /*7ac0*/  ISETP.GE.U32.AND P0, PT, R22, R17, PT ;  /* 0x000000111600720c */ /* 0x000fe20003f06070 */
[----:B------:R-:W-:Y:S01]  /*7ad0*/  IMAD.IADD R18, R17, 0x1, R12 ;  /* 0x0000000111127824 */ /* 0x000fe200078e020c */
[----:B0-----:R-:W-:Y:S02]  /*7ae0*/  MOV R13, UR4 ;  /* 0x00000004000d7c02 */ /* 0x001fe40008000f00 */
[----:B------:R-:W-:Y:S02]  /*7af0*/  ISETP.GE.AND.EX P0, PT, R26, RZ, PT, P0 ;  /* 0x000000ff1a00720c */ /* 0x000fe40003f06300 */
[----:B------:R-:W-:Y:S02]  /*7b00*/  SEL R3, R9, R3, !P3 ;  /* 0x0000000309037207 */ /* 0x000fe40005800000 */
[----:B------:R-:W-:Y:S02]  /*7b10*/  @!P5 SEL R0, RZ, 0xffffffff, !P0 ;  /* 0xffffffffff00d807 */ /* 0x000fe40004000000 */
[----:B------:R-:W-:-:S02]  /*7b20*/  ISETP.NE.AND P5, PT, R5, R16, PT ;  /* 0x000000100500720c */ /* 0x000fc40003fa5270 */
[----:B------:R-:W-:Y:S02]  /*7b30*/  ISETP.GE.U32.AND P0, PT, R23, R18, PT ;  /* 0x000000121700720c */ /* 0x000fe40003f06070 */
[----:B------:R-:W-:Y:S02]  /*7b40*/  LOP3.LUT R0, R0, 0x1, RZ, 0xc0, !PT ;  /* 0x0000000100007812 */ /* 0x000fe400078ec0ff */
[----:B------:R-:W-:Y:S02]  /*7b50*/  ISETP.GE.AND.EX P0, PT, R27, RZ, PT, P0 ;  /* 0x000000ff1b00720c */ /* 0x000fe40003f06300 */
[----:B------:R-:W-:Y:S02]  /*7b60*/  ISETP.NE.U32.AND P4, PT, R0, 0x1, PT ;  /* 0x000000010000780c */ /* 0x000fe40003f85070 */
[----:B------:R-:W-:Y:S02]  /*7b70*/  SEL R0, RZ, 0xffffffff, !P6 ;  /* 0xffffffffff007807 */ /* 0x000fe40007000000 */
[----:B------:R-:W-:-:S02]  /*7b80*/  SEL R22, R17, R22, !P4 ;  /* 0x0000001611167207 */ /* 0x000fc40006000000 */
[----:B------:R-:W-:Y:S02]  /*7b90*/  @!P5 SEL R0, RZ, 0xffffffff, !P0 ;  /* 0xffffffffff00d807 */ /* 0x000fe40004000000 */
[----:B------:R-:W-:Y:S02]  /*7ba0*/  SEL R25, R25, RZ, P3 ;  /* 0x000000ff19197207 */ /* 0x000fe40001800000 */
[----:B------:R-:W-:Y:S02]  /*7bb0*/  LOP3.LUT R0, R0, 0x1, RZ, 0xc0, !PT ;  /* 0x0000000100007812 */ /* 0x000fe400078ec0ff */
[----:B------:R-:W-:Y:S02]  /*7bc0*/  SEL R4, R11, R4, !P4 ;  /* 0x000000040b047207 */ /* 0x000fe40006000000 */
[----:B------:R-:W-:Y:S01]  /*7bd0*/  ISETP.NE.U32.AND P0, PT, R0, 0x1, PT ;  /* 0x000000010000780c */ /* 0x000fe20003f05070 */
[----:B------:R-:W-:Y:S01]  /*7be0*/  IMAD.IADD R0, R18, 0x1, R12 ;  /* 0x0000000112007824 */ /* 0x000fe200078e020c */
[----:B------:R-:W-:-:S02]  /*7bf0*/  SEL R26, R26, RZ, P4 ;  /* 0x000000ff1a1a7207 */ /* 0x000fc40002000000 */
[----:B------:R-:W-:Y:S01]  /*7c00*/  SEL R23, R18, R23, !P0 ;  /* 0x0000001712177207 */ /* 0x000fe20004000000 */
[----:B------:R-:W-:Y:S01]  /*7c10*/  IMAD R18, R12, 0x3, R0 ;  /* 0x000000030c127824 */ /* 0x000fe200078e0200 */
[----:B------:R-:W-:Y:S02]  /*7c20*/  SEL R5, R16, R5, !P0 ;  /* 0x0000000510057207 */ /* 0x000fe40004000000 */
[----:B------:R-:W-:Y:S02]  /*7c30*/  SEL R27, R27, RZ, P0 ;  /* 0x000000ff1b1b7207 */ /* 0x000fe40000000000 */
[----:B------:R-:W-:-:S13]  /*7c40*/  ISETP.GE.U32.AND P5, PT, R18, R13, PT ;  /* 0x0000000d1200720c */ /* 0x000fda0003fa6070 */
[----:B------:R-:W-:Y:S05]  /*7c50*/  @!P5 BRA `(.L_x_2870) ;  /* 0xffffffbc00b0d947 */ /* 0x000fea000383ffff */
.L_x_2864:
[----:B------:R-:W-:Y:S05]  /*7c60*/  BSYNC.RECONVERGENT B1 ;  /* 0x0000000000017941 */ /* 0x000fea0003800200 */
.L_x_2863:
[----:B------:R0:W-:Y:S01]  /*7c70*/  STL [R1], R9 ;  /* 0x0000000901007387 */ /* 0x0001e20000100800 */
[----:B------:R-:W-:Y:S01]  /*7c80*/  ISETP.GE.U32.AND P0, PT, R0, R13, PT ;  /* 0x0000000d0000720c */ /* 0x000fe20003f06070 */
[----:B------:R-:W-:Y:S01]  /*7c90*/  BSSY.RECONVERGENT B1, `(.L_x_2871) ;  /* 0x0000482000017945 */ /* 0x000fe20003800200 */
[----:B------:R-:W-:Y:S01]  /*7ca0*/  IMAD.MOV.U32 R18, RZ, RZ, R10 ;  /* 0x000000ffff127224 */ /* 0x000fe200078e000a */
[----:B------:R0:W-:Y:S01]  /*7cb0*/  STL [R1+0x4], R16 ;  /* 0x0000041001007387 */ /* 0x0001e20000100800 */
[----:B------:R-:W-:-:S09]  /*7cc0*/  IMAD.MOV.U32 R19, RZ, RZ, R11 ;  /* 0x000000ffff137224 */ /* 0x000fd200078e000b */
[----:B0-----:R-:W-:Y:S05]  /*7cd0*/  @P0 BRA `(.L_x_2872) ;  /* 0x0000004400f40947 */ /* 0x001fea0003800000 */
[----:B------:R-:W0:Y:S01]  /*7ce0*/  LDC R7, c[0x0][0x3d8] ;  /* 0x0000f600ff077b82 */ /* 0x000e220000000800 */
[----:B------:R-:W-:Y:S02]  /*7cf0*/  CS2R R8, SRZ ;  /* 0x0000000000087805 */ /* 0x000fe4000001ff00 */
[C---:B0-----:R-:W-:Y:S02]  /*7d00*/  ISETP.NE.AND P0, PT, R7.reuse, RZ, PT ;  /* 0x000000ff0700720c */ /* 0x041fe40003f05270 */
[----:B------:R-:W-:-:S04]  /*7d10*/  IADD3 R10, PT, PT, R7, -0x1, RZ ;  /* 0xffffffff070a7810 */ /* 0x000fc80007ffe0ff */
[----:B------:R-:W-:-:S05]  /*7d20*/  VIMNMX.U32 R7, PT, PT, R10, 0x18, PT ;  /* 0x000000180a077848 */ /* 0x000fca0003fe0000 */
[----:B------:R-:W-:Y:S02]  /*7d30*/  VIADD R7, R7, 0x1 ;  /* 0x0000000107077836 */ /* 0x000fe40000000000 */
[----:B------:R-:W-:Y:S05]  /*7d40*/  @!P0 BRA `(.L_x_2873) ;  /* 0x0000001000508947 */ /* 0x000fea0003800000 */
[----:B------:R-:W0:Y:S01]  /*7d50*/  LDCU.64 UR4, c[0x0][0x3e0] ;  /* 0x00007c00ff0477ac */ /* 0x000e220008000a00 */
[----:B------:R-:W-:Y:S01]  /*7d60*/  MOV R9, R0 ;  /* 0x0000000000097202 */ /* 0x000fe20000000f00 */
        /* <DEDUP_REMOVED lines=272> */
.L_x_2874:
[----:B------:R-:W-:Y:S01]  /*8e70*/  SHF.R.U32.HI R8, RZ, 0x2, R8 ;  /* 0x00000002ff087819 */ /* 0x000fe20000011608 */
[----:B------:R-:W-:-:S07]  /*8e80*/  IMAD.MOV.U32 R9, RZ, RZ, RZ ;  /* 0x000000ffff097224 */ /* 0x000fce00078e00ff */
.L_x_2873:
[----:B------:R-:W0:Y:S02]  /*8e90*/  LDCU.64 UR4, c[0x0][0x768] ;  /* 0x0000ed00ff0477ac */ /* 0x000e240008000a00 */
[----:B0-----:R-:W-:-:S04]  /*8ea0*/  IADD3 R21, P1, PT, R21, UR4, RZ ;  /* 0x0000000415157c10 */ /* 0x001fc8000ff3e0ff */
[----:B------:R-:W-:Y:S02]  /*8eb0*/  IADD3.X R14, PT, PT, RZ, UR5, RZ, P1, !PT ;  /* 0x00000005ff0e7c10 */ /* 0x000fe40008ffe4ff */
[----:B------:R-:W-:-:S03]  /*8ec0*/  LEA R10, P1, R8, R21, 0x2 ;  /* 0x00000015080a7211 */ /* 0x000fc600078210ff */
[----:B------:R0:W-:Y:S01]  /*8ed0*/  STL [R1+0x8], R14 ;  /* 0x0000080e01007387 */ /* 0x0001e20000100800 */
[----:B------:R-:W-:-:S05]  /*8ee0*/  LEA.HI.X R11, R8, R14, R9, 0x2, P1 ;  /* 0x0000000e080b7211 */ /* 0x000fca00008f1409 */
[----:B------:R1:W5:Y:S02]  /*8ef0*/  LDG.E R18, desc[UR36][R10.64] ;  /* 0x000000240a127981 */ /* 0x000364000c1e1900 */
[----:B-1----:R-:W-:-:S05]  /*8f00*/  IMAD.IADD R11, R0, 0x1, R12 ;  /* 0x00000001000b7824 */ /* 0x002fca00078e020c */
[----:B------:R-:W-:-:S13]  /*8f10*/  ISETP.GE.U32.AND P1, PT, R11, R13, PT ;  /* 0x0000000d0b00720c */ /* 0x000fda0003f26070 */
[----:B0-----:R-:W-:Y:S05]  /*8f20*/  @P1 BRA `(.L_x_2872) ;  /* 0x0000003400601947 */ /* 0x001fea0003800000 */
        /* <DEDUP_REMOVED lines=277> */
.L_x_2876:
[----:B------:R-:W-:Y:S01]  /*a080*/  SHF.R.U32.HI R8, RZ, 0x2, R8 ;  /* 0x00000002ff087819 */ /* 0x000fe20000011608 */
[----:B------:R-:W-:-:S07]  /*a090*/  IMAD.MOV.U32 R9, RZ, RZ, RZ ;  /* 0x000000ffff097224 */ /* 0x000fce00078e00ff */
.L_x_2875:
[----:B------:R-:W2:Y:S01]  /*a0a0*/  LDL R16, [R1+0x8] ;  /* 0x0000080001107983 */ /* 0x000ea20000100800 */
[----:B------:R-:W-:-:S04]  /*a0b0*/  LEA R14, P1, R8, R21, 0x2 ;  /* 0x00000015080e7211 */ /* 0x000fc800078210ff */
[----:B--2---:R-:W-:-:S05]  /*a0c0*/  LEA.HI.X R15, R8, R16, R9, 0x2, P1 ;  /* 0x00000010080f7211 */ /* 0x004fca00008f1409 */
[----:B------:R-:W2:Y:S01]  /*a0d0*/  LDG.E R8, desc[UR36][R14.64] ;  /* 0x000000240e087981 */ /* 0x000ea2000c1e1900 */
[----:B------:R-:W-:-:S04]  /*a0e0*/  IADD3 R11, PT, PT, R11, R12, RZ ;  /* 0x0000000c0b0b7210 */ /* 0x000fc80007ffe0ff */
[----:B------:R-:W-:Y:S01]  /*a0f0*/  ISETP.GE.U32.AND P1, PT, R11, R13, PT ;  /* 0x0000000d0b00720c */ /* 0x000fe20003f26070 */
[----:B--2---:R0:W-:-:S12]  /*a100*/  STL [R1], R8 ;  /* 0x0000000801007387 */ /* 0x0041d80000100800 */
[----:B------:R-:W-:Y:S05]  /*a110*/  @P1 BRA `(.L_x_2872) ;  /* 0x0000002000e41947 */ /* 0x000fea0003800000 */
[----:B0-----:R-:W-:Y:S01]  /*a120*/  CS2R R8, SRZ ;  /* 0x0000000000087805 */ /* 0x001fe2000001ff00 */
        /* <DEDUP_REMOVED lines=276> */
.L_x_2878:
[----:B------:R-:W-:Y:S01]  /*b270*/  SHF.R.U32.HI R8, RZ, 0x2, R8 ;  /* 0x00000002ff087819 */ /* 0x000fe20000011608 */
[----:B------:R-:W-:-:S07]  /*b280*/  IMAD.MOV.U32 R9, RZ, RZ, RZ ;  /* 0x000000ffff097224 */ /* 0x000fce00078e00ff */
.L_x_2877:
[----:B------:R-:W2:Y:S01]  /*b290*/  LDL R16, [R1+0x8] ;  /* 0x0000080001107983 */ /* 0x000ea20000100800 */
[----:B------:R-:W-:Y:S01]  /*b2a0*/  LEA R14, P1, R8, R21, 0x2 ;  /* 0x00000015080e7211 */ /* 0x000fe200078210ff */
[----:B------:R-:W-:-:S03]  /*b2b0*/  IMAD.IADD R11, R11, 0x1, R12 ;  /* 0x000000010b0b7824 */ /* 0x000fc600078e020c */
[----:B--2---:R-:W-:-:S05]  /*b2c0*/  LEA.HI.X R15, R8, R16, R9, 0x2, P1 ;  /* 0x00000010080f7211 */ /* 0x004fca00008f1409 */
[----:B------:R1:W5:Y:S01]  /*b2d0*/  LDG.E R19, desc[UR36][R14.64] ;  /* 0x000000240e137981 */ /* 0x000362000c1e1900 */
        /* <DEDUP_REMOVED lines=279> */
.L_x_2880:
[----:B------:R-:W-:Y:S02]  /*c450*/  SHF.R.U32.HI R8, RZ, 0x2, R8 ;  /* 0x00000002ff087819 */ /* 0x000fe40000011608 */
[----:B------:R-:W-:-:S07]  /*c460*/  MOV R9, RZ ;  /* 0x000000ff00097202 */ /* 0x000fce0000000f00 */
.L_x_2879:
[----:B------:R-:W-:-:S04]  /*c470*/  LEA R10, P0, R8, R21, 0x2 ;  /* 0x00000015080a7211 */ /* 0x000fc800078010ff */
[----:B------:R-:W-:-:S05]  /*c480*/  LEA.HI.X R11, R8, R16, R9, 0x2, P0 ;  /* 0x00000010080b7211 */ /* 0x000fca00000f1409 */
[----:B------:R-:W2:Y:S04]  /*c490*/  LDG.E R7, desc[UR36][R10.64] ;  /* 0x000000240a077981 */ /* 0x000ea8000c1e1900 */
[----:B--2---:R1:W-:Y:S02]  /*c4a0*/  STL [R1+0x4], R7 ;  /* 0x0000040701007387 */ /* 0x0043e40000100800 */
.L_x_2872:
[----:B------:R-:W-:Y:S05]  /*c4b0*/  BSYNC.RECONVERGENT B1 ;  /* 0x0000000000017941 */ /* 0x000fea0003800200 */
.L_x_2871:
[----:B------:R-:W-:Y:S01]  /*c4c0*/  ISETP.GE.U32.AND P0, PT, R0, R13, PT ;  /* 0x0000000d0000720c */ /* 0x000fe20003f06070 */
[----:B------:R-:W-:-:S12]  /*c4d0*/  BSSY.RECONVERGENT B1, `(.L_x_2881) ;  /* 0x0000039000017945 */ /* 0x000fd80003800200 */
[----:B------:R-:W-:Y:S05]  /*c4e0*/  @P0 BRA `(.L_x_2882) ;  /* 0x0000000000dc0947 */ /* 0x000fea0003800000 */
[----:B-----5:R-:W-:Y:S01]  /*c4f0*/  ISETP.NE.AND P2, PT, R2, R18, PT ;  /* 0x000000120200720c */ /* 0x020fe20003f45270 */
[----:B------:R-:W-:Y:S01]  /*c500*/  IMAD.IADD R9, R0, 0x1, R12 ;  /* 0x0000000100097824 */ /* 0x000fe200078e020c */
[----:B------:R-:W-:Y:S02]  /*c510*/  ISETP.GE.U32.AND P0, PT, R6, R0, PT ;  /* 0x000000000600720c */ /* 0x000fe40003f06070 */
[----:B------:R-:W-:Y:S02]  /*c520*/  ISETP.GE.AND P1, PT, R2, R18, PT ;  /* 0x000000120200720c */ /* 0x000fe40003f26270 */
[----:B------:R-:W-:Y:S02]  /*c530*/  ISETP.GE.AND.EX P0, PT, R24, RZ, PT, P0 ;  /* 0x000000ff1800720c */ /* 0x000fe40003f06300 */
[----:B-1----:R-:W-:Y:S02]  /*c540*/  SEL R7, RZ, 0xffffffff, !P1 ;  /* 0xffffffffff077807 */ /* 0x002fe40004800000 */
        /* <DEDUP_REMOVED lines=8> */
[----:B0-----:R-:W2:Y:S01]  /*c5d0*/  LDL.LU R8, [R1] ;  /* 0x0000000001087983 */ /* 0x001ea20000300800 */
[----:B------:R-:W-:Y:S01]  /*c5e0*/  ISETP.GE.U32.AND P0, PT, R20, R9, PT ;  /* 0x000000091400720c */ /* 0x000fe20003f06070 */
[----:B------:R-:W-:-:S03]  /*c5f0*/  IMAD.IADD R7, R9, 0x1, R12 ;  /* 0x0000000109077824 */ /* 0x000fc600078e020c */
[----:B------:R-:W-:Y:S02]  /*c600*/  ISETP.GE.AND.EX P0, PT, R25, RZ, PT, P0 ;  /* 0x000000ff1900720c */ /* 0x000fe40003f06300 */
[CC--:B--2---:R-:W-:Y:S02]  /*c610*/  ISETP.NE.AND P2, PT, R3.reuse, R8.reuse, PT ;  /* 0x000000080300720c */ /* 0x0c4fe40003f45270 */
[----:B------:R-:W-:-:S04]  /*c620*/  ISETP.GE.AND P1, PT, R3, R8, PT ;  /* 0x000000080300720c */ /* 0x000fc80003f26270 */
        /* <DEDUP_REMOVED lines=24> */
[----:B------:R-:W-:-:S04]  /*c7b0*/  ISETP.GE.U32.AND P0, PT, R23, R12, PT ;  /* 0x0000000c1700720c */ /* 0x000fc80003f06070 */
[----:B------:R-:W-:Y:S02]  /*c7c0*/  ISETP.GE.AND.EX P0, PT, R27, RZ, PT, P0 ;  /* 0x000000ff1b00720c */ /* 0x000fe40003f06300 */
[CC--:B--2---:R-:W-:Y:S02]  /*c7d0*/  ISETP.NE.AND P2, PT, R5.reuse, R8.reuse, PT ;  /* 0x000000080500720c */ /* 0x0c4fe40003f45270 */
        /* <DEDUP_REMOVED lines=8> */
.L_x_2882:
[----:B------:R-:W-:Y:S05]  /*c860*/  BSYNC.RECONVERGENT B1 ;  /* 0x0000000000017941 */ /* 0x000fea0003800200 */
.L_x_2881:
[-C--:B------:R-:W-:Y:S02]  /*c870*/  ISETP.NE.AND P2, PT, R2, R3.reuse, PT ;  /* 0x000000030200720c */ /* 0x080fe40003f45270 */
        /* <DEDUP_REMOVED lines=8> */
[----:B-1----:R-:W-:Y:S02]  /*c900*/  SEL R7, R20, R6, !P0 ;  /* 0x0000000614077207 */ /* 0x002fe40004000000 */
        /* <DEDUP_REMOVED lines=10> */
[----:B0-----:R-:W-:Y:S02]  /*c9b0*/  SEL R8, R22, R7, !P0 ;  /* 0x0000000716087207 */ /* 0x001fe40004000000 */
        /* <DEDUP_REMOVED lines=11> */
[----:B------:R-:W-:-:S07]  /*ca70*/  SEL R9, R27, R26, !P0 ;  /* 0x0000001a1b097207 */ /* 0x000fce0004000000 */
.L_x_2834:
[----:B------:R-:W-:Y:S05]  /*ca80*/  BSYNC.RECONVERGENT B0 ;  /* 0x0000000000007941 */ /* 0x000fea0003800200 */
.L_x_2833:
        /* <DEDUP_REMOVED lines=15> */
[----:B------:R0:W-:Y:S01]  /*cb80*/  STS [R7], R14 ;  /* 0x0000000e07007388 */ /* 0x0001e20000000800 */
[----:B------:R-:W-:Y:S05]  /*cb90*/  BRA.U !UP0, `(.L_x_2883) ;  /* 0x0000000108747547 */ /* 0x000fea000b800000 */
[----:B------:R-:W-:-:S05]  /*cba0*/  UMOV UR5, UR6 ;  /* 0x0000000600057c82 */ /* 0x000fca0008000000 */
.L_x_2886:
        /* <DEDUP_REMOVED lines=9> */
[----:B------:R-:W1:Y:S04]  /*cc40*/  LDS R11, [R4] ;  /* 0x00000000040b7984 */ /* 0x000e680000000800 */
[----:B------:R-:W2:Y:S01]  /*cc50*/  LDS.64 R2, [R4+0x8] ;  /* 0x0000080004027984 */ /* 0x000ea20000000a00 */
[CC--:B-1----:R-:W-:Y:S02]  /*cc60*/  ISETP.NE.AND P2, PT, R14.reuse, R11.reuse, PT ;  /* 0x0000000b0e00720c */ /* 0x0c2fe40003f45270 */
[----:B------:R-:W-:Y:S02]  /*cc70*/  ISETP.GE.AND P1, PT, R14, R11, PT ;  /* 0x0000000b0e00720c */ /* 0x000fe40003f26270 */
[----:B--2---:R-:W-:Y:S02]  /*cc80*/  ISETP.GE.U32.AND P0, PT, R8, R2, PT ;  /* 0x000000020800720c */ /* 0x004fe40003f06070 */
[----:B------:R-:W-:-:S02]  /*cc90*/  SEL R6, RZ, 0xffffffff, !P1 ;  /* 0xffffffffff067807 */ /* 0x000fc40004800000 */
[----:B------:R-:W-:-:S05]  /*cca0*/  ISETP.GE.AND.EX P0, PT, R9, R3, PT, P0 ;  /* 0x000000030900720c */ /* 0x000fca0003f06300 */
[----:B------:R-:W-:-:S04]  /*ccb0*/  @!P2 SEL R6, RZ, 0xffffffff, !P0 ;  /* 0xffffffffff06a807 */ /* 0x000fc80004000000 */
[----:B------:R-:W-:-:S04]  /*ccc0*/  LOP3.LUT R6, R6, 0x1, RZ, 0xc0, !PT ;  /* 0x0000000106067812 */ /* 0x000fc800078ec0ff */
[----:B------:R-:W-:-:S04]  /*ccd0*/  ISETP.NE.U32.AND P0, PT, R6, 0x1, PT ;  /* 0x000000010600780c */ /* 0x000fc80003f05070 */
[----:B0-----:R-:W-:Y:S02]  /*cce0*/  SEL R14, R11, R14, !P0 ;  /* 0x0000000e0b0e7207 */ /* 0x001fe40004000000 */
[----:B------:R-:W-:Y:S02]  /*ccf0*/  SEL R8, R2, R8, !P0 ;  /* 0x0000000802087207 */ /* 0x000fe40004000000 */
[----:B------:R-:W-:Y:S01]  /*cd00*/  SEL R9, R3, R9, !P0 ;  /* 0x0000000903097207 */ /* 0x000fe20004000000 */
[----:B------:R1:W-:Y:S04]  /*cd10*/  STS [R7], R14 ;  /* 0x0000000e07007388 */ /* 0x0003e80000000800 */
[----:B------:R1:W-:Y:S02]  /*cd20*/  STS.64 [R7+0x8], R8 ;  /* 0x0000080807007388 */ /* 0x0003e40000000a00 */
.L_x_2885:
[----:B------:R-:W-:Y:S05]  /*cd30*/  BSYNC.RECONVERGENT B0 ;  /* 0x0000000000007941 */ /* 0x000fea0003800200 */
.L_x_2884:
[----:B------:R-:W-:-:S03]  /*cd40*/  UISETP.GT.U32.AND UP0, UPT, UR5, 0x3, UPT ;  /* 0x000000030500788c */ /* 0x000fc6000bf04070 */
[----:B------:R-:W-:-:S06]  /*cd50*/  UMOV UR5, UR7 ;  /* 0x0000000700057c82 */ /* 0x000fcc0008000000 */
[----:B------:R-:W-:Y:S05]  /*cd60*/  BRA.U UP0, `(.L_x_2886) ;  /* 0xfffffffd00907547 */ /* 0x000fea000b83ffff */
.L_x_2883:
        /* <DEDUP_REMOVED lines=16> */
[----:B------:R3:W-:Y:S01]  /*ce70*/  STS [R7], R14 ;  /* 0x0000000e07007388 */ /* 0x0007e20000000800 */
[----:B------:R-:W-:Y:S05]  /*ce80*/  BRA.U !UP0, `(.L_x_2888) ;  /* 0x0000000108707547 */ /* 0x000fea000b800000 */
[----:B------:R-:W-:-:S07]  /*ce90*/  IMAD.U32 R2, RZ, RZ, UR5 ;  /* 0x00000005ff027e24 */ /* 0x000fce000f8e00ff */
.L_x_2891:
[----:B------:R-:W-:Y:S01]  /*cea0*/  SHF.R.U32.HI R10, RZ, 0x1, R2 ;  /* 0x00000001ff0a7819 */ /* 0x000fe20000011602 */
[----:B------:R-:W-:Y:S01]  /*ceb0*/  BAR.SYNC.DEFER_BLOCKING 0x0 ;  /* 0x0000000000007b1d */ /* 0x000fe20000010000 */
[----:B------:R-:W-:Y:S02]  /*cec0*/  ISETP.GT.U32.AND P3, PT, R2, 0x7f, PT ;  /* 0x0000007f0200780c */ /* 0x000fe40003f64070 */
[----:B------:R-:W-:-:S03]  /*ced0*/  IADD3 R3, PT, PT, R10, R5, RZ ;  /* 0x000000050a037210 */ /* 0x000fc60007ffe0ff */
[----:B------:R-:W-:Y:S01]  /*cee0*/  BSSY.RECONVERGENT B0, `(.L_x_2889) ;  /* 0x0000014000007945 */ /* 0x000fe20003800200 */
[----:B------:R-:W-:-:S04]  /*cef0*/  ISETP.GE.U32.AND P0, PT, R3, UR5, PT ;  /* 0x0000000503007c0c */ /* 0x000fc8000bf06070 */
[----:B------:R-:W-:-:S13]  /*cf00*/  ISETP.GE.U32.OR P0, PT, R5, R10, P0 ;  /* 0x0000000a0500720c */ /* 0x000fda0000706470 */
[----:B0-----:R-:W-:Y:S05]  /*cf10*/  @P0 BRA `(.L_x_2890) ;  /* 0x0000000000400947 */ /* 0x001fea0003800000 */
[----:B------:R-:W-:-:S05]  /*cf20*/  IMAD R4, R10, 0x10, R7 ;  /* 0x000000100a047824 */ /* 0x000fca00078e0207 */
[----:B------:R-:W0:Y:S04]  /*cf30*/  LDS R11, [R4] ;  /* 0x00000000040b7984 */ /* 0x000e280000000800 */
[----:B------:R-:W1:Y:S01]  /*cf40*/  LDS.64 R2, [R4+0x8] ;  /* 0x0000080004027984 */ /* 0x000e620000000a00 */
[CC--:B0-----:R-:W-:Y:S02]  /*cf50*/  ISETP.NE.AND P2, PT, R14.reuse, R11.reuse, PT ;  /* 0x0000000b0e00720c */ /* 0x0c1fe40003f45270 */
[----:B------:R-:W-:Y:S02]  /*cf60*/  ISETP.GE.AND P1, PT, R14, R11, PT ;  /* 0x0000000b0e00720c */ /* 0x000fe40003f26270 */
[----:B-1----:R-:W-:Y:S02]  /*cf70*/  ISETP.GE.U32.AND P0, PT, R8, R2, PT ;  /* 0x000000020800720c */ /* 0x002fe40003f06070 */
[----:B------:R-:W-:-:S02]  /*cf80*/  SEL R6, RZ, 0xffffffff, !P1 ;  /* 0xffffffffff067807 */ /* 0x000fc40004800000 */
[----:B------:R-:W-:-:S05]  /*cf90*/  ISETP.GE.AND.EX P0, PT, R9, R3, PT, P0 ;  /* 0x000000030900720c */ /* 0x000fca0003f06300 */
[----:B------:R-:W-:-:S04]  /*cfa0*/  @!P2 SEL R6, RZ, 0xffffffff, !P0 ;  /* 0xffffffffff06a807 */ /* 0x000fc80004000000 */
[----:B------:R-:W-:-:S04]  /*cfb0*/  LOP3.LUT R6, R6, 0x1, RZ, 0xc0, !PT ;  /* 0x0000000106067812 */ /* 0x000fc800078ec0ff */
[----:B------:R-:W-:-:S04]  /*cfc0*/  ISETP.NE.U32.AND P0, PT, R6, 0x1, PT ;  /* 0x000000010600780c */ /* 0x000fc80003f05070 */
[----:B---3--:R-:W-:Y:S02]  /*cfd0*/  SEL R14, R11, R14, !P0 ;  /* 0x0000000e0b0e7207 */ /* 0x008fe40004000000 */
[----:B------:R-:W-:Y:S02]  /*cfe0*/  SEL R8, R2, R8, !P0 ;  /* 0x0000000802087207 */ /* 0x000fe40004000000 */
[----:B------:R-:W-:Y:S01]  /*cff0*/  SEL R9, R3, R9, !P0 ;  /* 0x0000000903097207 */ /* 0x000fe20004000000 */
[----:B------:R0:W-:Y:S04]  /*d000*/  STS [R7], R14 ;  /* 0x0000000e07007388 */ /* 0x0001e80000000800 */
[----:B------:R0:W-:Y:S02]  /*d010*/  STS.64 [R7+0x8], R8 ;  /* 0x0000080807007388 */ /* 0x0001e40000000a00 */
.L_x_2890:
[----:B------:R-:W-:Y:S05]  /*d020*/  BSYNC.RECONVERGENT B0 ;  /* 0x0000000000007941 */ /* 0x000fea0003800200 */
.L_x_2889:
[----:B------:R-:W-:Y:S01]  /*d030*/  IMAD.MOV.U32 R2, RZ, RZ, R10 ;  /* 0x000000ffff027224 */ /* 0x000fe200078e000a */
[----:B------:R-:W-:Y:S06]  /*d040*/  @P3 BRA `(.L_x_2891) ;  /* 0xfffffffc00943947 */ /* 0x000fec000383ffff */
.L_x_2888:
[----:B------:R-:W-:Y:S01]  /*d050*/  BAR.SYNC.DEFER_BLOCKING 0x0 ;  /* 0x0000000000007b1d */ /* 0x000fe20000010000 */
[----:B------:R-:W-:-:S09]  /*d060*/  UISETP.GE.U32.AND UP0, UPT, UR4, 0x2, UPT ;  /* 0x000000020400788c */ /* 0x000fd2000bf06070 */
[----:B------:R-:W-:Y:S05]  /*d070*/  BRA.U !UP0, `(.L_x_2887) ;  /* 0x0000000108487547 */ /* 0x000fea000b800000 */
[----:B------:R-:W-:-:S07]  /*d080*/  HFMA2 R3, -RZ, RZ, 0, 5.9604644775390625e-08 ;  /* 0x00000001ff037431 */ /* 0x000fce00000001ff */
.L_x_2892:
[----:B01-3--:R-:W0:Y:S04]  /*d090*/  SHFL.DOWN PT, R7, R14, R3, 0x1f ;  /* 0x08001f030e077589 */ /* 0x00be2800000e0000 */
[----:B------:R-:W1:Y:S04]  /*d0a0*/  SHFL.DOWN PT, R11, R8, R3, 0x1f ;  /* 0x08001f03080b7589 */ /* 0x000e6800000e0000 */
[----:B------:R3:W4:Y:S02]  /*d0b0*/  SHFL.DOWN PT, R2, R9, R3, 0x1f ;  /* 0x08001f0309027589 */ /* 0x00072400000e0000 */
[----:B---3--:R-:W-:Y:S01]  /*d0c0*/  IMAD.SHL.U32 R3, R3, 0x2, RZ ;  /* 0x0000000203037824 */ /* 0x008fe200078e00ff */
[----:B0-----:R-:W-:-:S02]  /*d0d0*/  ISETP.NE.AND P2, PT, R14, R7, PT ;  /* 0x000000070e00720c */ /* 0x001fc40003f45270 */
[----:B------:R-:W-:Y:S02]  /*d0e0*/  ISETP.GE.AND P1, PT, R14, R7, PT ;  /* 0x000000070e00720c */ /* 0x000fe40003f26270 */
[----:B-1----:R-:W-:-:S04]  /*d0f0*/  ISETP.GE.U32.AND P0, PT, R8, R11, PT ;  /* 0x0000000b0800720c */ /* 0x002fc80003f06070 */
[----:B----4-:R-:W-:-:S04]  /*d100*/  ISETP.GE.AND.EX P0, PT, R9, R2, PT, P0 ;  /* 0x000000020900720c */ /* 0x010fc80003f06300 */
[----:B------:R-:W-:Y:S02]  /*d110*/  SEL R4, RZ, 0xffffffff, !P0 ;  /* 0xffffffffff047807 */ /* 0x000fe40004000000 */
        /* <DEDUP_REMOVED lines=8> */
.L_x_2887:
[----:B------:R-:W4:Y:S01]  /*d1a0*/  LDCU UR4, c[0x0][0x56c] ;  /* 0x0000ad80ff0477ac */ /* 0x000f220008000800 */
[----:B-----5:R-:W-:Y:S01]  /*d1b0*/  IMAD.MOV.U32 R18, RZ, RZ, RZ ;  /* 0x000000ffff127224 */ /* 0x020fe200078e00ff */
[----:B----4-:R-:W-:-:S09]  /*d1c0*/  UISETP.NE.AND UP0, UPT, UR4, URZ, UPT ;  /* 0x000000ff0400728c */ /* 0x010fd2000bf05270 */
[----:B------:R-:W-:Y:S05]  /*d1d0*/  BRA.U !UP0, `(.L_x_2893) ;  /* 0x0000001108587547 */ /* 0x000fea000b800000 */
[----:B------:R-:W4:Y:S01]  /*d1e0*/  LDCU.64 UR8, c[0x0][0x570] ;  /* 0x0000ae00ff0877ac */ /* 0x000f220008000a00 */
[----:B------:R-:W-:Y:S01]  /*d1f0*/  MOV R2, RZ ;  /* 0x000000ff00027202 */ /* 0x000fe20000000f00 */
[----:B------:R-:W-:Y:S01]  /*d200*/  IMAD.MOV.U32 R3, RZ, RZ, R29 ;  /* 0x000000ffff037224 */ /* 0x000fe200078e001d */
[----:B------:R-:W5:Y:S01]  /*d210*/  LDCU UR6, c[0x0][0x578] ;  /* 0x0000af00ff0677ac */ /* 0x000f620008000800 */
[----:B------:R-:W2:Y:S01]  /*d220*/  LDCU UR5, c[0x0][0x69c] ;  /* 0x0000d380ff0577ac */ /* 0x000ea20008000800 */
[----:B------:R-:W-:-:S04]  /*d230*/  UIADD3 UR4, UPT, UPT, UR4, -0x1, URZ ;  /* 0xffffffff04047890 */ /* 0x000fc8000fffe0ff */
[----:B------:R-:W-:Y:S01]  /*d240*/  UISETP.NE.AND UP0, UPT, UR4, URZ, UPT ;  /* 0x000000ff0400728c */ /* 0x000fe2000bf05270 */
[----:B----4-:R-:W-:-:S05]  /*d250*/  IMAD.HI.U32 R2, R29, UR9, R2 ;  /* 0x000000091d027c27 */ /* 0x010fca000f8e0002 */
[----:B-----5:R-:W-:-:S05]  /*d260*/  SHF.R.U32.HI R3, RZ, UR6, R2 ;  /* 0x00000006ff037c19 */ /* 0x020fca0008011602 */
[----:B01-3--:R-:W-:-:S04]  /*d270*/  IMAD.MOV R7, RZ, RZ, -R3 ;  /* 0x000000ffff077224 */ /* 0x00bfc800078e0a03 */
[----:B------:R-:W-:-:S04]  /*d280*/  IMAD R7, R7, UR8, R29 ;  /* 0x0000000807077c24 */ /* 0x000fc8000f8e021d */
[----:B--2---:R-:W-:Y:S01]  /*d290*/  IMAD R18, R7, UR5, RZ ;  /* 0x0000000507127c24 */ /* 0x004fe2000f8e02ff */
[----:B------:R-:W-:Y:S06]  /*d2a0*/  BRA.U !UP0, `(.L_x_2893) ;  /* 0x0000001108247547 */ /* 0x000fec000b800000 */
[----:B------:R-:W0:Y:S01]  /*d2b0*/  LDCU.64 UR6, c[0x0][0x580] ;  /* 0x0000b000ff0677ac */ /* 0x000e220008000a00 */
[----:B------:R-:W-:Y:S01]  /*d2c0*/  HFMA2 R2, -RZ, RZ, 0, 0 ;  /* 0x00000000ff027431 */ /* 0x000fe200000001ff */
        /* <DEDUP_REMOVED lines=263> */
.L_x_2893:
[----:B------:R-:W4:Y:S01]  /*e340*/  LDCU.64 UR4, c[0x0][0x780] ;  /* 0x0000f000ff0477ac */ /* 0x000f220008000a00 */
[----:B------:R-:W-:Y:S01]  /*e350*/  CS2R R2, SRZ ;  /* 0x0000000000027805 */ /* 0x000fe2000001ff00 */
[----:B------:R-:W-:Y:S02]  /*e360*/  UPLOP3.LUT UP0, UPT, UPT, UPT, UPT, 0x80, 0x8 ;  /* 0x000000000008789c */ /* 0x000fe40003f0f070 */
[----:B----4-:R-:W-:-:S04]  /*e370*/  UISETP.NE.U32.AND UP1, UPT, UR4, URZ, UPT ;  /* 0x000000ff0400728c */ /* 0x010fc8000bf25070 */
[----:B------:R-:W-:-:S09]  /*e380*/  UISETP.NE.AND.EX UP1, UPT, UR5, URZ, UPT, UP1 ;  /* 0x000000ff0500728c */ /* 0x000fd2000bf25310 */
[----:B------:R-:W-:Y:S05]  /*e390*/  BRA.U !UP1, `(.L_x_2894) ;  /* 0x0000000509347547 */ /* 0x000fea000b800000 */
[----:B------:R-:W-:Y:S02]  /*e3a0*/  HFMA2 R10, -RZ, RZ, 0, 4.76837158203125e-07 ;  /* 0x00000008ff0a7431 */ /* 0x000fe400000001ff */
[----:B------:R-:W-:-:S07]  /*e3b0*/  IMAD.MOV.U32 R4, RZ, RZ, 0x10 ;  /* 0x00000010ff047424 */ /* 0x000fce00078e00ff */
.L_x_2895:
[----:B------:R-:W4:Y:S08]  /*e3c0*/  I2F.U32.RP R6, R4 ;  /* 0x0000000400067306 */ /* 0x000f300000209000 */
[----:B----4-:R-:W4:Y:S02]  /*e3d0*/  MUFU.RCP R6, R6 ;  /* 0x0000000600067308 */ /* 0x010f240000001000 */
[----:B----4-:R-:W-:Y:S01]  /*e3e0*/  VIADD R2, R6, 0xffffffe ;  /* 0x0ffffffe06027836 */ /* 0x010fe20000000000 */
[----:B------:R-:W-:-:S05]  /*e3f0*/  LOP3.LUT R6, RZ, R4, RZ, 0x33, !PT ;  /* 0x00000004ff067212 */ /* 0x000fca00078e33ff */
[----:B------:R4:W0:Y:S02]  /*e400*/  F2I.FTZ.U32.TRUNC.NTZ R3, R2 ;  /* 0x0000000200037305 */ /* 0x000824000021f000 */
[----:B----4-:R-:W-:Y:S01]  /*e410*/  IMAD.MOV.U32 R2, RZ, RZ, RZ ;  /* 0x000000ffff027224 */ /* 0x010fe200078e00ff */
[----:B01-3--:R-:W-:-:S05]  /*e420*/  IADD3 R7, PT, PT, RZ, -R3, RZ ;  /* 0x80000003ff077210 */ /* 0x00bfca0007ffe0ff */
[----:B------:R-:W-:-:S04]  /*e430*/  IMAD R7, R7, R4, RZ ;  /* 0x0000000407077224 */ /* 0x000fc800078e02ff */
[----:B------:R-:W-:-:S06]  /*e440*/  IMAD.HI.U32 R3, R3, R7, R2 ;  /* 0x0000000703037227 */ /* 0x000fcc00078e0002 */
[----:B------:R-:W-:-:S04]  /*e450*/  IMAD.HI.U32 R7, R3, R10, RZ ;  /* 0x0000000a03077227 */ /* 0x000fc800078e00ff */
[----:B------:R-:W-:-:S04]  /*e460*/  IMAD.MOV R7, RZ, RZ, -R7 ;  /* 0x000000ffff077224 */ /* 0x000fc800078e0a07 */
[----:B------:R-:W-:Y:S02]  /*e470*/  IMAD R7, R4, R7, R10 ;  /* 0x0000000704077224 */ /* 0x000fe400078e020a */
[----:B------:R-:W-:-:S03]  /*e480*/  IMAD.MOV.U32 R10, RZ, RZ, R4 ;  /* 0x000000ffff0a7224 */ /* 0x000fc600078e0004 */
[----:B------:R-:W-:-:S13]  /*e490*/  ISETP.GE.U32.AND P0, PT, R7, R4, PT ;  /* 0x000000040700720c */ /* 0x000fda0003f06070 */
[-C--:B------:R-:W-:Y:S02]  /*e4a0*/  @P0 IADD3 R7, PT, PT, R7, -R4.reuse, RZ ;  /* 0x8000000407070210 */ /* 0x080fe40007ffe0ff */
[----:B------:R-:W-:Y:S02]  /*e4b0*/  ISETP.NE.U32.AND P0, PT, R4, RZ, PT ;  /* 0x000000ff0400720c */ /* 0x000fe40003f05070 */
[----:B------:R-:W-:-:S13]  /*e4c0*/  ISETP.GE.U32.AND P1, PT, R7, R4, PT ;  /* 0x000000040700720c */ /* 0x000fda0003f26070 */
[----:B------:R-:W-:-:S05]  /*e4d0*/  @P1 IMAD.IADD R7, R7, 0x1, -R4 ;  /* 0x0000000107071824 */ /* 0x000fca00078e0a04 */
[----:B------:R-:W-:-:S04]  /*e4e0*/  SEL R4, R6, R7, !P0 ;  /* 0x0000000706047207 */ /* 0x000fc80004000000 */
[----:B------:R-:W-:-:S13]  /*e4f0*/  ISETP.NE.AND P1, PT, R4, RZ, PT ;  /* 0x000000ff0400720c */ /* 0x000fda0003f25270 */
[----:B------:R-:W-:Y:S05]  /*e500*/  @P1 BRA `(.L_x_2895) ;  /* 0xfffffffc00ac1947 */ /* 0x000fea000383ffff */
[C---:B------:R-:W-:Y:S01]  /*e510*/  IMAD.HI.U32 R7, R3.reuse, 0x10, RZ ;  /* 0x0000001003077827 */ /* 0x040fe200078e00ff */
[----:B------:R-:W-:Y:S03]  /*e520*/  BSSY.RECONVERGENT B0, `(.L_x_2896) ;  /* 0x000002e000007945 */ /* 0x000fe60003800200 */
[----:B------:R-:W-:Y:S01]  /*e530*/  IMAD.HI.U32 R11, R3, 0x8, RZ ;  /* 0x00000008030b7827 */ /* 0x000fe200078e00ff */
[----:B------:R-:W-:-:S03]  /*e540*/  IADD3 R2, PT, PT, -R7, RZ, RZ ;  /* 0x000000ff07027210 */ /* 0x000fc60007ffe1ff */
[----:B------:R-:W-:Y:S02]  /*e550*/  IMAD.MOV R3, RZ, RZ, -R11 ;  /* 0x000000ffff037224 */ /* 0x000fe400078e0a0b */
[C---:B------:R-:W-:Y:S02]  /*e560*/  IMAD R2, R10.reuse, R2, 0x10 ;  /* 0x000000100a027424 */ /* 0x040fe400078e0202 */
[----:B------:R-:W-:-:S03]  /*e570*/  IMAD R3, R10, R3, 0x8 ;  /* 0x000000080a037424 */ /* 0x000fc600078e0203 */
[-C--:B------:R-:W-:Y:S02]  /*e580*/  ISETP.GE.U32.AND P1, PT, R2, R10.reuse, PT ;  /* 0x0000000a0200720c */ /* 0x080fe40003f26070 */
[----:B------:R-:W-:-:S11]  /*e590*/  ISETP.GE.U32.AND P3, PT, R3, R10, PT ;  /* 0x0000000a0300720c */ /* 0x000fd60003f66070 */
[--C-:B------:R-:W-:Y:S01]  /*e5a0*/  @P1 IMAD.IADD R2, R2, 0x1, -R10.reuse ;  /* 0x0000000102021824 */ /* 0x100fe200078e0a0a */
[----:B------:R-:W-:Y:S01]  /*e5b0*/  @P1 IADD3 R7, PT, PT, R7, 0x1, RZ ;  /* 0x0000000107071810 */ /* 0x000fe20007ffe0ff */
[----:B------:R-:W-:Y:S01]  /*e5c0*/  @P3 IMAD.IADD R3, R3, 0x1, -R10 ;  /* 0x0000000103033824 */ /* 0x000fe200078e0a0a */
[----:B------:R-:W-:Y:S02]  /*e5d0*/  @P3 IADD3 R11, PT, PT, R11, 0x1, RZ ;  /* 0x000000010b0b3810 */ /* 0x000fe40007ffe0ff */
[-C--:B------:R-:W-:Y:S02]  /*e5e0*/  ISETP.GE.U32.AND P2, PT, R2, R10.reuse, PT ;  /* 0x0000000a0200720c */ /* 0x080fe40003f46070 */
[----:B------:R-:W-:-:S11]  /*e5f0*/  ISETP.GE.U32.AND P1, PT, R3, R10, PT ;  /* 0x0000000a0300720c */ /* 0x000fd60003f26070 */
[----:B------:R-:W-:Y:S02]  /*e600*/  @P2 VIADD R7, R7, 0x1 ;  /* 0x0000000107072836 */ /* 0x000fe40000000000 */
[----:B------:R-:W-:-:S03]  /*e610*/  @P1 VIADD R11, R11, 0x1 ;  /* 0x000000010b0b1836 */ /* 0x000fc60000000000 */
[C---:B------:R-:W-:Y:S02]  /*e620*/  SEL R3, R6.reuse, R7, !P0 ;  /* 0x0000000706037207 */ /* 0x040fe40004000000 */
[----:B------:R-:W-:-:S03]  /*e630*/  SEL R11, R6, R11, !P0 ;  /* 0x0000000b060b7207 */ /* 0x000fc60004000000 */
[----:B------:R-:W-:-:S05]  /*e640*/  IMAD.WIDE.U32 R2, R3, R18, RZ ;  /* 0x0000001203027225 */ /* 0x000fca00078e00ff */
        /* <DEDUP_REMOVED lines=16> */
[----:B------:R-:W-:Y:S01]  /*e750*/  @P0 IADD3 R2, PT, PT, -R11, R2, RZ ;  /* 0x000000020b020210 */ /* 0x000fe20007ffe1ff */
[----:B------:R-:W-:-:S03]  /*e760*/  @P0 VIADD R7, R7, 0x1 ;  /* 0x0000000107070836 */ /* 0x000fc60000000000 */
[----:B------:R-:W-:-:S13]  /*e770*/  ISETP.GE.U32.AND P1, PT, R2, R11, PT ;  /* 0x0000000b0200720c */ /* 0x000fda0003f26070 */
[----:B------:R-:W-:Y:S01]  /*e780*/  @P1 VIADD R7, R7, 0x1 ;  /* 0x0000000107071836 */ /* 0x000fe20000000000 */
[----:B------:R-:W-:-:S04]  /*e790*/  @!P2 LOP3.LUT R7, RZ, R11, RZ, 0x33, !PT ;  /* 0x0000000bff07a212 */ /* 0x000fc800078e33ff */
[----:B------:R-:W-:Y:S01]  /*e7a0*/  MOV R2, R7 ;  /* 0x0000000700027202 */ /* 0x000fe20000000f00 */
[----:B------:R-:W-:Y:S06]  /*e7b0*/  BRA `(.L_x_2898) ;  /* 0x0000000000107947 */ /* 0x000fec0003800000 */
.L_x_2897:
[----:B------:R-:W-:-:S07]  /*e7c0*/  MOV R4, 0xe7e0 ;  /* 0x0000e7e000047802 */ /* 0x000fce0000000f00 */
[----:B--2---:R-:W-:Y:S05]  /*e7d0*/  CALL.REL.NOINC `($__internal_12_$__cuda_sm20_div_u64) ;  /* 0x0000003000507944 */ /* 0x004fea0003c00000 */
[----:B------:R-:W-:Y:S01]  /*e7e0*/  IMAD.MOV.U32 R2, RZ, RZ, R6 ;  /* 0x000000ffff027224 */ /* 0x000fe200078e0006 */
[----:B------:R-:W-:-:S07]  /*e7f0*/  MOV R3, R7 ;  /* 0x0000000700037202 */ /* 0x000fce0000000f00 */
.L_x_2898:
[----:B------:R-:W-:Y:S05]  /*e800*/  BSYNC.RECONVERGENT B0 ;  /* 0x0000000000007941 */ /* 0x000fea0003800200 */
.L_x_2896:
[----:B------:R-:W0:Y:S02]  /*e810*/  LDCU.64 UR4, c[0x0][0x780] ;  /* 0x0000f000ff0477ac */ /* 0x000e240008000a00 */
[----:B0-----:R-:W-:Y:S02]  /*e820*/  UISETP.NE.U32.AND UP0, UPT, UR4, URZ, UPT ;  /* 0x000000ff0400728c */ /* 0x001fe4000bf05070 */
[----:B------:R-:W-:Y:S02]  /*e830*/  IADD3 R2, P0, PT, R2, UR4, RZ ;  /* 0x0000000402027c10 */ /* 0x000fe4000ff1e0ff */
[----:B------:R-:W-:Y:S02]  /*e840*/  UISETP.NE.AND.EX UP0, UPT, UR5, URZ, UPT, UP0 ;  /* 0x000000ff0500728c */ /* 0x000fe4000bf05300 */
[----:B------:R-:W-:Y:S02]  /*e850*/  IADD3.X R3, PT, PT, R3, UR5, RZ, P0, !PT ;  /* 0x0000000503037c10 */ /* 0x000fe400087fe4ff */
[----:B------:R-:W-:-:S11]  /*e860*/  UPLOP3.LUT UP0, UPT, UPT, UPT, UP0, 0x40, 0x4 ;  /* 0x000000000004789c */ /* 0x000fd60003f0e800 */
.L_x_2894:
[----:B------:R-:W4:Y:S02]  /*e870*/  LDCU UR4, c[0x0][0x3b8] ;  /* 0x00007700ff0477ac */ /* 0x000f240008000800 */
[----:B----4-:R-:W-:-:S09]  /*e880*/  UISETP.NE.AND UP1, UPT, UR4, URZ, UPT ;  /* 0x000000ff0400728c */ /* 0x010fd2000bf25270 */
[----:B------:R-:W-:Y:S05]  /*e890*/  BRA.U !UP1, `(.L_x_2899) ;  /* 0x00000029092c7547 */ /* 0x000fea000b800000 */
[----:B------:R-:W4:Y:S01]  /*e8a0*/  S2R R4, SR_CTAID.X ;  /* 0x0000000000047919 */ /* 0x000f220000002500 */
[----:B------:R-:W5:Y:S01]  /*e8b0*/  LDCU UR4, c[0x0][0x56c] ;  /* 0x0000ad80ff0477ac */ /* 0x000f620008000800 */
[----:B------:R-:W-:Y:S01]  /*e8c0*/  IMAD.MOV.U32 R18, RZ, RZ, RZ ;  /* 0x000000ffff127224 */ /* 0x000fe200078e00ff */
[----:B------:R-:W0:Y:S01]  /*e8d0*/  LDCU UR5, c[0x0][0x3bc] ;  /* 0x00007780ff0577ac */ /* 0x000e220008000800 */
[----:B------:R-:W2:Y:S01]  /*e8e0*/  LDCU UR6, c[0x0][0x3c0] ;  /* 0x00007800ff0677ac */ /* 0x000ea20008000800 */
[----:B------:R-:W4:Y:S01]  /*e8f0*/  LDCU UR7, c[0x0][0x3a8] ;  /* 0x00007500ff0777ac */ /* 0x000f220008000800 */
[----:B-----5:R-:W-:Y:S01]  /*e900*/  UISETP.NE.AND UP1, UPT, UR4, URZ, UPT ;  /* 0x000000ff0400728c */ /* 0x020fe2000bf25270 */
[----:B01-3--:R-:W-:-:S04]  /*e910*/  IMAD R7, R5, UR5, RZ ;  /* 0x0000000505077c24 */ /* 0x00bfc8000f8e02ff */
[----:B--2---:R-:W-:-:S04]  /*e920*/  IMAD R7, R0, UR6, R7 ;  /* 0x0000000600077c24 */ /* 0x004fc8000f8e0207 */
        /* <DEDUP_REMOVED lines=279> */
.L_x_2900:
        /* <DEDUP_REMOVED lines=25> */
.L_x_2902:
[----:B------:R-:W-:Y:S05]  /*fc30*/  BSYNC.RECONVERGENT B0 ;  /* 0x0000000000007941 */ /* 0x000fea0003800200 */
.L_x_2901:
        /* <DEDUP_REMOVED lines=35> */
.L_x_2904:
[----:B------:R-:W-:Y:S05]  /*fe70*/  BSYNC.RECONVERGENT B0 ;  /* 0x0000000000007941 */ /* 0x000fea0003800200 */
.L_x_2903:
[----:B------:R-:W-:Y:S01]  /*fe80*/  BAR.SYNC.DEFER_BLOCKING 0x0 ;  /* 0x0000000000007b1d */ /* 0x000fe20000010000 */
[----:B------:R-:W-:-:S09]  /*fe90*/  ULEA UR4, UR8, UR7, 0x18 ;  /* 0x0000000708047291 */ /* 0x000fd2000f8ec0ff */
        /* <DEDUP_REMOVED lines=17> */
[----:B-1----:R-:W-:Y:S01]  /*ffb0*/  IMAD.U32 R6, RZ, RZ, UR10 ;  /* 0x0000000aff067e24 */ /* 0x002fe2000f8e00ff */
[----:B------:R-:W-:Y:S01]  /*ffc0*/  MOV R9, UR11 ;  /* 0x0000000b00097c02 */ /* 0x000fe20008000f00 */
[----:B--2---:R-:W-:-:S06]  /*ffd0*/  IMAD.U32 R7, RZ, RZ, UR5 ;  /* 0x00000005ff077e24 */ /* 0x004fcc000f8e00ff */
[----:B------:R-:W-:Y:S05]  /*ffe0*/  BRA.U !UP1, `(.L_x_2906) ;  /* 0x00000001097c7547 */ /* 0x000fea000b800000 */
[----:B------:R-:W0:Y:S01]  /*fff0*/  LDCU UR4, c[0x0][0x360] ;  /* 0x00006c00ff0477ac */ /* 0x000e220008000800 */
[----:B------:R-:W1:Y:S01]  /*10000*/  LDCU UR6, c[0x0][0x3ac] ;  /* 0x00007580ff0677ac */ /* 0x000e620008000800 */
[----:B0-----:R-:W-:-:S05]  /*10010*/  IMAD R8, R0, UR4, R5 ;  /* 0x0000000400087c24 */ /* 0x001fca000f8e0205 */
[----:B-1----:R-:W-:-:S13]  /*10020*/  ISETP.GE.U32.AND P1, PT, R8, UR6, PT ;  /* 0x0000000608007c0c */ /* 0x002fda000bf26070 */
[----:B------:R-:W-:Y:S05]  /*10030*/  @P1 BRA `(.L_x_2907) ;  /* 0x0000000000d81947 */ /* 0x000fea0003800000 */
[----:B------:R-:W0:Y:S01]  /*10040*/  LDCU UR5, c[0x0][0x374] ;  /* 0x00006e80ff0577ac */ /* 0x000e220008000800 */
[----:B------:R-:W1:Y:S01]  /*10050*/  LDC R19, c[0x0][0x364] ;  /* 0x0000d900ff137b82 */ /* 0x000e620000000800 */
[----:B------:R-:W-:Y:S07]  /*10060*/  BSSY.RECONVERGENT B1, `(.L_x_2908) ;  /* 0x0000016000017945 */ /* 0x000fee0003800200 */
[----:B------:R-:W2:Y:S01]  /*10070*/  LDC.64 R10, c[0x0][0x788] ;  /* 0x0001e200ff0a7b82 */ /* 0x000ea20000000a00 */
[----:B0-----:R-:W-:-:S02]  /*10080*/  IMAD R17, R4, UR5, RZ ;  /* 0x0000000504117c24 */ /* 0x001fc4000f8e02ff */
[----:B-1----:R-:W-:-:S07]  /*10090*/  IMAD R19, R19, UR4, RZ ;  /* 0x0000000413137c24 */ /* 0x002fce000f8e02ff */
.L_x_2909:
[----:B------:R-:W-:-:S04]  /*100a0*/  IMAD.IADD R15, R17, 0x1, R8 ;  /* 0x00000001110f7824 */ /* 0x000fc800078e0208 */
[----:B--2---:R-:W-:-:S05]  /*100b0*/  IMAD.WIDE.U32 R14, R15, 0x10, R10 ;  /* 0x000000100f0e7825 */ /* 0x004fca00078e000a */
[----:B------:R-:W2:Y:S04]  /*100c0*/  LDG.E R4, desc[UR36][R14.64] ;  /* 0x000000240e047981 */ /* 0x000ea8000c1e1900 */
[----:B------:R-:W3:Y:S01]  /*100d0*/  LDG.E.64 R12, desc[UR36][R14.64+0x8] ;  /* 0x000008240e0c7981 */ /* 0x000ee2000c1e1b00 */
[----:B------:R-:W-:Y:S02]  /*100e0*/  IADD3 R8, PT, PT, R19, R8, RZ ;  /* 0x0000000813087210 */ /* 0x000fe40007ffe0ff */
[CC--:B--2---:R-:W-:Y:S02]  /*100f0*/  ISETP.NE.AND P3, PT, R7.reuse, R4.reuse, PT ;  /* 0x000000040700720c */ /* 0x0c4fe40003f65270 */
[----:B------:R-:W-:Y:S02]  /*10100*/  ISETP.GE.AND P2, PT, R7, R4, PT ;  /* 0x000000040700720c */ /* 0x000fe40003f46270 */
[----:B---3--:R-:W-:-:S02]  /*10110*/  ISETP.GE.U32.AND P1, PT, R6, R12, PT ;  /* 0x0000000c0600720c */ /* 0x008fc40003f26070 */
[----:B------:R-:W-:Y:S02]  /*10120*/  SEL R16, RZ, 0xffffffff, !P2 ;  /* 0xffffffffff107807 */ /* 0x000fe40005000000 */
[----:B------:R-:W-:Y:S02]  /*10130*/  ISETP.GE.AND.EX P1, PT, R9, R13, PT, P1 ;  /* 0x0000000d0900720c */ /* 0x000fe40003f26310 */
        /* <DEDUP_REMOVED lines=9> */
.L_x_2908:
[----:B------:R-:W-:Y:S05]  /*101d0*/  BRA `(.L_x_2907) ;  /* 0x0000000000707947 */ /* 0x000fea0003800000 */
.L_x_2906:
[----:B------:R-:W0:Y:S02]  /*101e0*/  LDCU UR5, c[0x0][0x3ac] ;  /* 0x00007580ff0577ac */ /* 0x000e240008000800 */
[----:B0-----:R-:W-:-:S13]  /*101f0*/  ISETP.GE.U32.AND P1, PT, R0, UR5, PT ;  /* 0x0000000500007c0c */ /* 0x001fda000bf26070 */
[----:B------:R-:W-:Y:S05]  /*10200*/  @P1 BRA `(.L_x_2907) ;  /* 0x0000000000641947 */ /* 0x000fea0003800000 */
[----:B------:R-:W0:Y:S01]  /*10210*/  LDCU UR4, c[0x0][0x374] ;  /* 0x00006e80ff0477ac */ /* 0x000e220008000800 */
[----:B------:R-:W1:Y:S01]  /*10220*/  LDC R19, c[0x0][0x360] ;  /* 0x0000d800ff137b82 */ /* 0x000e620000000800 */
[----:B------:R-:W-:-:S07]  /*10230*/  IMAD.MOV.U32 R17, RZ, RZ, R0 ;  /* 0x000000ffff117224 */ /* 0x000fce00078e0000 */
[----:B------:R-:W2:Y:S08]  /*10240*/  LDC.64 R10, c[0x0][0x788] ;  /* 0x0001e200ff0a7b82 */ /* 0x000eb00000000a00 */
[----:B------:R-:W3:Y:S01]  /*10250*/  LDC R20, c[0x0][0x364] ;  /* 0x0000d900ff147b82 */ /* 0x000ee20000000800 */
[----:B0-----:R-:W-:-:S07]  /*10260*/  IMAD R4, R4, UR4, RZ ;  /* 0x0000000404047c24 */ /* 0x001fce000f8e02ff */
.L_x_2910:
[----:B------:R-:W-:-:S04]  /*10270*/  IMAD.IADD R8, R4, 0x1, R17 ;  /* 0x0000000104087824 */ /* 0x000fc800078e0211 */
[----:B-1----:R-:W-:-:S04]  /*10280*/  IMAD R15, R8, R19, R5 ;  /* 0x00000013080f7224 */ /* 0x002fc800078e0205 */
[----:B--2---:R-:W-:-:S05]  /*10290*/  IMAD.WIDE.U32 R14, R15, 0x10, R10 ;  /* 0x000000100f0e7825 */ /* 0x004fca00078e000a */
[----:B------:R-:W2:Y:S04]  /*102a0*/  LDG.E R8, desc[UR36][R14.64] ;  /* 0x000000240e087981 */ /* 0x000ea8000c1e1900 */
[----:B------:R-:W4:Y:S01]  /*102b0*/  LDG.E.64 R12, desc[UR36][R14.64+0x8] ;  /* 0x000008240e0c7981 */ /* 0x000f22000c1e1b00 */
[----:B---3--:R-:W-:Y:S02]  /*102c0*/  IADD3 R17, PT, PT, R20, R17, RZ ;  /* 0x0000001114117210 */ /* 0x008fe40007ffe0ff */
[CC--:B--2---:R-:W-:Y:S02]  /*102d0*/  ISETP.NE.AND P3, PT, R7.reuse, R8.reuse, PT ;  /* 0x000000080700720c */ /* 0x0c4fe40003f65270 */
[----:B------:R-:W-:Y:S02]  /*102e0*/  ISETP.GE.AND P2, PT, R7, R8, PT ;  /* 0x000000080700720c */ /* 0x000fe40003f46270 */
[----:B----4-:R-:W-:-:S02]  /*102f0*/  ISETP.GE.U32.AND P1, PT, R6, R12, PT ;  /* 0x0000000c0600720c */ /* 0x010fc40003f26070 */
        /* <DEDUP_REMOVED lines=10> */
.L_x_2907:
[----:B------:R-:W-:Y:S05]  /*103a0*/  BSYNC.RECONVERGENT B0 ;  /* 0x0000000000007941 */ /* 0x000fea0003800200 */
.L_x_2905:
        /* <DEDUP_REMOVED lines=9> */
[----:B------:R0:W-:Y:S01]  /*10440*/  STS [R4], R7 ;  /* 0x0000000704007388 */ /* 0x0001e20000000800 */
[----:B------:R-:W-:Y:S05]  /*10450*/  BRA.U !UP1, `(.L_x_2911) ;  /* 0x0000000109787547 */ /* 0x000fea000b800000 */
[----:B------:R-:W-:-:S05]  /*10460*/  UMOV UR4, UR6 ;  /* 0x0000000600047c82 */ /* 0x000fca0008000000 */
.L_x_2914:
        /* <DEDUP_REMOVED lines=8> */
[----:B------:R-:W-:-:S05]  /*104f0*/  LEA R8, R8, UR8, 0x4 ;  /* 0x0000000808087c11 */ /* 0x000fca000f8e20ff */
        /* <DEDUP_REMOVED lines=10> */
[----:B------:R-:W-:Y:S02]  /*105a0*/  SEL R6, R10, R6, !P1 ;  /* 0x000000060a067207 */ /* 0x000fe40004800000 */
[----:B------:R-:W-:Y:S02]  /*105b0*/  SEL R7, R12, R7, !P1 ;  /* 0x000000070c077207 */ /* 0x000fe40004800000 */
[----:B------:R-:W-:Y:S02]  /*105c0*/  SEL R9, R11, R9, !P1 ;  /* 0x000000090b097207 */ /* 0x000fe40004800000 */
[----:B------:R-:W-:Y:S01]  /*105d0*/  MOV R8, R6 ;  /* 0x0000000600087202 */ /* 0x000fe20000000f00 */
[----:B------:R0:W-:Y:S04]  /*105e0*/  STS [R4], R7 ;  /* 0x0000000704007388 */ /* 0x0001e80000000800 */
[----:B------:R0:W-:Y:S02]  /*105f0*/  STS.64 [R4+0x8], R8 ;  /* 0x0000080804007388 */ /* 0x0001e40000000a00 */
.L_x_2913:
[----:B------:R-:W-:Y:S05]  /*10600*/  BSYNC.RECONVERGENT B0 ;  /* 0x0000000000007941 */ /* 0x000fea0003800200 */
.L_x_2912:
[----:B------:R-:W-:-:S03]  /*10610*/  UISETP.GT.U32.AND UP1, UPT, UR4, 0x3, UPT ;  /* 0x000000030400788c */ /* 0x000fc6000bf24070 */
[----:B------:R-:W-:-:S06]  /*10620*/  UMOV UR4, UR7 ;  /* 0x0000000700047c82 */ /* 0x000fcc0008000000 */
[----:B------:R-:W-:Y:S05]  /*10630*/  BRA.U UP1, `(.L_x_2914) ;  /* 0xfffffffd018c7547 */ /* 0x000fea000b83ffff */
.L_x_2911:
[----:B------:R-:W1:Y:S02]  /*10640*/  LDCU UR4, c[0x0][0x3b0] ;  /* 0x00007600ff0477ac */ /* 0x000e640008000800 */
[----:B-1----:R-:W-:-:S09]  /*10650*/  UISETP.NE.AND UP1, UPT, UR4, URZ, UPT ;  /* 0x000000ff0400728c */ /* 0x002fd2000bf25270 */
[----:B------:R-:W-:Y:S05]  /*10660*/  BRA.U !UP1, `(.L_x_2915) ;  /* 0x0000000109ec7547 */ /* 0x000fea000b800000 */
[----:B------:R-:W-:Y:S02]  /*10670*/  UISETP.GE.U32.AND UP1, UPT, UR5, 0x21, UPT ;  /* 0x000000210500788c */ /* 0x000fe4000bf26070 */
[----:B------:R-:W-:-:S07]  /*10680*/  UMOV UR4, UR5 ;  /* 0x0000000500047c82 */ /* 0x000fce0008000000 */
[----:B------:R-:W-:Y:S05]  /*10690*/  BRA.U !UP1, `(.L_x_2916) ;  /* 0x00000001098c7547 */ /* 0x000fea000b800000 */
[----:B0-----:R-:W-:Y:S01]  /*106a0*/  IMAD.MOV.U32 R8, RZ, RZ, R6 ;  /* 0x000000ffff087224 */ /* 0x001fe200078e0006 */
[----:B------:R1:W-:Y:S01]  /*106b0*/  STS [R4], R7 ;  /* 0x0000000704007388 */ /* 0x0003e20000000800 */
[----:B------:R-:W-:Y:S01]  /*106c0*/  UISETP.GE.U32.AND UP1, UPT, UR5, 0x40, UPT ;  /* 0x000000400500788c */ /* 0x000fe2000bf26070 */
[----:B------:R-:W-:Y:S02]  /*106d0*/  UMOV UR4, 0x20 ;  /* 0x0000002000047882 */ /* 0x000fe40000000000 */
[----:B------:R1:W-:Y:S06]  /*106e0*/  STS.64 [R4+0x8], R8 ;  /* 0x0000080804007388 */ /* 0x0003ec0000000a00 */
[----:B------:R-:W-:Y:S05]  /*106f0*/  BRA.U !UP1, `(.L_x_2916) ;  /* 0x0000000109747547 */ /* 0x000fea000b800000 */
[----:B------:R-:W-:-:S07]  /*10700*/  IMAD.U32 R0, RZ, RZ, UR5 ;  /* 0x00000005ff007e24 */ /* 0x000fce000f8e00ff */
.L_x_2919:
[----:B------:R-:W-:Y:S01]  /*10710*/  SHF.R.U32.HI R14, RZ, 0x1, R0 ;  /* 0x00000001ff0e7819 */ /* 0x000fe20000011600 */
[----:B------:R-:W-:Y:S01]  /*10720*/  BAR.SYNC.DEFER_BLOCKING 0x0 ;  /* 0x0000000000007b1d */ /* 0x000fe20000010000 */
[----:B------:R-:W-:Y:S02]  /*10730*/  ISETP.GT.U32.AND P2, PT, R0, 0x7f, PT ;  /* 0x0000007f0000780c */ /* 0x000fe40003f44070 */
[----:B01----:R-:W-:-:S03]  /*10740*/  IADD3 R8, PT, PT, R14, R5, RZ ;  /* 0x000000050e087210 */ /* 0x003fc60007ffe0ff */
[----:B------:R-:W-:Y:S01]  /*10750*/  BSSY.RECONVERGENT B0, `(.L_x_2917) ;  /* 0x0000015000007945 */ /* 0x000fe20003800200 */
[----:B------:R-:W-:-:S04]  /*10760*/  ISETP.GE.U32.AND P1, PT, R8, UR5, PT ;  /* 0x0000000508007c0c */ /* 0x000fc8000bf26070 */
[----:B------:R-:W-:-:S13]  /*10770*/  ISETP.GE.U32.OR P1, PT, R5, R14, P1 ;  /* 0x0000000e0500720c */ /* 0x000fda0000f26470 */
[----:B------:R-:W-:Y:S05]  /*10780*/  @P1 BRA `(.L_x_2918) ;  /* 0x0000000000441947 */ /* 0x000fea0003800000 */
        /* <DEDUP_REMOVED lines=13> */
[----:B------:R-:W-:Y:S01]  /*10860*/  SEL R9, R11, R9, !P1 ;  /* 0x000000090b097207 */ /* 0x000fe20004800000 */
[----:B------:R-:W-:Y:S02]  /*10870*/  IMAD.MOV.U32 R8, RZ, RZ, R6 ;  /* 0x000000ffff087224 */ /* 0x000fe400078e0006 */
[----:B------:R0:W-:Y:S04]  /*10880*/  STS [R4], R7 ;  /* 0x0000000704007388 */ /* 0x0001e80000000800 */
[----:B------:R0:W-:Y:S02]  /*10890*/  STS.64 [R4+0x8], R8 ;  /* 0x0000080804007388 */ /* 0x0001e40000000a00 */
.L_x_2918:
[----:B------:R-:W-:Y:S05]  /*108a0*/  BSYNC.RECONVERGENT B0 ;  /* 0x0000000000007941 */ /* 0x000fea0003800200 */
.L_x_2917:
[----:B------:R-:W-:Y:S01]  /*108b0*/  MOV R0, R14 ;  /* 0x0000000e00007202 */ /* 0x000fe20000000f00 */
[----:B------:R-:W-:Y:S06]  /*108c0*/  @P2 BRA `(.L_x_2919) ;  /* 0xfffffffc00902947 */ /* 0x000fec000383ffff */
.L_x_2916:
[----:B------:R-:W-:Y:S01]  /*108d0*/  BAR.SYNC.DEFER_BLOCKING 0x0 ;  /* 0x0000000000007b1d */ /* 0x000fe20000010000 */
[----:B------:R-:W-:-:S09]  /*108e0*/  UISETP.GE.U32.AND UP1, UPT, UR4, 0x2, UPT ;  /* 0x000000020400788c */ /* 0x000fd2000bf26070 */
[----:B------:R-:W-:Y:S05]  /*108f0*/  BRA.U !UP1, `(.L_x_2915) ;  /* 0x0000000109487547 */ /* 0x000fea000b800000 */
[----:B------:R-:W-:-:S07]  /*10900*/  IMAD.MOV.U32 R0, RZ, RZ, 0x1 ;  /* 0x00000001ff007424 */ /* 0x000fce00078e00ff */
.L_x_2920:
[----:B01----:R-:W0:Y:S04]  /*10910*/  SHFL.DOWN PT, R4, R7, R0, 0x1f ;  /* 0x08001f0007047589 */ /* 0x003e2800000e0000 */
[----:B------:R-:W1:Y:S04]  /*10920*/  SHFL.DOWN PT, R5, R6, R0, 0x1f ;  /* 0x08001f0006057589 */ /* 0x000e6800000e0000 */
[----:B------:R2:W3:Y:S02]  /*10930*/  SHFL.DOWN PT, R8, R9, R0, 0x1f ;  /* 0x08001f0009087589 */ /* 0x0004e400000e0000 */
[----:B--2---:R-:W-:Y:S01]  /*10940*/  IMAD.SHL.U32 R0, R0, 0x2, RZ ;  /* 0x0000000200007824 */ /* 0x004fe200078e00ff */
[----:B0-----:R-:W-:-:S02]  /*10950*/  ISETP.NE.AND P3, PT, R7, R4, PT ;  /* 0x000000040700720c */ /* 0x001fc40003f65270 */
[----:B------:R-:W-:Y:S02]  /*10960*/  ISETP.GE.AND P2, PT, R7, R4, PT ;  /* 0x000000040700720c */ /* 0x000fe40003f46270 */
[----:B-1----:R-:W-:-:S04]  /*10970*/  ISETP.GE.U32.AND P1, PT, R6, R5, PT ;  /* 0x000000050600720c */ /* 0x002fc80003f26070 */
[----:B---3--:R-:W-:-:S04]  /*10980*/  ISETP.GE.AND.EX P1, PT, R9, R8, PT, P1 ;  /* 0x000000080900720c */ /* 0x008fc80003f26310 */
        /* <DEDUP_REMOVED lines=9> */
.L_x_2915:
        /* <DEDUP_REMOVED lines=26> */
.L_x_2923:
[----:B------:R-:W-:-:S07]  /*10bc0*/  CS2R R16, SRZ ;  /* 0x0000000000107805 */ /* 0x000fce000001ff00 */
.L_x_2922:
        /* <DEDUP_REMOVED lines=22> */
.L_x_2925:
[----:B------:R-:W2:Y:S02]  /*10d30*/  LDCU.64 UR4, c[0x0][0x770] ;  /* 0x0000ee00ff0477ac */ /* 0x000ea40008000a00 */
[----:B--2---:R-:W-:-:S04]  /*10d40*/  IADD3 R18, P0, PT, R18, UR4, RZ ;  /* 0x0000000412127c10 */ /* 0x004fc8000ff1e0ff */
[----:B------:R-:W-:-:S05]  /*10d50*/  IADD3.X R19, PT, PT, RZ, UR5, RZ, P0, !PT ;  /* 0x00000005ff137c10 */ /* 0x000fca00087fe4ff */
[----:B------:R-:W-:Y:S01]  /*10d60*/  STG.E.64 desc[UR36][R18.64], R16 ;  /* 0x0000001012007986 */ /* 0x000fe2000c101b24 */
[----:B------:R-:W-:Y:S05]  /*10d70*/  EXIT ;  /* 0x000000000000794d */ /* 0x000fea0003800000 */
.L_x_2924:
        /* <DEDUP_REMOVED lines=16> */
.L_x_2926:
[----:B------:R-:W-:Y:S05]  /*10e80*/  EXIT ;  /* 0x000000000000794d */ /* 0x000fea0003800000 */
.L_x_2921:
[----:B------:R-:W2:Y:S02]  /*10e90*/  LDCU.U8 UR4, c[0x0][0x7a1] ;  /* 0x0000f420ff0477ac */ /* 0x000ea40008000000 */
[----:B--2---:R-:W-:Y:S01]  /*10ea0*/  UISETP.NE.AND UP0, UPT, UR4, URZ, UPT ;  /* 0x000000ff0400728c */ /* 0x004fe2000bf05270 */
[----:B------:R-:W-:Y:S10]  /*10eb0*/  BRA.U !UP1, `(.L_x_2927) ;  /* 0x0000000109347547 */ /* 0x000ff4000b800000 */
[----:B------:R-:W2:Y:S04]  /*10ec0*/  LDG.E R0, desc[UR36][R2.64] ;  /* 0x0000002402007981 */ /* 0x000ea8000c1e1900 */
[----:B01----:R-:W3:Y:S01]  /*10ed0*/  LDG.E.64 R4, desc[UR36][R2.64+0x8] ;  /* 0x0000082402047981 */ /* 0x003ee2000c1e1b00 */
[CC--:B--2---:R-:W-:Y:S02]  /*10ee0*/  ISETP.NE.AND P2, PT, R0.reuse, R7.reuse, PT ;  /* 0x000000070000720c */ /* 0x0c4fe40003f45270 */
[----:B------:R-:W-:Y:S02]  /*10ef0*/  ISETP.GE.AND P1, PT, R0, R7, PT ;  /* 0x000000070000720c */ /* 0x000fe40003f26270 */
[----:B---3--:R-:W-:Y:S02]  /*10f00*/  ISETP.GE.U32.AND P0, PT, R4, R16, PT ;  /* 0x000000100400720c */ /* 0x008fe40003f06070 */
[----:B------:R-:W-:-:S02]  /*10f10*/  SEL R6, RZ, 0xffffffff, !P1 ;  /* 0xffffffffff067807 */ /* 0x000fc40004800000 */
[----:B------:R-:W-:-:S05]  /*10f20*/  ISETP.GE.AND.EX P0, PT, R5, R17, PT, P0 ;  /* 0x000000110500720c */ /* 0x000fca0003f06300 */
[----:B------:R-:W-:-:S04]  /*10f30*/  @!P2 SEL R6, RZ, 0xffffffff, !P0 ;  /* 0xffffffffff06a807 */ /* 0x000fc80004000000 */
[----:B------:R-:W-:-:S04]  /*10f40*/  LOP3.LUT R6, R6, 0x1, RZ, 0xc0, !PT ;  /* 0x0000000106067812 */ /* 0x000fc800078ec0ff */
[----:B------:R-:W-:-:S04]  /*10f50*/  ISETP.NE.U32.AND P0, PT, R6, 0x1, PT ;  /* 0x000000010600780c */ /* 0x000fc80003f05070 */
[----:B------:R-:W-:Y:S02]  /*10f60*/  SEL R16, R16, R4, !P0 ;  /* 0x0000000410107207 */ /* 0x000fe40004000000 */
[----:B------:R-:W-:Y:S02]  /*10f70*/  SEL R17, R17, R5, !P0 ;  /* 0x0000000511117207 */ /* 0x000fe40004000000 */
[----:B------:R-:W-:-:S07]  /*10f80*/  SEL R7, R7, R0, !P0 ;  /* 0x0000000007077207 */ /* 0x000fce0004000000 */
.L_x_2927:
        /* <DEDUP_REMOVED lines=20> */
.L_x_2929:
[----:B------:R-:W2:Y:S02]  /*110d0*/  LDCU.64 UR4, c[0x0][0x770] ;  /* 0x0000ee00ff0477ac */ /* 0x000ea40008000a00 */
[----:B--2---:R-:W-:-:S05]  /*110e0*/  IADD3 R18, P0, PT, R18, UR4, RZ ;  /* 0x0000000412127c10 */ /* 0x004fca000ff1e0ff */
[----:B------:R-:W-:-:S05]  /*110f0*/  IMAD.X R19, RZ, RZ, UR5, P0 ;  /* 0x00000005ff137e24 */ /* 0x000fca00080e06ff */
[----:B------:R-:W-:Y:S01]  /*11100*/  STG.E.64 desc[UR36][R18.64], R16 ;  /* 0x0000001012007986 */ /* 0x000fe2000c101b24 */
[----:B------:R-:W-:Y:S05]  /*11110*/  EXIT ;  /* 0x000000000000794d */ /* 0x000fea0003800000 */
.L_x_2928:
[----:B------:R-:W-:Y:S04]  /*11120*/  STG.E.64 desc[UR36][R2.64+0x8], R16 ;  /* 0x0000081002007986 */ /* 0x000fe8000c101b24 */
[----:B------:R-:W-:Y:S01]  /*11130*/  STG.E desc[UR36][R2.64], R7 ;  /* 0x0000000702007986 */ /* 0x000fe2000c101924 */
[----:B------:R-:W-:Y:S05]  /*11140*/  EXIT ;  /* 0x000000000000794d */ /* 0x000fea0003800000 */
.L_x_2899:
        /* <DEDUP_REMOVED lines=34> */
[----:B------:R-:W-:-:S07]  /*11370*/  LEPC R20, `(.L_x_2932) ;  /* 0x000000001014794e */ /* 0x000fce0000000000 */
[----:B--2---:R-:W-:Y:S05]  /*11380*/  CALL.ABS.NOINC R2 ;  /* 0x0000000002007343 */ /* 0x004fea0003c00000 */
.L_x_2932:
[----:B------:R-:W-:-:S07]  /*11390*/  CS2R R16, SRZ ;  /* 0x0000000000107805 */ /* 0x000fce000001ff00 */
.L_x_2931:
        /* <DEDUP_REMOVED lines=20> */
[----:B------:R-:W-:-:S07]  /*114e0*/  LEPC R20, `(.L_x_2934) ;  /* 0x000000001014794e */ /* 0x000fce0000000000 */
[----:B--2---:R-:W-:Y:S05]  /*114f0*/  CALL.ABS.NOINC R2 ;  /* 0x0000000002007343 */ /* 0x004fea0003c00000 */
.L_x_2934:
[----:B------:R-:W1:Y:S02]  /*11500*/  LDCU.64 UR4, c[0x0][0x770] ;  /* 0x0000ee00ff0477ac */ /* 0x000e640008000a00 */
[----:B-1----:R-:W-:-:S05]  /*11510*/  IADD3 R18, P0, PT, R18, UR4, RZ ;  /* 0x0000000412127c10 */ /* 0x002fca000ff1e0ff */
[----:B------:R-:W-:-:S05]  /*11520*/  IMAD.X R19, RZ, RZ, UR5, P0 ;  /* 0x00000005ff137e24 */ /* 0x000fca00080e06ff */
[----:B------:R-:W-:Y:S01]  /*11530*/  STG.E.64 desc[UR36][R18.64], R16 ;  /* 0x0000001012007986 */ /* 0x000fe2000c101b24 */
[----:B------:R-:W-:Y:S05]  /*11540*/  EXIT ;  /* 0x000000000000794d */ /* 0x000fea0003800000 */
.L_x_2933:
        /* <DEDUP_REMOVED lines=14> */
[----:B------:R-:W-:-:S07]  /*11630*/  LEPC R20, `(.L_x_2935) ;  /* 0x000000001014794e */ /* 0x000fce0000000000 */
[----:B--2---:R-:W-:Y:S05]  /*11640*/  CALL.ABS.NOINC R2 ;  /* 0x0000000002007343 */ /* 0x004fea0003c00000 */
.L_x_2935:
[----:B------:R-:W-:Y:S05]  /*11650*/  EXIT ;  /* 0x000000000000794d */ /* 0x000fea0003800000 */
.L_x_2930:
[----:B------:R-:W1:Y:S02]  /*11660*/  LDCU.U8 UR4, c[0x0][0x7a1] ;  /* 0x0000f420ff0477ac */ /* 0x000e640008000000 */
[----:B-1----:R-:W-:Y:S01]  /*11670*/  UISETP.NE.AND UP0, UPT, UR4, URZ, UPT ;  /* 0x000000ff0400728c */ /* 0x002fe2000bf05270 */
[----:B------:R-:W-:Y:S10]  /*11680*/  BRA.U !UP1, `(.L_x_2936) ;  /* 0x0000000109347547 */ /* 0x000ff4000b800000 */
[----:B0--3--:R-:W2:Y:S04]  /*11690*/  LDG.E R7, desc[UR36][R2.64] ;  /* 0x0000002402077981 */ /* 0x009ea8000c1e1900 */
[----:B------:R-:W3:Y:S01]  /*116a0*/  LDG.E.64 R4, desc[UR36][R2.64+0x8] ;  /* 0x0000082402047981 */ /* 0x000ee2000c1e1b00 */
        /* <DEDUP_REMOVED lines=11> */
.L_x_2936:
        /* <DEDUP_REMOVED lines=18> */
[----:B------:R-:W-:-:S07]  /*11880*/  LEPC R20, `(.L_x_2938) ;  /* 0x000000001014794e */ /* 0x000fce0000000000 */
[----:B--2---:R-:W-:Y:S05]  /*11890*/  CALL.ABS.NOINC R2 ;  /* 0x0000000002007343 */ /* 0x004fea0003c00000 */
.L_x_2938:
[----:B------:R-:W1:Y:S02]  /*118a0*/  LDCU.64 UR4, c[0x0][0x770] ;  /* 0x0000ee00ff0477ac */ /* 0x000e640008000a00 */
[----:B-1----:R-:W-:-:S04]  /*118b0*/  IADD3 R18, P0, PT, R18, UR4, RZ ;  /* 0x0000000412127c10 */ /* 0x002fc8000ff1e0ff */
[----:B------:R-:W-:-:S05]  /*118c0*/  IADD3.X R19, PT, PT, RZ, UR5, RZ, P0, !PT ;  /* 0x00000005ff137c10 */ /* 0x000fca00087fe4ff */
[----:B------:R-:W-:Y:S01]  /*118d0*/  STG.E.64 desc[UR36][R18.64], R16 ;  /* 0x0000001012007986 */ /* 0x000fe2000c101b24 */
[----:B------:R-:W-:Y:S05]  /*118e0*/  EXIT ;  /* 0x000000000000794d */ /* 0x000fea0003800000 */
.L_x_2937:
[----:B------:R-:W-:Y:S04]  /*118f0*/  STG.E.64 desc[UR36][R2.64+0x8], R16 ;  /* 0x0000081002007986 */ /* 0x000fe8000c101b24 */
[----:B------:R-:W-:Y:S01]  /*11900*/  STG.E desc[UR36][R2.64], R14 ;  /* 0x0000000e02007986 */ /* 0x000fe2000c101924 */
[----:B------:R-:W-:Y:S05]  /*11910*/  EXIT ;  /* 0x000000000000794d */ /* 0x000fea0003800000 */
        .weak           $__internal_12_$__cuda_sm20_div_u64
        .type           $__internal_12_$__cuda_sm20_div_u64,@function
        .size           $__internal_12_$__cuda_sm20_div_u64,(.L_x_6064 - $__internal_12_$__cuda_sm20_div_u64)
$__internal_12_$__cuda_sm20_div_u64:
        /* <DEDUP_REMOVED lines=69> */
[----:B------:R-:W-:Y:S06]  /*11d70*/  RET.REL.NODEC R2 `(_ZN2at6native13reduce_kernelILi512ELi1ENS0_8ReduceOpIiNS0_9ArgMinOpsIiEEjlLi4ELi4EEEEEvT1_) ;  /* 0xfffffee002a07950 */ /* 0x000fec0003c3ffff */
.L_x_2939:
        /* <DEDUP_REMOVED lines=16> */
.L_x_6064:


//--------------------- .text._ZN2at6native13reduce_kernelILi256ELi2ENS0_8ReduceOpIiNS0_9ArgMinOpsIiEEjlLi4ELi4EEEEEvT1_ --------------------------
	.section	.text._ZN2at6native13reduce_kernelILi256ELi2ENS0_8ReduceOpIiNS0_9ArgMinOpsIiEEjlLi4ELi4EEEEEvT1_,"ax",@progbits
	.align	128
        .global         _ZN2at6native13reduce_kernelILi256ELi2ENS0_8ReduceOpIiNS0_9ArgMinOpsIiEEjlLi4ELi4EEEEEvT1_
        .type           _ZN2at6native13reduce_kernelILi256ELi2ENS0_8ReduceOpIiNS0_9ArgMinOpsIiEEjlLi4ELi4EEEEEvT1_,@function
        .size           _ZN2at6native13reduce_kernelILi256ELi2ENS0_8ReduceOpIiNS0_9ArgMinOpsIiEEjlLi4ELi4EEEEEvT1_,(.L_x_6065 - _ZN2at6native13reduce_kernelILi256ELi2ENS0_8ReduceOpIiNS0_9ArgMinOpsIiEEjlLi4ELi4EEEEEvT1_)
        .other          _ZN2at6native13reduce_kernelILi256ELi2ENS0_8ReduceOpIiNS0_9ArgMinOpsIiEEjlLi4ELi4EEEEEvT1_,@"STO_CUDA_ENTRY STV_DEFAULT"
_ZN2at6native13reduce_kernelILi256ELi2ENS0_8ReduceOpIiNS0_9ArgMinOpsIiEEjlLi4ELi4EEEEEvT1_:
.text._ZN2at6native13reduce_kernelILi256ELi2ENS0_8ReduceOpIiNS0_9ArgMinOpsIiEEjlLi4ELi4EEEEEvT1_:
        /* <DEDUP_REMOVED lines=296> */
.L_x_2940:
[----:B------:R-:W0:Y:S01]  /*1280*/  LDCU UR5, c[0x0][0x39c] ;  /* 0x00007380ff0577ac */ /* 0x000e220008000800 */
[----:B------:R-:W-:Y:S01]  /*1290*/  BSSY.RECONVERGENT B6, `(.L_x_2941) ;  /* 0x0000d79000067945 */ /* 0x000fe20003800200 */
[----:B------:R-:W-:Y:S01]  /*12a0*/  IMAD.MOV.U32 R3, RZ, RZ, RZ ;  /* 0x000000ffff037224 */ /* 0x000fe200078e00ff */
[----:B------:R-:W-:Y:S01]  /*12b0*/  CS2R R24, SRZ ;  /* 0x0000000000187805 */ /* 0x000fe2000001ff00 */
[----:B------:R-:W1:Y:S01]  /*12c0*/  LDCU UR4, c[0x0][0x3a0] ;  /* 0x00007400ff0477ac */ /* 0x000e620008000800 */
[----:B------:R-:W-:Y:S01]  /*12d0*/  MOV R0, RZ ;  /* 0x000000ff00007202 */ /* 0x000fe20000000f00 */
[----:B------:R-:W-:Y:S01]  /*12e0*/  IMAD.MOV.U32 R33, RZ, RZ, RZ ;  /* 0x000000ffff217224 */ /* 0x000fe200078e00ff */
[----:B------:R-:W2:Y:S01]  /*12f0*/  LDCU.64 UR36, c[0x0][0x358] ;  /* 0x00006b00ff2477ac */ /* 0x000ea20008000a00 */
        /* <DEDUP_REMOVED lines=15> */
[----:B------:R-:W-:Y:S02]  /*13f0*/  HFMA2 R8, -RZ, RZ, 0, 2.8789043426513671875e-05 ;  /* 0x000001e3ff087431 */ /* 0x000fe400000001ff */
[----:B------:R-:W-:Y:S01]  /*1400*/  IMAD.MOV.U32 R12, RZ, RZ, 0x1 ;  /* 0x00000001ff0c7424 */ /* 0x000fe200078e00ff */
[----:B------:R1:W2:Y:S01]  /*1410*/  LDC.64 R14, c[0x4][R0] ;  /* 0x01000000000e7b82 */ /* 0x0002a20000000a00 */
[----:B------:R-:W3:Y:S01]  /*1420*/  LDCU.64 UR8, c[0x4][0x3c0] ;  /* 0x01007800ff0877ac */ /* 0x000ee20008000a00 */
[----:B------:R-:W-:Y:S01]  /*1430*/  IMAD.MOV.U32 R13, RZ, RZ, RZ ;  /* 0x000000ffff0d7224 */ /* 0x000fe200078e00ff */
[----:B------:R-:W4:Y:S01]  /*1440*/  LDCU.64 UR10, c[0x4][0x170] ;  /* 0x01002e00ff0a77ac */ /* 0x000f220008000a00 */
[----:B------:R-:W5:Y:S01]  /*1450*/  LDCU UR4, c[0x0][0x39c] ;  /* 0x00007380ff0477ac */ /* 0x000f620008000800 */
[----:B0-----:R-:W-:Y:S01]  /*1460*/  MOV R4, UR6 ;  /* 0x0000000600047c02 */ /* 0x001fe20008000f00 */
[----:B------:R-:W-:-:S02]  /*1470*/  IMAD.U32 R5, RZ, RZ, UR7 ;  /* 0x00000007ff057e24 */ /* 0x000fc4000f8e00ff */
[----:B---3--:R-:W-:Y:S02]  /*1480*/  IMAD.U32 R6, RZ, RZ, UR8 ;  /* 0x00000008ff067e24 */ /* 0x008fe4000f8e00ff */
[----:B------:R-:W-:Y:S02]  /*1490*/  IMAD.U32 R7, RZ, RZ, UR9 ;  /* 0x00000009ff077e24 */ /* 0x000fe4000f8e00ff */
[----:B----4-:R-:W-:Y:S02]  /*14a0*/  IMAD.U32 R10, RZ, RZ, UR10 ;  /* 0x0000000aff0a7e24 */ /* 0x010fe4000f8e00ff */
[----:B------:R-:W-:Y:S02]  /*14b0*/  IMAD.U32 R11, RZ, RZ, UR11 ;  /* 0x0000000bff0b7e24 */ /* 0x000fe4000f8e00ff */
[----:B-1---5:R-:W-:-:S07]  /*14c0*/  IMAD.U32 R26, RZ, RZ, UR4 ;  /* 0x00000004ff1a7e24 */ /* 0x022fce000f8e00ff */
[----:B------:R-:W-:-:S07]  /*14d0*/  LEPC R20, `(.L_x_2944) ;  /* 0x000000001014794e */ /* 0x000fce0000000000 */
[----:B--2---:R-:W-:Y:S05]  /*14e0*/  CALL.ABS.NOINC R14 ;  /* 0x000000000e007343 */ /* 0x004fea0003c00000 */
.L_x_2944:
[----:B------:R-:W0:Y:S01]  /*14f0*/  LDC R13, c[0x0][0x388] ;  /* 0x0000e200ff0d7b82 */ /* 0x000e220000000800 */
[----:B------:R-:W-:Y:S01]  /*1500*/  SHF.R.U32.HI R42, RZ, 0x2, R42 ;  /* 0x00000002ff2a7819 */ /* 0x000fe2000001162a */
[----:B------:R-:W-:Y:S01]  /*1510*/  BSSY.RECONVERGENT B0, `(.L_x_2945) ;  /* 0x0000039000007945 */ /* 0x000fe20003800200 */
[----:B------:R-:W-:Y:S02]  /*1520*/  IMAD.MOV.U32 R15, RZ, RZ, RZ ;  /* 0x000000ffff0f7224 */ /* 0x000fe400078e00ff */
[----:B------:R-:W-:-:S03]  /*1530*/  LOP3.LUT P0, R42, R42, 0x3, RZ, 0xc0, !PT ;  /* 0x000000032a2a7812 */ /* 0x000fc6000780c0ff */
[----:B------:R-:W1:Y:S08]  /*1540*/  LDC R12, c[0x0][0x390] ;  /* 0x0000e400ff0c7b82 */ /* 0x000e700000000800 */
[----:B------:R-:W2:Y:S01]  /*1550*/  LDC R14, c[0x0][0x394] ;  /* 0x0000e500ff0e7b82 */ /* 0x000ea20000000800 */
[----:B0-----:R-:W-:Y:S01]  /*1560*/  IMAD.MOV.U32 R8, RZ, RZ, R13 ;  /* 0x000000ffff087224 */ /* 0x001fe200078e000d */
[----:B------:R-:W-:Y:S01]  /*1570*/  MOV R11, R13 ;  /* 0x0000000d000b7202 */ /* 0x000fe20000000f00 */
[----:B-1----:R-:W-:-:S02]  /*1580*/  IMAD.MOV.U32 R0, RZ, RZ, R12 ;  /* 0x000000ffff007224 */ /* 0x002fc400078e000c */
[----:B------:R-:W-:Y:S02]  /*1590*/  IMAD.MOV.U32 R3, RZ, RZ, R12 ;  /* 0x000000ffff037224 */ /* 0x000fe400078e000c */
[--C-:B--2---:R-:W-:Y:S02]  /*15a0*/  IMAD.MOV.U32 R33, RZ, RZ, R14.reuse ;  /* 0x000000ffff217224 */ /* 0x104fe400078e000e */
[----:B------:R-:W-:Y:S01]  /*15b0*/  IMAD.MOV.U32 R9, RZ, RZ, R14 ;  /* 0x000000ffff097224 */ /* 0x000fe200078e000e */
[----:B------:R-:W-:Y:S06]  /*15c0*/  @!P0 BRA `(.L_x_2946) ;  /* 0x0000000000b48947 */ /* 0x000fec0003800000 */
[C---:B------:R-:W-:Y:S01]  /*15d0*/  ISETP.GT.U32.AND P0, PT, R17.reuse, 0x3, PT ;  /* 0x000000031100780c */ /* 0x040fe20003f04070 */
[----:B------:R-:W-:Y:S01]  /*15e0*/  IMAD.MOV R3, RZ, RZ, -R42 ;  /* 0x000000ffff037224 */ /* 0x000fe200078e0a2a */
[----:B------:R-:W-:Y:S01]  /*15f0*/  BSSY.RECONVERGENT B1, `(.L_x_2947) ;  /* 0x0000025000017945 */ /* 0x000fe20003800200 */
[----:B------:R-:W-:Y:S01]  /*1600*/  MOV R11, R13 ;  /* 0x0000000d000b7202 */ /* 0x000fe20000000f00 */
[----:B------:R-:W-:Y:S01]  /*1610*/  IMAD.MOV.U32 R9, RZ, RZ, R14 ;  /* 0x000000ffff097224 */ /* 0x000fe200078e000e */
[----:B------:R-:W-:Y:S01]  /*1620*/  ISETP.LT.U32.OR P0, PT, R17, R42, P0 ;  /* 0x0000002a1100720c */ /* 0x000fe20000701470 */
[----:B------:R-:W-:-:S04]  /*1630*/  IMAD.WIDE R22, R3, 0x4, R22 ;  /* 0x0000000403167825 */ /* 0x000fc800078e0216 */
[----:B------:R-:W-:-:S08]  /*1640*/  IMAD.MOV.U32 R3, RZ, RZ, R12 ;  /* 0x000000ffff037224 */ /* 0x000fd000078e000c */
        /* <DEDUP_REMOVED lines=16> */
[----:B------:R-:W0:Y:S01]  /*1750*/  LDC.64 R10, c[0x0][0x390] ;  /* 0x0000e400ff0a7b82 */ /* 0x000e220000000a00 */
[----:B------:R-:W1:Y:S04]  /*1760*/  LDCU UR4, c[0x0][0x388] ;  /* 0x00007100ff0477ac */ /* 0x000e680008000800 */
[----:B------:R-:W1:Y:S01]  /*1770*/  LDG.E R4, desc[UR36][R4.64] ;  /* 0x0000002404047981 */ /* 0x000e62000c1e1900 */
[----:B------:R-:W-:-:S05]  /*1780*/  IMAD.IADD R3, R17, 0x1, -R42 ;  /* 0x0000000111037824 */ /* 0x000fca00078e0a2a */
        /* <DEDUP_REMOVED lines=8> */
[----:B------:R-:W-:Y:S02]  /*1810*/  SEL R9, R11, RZ, P0 ;  /* 0x000000ff0b097207 */ /* 0x000fe40000000000 */
[----:B------:R-:W-:Y:S02]  /*1820*/  SEL R3, R3, R10, !P0 ;  /* 0x0000000a03037207 */ /* 0x000fe40004000000 */
[----:B------:R-:W-:-:S07]  /*1830*/  SEL R11, R4, UR4, !P0 ;  /* 0x00000004040b7c07 */ /* 0x000fce000c000000 */
.L_x_2948:
[----:B------:R-:W-:Y:S05]  /*1840*/  BSYNC.RECONVERGENT B1 ;  /* 0x0000000000017941 */ /* 0x000fea0003800200 */
.L_x_2947:
[----:B------:R-:W0:Y:S01]  /*1850*/  LDC R5, c[0x0][0x39c] ;  /* 0x0000e700ff057b82 */ /* 0x000e220000000800 */
[----:B------:R-:W-:Y:S02]  /*1860*/  IADD3 R22, P0, PT, R22, 0x10, RZ ;  /* 0x0000001016167810 */ /* 0x000fe40007f1e0ff */
[----:B------:R-:W-:-:S03]  /*1870*/  IADD3 R15, PT, PT, -R42, 0x4, RZ ;  /* 0x000000042a0f7810 */ /* 0x000fc60007ffe1ff */
[----:B------:R-:W-:Y:S01]  /*1880*/  IMAD.X R23, RZ, RZ, R23, P0 ;  /* 0x000000ffff177224 */ /* 0x000fe200000e0617 */
[----:B0-----:R-:W-:-:S07]  /*1890*/  IADD3 R26, PT, PT, R42, -0x4, R5 ;  /* 0xfffffffc2a1a7810 */ /* 0x001fce0007ffe005 */
.L_x_2946:
[----:B------:R-:W-:Y:S05]  /*18a0*/  BSYNC.RECONVERGENT B0 ;  /* 0x0000000000007941 */ /* 0x000fea0003800200 */
.L_x_2945:
        /* <DEDUP_REMOVED lines=13> */
[----:B------:R-:W-:-:S03]  /*1980*/  IMAD.MOV.U32 R16, RZ, RZ, R12 ;  /* 0x000000ffff107224 */ /* 0x000fc600078e000c */
[----:B------:R-:W-:Y:S02]  /*1990*/  IADD3 R5, PT, PT, R4, 0x3, RZ ;  /* 0x0000000304057810 */ /* 0x000fe40007ffe0ff */
[----:B------:R-:W-:Y:S02]  /*19a0*/  PLOP3.LUT P0, PT, P0, P1, PT, 0xf8, 0x8f ;  /* 0x00000000008f781c */ /* 0x000fe40000703f70 */
[----:B------:R-:W-:-:S13]  /*19b0*/  ISETP.GE.U32.AND P2, PT, R5, R26, PT ;  /* 0x0000001a0500720c */ /* 0x000fda0003f46070 */
[----:B------:R-:W-:Y:S05]  /*19c0*/  @P2 BRA `(.L_x_2950) ;  /* 0x0000000000f02947 */ /* 0x000fea0003800000 */
[----:B------:R-:W-:Y:S01]  /*19d0*/  IMAD.MOV.U32 R28, RZ, RZ, R4 ;  /* 0x000000ffff1c7224 */ /* 0x000fe200078e0004 */
[----:B------:R-:W-:Y:S01]  /*19e0*/  MOV R10, R14 ;  /* 0x0000000e000a7202 */ /* 0x000fe20000000f00 */
[----:B------:R-:W-:Y:S02]  /*19f0*/  IMAD.MOV.U32 R16, RZ, RZ, R12 ;  /* 0x000000ffff107224 */ /* 0x000fe400078e000c */
[----:B------:R-:W-:-:S07]  /*1a00*/  IMAD.MOV.U32 R20, RZ, RZ, R13 ;  /* 0x000000ffff147224 */ /* 0x000fce00078e000d */
.L_x_2951:
[----:B------:R-:W-:Y:S01]  /*1a10*/  IMAD.WIDE.U32 R4, R21, 0x10, R22 ;  /* 0x0000001015047825 */ /* 0x000fe200078e0016 */
[----:B------:R-:W0:Y:S05]  /*1a20*/  LDCU UR4, c[0x0][0x3a4] ;  /* 0x00007480ff0477ac */ /* 0x000e2a0008000800 */
[----:B------:R-:W2:Y:S01]  /*1a30*/  LDG.E.128 R4, desc[UR36][R4.64] ;  /* 0x0000002404047981 */ /* 0x000ea2000c1e1d00 */
        /* <DEDUP_REMOVED lines=12> */
[CC--:B--2---:R-:W-:Y:S02]  /*1b00*/  ISETP.NE.AND P2, PT, R11.reuse, R4.reuse, PT ;  /* 0x000000040b00720c */ /* 0x0c4fe40003f45270 */
[----:B------:R-:W-:Y:S02]  /*1b10*/  ISETP.GE.AND P4, PT, R11, R4, PT ;  /* 0x000000040b00720c */ /* 0x000fe40003f86270 */
[CC--:B------:R-:W-:Y:S02]  /*1b20*/  ISETP.GE.AND P6, PT, R20.reuse, R5.reuse, PT ;  /* 0x000000051400720c */ /* 0x0c0fe40003fc6270 */
[----:B------:R-:W-:Y:S02]  /*1b30*/  ISETP.NE.AND P5, PT, R20, R5, PT ;  /* 0x000000051400720c */ /* 0x000fe40003fa5270 */
[----:B------:R-:W-:Y:S02]  /*1b40*/  SEL R31, RZ, 0xffffffff, !P6 ;  /* 0xffffffffff1f7807 */ /* 0x000fe40007000000 */
[----:B------:R-:W-:-:S02]  /*1b50*/  ISETP.GE.AND P3, PT, R13, R6, PT ;  /* 0x000000060d00720c */ /* 0x000fc40003f66270 */
[CC--:B------:R-:W-:Y:S02]  /*1b60*/  ISETP.NE.AND P6, PT, R8.reuse, R7.reuse, PT ;  /* 0x000000070800720c */ /* 0x0c0fe40003fc5270 */
[----:B------:R-:W-:Y:S02]  /*1b70*/  @P2 SEL R27, RZ, 0xffffffff, !P4 ;  /* 0xffffffffff1b2807 */ /* 0x000fe40006000000 */
[----:B------:R-:W-:Y:S02]  /*1b80*/  ISETP.NE.AND P4, PT, R13, R6, PT ;  /* 0x000000060d00720c */ /* 0x000fe40003f85270 */
[----:B------:R-:W-:Y:S02]  /*1b90*/  ISETP.GE.AND P2, PT, R8, R7, PT ;  /* 0x000000070800720c */ /* 0x000fe40003f46270 */
[----:B------:R-:W-:Y:S02]  /*1ba0*/  SEL R32, RZ, 0xffffffff, !P3 ;  /* 0xffffffffff207807 */ /* 0x000fe40005800000 */
[----:B------:R-:W-:-:S02]  /*1bb0*/  SEL R34, RZ, 0xffffffff, !P2 ;  /* 0xffffffffff227807 */ /* 0x000fc40005000000 */
[----:B------:R-:W-:Y:S02]  /*1bc0*/  ISETP.GE.U32.AND P3, PT, R12, R35, PT ;  /* 0x000000230c00720c */ /* 0x000fe40003f66070 */
[----:B------:R-:W-:Y:S02]  /*1bd0*/  ISETP.GE.U32.AND P2, PT, R0, R37, PT ;  /* 0x000000250000720c */ /* 0x000fe40003f46070 */
[----:B------:R-:W-:Y:S02]  /*1be0*/  ISETP.GE.AND.EX P3, PT, R10, RZ, PT, P3 ;  /* 0x000000ff0a00720c */ /* 0x000fe40003f66330 */
[----:B------:R-:W-:Y:S02]  /*1bf0*/  ISETP.GE.AND.EX P2, PT, R33, RZ, PT, P2 ;  /* 0x000000ff2100720c */ /* 0x000fe40003f46320 */
[----:B------:R-:W-:Y:S02]  /*1c00*/  @!P5 SEL R31, RZ, 0xffffffff, !P1 ;  /* 0xffffffffff1fd807 */ /* 0x000fe40004800000 */
[----:B------:R-:W-:-:S02]  /*1c10*/  ISETP.GE.U32.AND P1, PT, R39, R26, PT ;  /* 0x0000001a2700720c */ /* 0x000fc40003f26070 */
        /* <DEDUP_REMOVED lines=23> */
.L_x_2950:
[----:B------:R-:W-:Y:S05]  /*1d90*/  BSYNC.RECONVERGENT B0 ;  /* 0x0000000000007941 */ /* 0x000fea0003800200 */
.L_x_2949:
        /* <DEDUP_REMOVED lines=8> */
[----:B------:R-:W-:-:S05]  /*1e20*/  IMAD.IADD R4, R5, 0x1, R15 ;  /* 0x0000000105047824 */ /* 0x000fca00078e020f */
        /* <DEDUP_REMOVED lines=12> */
.L_x_2953:
[----:B------:R-:W-:Y:S05]  /*1ef0*/  BSYNC.RECONVERGENT B0 ;  /* 0x0000000000007941 */ /* 0x000fea0003800200 */
.L_x_2952:
        /* <DEDUP_REMOVED lines=29> */
[----:B------:R-:W-:Y:S01]  /*20d0*/  ISETP.NE.U32.AND P0, PT, R3, 0x1, PT ;  /* 0x000000010300780c */ /* 0x000fe20003f05070 */
[----:B------:R-:W-:-:S03]  /*20e0*/  IMAD.MOV.U32 R3, RZ, RZ, RZ ;  /* 0x000000ffff037224 */ /* 0x000fc600078e00ff */
[----:B------:R-:W-:Y:S02]  /*20f0*/  SEL R7, R8, R7, !P0 ;  /* 0x0000000708077207 */ /* 0x000fe40004000000 */
[----:B------:R-:W-:Y:S02]  /*2100*/  SEL R0, R0, R5, !P0 ;  /* 0x0000000500007207 */ /* 0x000fe40004000000 */
[----:B------:R-:W-:Y:S01]  /*2110*/  SEL R33, R33, R10, !P0 ;  /* 0x0000000a21217207 */ /* 0x000fe20004000000 */
[----:B------:R-:W-:Y:S06]  /*2120*/  BRA `(.L_x_2942) ;  /* 0x000000c8003c7947 */ /* 0x000fec0003800000 */
.L_x_2943:
        /* <DEDUP_REMOVED lines=13> */
[----:B------:R-:W-:Y:S01]  /*2200*/  MOV R3, R41 ;  /* 0x0000002900037202 */ /* 0x000fe20000000f00 */
[--C-:B-1----:R-:W-:Y:S01]  /*2210*/  IMAD.MOV.U32 R4, RZ, RZ, R5.reuse ;  /* 0x000000ffff047224 */ /* 0x102fe200078e0005 */
[----:B------:R-:W-:Y:S01]  /*2220*/  MOV R10, R5 ;  /* 0x00000005000a7202 */ /* 0x000fe20000000f00 */
[--C-:B------:R-:W-:Y:S02]  /*2230*/  IMAD.MOV.U32 R6, RZ, RZ, R5.reuse ;  /* 0x000000ffff067224 */ /* 0x100fe400078e0005 */
[--C-:B------:R-:W-:Y:S02]  /*2240*/  IMAD.MOV.U32 R7, RZ, RZ, R5.reuse ;  /* 0x000000ffff077224 */ /* 0x100fe400078e0005 */
[--C-:B------:R-:W-:Y:S01]  /*2250*/  IMAD.MOV.U32 R8, RZ, RZ, R5.reuse ;  /* 0x000000ffff087224 */ /* 0x100fe200078e0005 */
[----:B--2---:R-:W-:Y:S01]  /*2260*/  MOV R20, R13 ;  /* 0x0000000d00147202 */ /* 0x004fe20000000f00 */
[----:B------:R-:W-:-:S02]  /*2270*/  IMAD.MOV.U32 R9, RZ, RZ, R5 ;  /* 0x000000ffff097224 */ /* 0x000fc400078e0005 */
[----:B------:R-:W-:Y:S02]  /*2280*/  IMAD.MOV.U32 R11, RZ, RZ, R5 ;  /* 0x000000ffff0b7224 */ /* 0x000fe400078e0005 */
[--C-:B------:R-:W-:Y:S02]  /*2290*/  IMAD.MOV.U32 R12, RZ, RZ, R13.reuse ;  /* 0x000000ffff0c7224 */ /* 0x100fe400078e000d */
[--C-:B------:R-:W-:Y:S01]  /*22a0*/  IMAD.MOV.U32 R14, RZ, RZ, R13.reuse ;  /* 0x000000ffff0e7224 */ /* 0x100fe200078e000d */
[----:B---3--:R-:W-:Y:S01]  /*22b0*/  MOV R37, R33 ;  /* 0x0000002100257202 */ /* 0x008fe20000000f00 */
        /* <DEDUP_REMOVED lines=12> */
[--C-:B------:R-:W-:Y:S01]  /*2380*/  IMAD.MOV.U32 R14, RZ, RZ, R13.reuse ;  /* 0x000000ffff0e7224 */ /* 0x100fe200078e000d */
[----:B------:R-:W-:Y:S01]  /*2390*/  MOV R16, R13 ;  /* 0x0000000d00107202 */ /* 0x000fe20000000f00 */
[--C-:B------:R-:W-:Y:S01]  /*23a0*/  IMAD.MOV.U32 R15, RZ, RZ, R13.reuse ;  /* 0x000000ffff0f7224 */ /* 0x100fe200078e000d */
[----:B------:R-:W-:Y:S01]  /*23b0*/  MOV R37, R33 ;  /* 0x0000002100257202 */ /* 0x000fe20000000f00 */
        /* <DEDUP_REMOVED lines=13> */
[----:B------:R-:W-:-:S07]  /*2490*/  IMAD.MOV.U32 R11, RZ, RZ, R5 ;  /* 0x000000ffff0b7224 */ /* 0x000fce00078e0005 */
.L_x_2957:
[----:B------:R-:W-:-:S05]  /*24a0*/  SHF.R.U32.HI R27, RZ, 0x1, R3 ;  /* 0x00000001ff1b7819 */ /* 0x000fca0000011603 */
[----:B------:R-:W-:-:S06]  /*24b0*/  IMAD.WIDE.U32 R24, R27, 0x8, R22 ;  /* 0x000000081b187825 */ /* 0x000fcc00078e0016 */
[----:B------:R-:W2:Y:S01]  /*24c0*/  LDG.E.64 R24, desc[UR36][R24.64] ;  /* 0x0000002418187981 */ /* 0x000ea2000c1e1b00 */
[--C-:B------:R-:W-:Y:S02]  /*24d0*/  IMAD.IADD R41, R3, 0x1, R0.reuse ;  /* 0x0000000103297824 */ /* 0x100fe400078e0200 */
[----:B------:R-:W-:-:S03]  /*24e0*/  IMAD.IADD R26, R27, 0x1, R0 ;  /* 0x000000011b1a7824 */ /* 0x000fc600078e0200 */
[----:B------:R-:W-:Y:S02]  /*24f0*/  SHF.R.U32.HI R27, RZ, 0x1, R41 ;  /* 0x00000001ff1b7819 */ /* 0x000fe40000011629 */
[----:B------:R-:W-:Y:S02]  /*2500*/  SHF.L.U32 R28, R26, 0x3, RZ ;  /* 0x000000031a1c7819 */ /* 0x000fe400000006ff */
[----:B------:R-:W-:Y:S01]  /*2510*/  SHF.R.U32.HI R29, RZ, 0x1d, R26 ;  /* 0x0000001dff1d7819 */ /* 0x000fe2000001161a */
[----:B------:R-:W-:Y:S01]  /*2520*/  IMAD.WIDE.U32 R26, R27, 0x8, R22 ;  /* 0x000000081b1a7825 */ /* 0x000fe200078e0016 */
[----:B------:R-:W-:Y:S02]  /*2530*/  LOP3.LUT R31, R28, 0xfffffff8, RZ, 0xc0, !PT ;  /* 0xfffffff81c1f7812 */ /* 0x000fe400078ec0ff */
[----:B------:R-:W-:Y:S02]  /*2540*/  LOP3.LUT R29, R29, 0x3, RZ, 0xc0, !PT ;  /* 0x000000031d1d7812 */ /* 0x000fe400078ec0ff */
[----:B------:R-:W-:Y:S01]  /*2550*/  IADD3 R30, P0, PT, R22, R31, RZ ;  /* 0x0000001f161e7210 */ /* 0x000fe20007f1e0ff */
[----:B------:R-:W3:Y:S01]  /*2560*/  LDG.E.64 R26, desc[UR36][R26.64] ;  /* 0x000000241a1a7981 */ /* 0x000ee2000c1e1b00 */
[----:B------:R-:W-:-:S03]  /*2570*/  IMAD R43, R0, 0x2, R41 ;  /* 0x00000002002b7824 */ /* 0x000fc600078e0229 */
[----:B------:R-:W-:Y:S02]  /*2580*/  IMAD.X R31, R23, 0x1, R29, P0 ;  /* 0x00000001171f7824 */ /* 0x000fe400000e061d */
[----:B------:R-:W-:-:S04]  /*2590*/  SHF.R.U32.HI R29, RZ, 0x1, R43 ;  /* 0x00000001ff1d7819 */ /* 0x000fc8000001162b */
[----:B------:R-:W4:Y:S01]  /*25a0*/  LDG.E.64 R30, desc[UR36][R30.64] ;  /* 0x000000241e1e7981 */ /* 0x000f22000c1e1b00 */
[----:B------:R-:W-:-:S06]  /*25b0*/  IMAD.WIDE.U32 R28, R29, 0x8, R22 ;  /* 0x000000081d1c7825 */ /* 0x000fcc00078e0016 */
[----:B------:R-:W5:Y:S01]  /*25c0*/  LDG.E.64 R28, desc[UR36][R28.64] ;  /* 0x000000241c1c7981 */ /* 0x000f62000c1e1b00 */
[-C--:B------:R-:W-:Y:S02]  /*25d0*/  ISETP.GE.U32.AND P0, PT, R34, R3.reuse, PT ;  /* 0x000000032200720c */ /* 0x080fe40003f06070 */
[----:B------:R-:W-:Y:S02]  /*25e0*/  ISETP.GE.U32.AND P1, PT, R32, R3, PT ;  /* 0x000000032000720c */ /* 0x000fe40003f26070 */
[----:B------:R-:W-:Y:S02]  /*25f0*/  ISETP.GE.AND.EX P0, PT, R39, RZ, PT, P0 ;  /* 0x000000ff2700720c */ /* 0x000fe40003f06300 */
[----:B------:R-:W-:Y:S02]  /*2600*/  ISETP.GE.AND.EX P1, PT, R40, RZ, PT, P1 ;  /* 0x000000ff2800720c */ /* 0x000fe40003f26310 */
[----:B------:R-:W-:Y:S02]  /*2610*/  SEL R42, RZ, 0xffffffff, !P0 ;  /* 0xffffffffff2a7807 */ /* 0x000fe40004000000 */
[----:B------:R-:W-:-:S02]  /*2620*/  SEL R45, RZ, 0xffffffff, !P1 ;  /* 0xffffffffff2d7807 */ /* 0x000fc40004800000 */
[----:B------:R-:W-:-:S04]  /*2630*/  ISETP.GE.U32.AND P5, PT, R16, R41, PT ;  /* 0x000000291000720c */ /* 0x000fc80003fa6070 */
[----:B------:R-:W-:-:S04]  /*2640*/  ISETP.GE.AND.EX P5, PT, R37, RZ, PT, P5 ;  /* 0x000000ff2500720c */ /* 0x000fc80003fa6350 */
[----:B------:R-:W-:Y:S02]  /*2650*/  SEL R48, RZ, 0xffffffff, !P5 ;  /* 0xffffffffff307807 */ /* 0x000fe40006800000 */
[CC--:B--2---:R-:W-:Y:S02]  /*2660*/  ISETP.NE.AND P3, PT, R11.reuse, R24.reuse, PT ;  /* 0x000000180b00720c */ /* 0x0c4fe40003f65270 */
[CC--:B------:R-:W-:Y:S02]  /*2670*/  ISETP.NE.AND P2, PT, R10.reuse, R25.reuse, PT ;  /* 0x000000190a00720c */ /* 0x0c0fe40003f45270 */
[----:B------:R-:W-:Y:S02]  /*2680*/  ISETP.GE.AND P0, PT, R11, R24, PT ;  /* 0x000000180b00720c */ /* 0x000fe40003f06270 */
[----:B------:R-:W-:-:S07]  /*2690*/  ISETP.GE.AND P1, PT, R10, R25, PT ;  /* 0x000000190a00720c */ /* 0x000fce0003f26270 */
[----:B------:R-:W-:Y:S02]  /*26a0*/  @P3 SEL R42, RZ, 0xffffffff, !P0 ;  /* 0xffffffffff2a3807 */ /* 0x000fe40004000000 */
[----:B------:R-:W-:Y:S02]  /*26b0*/  @P2 SEL R45, RZ, 0xffffffff, !P1 ;  /* 0xffffffffff2d2807 */ /* 0x000fe40004800000 */
[----:B------:R-:W-:Y:S02]  /*26c0*/  LOP3.LUT R42, R42, 0x1, RZ, 0xc0, !PT ;  /* 0x000000012a2a7812 */ /* 0x000fe400078ec0ff */
[----:B---3--:R-:W-:Y:S02]  /*26d0*/  ISETP.NE.AND P3, PT, R9, R26, PT ;  /* 0x0000001a0900720c */ /* 0x008fe40003f65270 */
[----:B------:R-:W-:Y:S01]  /*26e0*/  ISETP.NE.U32.AND P1, PT, R42, 0x1, PT ;  /* 0x000000012a00780c */ /* 0x000fe20003f25070 */
[----:B------:R-:W-:Y:S01]  /*26f0*/  IMAD.IADD R42, R41, 0x1, R0 ;  /* 0x00000001292a7824 */ /* 0x000fe200078e0200 */
[----:B------:R-:W-:-:S02]  /*2700*/  ISETP.GE.U32.AND P0, PT, R20, R41, PT ;  /* 0x000000291400720c */ /* 0x000fc40003f06070 */
[----:B------:R-:W-:Y:S02]  /*2710*/  ISETP.NE.AND P2, PT, R8, R27, PT ;  /* 0x0000001b0800720c */ /* 0x000fe40003f45270 */
[----:B------:R-:W-:Y:S02]  /*2720*/  ISETP.GE.U32.AND P6, PT, R15, R42, PT ;  /* 0x0000002a0f00720c */ /* 0x000fe40003fc6070 */
[----:B------:R-:W-:Y:S02]  /*2730*/  ISETP.GE.AND.EX P0, PT, R38, RZ, PT, P0 ;  /* 0x000000ff2600720c */ /* 0x000fe40003f06300 */
[----:B------:R-:W-:Y:S02]  /*2740*/  ISETP.GE.AND.EX P6, PT, R36, RZ, PT, P6 ;  /* 0x000000ff2400720c */ /* 0x000fe40003fc6360 */
[----:B------:R-:W-:Y:S02]  /*2750*/  LOP3.LUT R45, R45, 0x1, RZ, 0xc0, !PT ;  /* 0x000000012d2d7812 */ /* 0x000fe400078ec0ff */
[----:B------:R-:W-:-:S02]  /*2760*/  ISETP.GE.AND P5, PT, R9, R26, PT ;  /* 0x0000001a0900720c */ /* 0x000fc40003fa6270 */
[----:B------:R-:W-:Y:S02]  /*2770*/  SEL R49, RZ, 0xffffffff, !P6 ;  /* 0xffffffffff317807 */ /* 0x000fe40007000000 */
[----:B------:R-:W-:Y:S02]  /*2780*/  SEL R47, RZ, 0xffffffff, !P0 ;  /* 0xffffffffff2f7807 */ /* 0x000fe40004000000 */
[----:B----4-:R-:W-:Y:S02]  /*2790*/  ISETP.NE.AND P6, PT, R7, R30, PT ;  /* 0x0000001e0700720c */ /* 0x010fe40003fc5270 */
[----:B------:R-:W-:Y:S02]  /*27a0*/  ISETP.GE.U32.AND P0, PT, R14, R42, PT ;  /* 0x0000002a0e00720c */ /* 0x000fe40003f06070 */
[----:B------:R-:W-:Y:S02]  /*27b0*/  ISETP.NE.U32.AND P4, PT, R45, 0x1, PT ;  /* 0x000000012d00780c */ /* 0x000fe40003f85070 */
[----:B------:R-:W-:-:S02]  /*27c0*/  @P3 SEL R47, RZ, 0xffffffff, !P5 ;  /* 0xffffffffff2f3807 */ /* 0x000fc40006800000 */
[----:B------:R-:W-:Y:S02]  /*27d0*/  ISETP.GE.AND P5, PT, R8, R27, PT ;  /* 0x0000001b0800720c */ /* 0x000fe40003fa6270 */
[----:B------:R-:W-:Y:S02]  /*27e0*/  ISETP.GE.AND.EX P0, PT, R35, RZ, PT, P0 ;  /* 0x000000ff2300720c */ /* 0x000fe40003f06300 */
[----:B------:R-:W-:Y:S02]  /*27f0*/  ISETP.NE.AND P3, PT, R6, R31, PT ;  /* 0x0000001f0600720c */ /* 0x000fe40003f65270 */
[C---:B------:R-:W-:Y:S02]  /*2800*/  SEL R34, R3.reuse, R34, !P1 ;  /* 0x0000002203227207 */ /* 0x040fe40004800000 */
[----:B------:R-:W-:Y:S01]  /*2810*/  SEL R32, R3, R32, !P4 ;  /* 0x0000002003207207 */ /* 0x000fe20006000000 */
[----:B------:R-:W-:Y:S01]  /*2820*/  IMAD.IADD R3, R43, 0x1, R0 ;  /* 0x000000012b037824 */ /* 0x000fe200078e0200 */
[----:B------:R-:W-:-:S02]  /*2830*/  @P2 SEL R48, RZ, 0xffffffff, !P5 ;  /* 0xffffffffff302807 */ /* 0x000fc40006800000 */
[----:B------:R-:W-:Y:S01]  /*2840*/  SEL R46, RZ, 0xffffffff, !P0 ;  /* 0xffffffffff2e7807 */ /* 0x000fe20004000000 */
[----:B------:R-:W-:Y:S01]  /*2850*/  IMAD R45, R0, 0x3, R3 ;  /* 0x00000003002d7824 */ /* 0x000fe200078e0203 */
[----:B------:R-:W-:Y:S02]  /*2860*/  ISETP.GE.AND P5, PT, R7, R30, PT ;  /* 0x0000001e0700720c */ /* 0x000fe40003fa6270 */
[----:B------:R-:W-:Y:S02]  /*2870*/  ISETP.GE.U32.AND P0, PT, R13, R43, PT ;  /* 0x0000002b0d00720c */ /* 0x000fe40003f06070 */
[----:B-----5:R-:W-:Y:S02]  /*2880*/  ISETP.NE.AND P2, PT, R5, R28, PT ;  /* 0x0000001c0500720c */ /* 0x020fe40003f45270 */
[----:B------:R-:W-:Y:S02]  /*2890*/  @P6 SEL R49, RZ, 0xffffffff, !P5 ;  /* 0xffffffffff316807 */ /* 0x000fe40006800000 */
[----:B------:R-:W-:-:S02]  /*28a0*/  ISETP.GE.AND.EX P0, PT, R33, RZ, PT, P0 ;  /* 0x000000ff2100720c */ /* 0x000fc40003f06300 */
[----:B------:R-:W-:Y:S02]  /*28b0*/  ISETP.GE.AND P6, PT, R6, R31, PT ;  /* 0x0000001f0600720c */ /* 0x000fe40003fc6270 */
[----:B------:R-:W-:Y:S02]  /*28c0*/  ISETP.GE.U32.AND P5, PT, R45, R44, PT ;  /* 0x0000002c2d00720c */ /* 0x000fe40003fa6070 */
[----:B------:R-:W-:Y:S02]  /*28d0*/  SEL R45, RZ, 0xffffffff, !P0 ;  /* 0xffffffffff2d7807 */ /* 0x000fe40004000000 */
[----:B------:R-:W-:Y:S02]  /*28e0*/  @P3 SEL R46, RZ, 0xffffffff, !P6 ;  /* 0xffffffffff2e3807 */ /* 0x000fe40007000000 */
[----:B------:R-:W-:Y:S02]  /*28f0*/  ISETP.GE.U32.AND P0, PT, R12, R43, PT ;  /* 0x0000002b0c00720c */ /* 0x000fe40003f06070 */
[----:B------:R-:W-:-:S02]  /*2900*/  ISETP.NE.AND P3, PT, R4, R29, PT ;  /* 0x0000001d0400720c */ /* 0x000fc40003f65270 */
[----:B------:R-:W-:Y:S02]  /*2910*/  ISETP.GE.AND P6, PT, R5, R28, PT ;  /* 0x0000001c0500720c */ /* 0x000fe40003fc6270 */
[----:B------:R-:W-:Y:S02]  /*2920*/  LOP3.LUT R47, R47, 0x1, RZ, 0xc0, !PT ;  /* 0x000000012f2f7812 */ /* 0x000fe400078ec0ff */
[----:B------:R-:W-:Y:S02]  /*2930*/  ISETP.GE.AND.EX P0, PT, R21, RZ, PT, P0 ;  /* 0x000000ff1500720c */ /* 0x000fe40003f06300 */
[----:B------:R-:W-:Y:S02]  /*2940*/  @P2 SEL R45, RZ, 0xffffffff, !P6 ;  /* 0xffffffffff2d2807 */ /* 0x000fe40007000000 */
[----:B------:R-:W-:Y:S02]  /*2950*/  ISETP.NE.U32.AND P2, PT, R47, 0x1, PT ;  /* 0x000000012f00780c */ /* 0x000fe40003f45070 */
[----:B------:R-:W-:-:S02]  /*2960*/  SEL R47, RZ, 0xffffffff, !P0 ;  /* 0xffffffffff2f7807 */ /* 0x000fc40004000000 */
[----:B------:R-:W-:Y:S02]  /*2970*/  ISETP.GE.AND P0, PT, R4, R29, PT ;  /* 0x0000001d0400720c */ /* 0x000fe40003f06270 */
[----:B------:R-:W-:Y:S02]  /*2980*/  LOP3.LUT R48, R48, 0x1, RZ, 0xc0, !PT ;  /* 0x0000000130307812 */ /* 0x000fe400078ec0ff */
[----:B------:R-:W-:Y:S02]  /*2990*/  @P3 SEL R47, RZ, 0xffffffff, !P0 ;  /* 0xffffffffff2f3807 */ /* 0x000fe40004000000 */
[----:B------:R-:W-:Y:S02]  /*29a0*/  LOP3.LUT R49, R49, 0x1, RZ, 0xc0, !PT ;  /* 0x0000000131317812 */ /* 0x000fe400078ec0ff */
[----:B------:R-:W-:Y:S02]  /*29b0*/  LOP3.LUT R46, R46, 0x1, RZ, 0xc0, !PT ;  /* 0x000000012e2e7812 */ /* 0x000fe400078ec0ff */
[----:B------:R-:W-:-:S02]  /*29c0*/  LOP3.LUT R45, R45, 0x1, RZ, 0xc0, !PT ;  /* 0x000000012d2d7812 */ /* 0x000fc400078ec0ff */
[----:B------:R-:W-:Y:S02]  /*29d0*/  LOP3.LUT R47, R47, 0x1, RZ, 0xc0, !PT ;  /* 0x000000012f2f7812 */ /* 0x000fe400078ec0ff */
[----:B------:R-:W-:Y:S02]  /*29e0*/  SEL R11, R24, R11, !P1 ;  /* 0x0000000b180b7207 */ /* 0x000fe40004800000 */
[----:B------:R-:W-:Y:S02]  /*29f0*/  SEL R39, R39, RZ, P1 ;  /* 0x000000ff27277207 */ /* 0x000fe40000800000 */
[----:B------:R-:W-:Y:S02]  /*2a00*/  SEL R10, R25, R10, !P4 ;  /* 0x0000000a190a7207 */ /* 0x000fe40006000000 */
[----:B------:R-:W-:Y:S02]  /*2a10*/  SEL R40, R40, RZ, P4 ;  /* 0x000000ff28287207 */ /* 0x000fe40002000000 */
        /* <DEDUP_REMOVED lines=8> */
[----:B------:R-:W-:Y:S02]  /*2aa0*/  SEL R14, R42, R14, !P0 ;  /* 0x0000000e2a0e7207 */ /* 0x000fe40004000000 */
        /* <DEDUP_REMOVED lines=11> */
[----:B------:R-:W-:Y:S02]  /*2b60*/  SEL R36, R36, RZ, P3 ;  /* 0x000000ff24247207 */ /* 0x000fe40001800000 */
[----:B------:R-:W-:Y:S02]  /*2b70*/  SEL R6, R31, R6, !P0 ;  /* 0x000000061f067207 */ /* 0x000fe40004000000 */
[----:B------:R-:W-:Y:S01]  /*2b80*/  SEL R35, R35, RZ, P0 ;  /* 0x000000ff23237207 */ /* 0x000fe20000000000 */
[----:B------:R-:W-:Y:S06]  /*2b90*/  @!P5 BRA `(.L_x_2957) ;  /* 0xfffffff80040d947 */ /* 0x000fec000383ffff */
[----:B------:R-:W-:Y:S05]  /*2ba0*/  BSYNC.RECONVERGENT B1 ;  /* 0x0000000000017941 */ /* 0x000fea0003800200 */
.L_x_2956:
[----:B------:R-:W-:Y:S05]  /*2bb0*/  BSYNC.RECONVERGENT B0 ;  /* 0x0000000000007941 */ /* 0x000fea0003800200 */
.L_x_2955:
        /* <DEDUP_REMOVED lines=23> */
.L_x_2959:
[----:B------:R-:W-:Y:S05]  /*2d30*/  BSYNC.RECONVERGENT B0 ;  /* 0x0000000000007941 */ /* 0x000fea0003800200 */
.L_x_2958:
[----:B------:R-:W-:Y:S04]  /*2d40*/  BSSY.RECONVERGENT B0, `(.L_x_2960) ;  /* 0x0000063000007945 */ /* 0x000fe80003800200 */
[----:B------:R-:W-:Y:S05]  /*2d50*/  @P0 BRA `(.L_x_2961) ;  /* 0x0000000400840947 */ /* 0x000fea0003800000 */
[----:B-----5:R-:W-:Y:S01]  /*2d60*/  ISETP.NE.AND P2, PT, R10, R25, PT ;  /* 0x000000190a00720c */ /* 0x020fe20003f45270 */
[----:B------:R-:W-:Y:S01]  /*2d70*/  IMAD.IADD R41, R3, 0x1, R0 ;  /* 0x0000000103297824 */ /* 0x000fe200078e0200 */
[----:B------:R-:W-:Y:S02]  /*2d80*/  ISETP.NE.AND P3, PT, R11, R24, PT ;  /* 0x000000180b00720c */ /* 0x000fe40003f65270 */
[----:B------:R-:W-:Y:S02]  /*2d90*/  ISETP.GE.U32.AND P1, PT, R32, R3, PT ;  /* 0x000000032000720c */ /* 0x000fe40003f26070 */
[----:B------:R-:W-:Y:S02]  /*2da0*/  ISETP.GE.AND P5, PT, R10, R25, PT ;  /* 0x000000190a00720c */ /* 0x000fe40003fa6270 */
[----:B------:R-:W-:Y:S02]  /*2db0*/  ISETP.GE.U32.AND P0, PT, R34, R3, PT ;  /* 0x000000032200720c */ /* 0x000fe40003f06070 */
[----:B------:R-:W-:-:S02]  /*2dc0*/  ISETP.GE.AND.EX P1, PT, R40, RZ, PT, P1 ;  /* 0x000000ff2800720c */ /* 0x000fc40003f26310 */
[----:B------:R-:W-:Y:S02]  /*2dd0*/  ISETP.GE.AND P4, PT, R11, R24, PT ;  /* 0x000000180b00720c */ /* 0x000fe40003f86270 */
[----:B0-----:R-:W-:Y:S02]  /*2de0*/  SEL R23, RZ, 0xffffffff, !P5 ;  /* 0xffffffffff177807 */ /* 0x001fe40006800000 */
[----:B------:R-:W-:Y:S02]  /*2df0*/  ISETP.GE.AND.EX P0, PT, R39, RZ, PT, P0 ;  /* 0x000000ff2700720c */ /* 0x000fe40003f06300 */
[----:B------:R-:W-:Y:S02]  /*2e00*/  @!P2 SEL R23, RZ, 0xffffffff, !P1 ;  /* 0xffffffffff17a807 */ /* 0x000fe40004800000 */
[----:B------:R-:W-:Y:S02]  /*2e10*/  ISETP.GE.U32.AND P2, PT, R41, R44, PT ;  /* 0x0000002c2900720c */ /* 0x000fe40003f46070 */
[----:B------:R-:W-:-:S02]  /*2e20*/  SEL R22, RZ, 0xffffffff, !P4 ;  /* 0xffffffffff167807 */ /* 0x000fc40006000000 */
[----:B------:R-:W-:Y:S02]  /*2e30*/  @!P3 SEL R22, RZ, 0xffffffff, !P0 ;  /* 0xffffffffff16b807 */ /* 0x000fe40004000000 */
[----:B------:R-:W-:Y:S02]  /*2e40*/  LOP3.LUT R23, R23, 0x1, RZ, 0xc0, !PT ;  /* 0x0000000117177812 */ /* 0x000fe400078ec0ff */
[----:B------:R-:W-:Y:S02]  /*2e50*/  LOP3.LUT R22, R22, 0x1, RZ, 0xc0, !PT ;  /* 0x0000000116167812 */ /* 0x000fe400078ec0ff */
[----:B------:R-:W-:Y:S02]  /*2e60*/  ISETP.NE.U32.AND P1, PT, R23, 0x1, PT ;  /* 0x000000011700780c */ /* 0x000fe40003f25070 */
[----:B------:R-:W-:Y:S02]  /*2e70*/  ISETP.NE.U32.AND P0, PT, R22, 0x1, PT ;  /* 0x000000011600780c */ /* 0x000fe40003f05070 */
[----:B------:R-:W-:-:S02]  /*2e80*/  SEL R10, R25, R10, !P1 ;  /* 0x0000000a190a7207 */ /* 0x000fc40004800000 */
[----:B------:R-:W-:Y:S02]  /*2e90*/  SEL R11, R24, R11, !P0 ;  /* 0x0000000b180b7207 */ /* 0x000fe40004000000 */
[C---:B------:R-:W-:Y:S02]  /*2ea0*/  SEL R34, R3.reuse, R34, !P0 ;  /* 0x0000002203227207 */ /* 0x040fe40004000000 */
[----:B------:R-:W-:Y:S02]  /*2eb0*/  SEL R32, R3, R32, !P1 ;  /* 0x0000002003207207 */ /* 0x000fe40004800000 */
[----:B------:R-:W-:Y:S02]  /*2ec0*/  SEL R39, R39, RZ, P0 ;  /* 0x000000ff27277207 */ /* 0x000fe40000000000 */
[----:B------:R-:W-:Y:S01]  /*2ed0*/  SEL R40, R40, RZ, P1 ;  /* 0x000000ff28287207 */ /* 0x000fe20000800000 */
[----:B------:R-:W-:Y:S06]  /*2ee0*/  @P2 BRA `(.L_x_2961) ;  /* 0x0000000400202947 */ /* 0x000fec0003800000 */
[----:B------:R-:W-:Y:S01]  /*2ef0*/  ISETP.NE.AND P2, PT, R8, R27, PT ;  /* 0x0000001b0800720c */ /* 0x000fe20003f45270 */
[----:B------:R-:W-:Y:S01]  /*2f00*/  IMAD.IADD R23, R41, 0x1, R0 ;  /* 0x0000000129177824 */ /* 0x000fe200078e0200 */
[----:B------:R-:W-:Y:S02]  /*2f10*/  ISETP.NE.AND P3, PT, R9, R26, PT ;  /* 0x0000001a0900720c */ /* 0x000fe40003f65270 */
[----:B------:R-:W-:Y:S02]  /*2f20*/  ISETP.GE.U32.AND P1, PT, R16, R41, PT ;  /* 0x000000291000720c */ /* 0x000fe40003f26070 */
[----:B------:R-:W-:Y:S02]  /*2f30*/  ISETP.GE.AND P5, PT, R8, R27, PT ;  /* 0x0000001b0800720c */ /* 0x000fe40003fa6270 */
[----:B------:R-:W-:Y:S02]  /*2f40*/  ISETP.GE.U32.AND P0, PT, R20, R41, PT ;  /* 0x000000291400720c */ /* 0x000fe40003f06070 */
[----:B------:R-:W-:-:S02]  /*2f50*/  ISETP.GE.AND.EX P1, PT, R37, RZ, PT, P1 ;  /* 0x000000ff2500720c */ /* 0x000fc40003f26310 */
[----:B------:R-:W-:Y:S02]  /*2f60*/  ISETP.GE.AND P4, PT, R9, R26, PT ;  /* 0x0000001a0900720c */ /* 0x000fe40003f86270 */
[----:B------:R-:W-:Y:S02]  /*2f70*/  SEL R22, RZ, 0xffffffff, !P5 ;  /* 0xffffffffff167807 */ /* 0x000fe40006800000 */
        /* <DEDUP_REMOVED lines=41> */
[-C--:B------:R-:W-:Y:S02]  /*3210*/  ISETP.NE.AND P3, PT, R5, R28.reuse, PT ;  /* 0x0000001c0500720c */ /* 0x080fe40003f65270 */
[----:B------:R-:W-:Y:S02]  /*3220*/  ISETP.NE.AND P2, PT, R4, R29, PT ;  /* 0x0000001d0400720c */ /* 0x000fe40003f45270 */
[-C--:B------:R-:W-:Y:S02]  /*3230*/  ISETP.GE.U32.AND P0, PT, R13, R25.reuse, PT ;  /* 0x000000190d00720c */ /* 0x080fe40003f06070 */
[----:B------:R-:W-:Y:S02]  /*3240*/  ISETP.GE.U32.AND P1, PT, R12, R25, PT ;  /* 0x000000190c00720c */ /* 0x000fe40003f26070 */
[----:B------:R-:W-:Y:S02]  /*3250*/  ISETP.GE.AND P4, PT, R5, R28, PT ;  /* 0x0000001c0500720c */ /* 0x000fe40003f86270 */
[----:B------:R-:W-:-:S02]  /*3260*/  ISETP.GE.AND P5, PT, R4, R29, PT ;  /* 0x0000001d0400720c */ /* 0x000fc40003fa6270 */
[----:B------:R-:W-:Y:S02]  /*3270*/  ISETP.GE.AND.EX P0, PT, R33, RZ, PT, P0 ;  /* 0x000000ff2100720c */ /* 0x000fe40003f06300 */
[----:B------:R-:W-:Y:S02]  /*3280*/  ISETP.GE.AND.EX P1, PT, R21, RZ, PT, P1 ;  /* 0x000000ff1500720c */ /* 0x000fe40003f26310 */
        /* <DEDUP_REMOVED lines=13> */
[----:B------:R-:W-:-:S07]  /*3360*/  SEL R21, R21, RZ, P1 ;  /* 0x000000ff15157207 */ /* 0x000fce0000800000 */
.L_x_2961:
[----:B------:R-:W-:Y:S05]  /*3370*/  BSYNC.RECONVERGENT B0 ;  /* 0x0000000000007941 */ /* 0x000fea0003800200 */
.L_x_2960:
[CC--:B------:R-:W-:Y:S02]  /*3380*/  ISETP.NE.AND P3, PT, R11.reuse, R9.reuse, PT ;  /* 0x000000090b00720c */ /* 0x0c0fe40003f65270 */
[----:B------:R-:W-:Y:S02]  /*3390*/  ISETP.NE.AND P2, PT, R10, R8, PT ;  /* 0x000000080a00720c */ /* 0x000fe40003f45270 */
        /* <DEDUP_REMOVED lines=16> */
[----:B------:R-:W-:Y:S02]  /*34a0*/  ISETP.NE.AND P3, PT, R0, R7, PT ;  /* 0x000000070000720c */ /* 0x000fe40003f65270 */
[----:B------:R-:W-:Y:S02]  /*34b0*/  SEL R20, R20, R34, !P0 ;  /* 0x0000002214147207 */ /* 0x000fe40004000000 */
[----:B------:R-:W-:Y:S02]  /*34c0*/  ISETP.NE.AND P2, PT, R3, R6, PT ;  /* 0x000000060300720c */ /* 0x000fe40003f45270 */
[----:B------:R-:W-:Y:S02]  /*34d0*/  SEL R11, R16, R32, !P1 ;  /* 0x00000020100b7207 */ /* 0x000fe40004800000 */
[----:B------:R-:W-:Y:S02]  /*34e0*/  SEL R39, R38, R39, !P0 ;  /* 0x0000002726277207 */ /* 0x000fe40004000000 */
[----:B------:R-:W-:-:S02]  /*34f0*/  SEL R40, R37, R40, !P1 ;  /* 0x0000002825287207 */ /* 0x000fc40004800000 */
[----:B------:R-:W-:Y:S02]  /*3500*/  ISETP.GE.U32.AND P0, PT, R20, R15, PT ;  /* 0x0000000f1400720c */ /* 0x000fe40003f06070 */
[----:B------:R-:W-:Y:S02]  /*3510*/  ISETP.GE.U32.AND P1, PT, R11, R14, PT ;  /* 0x0000000e0b00720c */ /* 0x000fe40003f26070 */
[----:B------:R-:W-:Y:S02]  /*3520*/  ISETP.GE.AND P5, PT, R0, R7, PT ;  /* 0x000000070000720c */ /* 0x000fe40003fa6270 */
[----:B------:R-:W-:Y:S02]  /*3530*/  ISETP.GE.AND P4, PT, R3, R6, PT ;  /* 0x000000060300720c */ /* 0x000fe40003f86270 */
        /* <DEDUP_REMOVED lines=12> */
[----:B------:R-:W-:Y:S02]  /*3600*/  ISETP.NE.AND P3, PT, R0, R5, PT ;  /* 0x000000050000720c */ /* 0x000fe40003f65270 */
[----:B------:R-:W-:-:S02]  /*3610*/  SEL R10, R15, R20, !P0 ;  /* 0x000000140f0a7207 */ /* 0x000fc40004000000 */
[----:B------:R-:W-:Y:S02]  /*3620*/  ISETP.NE.AND P2, PT, R3, R4, PT ;  /* 0x000000040300720c */ /* 0x000fe40003f45270 */
[----:B------:R-:W-:Y:S02]  /*3630*/  SEL R9, R14, R11, !P1 ;  /* 0x0000000b0e097207 */ /* 0x000fe40004800000 */
        /* <DEDUP_REMOVED lines=20> */
[----:B-----5:R-:W-:Y:S02]  /*3780*/  SEL R24, R12, R9, !P1 ;  /* 0x000000090c187207 */ /* 0x020fe40004800000 */
[----:B------:R-:W-:Y:S01]  /*3790*/  SEL R25, R21, R8, !P1 ;  /* 0x0000000815197207 */ /* 0x000fe20004800000 */
[----:B------:R-:W-:Y:S06]  /*37a0*/  BRA `(.L_x_2942) ;  /* 0x000000b0009c7947 */ /* 0x000fec0003800000 */
.L_x_2954:
[----:B------:R-:W-:-:S13]  /*37b0*/  ISETP.NE.AND P0, PT, R26, 0x1, PT ;  /* 0x000000011a00780c */ /* 0x000fda0003f05270 */
        /* <DEDUP_REMOVED lines=9> */
[-C--:B-1----:R-:W-:Y:S01]  /*3850*/  MOV R4, R5.reuse ;  /* 0x0000000500047202 */ /* 0x082fe20000000f00 */
[--C-:B------:R-:W-:Y:S01]  /*3860*/  IMAD.MOV.U32 R6, RZ, RZ, R5.reuse ;  /* 0x000000ffff067224 */ /* 0x100fe200078e0005 */
[----:B------:R-:W-:Y:S01]  /*3870*/  MOV R11, R5 ;  /* 0x00000005000b7202 */ /* 0x000fe20000000f00 */
[--C-:B------:R-:W-:Y:S02]  /*3880*/  IMAD.MOV.U32 R7, RZ, RZ, R5.reuse ;  /* 0x000000ffff077224 */ /* 0x100fe400078e0005 */
[--C-:B------:R-:W-:Y:S02]  /*3890*/  IMAD.MOV.U32 R8, RZ, RZ, R5.reuse ;  /* 0x000000ffff087224 */ /* 0x100fe400078e0005 */
[--C-:B------:R-:W-:Y:S01]  /*38a0*/  IMAD.MOV.U32 R9, RZ, RZ, R5.reuse ;  /* 0x000000ffff097224 */ /* 0x100fe200078e0005 */
[----:B--2---:R-:W-:Y:S01]  /*38b0*/  MOV R32, R13 ;  /* 0x0000000d00207202 */ /* 0x004fe20000000f00 */
[----:B------:R-:W-:-:S02]  /*38c0*/  IMAD.MOV.U32 R10, RZ, RZ, R5 ;  /* 0x000000ffff0a7224 */ /* 0x000fc400078e0005 */
[--C-:B------:R-:W-:Y:S02]  /*38d0*/  IMAD.MOV.U32 R12, RZ, RZ, R13.reuse ;  /* 0x000000ffff0c7224 */ /* 0x100fe400078e000d */
[--C-:B------:R-:W-:Y:S02]  /*38e0*/  IMAD.MOV.U32 R14, RZ, RZ, R13.reuse ;  /* 0x000000ffff0e7224 */ /* 0x100fe400078e000d */
[--C-:B------:R-:W-:Y:S01]  /*38f0*/  IMAD.MOV.U32 R15, RZ, RZ, R13.reuse ;  /* 0x000000ffff0f7224 */ /* 0x100fe200078e000d */
[----:B---3--:R-:W-:Y:S01]  /*3900*/  MOV R38, R33 ;  /* 0x0000002100267202 */ /* 0x008fe20000000f00 */
        /* <DEDUP_REMOVED lines=29> */
.L_x_2965:
[----:B------:R-:W-:-:S05]  /*3ae0*/  IMAD R24, R46, R3, RZ ;  /* 0x000000032e187224 */ /* 0x000fca00078e02ff */
[----:B------:R-:W-:Y:S01]  /*3af0*/  SHF.R.U32.HI R25, RZ, 0x1, R24 ;  /* 0x00000001ff197819 */ /* 0x000fe20000011618 */
[----:B------:R-:W-:-:S04]  /*3b00*/  IMAD.IADD R43, R3, 0x1, R0 ;  /* 0x00000001032b7824 */ /* 0x000fc800078e0200 */
[----:B------:R-:W-:-:S04]  /*3b10*/  IMAD.WIDE.U32 R24, R25, 0x8, R22 ;  /* 0x0000000819187825 */ /* 0x000fc800078e0016 */
[C---:B------:R-:W-:Y:S02]  /*3b20*/  IMAD R26, R46.reuse, R43, RZ ;  /* 0x0000002b2e1a7224 */ /* 0x040fe400078e02ff */
[----:B------:R-:W2:Y:S01]  /*3b30*/  LDG.E.64 R24, desc[UR36][R24.64] ;  /* 0x0000002418187981 */ /* 0x000ea2000c1e1b00 */
[----:B------:R-:W-:Y:S02]  /*3b40*/  IMAD.IADD R41, R43, 0x1, R0 ;  /* 0x000000012b297824 */ /* 0x000fe400078e0200 */
[----:B------:R-:W-:Y:S02]  /*3b50*/  SHF.R.U32.HI R27, RZ, 0x1, R26 ;  /* 0x00000001ff1b7819 */ /* 0x000fe4000001161a */
[----:B------:R-:W-:-:S03]  /*3b60*/  IMAD R28, R46, R41, RZ ;  /* 0x000000292e1c7224 */ /* 0x000fc600078e02ff */
[----:B------:R-:W-:Y:S02]  /*3b70*/  IMAD.WIDE.U32 R26, R27, 0x8, R22 ;  /* 0x000000081b1a7825 */ /* 0x000fe400078e0016 */
[----:B------:R-:W-:Y:S02]  /*3b80*/  SHF.R.U32.HI R31, RZ, 0x1, R28 ;  /* 0x00000001ff1f7819 */ /* 0x000fe4000001161c */
[----:B------:R-:W-:Y:S02]  /*3b90*/  IMAD.IADD R45, R41, 0x1, R0 ;  /* 0x00000001292d7824 */ /* 0x000fe400078e0200 */
[----:B------:R-:W3:Y:S01]  /*3ba0*/  LDG.E.64 R26, desc[UR36][R26.64] ;  /* 0x000000241a1a7981 */ /* 0x000ee2000c1e1b00 */
[----:B------:R-:W-:-:S04]  /*3bb0*/  IMAD.WIDE.U32 R30, R31, 0x8, R22 ;  /* 0x000000081f1e7825 */ /* 0x000fc800078e0016 */
[----:B------:R-:W-:Y:S02]  /*3bc0*/  IMAD R28, R46, R45, RZ ;  /* 0x0000002d2e1c7224 */ /* 0x000fe400078e02ff */
[----:B------:R-:W4:Y:S03]  /*3bd0*/  LDG.E.64 R30, desc[UR36][R30.64] ;  /* 0x000000241e1e7981 */ /* 0x000f26000c1e1b00 */
[----:B------:R-:W-:-:S05]  /*3be0*/  SHF.R.U32.HI R29, RZ, 0x1, R28 ;  /* 0x00000001ff1d7819 */ /* 0x000fca000001161c */
        /* <DEDUP_REMOVED lines=8> */
[----:B------:R-:W-:Y:S02]  /*3c70*/  ISETP.GE.U32.AND P5, PT, R16, R43, PT ;  /* 0x0000002b1000720c */ /* 0x000fe40003fa6070 */
[----:B------:R-:W-:Y:S02]  /*3c80*/  ISETP.GE.U32.AND P6, PT, R15, R41, PT ;  /* 0x000000290f00720c */ /* 0x000fe40003fc6070 */
[----:B------:R-:W-:Y:S02]  /*3c90*/  ISETP.GE.AND.EX P5, PT, R37, RZ, PT, P5 ;  /* 0x000000ff2500720c */ /* 0x000fe40003fa6350 */
[----:B------:R-:W-:Y:S02]  /*3ca0*/  ISETP.GE.AND.EX P6, PT, R36, RZ, PT, P6 ;  /* 0x000000ff2400720c */ /* 0x000fe40003fc6360 */
[----:B------:R-:W-:Y:S02]  /*3cb0*/  SEL R50, RZ, 0xffffffff, !P5 ;  /* 0xffffffffff327807 */ /* 0x000fe40006800000 */
[----:B------:R-:W-:-:S02]  /*3cc0*/  SEL R48, RZ, 0xffffffff, !P6 ;  /* 0xffffffffff307807 */ /* 0x000fc40007000000 */
[CC--:B--2---:R-:W-:Y:S02]  /*3cd0*/  ISETP.NE.AND P2, PT, R10.reuse, R25.reuse, PT ;  /* 0x000000190a00720c */ /* 0x0c4fe40003f45270 */
[CC--:B------:R-:W-:Y:S02]  /*3ce0*/  ISETP.NE.AND P3, PT, R11.reuse, R24.reuse, PT ;  /* 0x000000180b00720c */ /* 0x0c0fe40003f65270 */
[----:B------:R-:W-:Y:S02]  /*3cf0*/  ISETP.GE.AND P1, PT, R10, R25, PT ;  /* 0x000000190a00720c */ /* 0x000fe40003f26270 */
[----:B------:R-:W-:-:S07]  /*3d00*/  ISETP.GE.AND P0, PT, R11, R24, PT ;  /* 0x000000180b00720c */ /* 0x000fce0003f06270 */
[----:B------:R-:W-:Y:S02]  /*3d10*/  @P2 SEL R47, RZ, 0xffffffff, !P1 ;  /* 0xffffffffff2f2807 */ /* 0x000fe40004800000 */
[----:B---3--:R-:W-:Y:S02]  /*3d20*/  ISETP.NE.AND P1, PT, R9, R26, PT ;  /* 0x0000001a0900720c */ /* 0x008fe40003f25270 */
[----:B------:R-:W-:Y:S02]  /*3d30*/  @P3 SEL R42, RZ, 0xffffffff, !P0 ;  /* 0xffffffffff2a3807 */ /* 0x000fe40004000000 */
[----:B------:R-:W-:Y:S02]  /*3d40*/  ISETP.GE.U32.AND P0, PT, R20, R43, PT ;  /* 0x0000002b1400720c */ /* 0x000fe40003f06070 */
[----:B------:R-:W-:Y:S02]  /*3d50*/  ISETP.NE.AND P4, PT, R8, R27, PT ;  /* 0x0000001b0800720c */ /* 0x000fe40003f85270 */
[----:B------:R-:W-:-:S02]  /*3d60*/  ISETP.GE.AND.EX P0, PT, R38, RZ, PT, P0 ;  /* 0x000000ff2600720c */ /* 0x000fc40003f06300 */
[----:B------:R-:W-:Y:S02]  /*3d70*/  ISETP.GE.AND P5, PT, R9, R26, PT ;  /* 0x0000001a0900720c */ /* 0x000fe40003fa6270 */
[----:B------:R-:W-:Y:S02]  /*3d80*/  SEL R49, RZ, 0xffffffff, !P0 ;  /* 0xffffffffff317807 */ /* 0x000fe40004000000 */
[----:B----4-:R-:W-:Y:S02]  /*3d90*/  ISETP.NE.AND P6, PT, R7, R30, PT ;  /* 0x0000001e0700720c */ /* 0x010fe40003fc5270 */
[----:B------:R-:W-:Y:S02]  /*3da0*/  ISETP.GE.U32.AND P0, PT, R14, R41, PT ;  /* 0x000000290e00720c */ /* 0x000fe40003f06070 */
[----:B------:R-:W-:Y:S02]  /*3db0*/  @P1 SEL R49, RZ, 0xffffffff, !P5 ;  /* 0xffffffffff311807 */ /* 0x000fe40006800000 */
[----:B------:R-:W-:-:S02]  /*3dc0*/  LOP3.LUT R47, R47, 0x1, RZ, 0xc0, !PT ;  /* 0x000000012f2f7812 */ /* 0x000fc400078ec0ff */
[----:B------:R-:W-:Y:S02]  /*3dd0*/  ISETP.GE.AND P5, PT, R8, R27, PT ;  /* 0x0000001b0800720c */ /* 0x000fe40003fa6270 */
[----:B------:R-:W-:Y:S02]  /*3de0*/  ISETP.GE.AND.EX P0, PT, R35, RZ, PT, P0 ;  /* 0x000000ff2300720c */ /* 0x000fe40003f06300 */
[----:B------:R-:W-:Y:S02]  /*3df0*/  ISETP.NE.AND P1, PT, R6, R31, PT ;  /* 0x0000001f0600720c */ /* 0x000fe40003f25270 */
[----:B------:R-:W-:Y:S02]  /*3e00*/  ISETP.NE.U32.AND P2, PT, R47, 0x1, PT ;  /* 0x000000012f00780c */ /* 0x000fe40003f45070 */
[----:B------:R-:W-:Y:S02]  /*3e10*/  @P4 SEL R50, RZ, 0xffffffff, !P5 ;  /* 0xffffffffff324807 */ /* 0x000fe40006800000 */
[----:B------:R-:W-:-:S02]  /*3e20*/  SEL R47, RZ, 0xffffffff, !P0 ;  /* 0xffffffffff2f7807 */ /* 0x000fc40004000000 */
[----:B------:R-:W-:Y:S02]  /*3e30*/  ISETP.GE.AND P5, PT, R7, R30, PT ;  /* 0x0000001e0700720c */ /* 0x000fe40003fa6270 */
[----:B------:R-:W-:Y:S02]  /*3e40*/  LOP3.LUT R42, R42, 0x1, RZ, 0xc0, !PT ;  /* 0x000000012a2a7812 */ /* 0x000fe400078ec0ff */
[----:B------:R-:W-:Y:S02]  /*3e50*/  ISETP.GE.U32.AND P0, PT, R13, R45, PT ;  /* 0x0000002d0d00720c */ /* 0x000fe40003f06070 */
[----:B-----5:R-:W-:Y:S02]  /*3e60*/  ISETP.NE.AND P4, PT, R5, R28, PT ;  /* 0x0000001c0500720c */ /* 0x020fe40003f85270 */
[----:B------:R-:W-:Y:S02]  /*3e70*/  @P6 SEL R48, RZ, 0xffffffff, !P5 ;  /* 0xffffffffff306807 */ /* 0x000fe40006800000 */
[----:B------:R-:W-:-:S02]  /*3e80*/  ISETP.NE.U32.AND P3, PT, R42, 0x1, PT ;  /* 0x000000012a00780c */ /* 0x000fc40003f65070 */
[----:B------:R-:W-:Y:S02]  /*3e90*/  ISETP.GE.AND.EX P0, PT, R33, RZ, PT, P0 ;  /* 0x000000ff2100720c */ /* 0x000fe40003f06300 */
[----:B------:R-:W-:Y:S02]  /*3ea0*/  ISETP.GE.AND P6, PT, R6, R31, PT ;  /* 0x0000001f0600720c */ /* 0x000fe40003fc6270 */
[C---:B------:R-:W-:Y:S02]  /*3eb0*/  SEL R34, R3.reuse, R34, !P3 ;  /* 0x0000002203227207 */ /* 0x040fe40005800000 */
[----:B------:R-:W-:Y:S02]  /*3ec0*/  SEL R32, R3, R32, !P2 ;  /* 0x0000002003207207 */ /* 0x000fe40005000000 */
[----:B------:R-:W-:Y:S02]  /*3ed0*/  SEL R42, RZ, 0xffffffff, !P0 ;  /* 0xffffffffff2a7807 */ /* 0x000fe40004000000 */
[----:B------:R-:W-:-:S02]  /*3ee0*/  @P1 SEL R47, RZ, 0xffffffff, !P6 ;  /* 0xffffffffff2f1807 */ /* 0x000fc40007000000 */
[----:B------:R-:W-:Y:S02]  /*3ef0*/  IADD3 R3, PT, PT, R45, R0, RZ ;  /* 0x000000002d037210 */ /* 0x000fe40007ffe0ff */
[----:B------:R-:W-:Y:S02]  /*3f00*/  ISETP.GE.U32.AND P0, PT, R12, R45, PT ;  /* 0x0000002d0c00720c */ /* 0x000fe40003f06070 */
[----:B------:R-:W-:Y:S01]  /*3f10*/  ISETP.NE.AND P1, PT, R4, R29, PT ;  /* 0x0000001d0400720c */ /* 0x000fe20003f25270 */
[----:B------:R-:W-:Y:S01]  /*3f20*/  IMAD R51, R0, 0x3, R3 ;  /* 0x0000000300337824 */ /* 0x000fe200078e0203 */
[----:B------:R-:W-:Y:S02]  /*3f30*/  ISETP.GE.AND P6, PT, R5, R28, PT ;  /* 0x0000001c0500720c */ /* 0x000fe40003fc6270 */
[----:B------:R-:W-:Y:S02]  /*3f40*/  LOP3.LUT R49, R49, 0x1, RZ, 0xc0, !PT ;  /* 0x0000000131317812 */ /* 0x000fe400078ec0ff */
[----:B------:R-:W-:-:S02]  /*3f50*/  ISETP.GE.AND.EX P0, PT, R21, RZ, PT, P0 ;  /* 0x000000ff1500720c */ /* 0x000fc40003f06300 */
[----:B------:R-:W-:Y:S02]  /*3f60*/  @P4 SEL R42, RZ, 0xffffffff, !P6 ;  /* 0xffffffffff2a4807 */ /* 0x000fe40007000000 */
[----:B------:R-:W-:Y:S02]  /*3f70*/  ISETP.NE.U32.AND P4, PT, R49, 0x1, PT ;  /* 0x000000013100780c */ /* 0x000fe40003f85070 */
[----:B------:R-:W-:Y:S02]  /*3f80*/  SEL R49, RZ, 0xffffffff, !P0 ;  /* 0xffffffffff317807 */ /* 0x000fe40004000000 */
[----:B------:R-:W-:Y:S02]  /*3f90*/  ISETP.GE.AND P0, PT, R4, R29, PT ;  /* 0x0000001d0400720c */ /* 0x000fe40003f06270 */
[----:B------:R-:W-:Y:S02]  /*3fa0*/  ISETP.GE.U32.AND P5, PT, R51, R44, PT ;  /* 0x0000002c3300720c */ /* 0x000fe40003fa6070 */
[----:B------:R-:W-:-:S02]  /*3fb0*/  @P1 SEL R49, RZ, 0xffffffff, !P0 ;  /* 0xffffffffff311807 */ /* 0x000fc40004000000 */
[----:B------:R-:W-:Y:S02]  /*3fc0*/  LOP3.LUT R50, R50, 0x1, RZ, 0xc0, !PT ;  /* 0x0000000132327812 */ /* 0x000fe400078ec0ff */
[----:B------:R-:W-:Y:S02]  /*3fd0*/  LOP3.LUT R48, R48, 0x1, RZ, 0xc0, !PT ;  /* 0x0000000130307812 */ /* 0x000fe400078ec0ff */
[----:B------:R-:W-:Y:S02]  /*3fe0*/  LOP3.LUT R47, R47, 0x1, RZ, 0xc0, !PT ;  /* 0x000000012f2f7812 */ /* 0x000fe400078ec0ff */
[----:B------:R-:W-:Y:S02]  /*3ff0*/  LOP3.LUT R42, R42, 0x1, RZ, 0xc0, !PT ;  /* 0x000000012a2a7812 */ /* 0x000fe400078ec0ff */
[----:B------:R-:W-:Y:S02]  /*4000*/  LOP3.LUT R49, R49, 0x1, RZ, 0xc0, !PT ;  /* 0x0000000131317812 */ /* 0x000fe400078ec0ff */
[----:B------:R-:W-:-:S02]  /*4010*/  SEL R11, R24, R11, !P3 ;  /* 0x0000000b180b7207 */ /* 0x000fc40005800000 */
[----:B------:R-:W-:Y:S02]  /*4020*/  SEL R39, R39, RZ, P3 ;  /* 0x000000ff27277207 */ /* 0x000fe40001800000 */
[----:B------:R-:W-:Y:S02]  /*4030*/  SEL R10, R25, R10, !P2 ;  /* 0x0000000a190a7207 */ /* 0x000fe40005000000 */
[----:B------:R-:W-:Y:S02]  /*4040*/  SEL R40, R40, RZ, P2 ;  /* 0x000000ff28287207 */ /* 0x000fe40001000000 */
[----:B------:R-:W-:Y:S02]  /*4050*/  ISETP.NE.U32.AND P6, PT, R50, 0x1, PT ;  /* 0x000000013200780c */ /* 0x000fe40003fc5070 */
[----:B------:R-:W-:Y:S02]  /*4060*/  ISETP.NE.U32.AND P1, PT, R48, 0x1, PT ;  /* 0x000000013000780c */ /* 0x000fe40003f25070 */
[----:B------:R-:W-:-:S02]  /*4070*/  ISETP.NE.U32.AND P0, PT, R47, 0x1, PT ;  /* 0x000000012f00780c */ /* 0x000fc40003f05070 */
[----:B------:R-:W-:Y:S02]  /*4080*/  ISETP.NE.U32.AND P3, PT, R42, 0x1, PT ;  /* 0x000000012a00780c */ /* 0x000fe40003f65070 */
[----:B------:R-:W-:Y:S02]  /*4090*/  ISETP.NE.U32.AND P2, PT, R49, 0x1, PT ;  /* 0x000000013100780c */ /* 0x000fe40003f45070 */
[C---:B------:R-:W-:Y:S02]  /*40a0*/  SEL R20, R43.reuse, R20, !P4 ;  /* 0x000000142b147207 */ /* 0x040fe40006000000 */
[----:B------:R-:W-:Y:S02]  /*40b0*/  SEL R16, R43, R16, !P6 ;  /* 0x000000102b107207 */ /* 0x000fe40007000000 */
[C---:B------:R-:W-:Y:S02]  /*40c0*/  SEL R15, R41.reuse, R15, !P1 ;  /* 0x0000000f290f7207 */ /* 0x040fe40004800000 */
[----:B------:R-:W-:-:S02]  /*40d0*/  SEL R14, R41, R14, !P0 ;  /* 0x0000000e290e7207 */ /* 0x000fc40004000000 */
[C---:B------:R-:W-:Y:S02]  /*40e0*/  SEL R13, R45.reuse, R13, !P3 ;  /* 0x0000000d2d0d7207 */ /* 0x040fe40005800000 */
[----:B------:R-:W-:Y:S02]  /*40f0*/  SEL R12, R45, R12, !P2 ;  /* 0x0000000c2d0c7207 */ /* 0x000fe40005000000 */
[----:B------:R-:W-:Y:S02]  /*4100*/  SEL R9, R26, R9, !P4 ;  /* 0x000000091a097207 */ /* 0x000fe40006000000 */
[----:B------:R-:W-:Y:S02]  /*4110*/  SEL R38, R38, RZ, P4 ;  /* 0x000000ff26267207 */ /* 0x000fe40002000000 */
        /* <DEDUP_REMOVED lines=11> */
[----:B------:R-:W-:Y:S05]  /*41d0*/  BSYNC.RECONVERGENT B1 ;  /* 0x0000000000017941 */ /* 0x000fea0003800200 */
.L_x_2964:
[----:B------:R-:W-:Y:S05]  /*41e0*/  BSYNC.RECONVERGENT B0 ;  /* 0x0000000000007941 */ /* 0x000fea0003800200 */
.L_x_2963:
        /* <DEDUP_REMOVED lines=27> */
.L_x_2967:
[----:B------:R-:W-:Y:S05]  /*43a0*/  BSYNC.RECONVERGENT B0 ;  /* 0x0000000000007941 */ /* 0x000fea0003800200 */
.L_x_2966:
        /* <DEDUP_REMOVED lines=52> */
[----:B------:R-:W-:Y:S02]  /*46f0*/  ISETP.NE.AND P2, PT, R6, R31, PT ;  /* 0x0000001f0600720c */ /* 0x000fe40003f45270 */
[----:B------:R-:W-:Y:S02]  /*4700*/  ISETP.NE.AND P3, PT, R7, R30, PT ;  /* 0x0000001e0700720c */ /* 0x000fe40003f65270 */
[----:B------:R-:W-:Y:S02]  /*4710*/  ISETP.GE.U32.AND P1, PT, R14, R23, PT ;  /* 0x000000170e00720c */ /* 0x000fe40003f26070 */
[----:B------:R-:W-:Y:S02]  /*4720*/  ISETP.GE.AND P5, PT, R6, R31, PT ;  /* 0x0000001f0600720c */ /* 0x000fe40003fa6270 */
[----:B------:R-:W-:Y:S02]  /*4730*/  ISETP.GE.U32.AND P0, PT, R15, R23, PT ;  /* 0x000000170f00720c */ /* 0x000fe40003f06070 */
[----:B------:R-:W-:-:S02]  /*4740*/  ISETP.GE.AND.EX P1, PT, R35, RZ, PT, P1 ;  /* 0x000000ff2300720c */ /* 0x000fc40003f26310 */
[----:B------:R-:W-:Y:S02]  /*4750*/  IADD3 R25, PT, PT, R23, R0, RZ ;  /* 0x0000000017197210 */ /* 0x000fe40007ffe0ff */
[----:B------:R-:W-:Y:S02]  /*4760*/  ISETP.GE.AND P4, PT, R7, R30, PT ;  /* 0x0000001e0700720c */ /* 0x000fe40003f86270 */
[----:B------:R-:W-:Y:S02]  /*4770*/  SEL R22, RZ, 0xffffffff, !P5 ;  /* 0xffffffffff167807 */ /* 0x000fe40006800000 */
[----:B------:R-:W-:Y:S02]  /*4780*/  ISETP.GE.AND.EX P0, PT, R36, RZ, PT, P0 ;  /* 0x000000ff2400720c */ /* 0x000fe40003f06300 */
[----:B------:R-:W-:Y:S02]  /*4790*/  @!P2 SEL R22, RZ, 0xffffffff, !P1 ;  /* 0xffffffffff16a807 */ /* 0x000fe40004800000 */
[----:B------:R-:W-:-:S02]  /*47a0*/  ISETP.GE.U32.AND P2, PT, R25, R44, PT ;  /* 0x0000002c1900720c */ /* 0x000fc40003f46070 */
        /* <DEDUP_REMOVED lines=35> */
.L_x_2969:
[----:B------:R-:W-:Y:S05]  /*49e0*/  BSYNC.RECONVERGENT B0 ;  /* 0x0000000000007941 */ /* 0x000fea0003800200 */
.L_x_2968:
        /* <DEDUP_REMOVED lines=67> */
.L_x_2962:
[----:B------:R-:W0:Y:S01]  /*4e20*/  LDCU UR4, c[0x0][0x3a4] ;  /* 0x00007480ff0477ac */ /* 0x000e220008000800 */
[----:B------:R-:W1:Y:S01]  /*4e30*/  LDC R0, c[0x0][0x388] ;  /* 0x0000e200ff007b82 */ /* 0x000e620000000800 */
        /* <DEDUP_REMOVED lines=29> */
[----:B------:R0:W5:Y:S01]  /*5010*/  @!P1 LDG.E.64 R24, desc[UR36][R42.64] ;  /* 0x000000242a189981 */ /* 0x000162000c1e1b00 */
[----:B------:R-:W-:Y:S01]  /*5020*/  VIADD R26, R26, 0xffffffff ;  /* 0xffffffff1a1a7836 */ /* 0x000fe20000000000 */
[-C--:B------:R-:W-:Y:S01]  /*5030*/  MOV R39, R0.reuse ;  /* 0x0000000000277202 */ /* 0x080fe20000000f00 */
[--C-:B------:R-:W-:Y:S01]  /*5040*/  IMAD.MOV.U32 R3, RZ, RZ, R0.reuse ;  /* 0x000000ffff037224 */ /* 0x100fe200078e0000 */
[----:B------:R-:W-:Y:S01]  /*5050*/  MOV R8, R0 ;  /* 0x0000000000087202 */ /* 0x000fe20000000f00 */
[--C-:B------:R-:W-:Y:S01]  /*5060*/  IMAD.MOV.U32 R4, RZ, RZ, R0.reuse ;  /* 0x000000ffff047224 */ /* 0x100fe200078e0000 */
[----:B------:R-:W-:Y:S01]  /*5070*/  VIMNMX.U32 R26, PT, PT, R26, 0x18, PT ;  /* 0x000000181a1a7848 */ /* 0x000fe20003fe0000 */
[--C-:B------:R-:W-:Y:S01]  /*5080*/  IMAD.MOV.U32 R6, RZ, RZ, R0.reuse ;  /* 0x000000ffff067224 */ /* 0x100fe200078e0000 */
[----:B------:R-:W-:Y:S01]  /*5090*/  MOV R15, R9 ;  /* 0x00000009000f7202 */ /* 0x000fe20000000f00 */
[--C-:B------:R-:W-:Y:S01]  /*50a0*/  IMAD.MOV.U32 R5, RZ, RZ, R0.reuse ;  /* 0x000000ffff057224 */ /* 0x100fe200078e0000 */
[----:B------:R-:W-:Y:S01]  /*50b0*/  MOV R35, R20 ;  /* 0x0000001400237202 */ /* 0x000fe20000000f00 */
        /* <DEDUP_REMOVED lines=13> */
[----:B0-----:R-:W-:-:S07]  /*5190*/  VIADD R45, R26, 0x1 ;  /* 0x000000011a2d7836 */ /* 0x001fce0000000000 */
.L_x_2977:
[----:B------:R-:W0:Y:S01]  /*51a0*/  LDCU UR4, c[0x0][0x3a4] ;  /* 0x00007480ff0477ac */ /* 0x000e220008000800 */
        /* <DEDUP_REMOVED lines=10> */
[----:B------:R-:W-:Y:S01]  /*5250*/  HFMA2 R40, -RZ, RZ, 0, 0 ;  /* 0x00000000ff287431 */ /* 0x000fe200000001ff */
        /* <DEDUP_REMOVED lines=288> */
[----:B------:R-:W-:Y:S01]  /*6460*/  IMAD R27, R28, UR52, R33 ;  /* 0x000000341c1b7c24 */ /* 0x000fe2000f8e0221 */
[----:B------:R-:W-:-:S03]  /*6470*/  @P0 IADD3 R28, PT, PT, -R26, RZ, RZ ;  /* 0x000000ff1a1c0210 */ /* 0x000fc60007ffe1ff */
[----:B------:R-:W-:Y:S02]  /*6480*/  IMAD R30, R27, UR27, R30 ;  /* 0x0000001b1b1e7c24 */ /* 0x000fe4000f8e021e */
[----:B0-----:R-:W-:-:S04]  /*6490*/  @P0 IMAD R29, R28, R31, R29 ;  /* 0x0000001f1c1d0224 */ /* 0x001fc800078e021d */
[----:B--2---:R-:W-:-:S07]  /*64a0*/  @P0 IMAD R30, R29, R32, R30 ;  /* 0x000000201d1e0224 */ /* 0x004fce00078e021e */
.L_x_2973:
[----:B------:R-:W-:-:S04]  /*64b0*/  LOP3.LUT R31, R30, 0xfffffff8, RZ, 0xc0, !PT ;  /* 0xfffffff81e1f7812 */ /* 0x000fc800078ec0ff */
[----:B------:R-:W-:-:S05]  /*64c0*/  IADD3 R30, P0, PT, R31, R42, RZ ;  /* 0x0000002a1f1e7210 */ /* 0x000fca0007f1e0ff */
[----:B------:R-:W-:-:S06]  /*64d0*/  IMAD.X R31, RZ, RZ, R43, P0 ;  /* 0x000000ffff1f7224 */ /* 0x000fcc00000e062b */
[----:B------:R-:W5:Y:S01]  /*64e0*/  LDG.E.64 R30, desc[UR36][R30.64] ;  /* 0x000000241e1e7981 */ /* 0x000f62000c1e1b00 */
[----:B0-----:R-:W-:Y:S02]  /*64f0*/  VIADD R33, R41, UR4 ;  /* 0x0000000429217c36 */ /* 0x001fe40008000000 */
        /* <DEDUP_REMOVED lines=220> */
[----:B------:R-:W-:Y:S01]  /*72c0*/  MOV R29, R47 ;  /* 0x0000002f001d7202 */ /* 0x000fe20000000f00 */
[----:B------:R-:W-:-:S10]  /*72d0*/  IMAD.MOV.U32 R28, RZ, RZ, RZ ;  /* 0x000000ffff1c7224 */ /* 0x000fd400078e00ff */
        /* <DEDUP_REMOVED lines=14> */
.L_x_2974:
[----:B------:R-:W-:-:S04]  /*73c0*/  LOP3.LUT R29, R40, 0xfffffff8, RZ, 0xc0, !PT ;  /* 0xfffffff8281d7812 */ /* 0x000fc800078ec0ff */
[----:B------:R-:W-:-:S05]  /*73d0*/  IADD3 R28, P0, PT, R29, R42, RZ ;  /* 0x0000002a1d1c7210 */ /* 0x000fca0007f1e0ff */
[----:B------:R-:W-:-:S06]  /*73e0*/  IMAD.X R29, RZ, RZ, R43, P0 ;  /* 0x000000ffff1d7224 */ /* 0x000fcc00000e062b */
[----:B------:R-:W5:Y:S01]  /*73f0*/  LDG.E.64 R28, desc[UR36][R28.64] ;  /* 0x000000241c1c7981 */ /* 0x000f62000c1e1b00 */
[----:B------:R-:W-:Y:S02]  /*7400*/  HFMA2 R32, -RZ, RZ, 0, 0 ;  /* 0x00000000ff207431 */ /* 0x000fe400000001ff */
[----:B------:R-:W-:-:S04]  /*7410*/  VIADD R33, R33, UR4 ;  /* 0x0000000421217c36 */ /* 0x000fc80008000000 */
        /* <DEDUP_REMOVED lines=231> */
[----:B------:R-:W-:-:S04]  /*8290*/  @P0 SHF.R.U32.HI R26, RZ, R27, R26 ;  /* 0x0000001bff1a0219 */ /* 0x000fc8000001161a */
[----:B------:R-:W-:-:S05]  /*82a0*/  @P0 IADD3 R46, PT, PT, -R26, RZ, RZ ;  /* 0x000000ff1a2e0210 */ /* 0x000fca0007ffe1ff */
[----:B0-----:R-:W-:-:S04]  /*82b0*/  @P0 IMAD R53, R53, R46, R47 ;  /* 0x0000002e35350224 */ /* 0x001fc800078e022f */
[----:B--2---:R-:W-:-:S07]  /*82c0*/  @P0 IMAD R40, R53, R51, R40 ;  /* 0x0000003335280224 */ /* 0x004fce00078e0228 */
.L_x_2975:
        /* <DEDUP_REMOVED lines=241> */
.L_x_2976:
[----:B------:R-:W-:-:S04]  /*91e0*/  LOP3.LUT R33, R40, 0xfffffff8, RZ, 0xc0, !PT ;  /* 0xfffffff828217812 */ /* 0x000fc800078ec0ff */
[----:B------:R-:W-:-:S05]  /*91f0*/  IADD3 R32, P0, PT, R33, R42, RZ ;  /* 0x0000002a21207210 */ /* 0x000fca0007f1e0ff */
[----:B------:R-:W-:-:S06]  /*9200*/  IMAD.X R33, RZ, RZ, R43, P0 ;  /* 0x000000ffff217224 */ /* 0x000fcc00000e062b */
[----:B------:R-:W5:Y:S02]  /*9210*/  LDG.E.64 R32, desc[UR36][R32.64] ;  /* 0x0000002420207981 */ /* 0x000f64000c1e1b00 */
.L_x_2972:
[-C--:B-----5:R-:W-:Y:S02]  /*9220*/  ISETP.NE.AND P3, PT, R5, R30.reuse, PT ;  /* 0x0000001e0500720c */ /* 0x0a0fe40003f65270 */
[----:B------:R-:W-:Y:S02]  /*9230*/  ISETP.GE.U32.AND P0, PT, R13, R41, PT ;  /* 0x000000290d00720c */ /* 0x000fe40003f06070 */
[----:B------:R-:W-:Y:S02]  /*9240*/  ISETP.GE.AND P2, PT, R5, R30, PT ;  /* 0x0000001e0500720c */ /* 0x000fe40003f46270 */
[----:B------:R-:W-:Y:S02]  /*9250*/  ISETP.GE.AND.EX P0, PT, R34, RZ, PT, P0 ;  /* 0x000000ff2200720c */ /* 0x000fe40003f06300 */
[----:B------:R-:W-:Y:S02]  /*9260*/  SEL R40, RZ, 0xffffffff, !P2 ;  /* 0xffffffffff287807 */ /* 0x000fe40005000000 */
[----:B------:R-:W-:-:S02]  /*9270*/  ISETP.NE.AND P6, PT, R6, R31, PT ;  /* 0x0000001f0600720c */ /* 0x000fc40003fc5270 */
[CC--:B------:R-:W-:Y:S02]  /*9280*/  ISETP.NE.AND P5, PT, R3.reuse, R28.reuse, PT ;  /* 0x0000001c0300720c */ /* 0x0c0fe40003fa5270 */
[----:B------:R-:W-:Y:S02]  /*9290*/  @!P3 SEL R40, RZ, 0xffffffff, !P0 ;  /* 0xffffffffff28b807 */ /* 0x000fe40004000000 */
[----:B------:R-:W-:Y:S02]  /*92a0*/  ISETP.GE.AND P0, PT, R6, R31, PT ;  /* 0x0000001f0600720c */ /* 0x000fe40003f06270 */
[----:B------:R-:W-:Y:S01]  /*92b0*/  LOP3.LUT R44, R40, 0x1, RZ, 0xc0, !PT ;  /* 0x00000001282c7812 */ /* 0x000fe200078ec0ff */
[----:B0-----:R-:W-:Y:S01]  /*92c0*/  IMAD.U32 R40, RZ, RZ, UR4 ;  /* 0x00000004ff287e24 */ /* 0x001fe2000f8e00ff */
[----:B------:R-:W-:Y:S01]  /*92d0*/  ISETP.GE.AND P2, PT, R3, R28, PT ;  /* 0x0000001c0300720c */ /* 0x000fe20003f46270 */
[----:B------:R-:W0:Y:S01]  /*92e0*/  LDCU UR4, c[0x0][0x39c] ;  /* 0x00007380ff0477ac */ /* 0x000e220008000800 */
[----:B------:R-:W-:-:S02]  /*92f0*/  SEL R47, RZ, 0xffffffff, !P0 ;  /* 0xffffffffff2f7807 */ /* 0x000fc40004000000 */
[----:B------:R-:W-:Y:S02]  /*9300*/  IADD3 R49, PT, PT, R41, R40, RZ ;  /* 0x0000002829317210 */ /* 0x000fe40007ffe0ff */
[----:B------:R-:W-:Y:S02]  /*9310*/  ISETP.GE.U32.AND P4, PT, R12, R41, PT ;  /* 0x000000290c00720c */ /* 0x000fe40003f86070 */
[----:B------:R-:W-:Y:S01]  /*9320*/  ISETP.GE.U32.AND P0, PT, R10, R49, PT ;  /* 0x000000310a00720c */ /* 0x000fe20003f06070 */
[----:B------:R-:W-:Y:S01]  /*9330*/  IMAD.IADD R51, R40, 0x1, R49 ;  /* 0x0000000128337824 */ /* 0x000fe200078e0231 */
[----:B------:R-:W-:Y:S02]  /*9340*/  SEL R50, RZ, 0xffffffff, !P2 ;  /* 0xffffffffff327807 */ /* 0x000fe40005000000 */
[----:B------:R-:W-:Y:S02]  /*9350*/  ISETP.GE.AND.EX P4, PT, R23, RZ, PT, P4 ;  /* 0x000000ff1700720c */ /* 0x000fe40003f86340 */
[----:B------:R-:W-:-:S02]  /*9360*/  ISETP.NE.AND P2, PT, R0, R29, PT ;  /* 0x0000001d0000720c */ /* 0x000fc40003f45270 */
[----:B------:R-:W-:Y:S02]  /*9370*/  ISETP.GE.AND.EX P0, PT, R21, RZ, PT, P0 ;  /* 0x000000ff1500720c */ /* 0x000fe40003f06300 */
[----:B------:R-:W-:Y:S02]  /*9380*/  @!P6 SEL R47, RZ, 0xffffffff, !P4 ;  /* 0xffffffffff2fe807 */ /* 0x000fe40006000000 */
[----:B------:R-:W-:Y:S02]  /*9390*/  @!P5 SEL R50, RZ, 0xffffffff, !P0 ;  /* 0xffffffffff32d807 */ /* 0x000fe40004000000 */
[----:B------:R-:W-:Y:S02]  /*93a0*/  ISETP.GE.AND P6, PT, R0, R29, PT ;  /* 0x0000001d0000720c */ /* 0x000fe40003fc6270 */
[----:B------:R-:W-:Y:S02]  /*93b0*/  ISETP.GE.AND P4, PT, R39, R26, PT ;  /* 0x0000001a2700720c */ /* 0x000fe40003f86270 */
[----:B------:R-:W-:-:S02]  /*93c0*/  ISETP.GE.U32.AND P0, PT, R9, R49, PT ;  /* 0x000000310900720c */ /* 0x000fc40003f06070 */
[----:B------:R-:W-:Y:S02]  /*93d0*/  ISETP.NE.U32.AND P3, PT, R44, 0x1, PT ;  /* 0x000000012c00780c */ /* 0x000fe40003f65070 */
[----:B------:R-:W-:Y:S02]  /*93e0*/  ISETP.NE.AND P5, PT, R39, R26, PT ;  /* 0x0000001a2700720c */ /* 0x000fe40003fa5270 */
[----:B------:R-:W-:Y:S02]  /*93f0*/  SEL R44, RZ, 0xffffffff, !P6 ;  /* 0xffffffffff2c7807 */ /* 0x000fe40007000000 */
[----:B------:R-:W-:Y:S02]  /*9400*/  ISETP.GE.AND.EX P0, PT, R20, RZ, PT, P0 ;  /* 0x000000ff1400720c */ /* 0x000fe40003f06300 */
[----:B------:R-:W-:Y:S02]  /*9410*/  SEL R46, RZ, 0xffffffff, !P4 ;  /* 0xffffffffff2e7807 */ /* 0x000fe40006000000 */
[----:B------:R-:W-:-:S02]  /*9420*/  ISETP.GE.AND P6, PT, R4, R27, PT ;  /* 0x0000001b0400720c */ /* 0x000fc40003fc6270 */
[----:B------:R-:W-:Y:S02]  /*9430*/  ISETP.NE.AND P4, PT, R4, R27, PT ;  /* 0x0000001b0400720c */ /* 0x000fe40003f85270 */
[----:B------:R-:W-:Y:S02]  /*9440*/  @!P2 SEL R44, RZ, 0xffffffff, !P0 ;  /* 0xffffffffff2ca807 */ /* 0x000fe40004000000 */
[-C--:B------:R-:W-:Y:S02]  /*9450*/  ISETP.GE.U32.AND P0, PT, R11, R51.reuse, PT ;  /* 0x000000330b00720c */ /* 0x080fe40003f06070 */
[----:B------:R-:W-:Y:S02]  /*9460*/  SEL R48, RZ, 0xffffffff, !P6 ;  /* 0xffffffffff307807 */ /* 0x000fe40007000000 */
[----:B------:R-:W-:Y:S02]  /*9470*/  ISETP.GE.U32.AND P6, PT, R14, R51, PT ;  /* 0x000000330e00720c */ /* 0x000fe40003fc6070 */
[----:B------:R-:W-:-:S02]  /*9480*/  ISETP.GE.AND.EX P0, PT, R22, RZ, PT, P0 ;  /* 0x000000ff1600720c */ /* 0x000fc40003f06300 */
[----:B------:R-:W-:Y:S01]  /*9490*/  LOP3.LUT R52, R47, 0x1, RZ, 0xc0, !PT ;  /* 0x000000012f347812 */ /* 0x000fe200078ec0ff */
[----:B------:R-:W-:Y:S01]  /*94a0*/  IMAD.IADD R47, R51, 0x1, R40 ;  /* 0x00000001332f7824 */ /* 0x000fe200078e0228 */
[-C--:B------:R-:W-:Y:S02]  /*94b0*/  ISETP.NE.AND P2, PT, R7, R32.reuse, PT ;  /* 0x000000200700720c */ /* 0x080fe40003f45270 */
[----:B------:R-:W-:Y:S02]  /*94c0*/  ISETP.GE.AND.EX P6, PT, R35, RZ, PT, P6 ;  /* 0x000000ff2300720c */ /* 0x000fe40003fc6360 */
[----:B------:R-:W-:Y:S02]  /*94d0*/  @!P5 SEL R46, RZ, 0xffffffff, !P0 ;  /* 0xffffffffff2ed807 */ /* 0x000fe40004000000 */
[----:B------:R-:W-:Y:S02]  /*94e0*/  ISETP.GE.AND P0, PT, R7, R32, PT ;  /* 0x000000200700720c */ /* 0x000fe40003f06270 */
[----:B------:R-:W-:-:S02]  /*94f0*/  @!P4 SEL R48, RZ, 0xffffffff, !P6 ;  /* 0xffffffffff30c807 */ /* 0x000fc40007000000 */
[----:B------:R-:W-:Y:S02]  /*9500*/  ISETP.GE.U32.AND P6, PT, R15, R47, PT ;  /* 0x0000002f0f00720c */ /* 0x000fe40003fc6070 */
[----:B------:R-:W-:Y:S02]  /*9510*/  ISETP.NE.U32.AND P5, PT, R52, 0x1, PT ;  /* 0x000000013400780c */ /* 0x000fe40003fa5070 */
[----:B------:R-:W-:Y:S02]  /*9520*/  SEL R52, RZ, 0xffffffff, !P0 ;  /* 0xffffffffff347807 */ /* 0x000fe40004000000 */
[----:B------:R-:W-:Y:S02]  /*9530*/  ISETP.GE.AND.EX P0, PT, R36, RZ, PT, P6 ;  /* 0x000000ff2400720c */ /* 0x000fe40003f06360 */
[----:B------:R-:W-:Y:S02]  /*9540*/  LOP3.LUT R50, R50, 0x1, RZ, 0xc0, !PT ;  /* 0x0000000132327812 */ /* 0x000fe400078ec0ff */
[----:B------:R-:W-:-:S02]  /*9550*/  ISETP.GE.AND P6, PT, R8, R33, PT ;  /* 0x000000210800720c */ /* 0x000fc40003fc6270 */
[----:B------:R-:W-:Y:S02]  /*9560*/  LOP3.LUT R44, R44, 0x1, RZ, 0xc0, !PT ;  /* 0x000000012c2c7812 */ /* 0x000fe400078ec0ff */
[----:B------:R-:W-:Y:S02]  /*9570*/  @!P2 SEL R52, RZ, 0xffffffff, !P0 ;  /* 0xffffffffff34a807 */ /* 0x000fe40004000000 */
[----:B------:R-:W-:Y:S02]  /*9580*/  ISETP.NE.U32.AND P2, PT, R50, 0x1, PT ;  /* 0x000000013200780c */ /* 0x000fe40003f45070 */
[----:B------:R-:W-:Y:S02]  /*9590*/  SEL R50, RZ, 0xffffffff, !P6 ;  /* 0xffffffffff327807 */ /* 0x000fe40007000000 */
[----:B------:R-:W-:Y:S02]  /*95a0*/  ISETP.NE.AND P4, PT, R8, R33, PT ;  /* 0x000000210800720c */ /* 0x000fe40003f85270 */
[----:B------:R-:W-:-:S02]  /*95b0*/  SEL R13, R41, R13, !P3 ;  /* 0x0000000d290d7207 */ /* 0x000fc40005800000 */
[----:B------:R-:W-:Y:S01]  /*95c0*/  SEL R12, R41, R12, !P5 ;  /* 0x0000000c290c7207 */ /* 0x000fe20006800000 */
[----:B------:R-:W-:Y:S01]  /*95d0*/  IMAD.IADD R41, R47, 0x1, R40 ;  /* 0x000000012f297824 */ /* 0x000fe200078e0228 */
[----:B------:R-:W-:Y:S01]  /*95e0*/  ISETP.NE.U32.AND P6, PT, R44, 0x1, PT ;  /* 0x000000012c00780c */ /* 0x000fe20003fc5070 */
[----:B0-----:R-:W-:Y:S01]  /*95f0*/  IMAD.U32 R44, RZ, RZ, UR4 ;  /* 0x00000004ff2c7e24 */ /* 0x001fe2000f8e00ff */
[C---:B------:R-:W-:Y:S02]  /*9600*/  SEL R10, R49.reuse, R10, !P2 ;  /* 0x0000000a310a7207 */ /* 0x040fe40005000000 */
[----:B------:R-:W-:Y:S01]  /*9610*/  SEL R9, R49, R9, !P6 ;  /* 0x0000000931097207 */ /* 0x000fe20007000000 */
[----:B------:R-:W-:Y:S01]  /*9620*/  IMAD R49, R40, 0x3, R41 ;  /* 0x0000000328317824 */ /* 0x000fe200078e0229 */
[----:B------:R-:W-:Y:S02]  /*9630*/  ISETP.GE.U32.AND P0, PT, R16, R47, PT ;  /* 0x0000002f1000720c */ /* 0x000fe40003f06070 */
[----:B------:R-:W-:-:S02]  /*9640*/  SEL R3, R28, R3, !P2 ;  /* 0x000000031c037207 */ /* 0x000fc40005000000 */
[----:B------:R-:W-:Y:S02]  /*9650*/  ISETP.GE.AND.EX P0, PT, R37, RZ, PT, P0 ;  /* 0x000000ff2500720c */ /* 0x000fe40003f06300 */
[----:B------:R-:W-:Y:S02]  /*9660*/  SEL R21, R21, RZ, P2 ;  /* 0x000000ff15157207 */ /* 0x000fe40001000000 */
[----:B------:R-:W-:Y:S02]  /*9670*/  ISETP.GE.U32.AND P2, PT, R49, R44, PT ;  /* 0x0000002c3100720c */ /* 0x000fe40003f46070 */
[----:B------:R-:W-:Y:S02]  /*9680*/  @!P4 SEL R50, RZ, 0xffffffff, !P0 ;  /* 0xffffffffff32c807 */ /* 0x000fe40004000000 */
[----:B------:R-:W-:Y:S02]  /*9690*/  LOP3.LUT R46, R46, 0x1, RZ, 0xc0, !PT ;  /* 0x000000012e2e7812 */ /* 0x000fe400078ec0ff */
[----:B------:R-:W-:-:S02]  /*96a0*/  LOP3.LUT R48, R48, 0x1, RZ, 0xc0, !PT ;  /* 0x0000000130307812 */ /* 0x000fc400078ec0ff */
[----:B------:R-:W-:Y:S02]  /*96b0*/  LOP3.LUT R52, R52, 0x1, RZ, 0xc0, !PT ;  /* 0x0000000134347812 */ /* 0x000fe400078ec0ff */
[----:B------:R-:W-:Y:S02]  /*96c0*/  LOP3.LUT R50, R50, 0x1, RZ, 0xc0, !PT ;  /* 0x0000000132327812 */ /* 0x000fe400078ec0ff */
[----:B------:R-:W-:Y:S02]  /*96d0*/  SEL R5, R30, R5, !P3 ;  /* 0x000000051e057207 */ /* 0x000fe40005800000 */
[----:B------:R-:W-:Y:S02]  /*96e0*/  SEL R34, R34, RZ, P3 ;  /* 0x000000ff22227207 */ /* 0x000fe40001800000 */
[----:B------:R-:W-:Y:S02]  /*96f0*/  SEL R6, R31, R6, !P5 ;  /* 0x000000061f067207 */ /* 0x000fe40006800000 */
[----:B------:R-:W-:-:S02]  /*9700*/  SEL R23, R23, RZ, P5 ;  /* 0x000000ff17177207 */ /* 0x000fc40002800000 */
        /* <DEDUP_REMOVED lines=17> */
[----:B------:R-:W-:Y:S01]  /*9820*/  SEL R37, R37, RZ, P5 ;  /* 0x000000ff25257207 */ /* 0x000fe20002800000 */
[----:B------:R-:W-:Y:S06]  /*9830*/  @!P2 BRA `(.L_x_2977) ;  /* 0xffffffb80058a947 */ /* 0x000fec000383ffff */
.L_x_2971:
[----:B------:R-:W-:Y:S05]  /*9840*/  BSYNC.RECONVERGENT B0 ;  /* 0x0000000000007941 */ /* 0x000fea0003800200 */
.L_x_2970:
[----:B------:R-:W-:Y:S01]  /*9850*/  ISETP.GE.U32.AND P0, PT, R41, R44, PT ;  /* 0x0000002c2900720c */ /* 0x000fe20003f06070 */
[----:B------:R-:W-:-:S12]  /*9860*/  BSSY.RECONVERGENT B0, `(.L_x_2978) ;  /* 0x0000474000007945 */ /* 0x000fd80003800200 */
[----:B------:R-:W-:Y:S05]  /*9870*/  @P0 BRA `(.L_x_2979) ;  /* 0x0000004400c80947 */ /* 0x000fea0003800000 */
[----:B------:R-:W0:Y:S01]  /*9880*/  LDC R24, c[0x0][0x3d8] ;  /* 0x0000f600ff187b82 */ /* 0x000e220000000800 */
[----:B------:R-:W-:Y:S02]  /*9890*/  CS2R R42, SRZ ;  /* 0x00000000002a7805 */ /* 0x000fe4000001ff00 */
[C---:B0-----:R-:W-:Y:S01]  /*98a0*/  ISETP.NE.AND P0, PT, R24.reuse, RZ, PT ;  /* 0x000000ff1800720c */ /* 0x041fe20003f05270 */
        /* <DEDUP_REMOVED lines=278> */
.L_x_2981:
[----:B------:R-:W-:Y:S01]  /*aa10*/  SHF.R.U32.HI R42, RZ, 0x3, R42 ;  /* 0x00000003ff2a7819 */ /* 0x000fe2000001162a */
[----:B------:R-:W-:-:S07]  /*aa20*/  IMAD.MOV.U32 R43, RZ, RZ, RZ ;  /* 0x000000ffff2b7224 */ /* 0x000fce00078e00ff */
.L_x_2980:
[----:B------:R-:W0:Y:S02]  /*aa30*/  LDCU.64 UR4, c[0x0][0x768] ;  /* 0x0000ed00ff0477ac */ /* 0x000e240008000a00 */
[----:B0-----:R-:W-:-:S05]  /*aa40*/  IADD3 R47, P1, PT, R38, UR4, RZ ;  /* 0x00000004262f7c10 */ /* 0x001fca000ff3e0ff */
[----:B------:R-:W-:Y:S01]  /*aa50*/  IMAD.X R38, RZ, RZ, UR5, P1 ;  /* 0x00000005ff267e24 */ /* 0x000fe200088e06ff */
[----:B------:R-:W-:-:S04]  /*aa60*/  LEA R30, P1, R42, R47, 0x3 ;  /* 0x0000002f2a1e7211 */ /* 0x000fc800078218ff */
[----:B------:R-:W-:-:S06]  /*aa70*/  LEA.HI.X R31, R42, R38, R43, 0x3, P1 ;  /* 0x000000262a1f7211 */ /* 0x000fcc00008f1c2b */
[----:B------:R-:W5:Y:S01]  /*aa80*/  LDG.E.64 R30, desc[UR36][R30.64] ;  /* 0x000000241e1e7981 */ /* 0x000f62000c1e1b00 */
        /* <DEDUP_REMOVED lines=278> */
.L_x_2983:
[----:B------:R-:W-:Y:S01]  /*bbf0*/  SHF.R.U32.HI R48, RZ, 0x3, R48 ;  /* 0x00000003ff307819 */ /* 0x000fe20000011630 */
[----:B------:R-:W-:-:S07]  /*bc00*/  IMAD.MOV.U32 R49, RZ, RZ, RZ ;  /* 0x000000ffff317224 */ /* 0x000fce00078e00ff */
.L_x_2982:
        /* <DEDUP_REMOVED lines=281> */
.L_x_2985:
[----:B------:R-:W-:Y:S01]  /*cda0*/  SHF.R.U32.HI R48, RZ, 0x3, R48 ;  /* 0x00000003ff307819 */ /* 0x000fe20000011630 */
[----:B------:R-:W-:-:S07]  /*cdb0*/  IMAD.MOV.U32 R49, RZ, RZ, RZ ;  /* 0x000000ffff317224 */ /* 0x000fce00078e00ff */
.L_x_2984:
        /* <DEDUP_REMOVED lines=281> */
.L_x_2987:
[----:B------:R-:W-:Y:S01]  /*df50*/  SHF.R.U32.HI R42, RZ, 0x3, R42 ;  /* 0x00000003ff2a7819 */ /* 0x000fe2000001162a */
[----:B------:R-:W-:-:S07]  /*df60*/  IMAD.MOV.U32 R43, RZ, RZ, RZ ;  /* 0x000000ffff2b7224 */ /* 0x000fce00078e00ff */
.L_x_2986:
[----:B------:R-:W-:-:S04]  /*df70*/  LEA R32, P0, R42, R47, 0x3 ;  /* 0x0000002f2a207211 */ /* 0x000fc800078018ff */
[----:B------:R-:W-:-:S06]  /*df80*/  LEA.HI.X R33, R42, R38, R43, 0x3, P0 ;  /* 0x000000262a217211 */ /* 0x000fcc00000f1c2b */
[----:B------:R-:W5:Y:S03]  /*df90*/  LDG.E.64 R32, desc[UR36][R32.64] ;  /* 0x0000002420207981 */ /* 0x000f66000c1e1b00 */
.L_x_2979:
[----:B------:R-:W-:Y:S05]  /*dfa0*/  BSYNC.RECONVERGENT B0 ;  /* 0x0000000000007941 */ /* 0x000fea0003800200 */
.L_x_2978:
[----:B------:R-:W-:Y:S01]  /*dfb0*/  ISETP.GE.U32.AND P0, PT, R41, R44, PT ;  /* 0x0000002c2900720c */ /* 0x000fe20003f06070 */
[----:B------:R-:W-:-:S12]  /*dfc0*/  BSSY.RECONVERGENT B0, `(.L_x_2988) ;  /* 0x0000063000007945 */ /* 0x000fd80003800200 */
[----:B------:R-:W-:Y:S05]  /*dfd0*/  @P0 BRA `(.L_x_2989) ;  /* 0x0000000400840947 */ /* 0x000fea0003800000 */
[----:B-----5:R-:W-:Y:S02]  /*dfe0*/  ISETP.NE.AND P2, PT, R6, R31, PT ;  /* 0x0000001f0600720c */ /* 0x020fe40003f45270 */
        /* <DEDUP_REMOVED lines=24> */
[C---:B------:R-:W-:Y:S01]  /*e170*/  ISETP.NE.AND P2, PT, R0.reuse, R29, PT ;  /* 0x0000001d0000720c */ /* 0x040fe20003f45270 */
        /* <DEDUP_REMOVED lines=71> */
.L_x_2989:
[----:B------:R-:W-:Y:S05]  /*e5f0*/  BSYNC.RECONVERGENT B0 ;  /* 0x0000000000007941 */ /* 0x000fea0003800200 */
.L_x_2988:
[----:B------:R-:W-:Y:S02]  /*e600*/  ISETP.NE.AND P3, PT, R5, R3, PT ;  /* 0x000000030500720c */ /* 0x000fe40003f65270 */
        /* <DEDUP_REMOVED lines=43> */
[----:B-----5:R-:W-:Y:S02]  /*e8c0*/  SEL R33, R22, R21, !P0 ;  /* 0x0000001516217207 */ /* 0x020fe40004000000 */
        /* <DEDUP_REMOVED lines=21> */
.L_x_2942:
[----:B------:R-:W-:Y:S05]  /*ea20*/  BSYNC.RECONVERGENT B6 ;  /* 0x0000000000067941 */ /* 0x000fea0003800200 */
.L_x_2941:
[----:B------:R-:W1:Y:S02]  /*ea30*/  LDCU UR4, c[0x0][0x3b4] ;  /* 0x00007680ff0477ac */ /* 0x000e640008000800 */
[----:B-1----:R-:W-:-:S09]  /*ea40*/  UISETP.NE.AND UP0, UPT, UR4, URZ, UPT ;  /* 0x000000ff0400728c */ /* 0x002fd2000bf05270 */
[----:B------:R-:W-:Y:S05]  /*ea50*/  BRA.U !UP0, `(.L_x_2990) ;  /* 0x0000000108f47547 */ /* 0x000fea000b800000 */
[----:B------:R-:W1:Y:S01]  /*ea60*/  S2R R6, SR_CgaCtaId ;  /* 0x0000000000067919 */ /* 0x000e620000008800 */
[----:B------:R-:W2:Y:S01]  /*ea70*/  LDC R16, c[0x0][0x360] ;  /* 0x0000d800ff107b82 */ /* 0x000ea20000000800 */
[----:B------:R-:W-:Y:S01]  /*ea80*/  MOV R4, 0x400 ;  /* 0x0000040000047802 */ /* 0x000fe20000000f00 */
[----:B------:R-:W-:-:S04]  /*ea90*/  IMAD.MOV.U32 R32, RZ, RZ, R0 ;  /* 0x000000ffff207224 */ /* 0x000fc800078e0000 */
[----:B------:R-:W-:Y:S02]  /*eaa0*/  VIADD R5, R4, 0x10 ;  /* 0x0000001004057836 */ /* 0x000fe40000000000 */
[----:B------:R-:W3:Y:S01]  /*eab0*/  LDC R20, c[0x0][0x364] ;  /* 0x0000d900ff147b82 */ /* 0x000ee20000000800 */
[----:B--2---:R-:W-:Y:S02]  /*eac0*/  IMAD R4, R2, R16, R17 ;  /* 0x0000001002047224 */ /* 0x004fe400078e0211 */
[----:B-1----:R-:W-:Y:S02]  /*ead0*/  LEA R11, R6, R5, 0x18 ;  /* 0x00000005060b7211 */ /* 0x002fe400078ec0ff */
[----:B---3--:R-:W-:-:S03]  /*eae0*/  ISETP.GE.U32.AND P0, PT, R20, 0x2, PT ;  /* 0x000000021400780c */ /* 0x008fc60003f06070 */
[----:B------:R-:W-:-:S05]  /*eaf0*/  IMAD R6, R4, 0x20, R11 ;  /* 0x0000002004067824 */ /* 0x000fca00078e020b */
[----:B------:R1:W-:Y:S04]  /*eb00*/  STS.64 [R6+0x8], R32 ;  /* 0x0000082006007388 */ /* 0x0003e80000000a00 */
[----:B------:R1:W-:Y:S04]  /*eb10*/  STS.64 [R6+0x18], R24 ;  /* 0x0000181806007388 */ /* 0x0003e80000000a00 */
[----:B------:R1:W-:Y:S04]  /*eb20*/  STS [R6], R7 ;  /* 0x0000000706007388 */ /* 0x0003e80000000800 */
[----:B------:R1:W-:Y:S01]  /*eb30*/  STS [R6+0x10], R3 ;  /* 0x0000100306007388 */ /* 0x0003e20000000800 */
[----:B------:R-:W-:Y:S05]  /*eb40*/  @!P0 BRA `(.L_x_2990) ;  /* 0x0000000000b88947 */ /* 0x000fea0003800000 */
[----:B------:R-:W-:-:S07]  /*eb50*/  MOV R4, R20 ;  /* 0x0000001400047202 */ /* 0x000fce0000000f00 */
.L_x_2993:
        /* <DEDUP_REMOVED lines=9> */
[----:B------:R-:W-:-:S04]  /*ebf0*/  IMAD R4, R5, R16, R17 ;  /* 0x0000001005047224 */ /* 0x000fc800078e0211 */
[----:B------:R-:W-:-:S05]  /*ec00*/  IMAD R10, R4, 0x20, R11 ;  /* 0x00000020040a7824 */ /* 0x000fca00078e020b */
[----:B------:R-:W2:Y:S04]  /*ec10*/  LDS R12, [R10] ;  /* 0x000000000a0c7984 */ /* 0x000ea80000000800 */
[----:B------:R-:W3:Y:S04]  /*ec20*/  LDS R14, [R10+0x10] ;  /* 0x000010000a0e7984 */ /* 0x000ee80000000800 */
[----:B------:R-:W4:Y:S04]  /*ec30*/  LDS.64 R4, [R10+0x8] ;  /* 0x000008000a047984 */ /* 0x000f280000000a00 */
[----:B------:R-:W5:Y:S01]  /*ec40*/  LDS.64 R8, [R10+0x18] ;  /* 0x000018000a087984 */ /* 0x000f620000000a00 */
[----:B--2---:R-:W-:-:S02]  /*ec50*/  ISETP.NE.AND P3, PT, R7, R12, PT ;  /* 0x0000000c0700720c */ /* 0x004fc40003f65270 */
[----:B------:R-:W-:Y:S02]  /*ec60*/  ISETP.GE.AND P5, PT, R7, R12, PT ;  /* 0x0000000c0700720c */ /* 0x000fe40003fa6270 */
[C---:B---3--:R-:W-:Y:S02]  /*ec70*/  ISETP.NE.AND P4, PT, R3.reuse, R14, PT ;  /* 0x0000000e0300720c */ /* 0x048fe40003f85270 */
[----:B------:R-:W-:Y:S02]  /*ec80*/  SEL R13, RZ, 0xffffffff, !P5 ;  /* 0xffffffffff0d7807 */ /* 0x000fe40006800000 */
[----:B----4-:R-:W-:Y:S02]  /*ec90*/  ISETP.GE.U32.AND P0, PT, R0, R4, PT ;  /* 0x000000040000720c */ /* 0x010fe40003f06070 */
[----:B------:R-:W-:Y:S02]  /*eca0*/  ISETP.GE.AND P6, PT, R3, R14, PT ;  /* 0x0000000e0300720c */ /* 0x000fe40003fc6270 */
[----:B------:R-:W-:-:S02]  /*ecb0*/  ISETP.GE.AND.EX P0, PT, R33, R5, PT, P0 ;  /* 0x000000052100720c */ /* 0x000fc40003f06300 */
[----:B-----5:R-:W-:Y:S02]  /*ecc0*/  ISETP.GE.U32.AND P1, PT, R24, R8, PT ;  /* 0x000000081800720c */ /* 0x020fe40003f26070 */
[----:B------:R-:W-:Y:S02]  /*ecd0*/  @!P3 SEL R13, RZ, 0xffffffff, !P0 ;  /* 0xffffffffff0db807 */ /* 0x000fe40004000000 */
[----:B------:R-:W-:Y:S02]  /*ece0*/  ISETP.GE.AND.EX P1, PT, R25, R9, PT, P1 ;  /* 0x000000091900720c */ /* 0x000fe40003f26310 */
[----:B------:R-:W-:Y:S02]  /*ecf0*/  SEL R15, RZ, 0xffffffff, !P6 ;  /* 0xffffffffff0f7807 */ /* 0x000fe40007000000 */
[----:B------:R-:W-:Y:S02]  /*ed00*/  LOP3.LUT R13, R13, 0x1, RZ, 0xc0, !PT ;  /* 0x000000010d0d7812 */ /* 0x000fe400078ec0ff */
[----:B------:R-:W-:-:S02]  /*ed10*/  @!P4 SEL R15, RZ, 0xffffffff, !P1 ;  /* 0xffffffffff0fc807 */ /* 0x000fc40004800000 */
[----:B------:R-:W-:Y:S02]  /*ed20*/  ISETP.NE.U32.AND P0, PT, R13, 0x1, PT ;  /* 0x000000010d00780c */ /* 0x000fe40003f05070 */
[----:B------:R-:W-:Y:S02]  /*ed30*/  LOP3.LUT R15, R15, 0x1, RZ, 0xc0, !PT ;  /* 0x000000010f0f7812 */ /* 0x000fe400078ec0ff */
[----:B------:R-:W-:Y:S02]  /*ed40*/  SEL R0, R4, R0, !P0 ;  /* 0x0000000004007207 */ /* 0x000fe40004000000 */
[----:B------:R-:W-:Y:S02]  /*ed50*/  ISETP.NE.U32.AND P1, PT, R15, 0x1, PT ;  /* 0x000000010f00780c */ /* 0x000fe40003f25070 */
[----:B-1----:R-:W-:Y:S01]  /*ed60*/  SEL R33, R5, R33, !P0 ;  /* 0x0000002105217207 */ /* 0x002fe20004000000 */
[----:B------:R-:W-:Y:S01]  /*ed70*/  IMAD.MOV.U32 R32, RZ, RZ, R0 ;  /* 0x000000ffff207224 */ /* 0x000fe200078e0000 */
[----:B------:R-:W-:-:S02]  /*ed80*/  SEL R24, R8, R24, !P1 ;  /* 0x0000001808187207 */ /* 0x000fc40004800000 */
[----:B------:R-:W-:Y:S02]  /*ed90*/  SEL R25, R9, R25, !P1 ;  /* 0x0000001909197207 */ /* 0x000fe40004800000 */
[----:B------:R-:W-:Y:S01]  /*eda0*/  SEL R7, R12, R7, !P0 ;  /* 0x000000070c077207 */ /* 0x000fe20004000000 */
[----:B------:R2:W-:Y:S01]  /*edb0*/  STS.64 [R6+0x8], R32 ;  /* 0x0000082006007388 */ /* 0x0005e20000000a00 */
[----:B------:R-:W-:-:S03]  /*edc0*/  SEL R3, R14, R3, !P1 ;  /* 0x000000030e037207 */ /* 0x000fc60004800000 */
[----:B------:R2:W-:Y:S04]  /*edd0*/  STS.64 [R6+0x18], R24 ;  /* 0x0000181806007388 */ /* 0x0005e80000000a00 */
[----:B------:R2:W-:Y:S04]  /*ede0*/  STS [R6], R7 ;  /* 0x0000000706007388 */ /* 0x0005e80000000800 */
[----:B------:R2:W-:Y:S02]  /*edf0*/  STS [R6+0x10], R3 ;  /* 0x0000100306007388 */ /* 0x0005e40000000800 */
.L_x_2992:
[----:B------:R-:W-:Y:S05]  /*ee00*/  BSYNC.RECONVERGENT B0 ;  /* 0x0000000000007941 */ /* 0x000fea0003800200 */
.L_x_2991:
[----:B------:R-:W-:Y:S01]  /*ee10*/  IMAD.MOV.U32 R4, RZ, RZ, R21 ;  /* 0x000000ffff047224 */ /* 0x000fe200078e0015 */
[----:B------:R-:W-:Y:S06]  /*ee20*/  @P2 BRA `(.L_x_2993) ;  /* 0xfffffffc004c2947 */ /* 0x000fec000383ffff */
.L_x_2990:
[----:B------:R-:W3:Y:S02]  /*ee30*/  LDCU UR4, c[0x0][0x3b0] ;  /* 0x00007600ff0477ac */ /* 0x000ee40008000800 */
[----:B---3--:R-:W-:-:S09]  /*ee40*/  UISETP.NE.AND UP0, UPT, UR4, URZ, UPT ;  /* 0x000000ff0400728c */ /* 0x008fd2000bf05270 */
[----:B------:R-:W-:Y:S05]  /*ee50*/  BRA.U !UP0, `(.L_x_2994) ;  /* 0x00000005088c7547 */ /* 0x000fea000b800000 */
[----:B------:R-:W3:Y:S02]  /*ee60*/  LDC R16, c[0x0][0x360] ;  /* 0x0000d800ff107b82 */ /* 0x000ee40000000800 */
[----:B---3--:R-:W-:Y:S01]  /*ee70*/  ISETP.GE.U32.AND P0, PT, R16, 0x21, PT ;  /* 0x000000211000780c */ /* 0x008fe20003f06070 */
[----:B-12---:R-:W-:-:S12]  /*ee80*/  IMAD.MOV.U32 R6, RZ, RZ, R16 ;  /* 0x000000ffff067224 */ /* 0x006fd800078e0010 */
[----:B------:R-:W-:Y:S05]  /*ee90*/  @!P0 BRA `(.L_x_2995) ;  /* 0x0000000000ec8947 */ /* 0x000fea0003800000 */
[----:B------:R-:W1:Y:S01]  /*eea0*/  S2UR UR5, SR_CgaCtaId ;  /* 0x00000000000579c3 */ /* 0x000e620000008800 */
[----:B------:R-:W-:Y:S01]  /*eeb0*/  UMOV UR4, 0x400 ;  /* 0x0000040000047882 */ /* 0x000fe20000000000 */
[----:B------:R-:W-:Y:S01]  /*eec0*/  IMAD R4, R2, R16, R17 ;  /* 0x0000001002047224 */ /* 0x000fe200078e0211 */
[----:B------:R-:W-:Y:S01]  /*eed0*/  UIADD3 UR4, UPT, UPT, UR4, 0x10, URZ ;  /* 0x0000001004047890 */ /* 0x000fe2000fffe0ff */
[----:B------:R-:W-:Y:S01]  /*eee0*/  MOV R32, R0 ;  /* 0x0000000000207202 */ /* 0x000fe20000000f00 */
[----:B------:R-:W-:Y:S01]  /*eef0*/  IMAD.MOV.U32 R6, RZ, RZ, 0x20 ;  /* 0x00000020ff067424 */ /* 0x000fe200078e00ff */
[----:B------:R-:W-:Y:S01]  /*ef00*/  ISETP.GE.U32.AND P0, PT, R16, 0x40, PT ;  /* 0x000000401000780c */ /* 0x000fe20003f06070 */
[----:B-1----:R-:W-:-:S06]  /*ef10*/  ULEA UR4, UR5, UR4, 0x18 ;  /* 0x0000000405047291 */ /* 0x002fcc000f8ec0ff */
[----:B------:R-:W-:-:S05]  /*ef20*/  LEA R10, R4, UR4, 0x5 ;  /* 0x00000004040a7c11 */ /* 0x000fca000f8e28ff */
[----:B------:R1:W-:Y:S04]  /*ef30*/  STS.64 [R10+0x8], R32 ;  /* 0x000008200a007388 */ /* 0x0003e80000000a00 */
[----:B------:R1:W-:Y:S04]  /*ef40*/  STS.64 [R10+0x18], R24 ;  /* 0x000018180a007388 */ /* 0x0003e80000000a00 */
[----:B------:R1:W-:Y:S04]  /*ef50*/  STS [R10], R7 ;  /* 0x000000070a007388 */ /* 0x0003e80000000800 */
[----:B------:R1:W-:Y:S01]  /*ef60*/  STS [R10+0x10], R3 ;  /* 0x000010030a007388 */ /* 0x0003e20000000800 */
[----:B------:R-:W-:Y:S05]  /*ef70*/  @!P0 BRA `(.L_x_2995) ;  /* 0x0000000000b48947 */ /* 0x000fea0003800000 */
[----:B------:R-:W-:-:S07]  /*ef80*/  IMAD.MOV.U32 R4, RZ, RZ, R16 ;  /* 0x000000ffff047224 */ /* 0x000fce00078e0010 */
.L_x_2998:
        /* <DEDUP_REMOVED lines=41> */
.L_x_2997:
[----:B------:R-:W-:Y:S05]  /*f220*/  BSYNC.RECONVERGENT B0 ;  /* 0x0000000000007941 */ /* 0x000fea0003800200 */
.L_x_2996:
[----:B------:R-:W-:Y:S01]  /*f230*/  MOV R4, R20 ;  /* 0x0000001400047202 */ /* 0x000fe20000000f00 */
[----:B------:R-:W-:Y:S06]  /*f240*/  @P2 BRA `(.L_x_2998) ;  /* 0xfffffffc00502947 */ /* 0x000fec000383ffff */
.L_x_2995:
[----:B------:R-:W-:Y:S01]  /*f250*/  ISETP.GE.U32.AND P0, PT, R6, 0x2, PT ;  /* 0x000000020600780c */ /* 0x000fe20003f06070 */
[----:B------:R-:W-:Y:S05]  /*f260*/  WARPSYNC.ALL ;  /* 0x0000000000007948 */ /* 0x000fea0003800000 */
[----:B------:R-:W-:Y:S07]  /*f270*/  BAR.SYNC.DEFER_BLOCKING 0x0 ;  /* 0x0000000000007b1d */ /* 0x000fee0000010000 */
[----:B------:R-:W-:Y:S05]  /*f280*/  @!P0 BRA `(.L_x_2994) ;  /* 0x0000000000808947 */ /* 0x000fea0003800000 */
[----:B------:R-:W-:-:S07]  /*f290*/  IMAD.MOV.U32 R4, RZ, RZ, 0x1 ;  /* 0x00000001ff047424 */ /* 0x000fce00078e00ff */
.L_x_2999:
[----:B------:R-:W3:Y:S04]  /*f2a0*/  SHFL.DOWN PT, R5, R0, R4, 0x1f ;  /* 0x08001f0400057589 */ /* 0x000ee800000e0000 */
[----:B------:R-:W4:Y:S04]  /*f2b0*/  SHFL.DOWN PT, R12, R3, R4, 0x1f ;  /* 0x08001f04030c7589 */ /* 0x000f2800000e0000 */
[----:B------:R-:W5:Y:S04]  /*f2c0*/  SHFL.DOWN PT, R8, R7, R4, 0x1f ;  /* 0x08001f0407087589 */ /* 0x000f6800000e0000 */
[----:B------:R-:W0:Y:S04]  /*f2d0*/  SHFL.DOWN PT, R11, R24, R4, 0x1f ;  /* 0x08001f04180b7589 */ /* 0x000e2800000e0000 */
[----:B-12---:R-:W1:Y:S04]  /*f2e0*/  SHFL.DOWN PT, R10, R33, R4, 0x1f ;  /* 0x08001f04210a7589 */ /* 0x006e6800000e0000 */
[----:B------:R2:W1:Y:S01]  /*f2f0*/  SHFL.DOWN PT, R14, R25, R4, 0x1f ;  /* 0x08001f04190e7589 */ /* 0x00046200000e0000 */
[----:B---3--:R-:W-:-:S02]  /*f300*/  ISETP.GE.U32.AND P0, PT, R0, R5, PT ;  /* 0x000000050000720c */ /* 0x008fc40003f06070 */
[----:B----4-:R-:W-:Y:S01]  /*f310*/  ISETP.NE.AND P2, PT, R3, R12, PT ;  /* 0x0000000c0300720c */ /* 0x010fe20003f45270 */
[----:B--2---:R-:W-:Y:S01]  /*f320*/  IMAD.SHL.U32 R4, R4, 0x2, RZ ;  /* 0x0000000204047824 */ /* 0x004fe200078e00ff */
[CC--:B-----5:R-:W-:Y:S02]  /*f330*/  ISETP.NE.AND P3, PT, R7.reuse, R8.reuse, PT ;  /* 0x000000080700720c */ /* 0x0e0fe40003f65270 */
[----:B------:R-:W-:Y:S02]  /*f340*/  ISETP.GE.AND P4, PT, R7, R8, PT ;  /* 0x000000080700720c */ /* 0x000fe40003f86270 */
[----:B0-----:R-:W-:Y:S02]  /*f350*/  ISETP.GE.U32.AND P1, PT, R24, R11, PT ;  /* 0x0000000b1800720c */ /* 0x001fe40003f26070 */
[----:B-1----:R-:W-:Y:S02]  /*f360*/  ISETP.GE.AND.EX P0, PT, R33, R10, PT, P0 ;  /* 0x0000000a2100720c */ /* 0x002fe40003f06300 */
[----:B------:R-:W-:-:S02]  /*f370*/  ISETP.GE.AND.EX P1, PT, R25, R14, PT, P1 ;  /* 0x0000000e1900720c */ /* 0x000fc40003f26310 */
[----:B------:R-:W-:Y:S02]  /*f380*/  SEL R9, RZ, 0xffffffff, !P0 ;  /* 0xffffffffff097807 */ /* 0x000fe40004000000 */
[----:B------:R-:W-:Y:S02]  /*f390*/  ISETP.GE.AND P0, PT, R3, R12, PT ;  /* 0x0000000c0300720c */ /* 0x000fe40003f06270 */
[----:B------:R-:W-:Y:S02]  /*f3a0*/  SEL R13, RZ, 0xffffffff, !P1 ;  /* 0xffffffffff0d7807 */ /* 0x000fe40004800000 */
[----:B------:R-:W-:Y:S02]  /*f3b0*/  @P2 SEL R13, RZ, 0xffffffff, !P0 ;  /* 0xffffffffff0d2807 */ /* 0x000fe40004000000 */
[----:B------:R-:W-:Y:S02]  /*f3c0*/  ISETP.GE.AND P2, PT, R4, R6, PT ;  /* 0x000000060400720c */ /* 0x000fe40003f46270 */
[----:B------:R-:W-:-:S02]  /*f3d0*/  @P3 SEL R9, RZ, 0xffffffff, !P4 ;  /* 0xffffffffff093807 */ /* 0x000fc40006000000 */
        /* <DEDUP_REMOVED lines=11> */
.L_x_2994:
[----:B------:R-:W3:Y:S01]  /*f490*/  LDC R4, c[0x0][0x56c] ;  /* 0x00015b00ff047b82 */ /* 0x000ee20000000800 */
[----:B0-----:R-:W-:Y:S01]  /*f4a0*/  IMAD.MOV.U32 R23, RZ, RZ, RZ ;  /* 0x000000ffff177224 */ /* 0x001fe200078e00ff */
[C---:B---3--:R-:W-:Y:S01]  /*f4b0*/  ISETP.NE.AND P0, PT, R4.reuse, RZ, PT ;  /* 0x000000ff0400720c */ /* 0x048fe20003f05270 */
[----:B------:R-:W-:-:S05]  /*f4c0*/  VIADD R16, R4, 0xffffffff ;  /* 0xffffffff04107836 */ /* 0x000fca0000000000 */
[----:B-12---:R-:W-:-:S05]  /*f4d0*/  VIMNMX.U32 R6, PT, PT, R16, 0x18, PT ;  /* 0x0000001810067848 */ /* 0x006fca0003fe0000 */
        /* <DEDUP_REMOVED lines=276> */
.L_x_3000:
        /* <DEDUP_REMOVED lines=9> */
[----:B-1----:R-:W-:-:S04]  /*106b0*/  SHF.R.U32.HI R9, RZ, UR4, R8 ;  /* 0x00000004ff097c19 */ /* 0x002fc80008011608 */
[----:B------:R-:W-:-:S05]  /*106c0*/  IADD3 R4, PT, PT, -R9, RZ, RZ ;  /* 0x000000ff09047210 */ /* 0x000fca0007ffe1ff */
        /* <DEDUP_REMOVED lines=265> */
.L_x_3001:
        /* <DEDUP_REMOVED lines=9> */
.L_x_3004:
[----:B------:R-:W0:Y:S01]  /*117f0*/  I2F.U32.RP R9, R8 ;  /* 0x0000000800097306 */ /* 0x000e220000209000 */
[----:B------:R-:W-:-:S07]  /*11800*/  IMAD.MOV.U32 R12, RZ, RZ, R8 ;  /* 0x000000ffff0c7224 */ /* 0x000fce00078e0008 */
[----:B0-----:R-:W0:Y:S02]  /*11810*/  MUFU.RCP R9, R9 ;  /* 0x0000000900097308 */ /* 0x001e240000001000 */
[----:B0-----:R-:W-:-:S06]  /*11820*/  VIADD R4, R9, 0xffffffe ;  /* 0x0ffffffe09047836 */ /* 0x001fcc0000000000 */
        /* <DEDUP_REMOVED lines=19> */
.L_x_3003:
        /* <DEDUP_REMOVED lines=43> */
.L_x_3006:
[----:B------:R-:W-:-:S07]  /*11c10*/  MOV R10, 0x11c30 ;  /* 0x00011c30000a7802 */ /* 0x000fce0000000f00 */
[----:B------:R-:W-:Y:S05]  /*11c20*/  CALL.REL.NOINC `($__internal_13_$__cuda_sm20_div_u64) ;  /* 0x0000005000a07944 */ /* 0x000fea0003c00000 */
.L_x_3007:
[----:B------:R-:W-:Y:S05]  /*11c30*/  BSYNC.RECONVERGENT B0 ;  /* 0x0000000000007941 */ /* 0x000fea0003800200 */
.L_x_3005:
[----:B------:R-:W0:Y:S02]  /*11c40*/  LDCU.64 UR4, c[0x0][0x780] ;  /* 0x0000f000ff0477ac */ /* 0x000e240008000a00 */
[----:B0-----:R-:W-:Y:S02]  /*11c50*/  UISETP.NE.U32.AND UP0, UPT, UR4, URZ, UPT ;  /* 0x000000ff0400728c */ /* 0x001fe4000bf05070 */
[----:B------:R-:W-:Y:S02]  /*11c60*/  IADD3 R4, P1, PT, R4, UR4, RZ ;  /* 0x0000000404047c10 */ /* 0x000fe4000ff3e0ff */
[----:B------:R-:W-:Y:S02]  /*11c70*/  UISETP.NE.AND.EX UP0, UPT, UR5, URZ, UPT, UP0 ;  /* 0x000000ff0500728c */ /* 0x000fe4000bf05300 */
[----:B------:R-:W-:-:S04]  /*11c80*/  IADD3.X R5, PT, PT, R5, UR5, RZ, P1, !PT ;  /* 0x0000000505057c10 */ /* 0x000fc80008ffe4ff */
[----:B------:R-:W-:-:S04]  /*11c90*/  PLOP3.LUT P0, PT, PT, PT, UP0, 0x80, 0x8 ;  /* 0x000000000008781c */ /* 0x000fc80003f0f008 */
[----:B------:R-:W-:-:S13]  /*11ca0*/  PLOP3.LUT P0, PT, P0, PT, PT, 0x8, 0x80 ;  /* 0x000000000080781c */ /* 0x000fda000070e170 */
.L_x_3002:
        /* <DEDUP_REMOVED lines=16> */
[----:B------:R-:W-:Y:S01]  /*11db0*/  HFMA2 R10, -RZ, RZ, 0, 0 ;  /* 0x00000000ff0a7431 */ /* 0x000fe200000001ff */
[----:B------:R-:W-:Y:S01]  /*11dc0*/  ISETP.NE.AND P1, PT, R16, RZ, PT ;  /* 0x000000ff1000720c */ /* 0x000fe20003f25270 */
        /* <DEDUP_REMOVED lines=263> */
[----:B------:R-:W1:Y:S01]  /*12e40*/  LDCU UR4, c[0x0][0x698] ;  /* 0x0000d300ff0477ac */ /* 0x000e620008000800 */
[----:B------:R-:W2:Y:S03]  /*12e50*/  LDCU UR5, c[0x0][0x75c] ;  /* 0x0000eb80ff0577ac */ /* 0x000ea60008000800 */
[----:B0-----:R-:W-:-:S05]  /*12e60*/  IMAD.HI.U32 R9, R15, UR7, R14 ;  /* 0x000000070f097c27 */ /* 0x001fca000f8e000e */
[----:B-1----:R-:W-:-:S05]  /*12e70*/  SHF.R.U32.HI R9, RZ, UR4, R9 ;  /* 0x00000004ff097c19 */ /* 0x002fca0008011609 */
[----:B------:R-:W-:-:S04]  /*12e80*/  IMAD.MOV R9, RZ, RZ, -R9 ;  /* 0x000000ffff097224 */ /* 0x000fc800078e0a09 */
[----:B------:R-:W-:-:S04]  /*12e90*/  IMAD R14, R9, UR6, R15 ;  /* 0x00000006090e7c24 */ /* 0x000fc8000f8e020f */
[----:B--2---:R-:W-:-:S07]  /*12ea0*/  IMAD R23, R14, UR5, R23 ;  /* 0x000000050e177c24 */ /* 0x004fce000f8e0217 */
.L_x_3009:
        /* <DEDUP_REMOVED lines=276> */
.L_x_3010:
        /* <DEDUP_REMOVED lines=18> */
[----:B------:R-:W-:Y:S01]  /*14110*/  MOV R32, R0 ;  /* 0x0000000000207202 */ /* 0x000fe20000000f00 */
[----:B0-----:R-:W-:-:S10]  /*14120*/  IMAD R6, R8, UR4, R9 ;  /* 0x0000000408067c24 */ /* 0x001fd4000f8e0209 */
[----:B--2---:R-:W-:Y:S01]  /*14130*/  @!P1 IMAD R6, R6, UR5, R17 ;  /* 0x0000000506069c24 */ /* 0x004fe2000f8e0211 */
[----:B------:R-:W-:-:S03]  /*14140*/  PLOP3.LUT P1, PT, PT, PT, PT, 0x80, 0x8 ;  /* 0x000000000008781c */ /* 0x000fc60003f2f070 */
[----:B-1----:R-:W-:-:S05]  /*14150*/  IMAD.WIDE.U32 R10, R6, 0x20, R10 ;  /* 0x00000020060a7825 */ /* 0x002fca00078e000a */
[----:B------:R0:W-:Y:S04]  /*14160*/  STG.E.64 desc[UR36][R10.64+0x8], R32 ;  /* 0x000008200a007986 */ /* 0x0001e8000c101b24 */
[----:B------:R0:W-:Y:S04]  /*14170*/  STG.E.64 desc[UR36][R10.64+0x18], R24 ;  /* 0x000018180a007986 */ /* 0x0001e8000c101b24 */
[----:B------:R0:W-:Y:S04]  /*14180*/  STG.E desc[UR36][R10.64], R7 ;  /* 0x000000070a007986 */ /* 0x0001e8000c101924 */
[----:B------:R0:W-:Y:S02]  /*14190*/  STG.E desc[UR36][R10.64+0x10], R3 ;  /* 0x000010030a007986 */ /* 0x0001e4000c101924 */
.L_x_3012:
[----:B------:R-:W-:Y:S05]  /*141a0*/  BSYNC.RECONVERGENT B0 ;  /* 0x0000000000007941 */ /* 0x000fea0003800200 */
.L_x_3011:
        /* <DEDUP_REMOVED lines=35> */
.L_x_3014:
[----:B------:R-:W-:Y:S05]  /*143e0*/  BSYNC.RECONVERGENT B0 ;  /* 0x0000000000007941 */ /* 0x000fea0003800200 */
.L_x_3013:
        /* <DEDUP_REMOVED lines=21> */
[----:B0-----:R-:W-:-:S02]  /*14540*/  IMAD.U32 R3, RZ, RZ, UR9 ;  /* 0x00000009ff037e24 */ /* 0x001fc4000f8e00ff */
        /* <DEDUP_REMOVED lines=20> */
.L_x_3019:
[----:B------:R-:W-:-:S04]  /*14690*/  IMAD.IADD R13, R25, 0x1, R0 ;  /* 0x00000001190d7824 */ /* 0x000fc800078e0200 */
[----:B--2---:R-:W-:-:S05]  /*146a0*/  IMAD.WIDE.U32 R12, R13, 0x20, R10 ;  /* 0x000000200d0c7825 */ /* 0x004fca00078e000a */
[----:B------:R-:W2:Y:S04]  /*146b0*/  LDG.E R6, desc[UR36][R12.64] ;  /* 0x000000240c067981 */ /* 0x000ea8000c1e1900 */
[----:B------:R-:W3:Y:S04]  /*146c0*/  LDG.E R8, desc[UR36][R12.64+0x10] ;  /* 0x000010240c087981 */ /* 0x000ee8000c1e1900 */
[----:B------:R-:W4:Y:S04]  /*146d0*/  LDG.E.64 R14, desc[UR36][R12.64+0x8] ;  /* 0x000008240c0e7981 */ /* 0x000f28000c1e1b00 */
[----:B------:R-:W5:Y:S01]  /*146e0*/  LDG.E.64 R20, desc[UR36][R12.64+0x18] ;  /* 0x000018240c147981 */ /* 0x000f62000c1e1b00 */
[----:B------:R-:W-:-:S02]  /*146f0*/  IADD3 R0, PT, PT, R27, R0, RZ ;  /* 0x000000001b007210 */ /* 0x000fc40007ffe0ff */
[CC--:B--2---:R-:W-:Y:S02]  /*14700*/  ISETP.NE.AND P4, PT, R3.reuse, R6.reuse, PT ;  /* 0x000000060300720c */ /* 0x0c4fe40003f85270 */
[----:B------:R-:W-:Y:S02]  /*14710*/  ISETP.GE.AND P2, PT, R3, R6, PT ;  /* 0x000000060300720c */ /* 0x000fe40003f46270 */
[C---:B---3--:R-:W-:Y:S02]  /*14720*/  ISETP.NE.AND P5, PT, R7.reuse, R8, PT ;  /* 0x000000080700720c */ /* 0x048fe40003fa5270 */
[----:B------:R-:W-:Y:S02]  /*14730*/  SEL R24, RZ, 0xffffffff, !P2 ;  /* 0xffffffffff187807 */ /* 0x000fe40005000000 */
[----:B----4-:R-:W-:Y:S02]  /*14740*/  ISETP.GE.U32.AND P3, PT, R16, R14, PT ;  /* 0x0000000e1000720c */ /* 0x010fe40003f66070 */
[----:B------:R-:W-:-:S02]  /*14750*/  ISETP.GE.AND P6, PT, R7, R8, PT ;  /* 0x000000080700720c */ /* 0x000fc40003fc6270 */
[----:B-----5:R-:W-:Y:S02]  /*14760*/  ISETP.GE.U32.AND P2, PT, R18, R20, PT ;  /* 0x000000141200720c */ /* 0x020fe40003f46070 */
[----:B------:R-:W-:Y:S02]  /*14770*/  ISETP.GE.AND.EX P3, PT, R9, R15, PT, P3 ;  /* 0x0000000f0900720c */ /* 0x000fe40003f66330 */
[----:B------:R-:W-:Y:S02]  /*14780*/  ISETP.GE.AND.EX P2, PT, R19, R21, PT, P2 ;  /* 0x000000151300720c */ /* 0x000fe40003f46320 */
[----:B------:R-:W-:Y:S02]  /*14790*/  @!P4 SEL R24, RZ, 0xffffffff, !P3 ;  /* 0xffffffffff18c807 */ /* 0x000fe40005800000 */
[----:B------:R-:W-:Y:S02]  /*147a0*/  ISETP.GE.U32.AND P4, PT, R0, UR8, PT ;  /* 0x0000000800007c0c */ /* 0x000fe4000bf86070 */
        /* <DEDUP_REMOVED lines=10> */
[----:B------:R-:W-:Y:S02]  /*14850*/  SEL R19, R21, R19, !P3 ;  /* 0x0000001315137207 */ /* 0x000fe40005800000 */
[----:B------:R-:W-:Y:S01]  /*14860*/  SEL R7, R8, R7, !P3 ;  /* 0x0000000708077207 */ /* 0x000fe20005800000 */
[----:B------:R-:W-:Y:S06]  /*14870*/  @!P4 BRA `(.L_x_3019) ;  /* 0xfffffffc0084c947 */ /* 0x000fec000383ffff */
[----:B------:R-:W-:Y:S05]  /*14880*/  BSYNC.RECONVERGENT B1 ;  /* 0x0000000000017941 */ /* 0x000fea0003800200 */
.L_x_3018:
[----:B------:R-:W-:Y:S05]  /*14890*/  BRA `(.L_x_3017) ;  /* 0x0000000000bc7947 */ /* 0x000fea0003800000 */
.L_x_3016:
        /* <DEDUP_REMOVED lines=9> */
[----:B------:R-:W-:Y:S01]  /*14930*/  MOV R19, UR11 ;  /* 0x0000000b00137c02 */ /* 0x000fe20008000f00 */
[----:B------:R-:W-:Y:S02]  /*14940*/  IMAD.U32 R18, RZ, RZ, UR10 ;  /* 0x0000000aff127e24 */ /* 0x000fe4000f8e00ff */
[----:B------:R-:W-:-:S03]  /*14950*/  IMAD.MOV.U32 R25, RZ, RZ, R2 ;  /* 0x000000ffff197224 */ /* 0x000fc600078e0002 */
[----:B------:R-:W2:Y:S08]  /*14960*/  LDC.64 R10, c[0x0][0x788] ;  /* 0x0001e200ff0a7b82 */ /* 0x000eb00000000a00 */
[----:B------:R-:W3:Y:S01]  /*14970*/  LDC R28, c[0x0][0x364] ;  /* 0x0000d900ff1c7b82 */ /* 0x000ee20000000800 */
[----:B0-----:R-:W-:-:S07]  /*14980*/  IMAD R8, R8, UR5, RZ ;  /* 0x0000000508087c24 */ /* 0x001fce000f8e02ff */
.L_x_3020:
[----:B------:R-:W-:-:S04]  /*14990*/  IMAD.IADD R0, R8, 0x1, R25 ;  /* 0x0000000108007824 */ /* 0x000fc800078e0219 */
[----:B-1----:R-:W-:-:S04]  /*149a0*/  IMAD R13, R0, R27, R17 ;  /* 0x0000001b000d7224 */ /* 0x002fc800078e0211 */
[----:B--2---:R-:W-:-:S05]  /*149b0*/  IMAD.WIDE.U32 R12, R13, 0x20, R10 ;  /* 0x000000200d0c7825 */ /* 0x004fca00078e000a */
[----:B------:R-:W2:Y:S04]  /*149c0*/  LDG.E R0, desc[UR36][R12.64] ;  /* 0x000000240c007981 */ /* 0x000ea8000c1e1900 */
[----:B------:R-:W4:Y:S04]  /*149d0*/  LDG.E.64 R14, desc[UR36][R12.64+0x8] ;  /* 0x000008240c0e7981 */ /* 0x000f28000c1e1b00 */
[----:B------:R-:W5:Y:S04]  /*149e0*/  LDG.E R6, desc[UR36][R12.64+0x10] ;  /* 0x000010240c067981 */ /* 0x000f68000c1e1900 */
[----:B------:R-:W5:Y:S01]  /*149f0*/  LDG.E.64 R20, desc[UR36][R12.64+0x18] ;  /* 0x000018240c147981 */ /* 0x000f62000c1e1b00 */
[----:B---3--:R-:W-:Y:S01]  /*14a00*/  IMAD.IADD R25, R28, 0x1, R25 ;  /* 0x000000011c197824 */ /* 0x008fe200078e0219 */
[----:B--2---:R-:W-:-:S02]  /*14a10*/  ISETP.NE.AND P4, PT, R3, R0, PT ;  /* 0x000000000300720c */ /* 0x004fc40003f85270 */
[----:B------:R-:W-:Y:S02]  /*14a20*/  ISETP.GE.AND P2, PT, R3, R0, PT ;  /* 0x000000000300720c */ /* 0x000fe40003f46270 */
[----:B----4-:R-:W-:Y:S02]  /*14a30*/  ISETP.GE.U32.AND P3, PT, R16, R14, PT ;  /* 0x0000000e1000720c */ /* 0x010fe40003f66070 */
[----:B-----5:R-:W-:Y:S02]  /*14a40*/  ISETP.NE.AND P5, PT, R7, R6, PT ;  /* 0x000000060700720c */ /* 0x020fe40003fa5270 */
[----:B------:R-:W-:Y:S02]  /*14a50*/  ISETP.GE.AND.EX P3, PT, R9, R15, PT, P3 ;  /* 0x0000000f0900720c */ /* 0x000fe40003f66330 */
[----:B------:R-:W-:Y:S02]  /*14a60*/  SEL R24, RZ, 0xffffffff, !P2 ;  /* 0xffffffffff187807 */ /* 0x000fe40005000000 */
[----:B------:R-:W-:-:S02]  /*14a70*/  ISETP.GE.U32.AND P2, PT, R18, R20, PT ;  /* 0x000000141200720c */ /* 0x000fc40003f46070 */
[----:B------:R-:W-:Y:S02]  /*14a80*/  @!P4 SEL R24, RZ, 0xffffffff, !P3 ;  /* 0xffffffffff18c807 */ /* 0x000fe40005800000 */
[----:B------:R-:W-:Y:S02]  /*14a90*/  ISETP.GE.AND P6, PT, R7, R6, PT ;  /* 0x000000060700720c */ /* 0x000fe40003fc6270 */
[----:B------:R-:W-:Y:S02]  /*14aa0*/  ISETP.GE.AND.EX P2, PT, R19, R21, PT, P2 ;  /* 0x000000151300720c */ /* 0x000fe40003f46320 */
[----:B------:R-:W-:Y:S02]  /*14ab0*/  LOP3.LUT R24, R24, 0x1, RZ, 0xc0, !PT ;  /* 0x0000000118187812 */ /* 0x000fe400078ec0ff */
[----:B------:R-:W-:Y:S02]  /*14ac0*/  SEL R26, RZ, 0xffffffff, !P6 ;  /* 0xffffffffff1a7807 */ /* 0x000fe40007000000 */
[----:B------:R-:W-:-:S02]  /*14ad0*/  @!P5 SEL R26, RZ, 0xffffffff, !P2 ;  /* 0xffffffffff1ad807 */ /* 0x000fc40005000000 */
[----:B------:R-:W-:-:S04]  /*14ae0*/  ISETP.NE.U32.AND P2, PT, R24, 0x1, PT ;  /* 0x000000011800780c */ /* 0x000fc80003f45070 */
[----:B------:R-:W-:Y:S02]  /*14af0*/  SEL R16, R14, R16, !P2 ;  /* 0x000000100e107207 */ /* 0x000fe40005000000 */
[----:B------:R-:W-:Y:S02]  /*14b00*/  SEL R9, R15, R9, !P2 ;  /* 0x000000090f097207 */ /* 0x000fe40005000000 */
[----:B------:R-:W-:Y:S02]  /*14b10*/  SEL R3, R0, R3, !P2 ;  /* 0x0000000300037207 */ /* 0x000fe40005000000 */
[----:B------:R-:W-:Y:S02]  /*14b20*/  ISETP.GE.U32.AND P2, PT, R25, UR7, PT ;  /* 0x0000000719007c0c */ /* 0x000fe4000bf46070 */
[----:B------:R-:W-:-:S04]  /*14b30*/  LOP3.LUT R26, R26, 0x1, RZ, 0xc0, !PT ;  /* 0x000000011a1a7812 */ /* 0x000fc800078ec0ff */
[----:B------:R-:W-:-:S04]  /*14b40*/  ISETP.NE.U32.AND P3, PT, R26, 0x1, PT ;  /* 0x000000011a00780c */ /* 0x000fc80003f65070 */
[----:B------:R-:W-:Y:S02]  /*14b50*/  SEL R18, R20, R18, !P3 ;  /* 0x0000001214127207 */ /* 0x000fe40005800000 */
[----:B------:R-:W-:Y:S02]  /*14b60*/  SEL R19, R21, R19, !P3 ;  /* 0x0000001315137207 */ /* 0x000fe40005800000 */
[----:B------:R-:W-:Y:S01]  /*14b70*/  SEL R7, R6, R7, !P3 ;  /* 0x0000000706077207 */ /* 0x000fe20005800000 */
[----:B------:R-:W-:Y:S06]  /*14b80*/  @!P2 BRA `(.L_x_3020) ;  /* 0xfffffffc0080a947 */ /* 0x000fec000383ffff */
.L_x_3017:
[----:B------:R-:W-:Y:S05]  /*14b90*/  BSYNC.RECONVERGENT B0 ;  /* 0x0000000000007941 */ /* 0x000fea0003800200 */
.L_x_3015:
[----:B------:R-:W0:Y:S01]  /*14ba0*/  LDCU UR5, c[0x0][0x360] ;  /* 0x00006c00ff0577ac */ /* 0x000e220008000800 */
        /* <DEDUP_REMOVED lines=9> */
[----:B------:R0:W-:Y:S04]  /*14c40*/  STS [R0], R3 ;  /* 0x0000000300007388 */ /* 0x0001e80000000800 */
[----:B------:R0:W-:Y:S01]  /*14c50*/  STS [R0+0x10], R7 ;  /* 0x0000100700007388 */ /* 0x0001e20000000800 */
[----:B------:R-:W-:Y:S05]  /*14c60*/  BRA.U !UP0, `(.L_x_3021) ;  /* 0x0000000108b47547 */ /* 0x000fea000b800000 */
[----:B------:R-:W-:-:S05]  /*14c70*/  UMOV UR4, UR6 ;  /* 0x0000000600047c82 */ /* 0x000fca0008000000 */
.L_x_3024:
        /* <DEDUP_REMOVED lines=9> */
[----:B0-----:R-:W0:Y:S04]  /*14d10*/  LDS R8, [R6] ;  /* 0x0000000006087984 */ /* 0x001e280000000800 */
[----:B------:R-:W1:Y:S04]  /*14d20*/  LDS R14, [R6+0x10] ;  /* 0x00001000060e7984 */ /* 0x000e680000000800 */
[----:B------:R-:W2:Y:S04]  /*14d30*/  LDS.64 R10, [R6+0x8] ;  /* 0x00000800060a7984 */ /* 0x000ea80000000a00 */
[----:B------:R-:W3:Y:S01]  /*14d40*/  LDS.64 R12, [R6+0x18] ;  /* 0x00001800060c7984 */ /* 0x000ee20000000a00 */
[----:B0-----:R-:W-:-:S02]  /*14d50*/  ISETP.NE.AND P4, PT, R3, R8, PT ;  /* 0x000000080300720c */ /* 0x001fc40003f85270 */
[----:B------:R-:W-:Y:S02]  /*14d60*/  ISETP.GE.AND P2, PT, R3, R8, PT ;  /* 0x000000080300720c */ /* 0x000fe40003f46270 */
[C---:B-1----:R-:W-:Y:S02]  /*14d70*/  ISETP.NE.AND P5, PT, R7.reuse, R14, PT ;  /* 0x0000000e0700720c */ /* 0x042fe40003fa5270 */
[----:B------:R-:W-:Y:S02]  /*14d80*/  SEL R15, RZ, 0xffffffff, !P2 ;  /* 0xffffffffff0f7807 */ /* 0x000fe40005000000 */
[----:B--2---:R-:W-:Y:S02]  /*14d90*/  ISETP.GE.U32.AND P3, PT, R16, R10, PT ;  /* 0x0000000a1000720c */ /* 0x004fe40003f66070 */
[----:B------:R-:W-:Y:S02]  /*14da0*/  ISETP.GE.AND P6, PT, R7, R14, PT ;  /* 0x0000000e0700720c */ /* 0x000fe40003fc6270 */
[----:B---3--:R-:W-:-:S02]  /*14db0*/  ISETP.GE.U32.AND P2, PT, R18, R12, PT ;  /* 0x0000000c1200720c */ /* 0x008fc40003f46070 */
[----:B------:R-:W-:Y:S02]  /*14dc0*/  ISETP.GE.AND.EX P3, PT, R9, R11, PT, P3 ;  /* 0x0000000b0900720c */ /* 0x000fe40003f66330 */
[----:B------:R-:W-:Y:S02]  /*14dd0*/  ISETP.GE.AND.EX P2, PT, R19, R13, PT, P2 ;  /* 0x0000000d1300720c */ /* 0x000fe40003f46320 */
[----:B------:R-:W-:Y:S02]  /*14de0*/  @!P4 SEL R15, RZ, 0xffffffff, !P3 ;  /* 0xffffffffff0fc807 */ /* 0x000fe40005800000 */
        /* <DEDUP_REMOVED lines=9> */
[----:B------:R-:W-:Y:S01]  /*14e80*/  SEL R18, R12, R18, !P3 ;  /* 0x000000120c127207 */ /* 0x000fe20005800000 */
[----:B------:R1:W-:Y:S01]  /*14e90*/  STS [R0], R3 ;  /* 0x0000000300007388 */ /* 0x0003e20000000800 */
[----:B------:R-:W-:Y:S02]  /*14ea0*/  SEL R19, R13, R19, !P3 ;  /* 0x000000130d137207 */ /* 0x000fe40005800000 */
[----:B------:R-:W-:Y:S02]  /*14eb0*/  SEL R7, R14, R7, !P3 ;  /* 0x000000070e077207 */ /* 0x000fe40005800000 */
[----:B------:R-:W-:Y:S01]  /*14ec0*/  MOV R8, R16 ;  /* 0x0000001000087202 */ /* 0x000fe20000000f00 */
[----:B------:R1:W-:Y:S04]  /*14ed0*/  STS.64 [R0+0x18], R18 ;  /* 0x0000181200007388 */ /* 0x0003e80000000a00 */
[----:B------:R1:W-:Y:S04]  /*14ee0*/  STS.64 [R0+0x8], R8 ;  /* 0x0000080800007388 */ /* 0x0003e80000000a00 */
[----:B------:R1:W-:Y:S02]  /*14ef0*/  STS [R0+0x10], R7 ;  /* 0x0000100700007388 */ /* 0x0003e40000000800 */
.L_x_3023:
[----:B------:R-:W-:Y:S05]  /*14f00*/  BSYNC.RECONVERGENT B0 ;  /* 0x0000000000007941 */ /* 0x000fea0003800200 */
.L_x_3022:
[----:B------:R-:W-:-:S03]  /*14f10*/  UISETP.GT.U32.AND UP0, UPT, UR4, 0x3, UPT ;  /* 0x000000030400788c */ /* 0x000fc6000bf04070 */
[----:B------:R-:W-:-:S06]  /*14f20*/  UMOV UR4, UR7 ;  /* 0x0000000700047c82 */ /* 0x000fcc0008000000 */
[----:B------:R-:W-:Y:S05]  /*14f30*/  BRA.U UP0, `(.L_x_3024) ;  /* 0xfffffffd00507547 */ /* 0x000fea000b83ffff */
.L_x_3021:
[----:B------:R-:W2:Y:S02]  /*14f40*/  LDCU UR4, c[0x0][0x3b0] ;  /* 0x00007600ff0477ac */ /* 0x000ea40008000800 */
[----:B--2---:R-:W-:-:S09]  /*14f50*/  UISETP.NE.AND UP0, UPT, UR4, URZ, UPT ;  /* 0x000000ff0400728c */ /* 0x004fd2000bf05270 */
[----:B------:R-:W-:Y:S05]  /*14f60*/  BRA.U !UP0, `(.L_x_3025) ;  /* 0x0000000508687547 */ /* 0x000fea000b800000 */
[----:B------:R-:W-:Y:S02]  /*14f70*/  UISETP.GE.U32.AND UP0, UPT, UR5, 0x21, UPT ;  /* 0x000000210500788c */ /* 0x000fe4000bf06070 */
[----:B------:R-:W-:-:S07]  /*14f80*/  UMOV UR4, UR5 ;  /* 0x0000000500047c82 */ /* 0x000fce0008000000 */
[----:B------:R-:W-:Y:S05]  /*14f90*/  BRA.U !UP0, `(.L_x_3026) ;  /* 0x0000000108d07547 */ /* 0x000fea000b800000 */
[----:B01----:R-:W-:Y:S01]  /*14fa0*/  IMAD.MOV.U32 R8, RZ, RZ, R16 ;  /* 0x000000ffff087224 */ /* 0x003fe200078e0010 */
        /* <DEDUP_REMOVED lines=8> */
.L_x_3029:
        /* <DEDUP_REMOVED lines=9> */
[----:B------:R-:W0:Y:S04]  /*150c0*/  LDS R6, [R2] ;  /* 0x0000000002067984 */ /* 0x000e280000000800 */
[----:B--2---:R-:W1:Y:S04]  /*150d0*/  LDS R8, [R2+0x10] ;  /* 0x0000100002087984 */ /* 0x004e680000000800 */
[----:B------:R-:W2:Y:S04]  /*150e0*/  LDS.64 R10, [R2+0x8] ;  /* 0x00000800020a7984 */ /* 0x000ea80000000a00 */
[----:B------:R-:W3:Y:S01]  /*150f0*/  LDS.64 R12, [R2+0x18] ;  /* 0x00001800020c7984 */ /* 0x000ee20000000a00 */
[----:B0-----:R-:W-:-:S02]  /*15100*/  ISETP.GE.AND P3, PT, R3, R6, PT ;  /* 0x000000060300720c */ /* 0x001fc40003f66270 */
[----:B------:R-:W-:Y:S02]  /*15110*/  ISETP.NE.AND P5, PT, R3, R6, PT ;  /* 0x000000060300720c */ /* 0x000fe40003fa5270 */
[CC--:B-1----:R-:W-:Y:S02]  /*15120*/  ISETP.GE.AND P2, PT, R7.reuse, R8.reuse, PT ;  /* 0x000000080700720c */ /* 0x0c2fe40003f46270 */
[----:B------:R-:W-:Y:S02]  /*15130*/  ISETP.NE.AND P6, PT, R7, R8, PT ;  /* 0x000000080700720c */ /* 0x000fe40003fc5270 */
[----:B------:R-:W-:Y:S02]  /*15140*/  SEL R14, RZ, 0xffffffff, !P3 ;  /* 0xffffffffff0e7807 */ /* 0x000fe40005800000 */
[----:B--2---:R-:W-:Y:S02]  /*15150*/  ISETP.GE.U32.AND P3, PT, R16, R10, PT ;  /* 0x0000000a1000720c */ /* 0x004fe40003f66070 */
[----:B------:R-:W-:-:S02]  /*15160*/  SEL R15, RZ, 0xffffffff, !P2 ;  /* 0xffffffffff0f7807 */ /* 0x000fc40005000000 */
[----:B---3--:R-:W-:Y:S02]  /*15170*/  ISETP.GE.U32.AND P2, PT, R18, R12, PT ;  /* 0x0000000c1200720c */ /* 0x008fe40003f46070 */
[----:B------:R-:W-:Y:S02]  /*15180*/  ISETP.GE.AND.EX P3, PT, R9, R11, PT, P3 ;  /* 0x0000000b0900720c */ /* 0x000fe40003f66330 */
[----:B------:R-:W-:Y:S02]  /*15190*/  ISETP.GE.AND.EX P2, PT, R19, R13, PT, P2 ;  /* 0x0000000d1300720c */ /* 0x000fe40003f46320 */
        /* <DEDUP_REMOVED lines=8> */
[----:B------:R-:W-:Y:S01]  /*15220*/  SEL R9, R11, R9, !P2 ;  /* 0x000000090b097207 */ /* 0x000fe20005000000 */
[----:B------:R-:W-:Y:S01]  /*15230*/  IMAD.MOV.U32 R8, RZ, RZ, R16 ;  /* 0x000000ffff087224 */ /* 0x000fe200078e0010 */
[----:B------:R-:W-:Y:S01]  /*15240*/  SEL R18, R12, R18, !P3 ;  /* 0x000000120c127207 */ /* 0x000fe20005800000 */
[----:B------:R0:W-:Y:S01]  /*15250*/  STS [R0+0x10], R7 ;  /* 0x0000100700007388 */ /* 0x0001e20000000800 */
[----:B------:R-:W-:-:S02]  /*15260*/  SEL R19, R13, R19, !P3 ;  /* 0x000000130d137207 */ /* 0x000fc40005800000 */
[----:B------:R-:W-:Y:S01]  /*15270*/  SEL R3, R6, R3, !P2 ;  /* 0x0000000306037207 */ /* 0x000fe20005000000 */
[----:B------:R0:W-:Y:S04]  /*15280*/  STS.64 [R0+0x8], R8 ;  /* 0x0000080800007388 */ /* 0x0001e80000000a00 */
[----:B------:R0:W-:Y:S04]  /*15290*/  STS.64 [R0+0x18], R18 ;  /* 0x0000181200007388 */ /* 0x0001e80000000a00 */
[----:B------:R0:W-:Y:S02]  /*152a0*/  STS [R0], R3 ;  /* 0x0000000300007388 */ /* 0x0001e40000000800 */
.L_x_3028:
[----:B------:R-:W-:Y:S05]  /*152b0*/  BSYNC.RECONVERGENT B0 ;  /* 0x0000000000007941 */ /* 0x000fea0003800200 */
.L_x_3027:
[----:B------:R-:W-:Y:S01]  /*152c0*/  MOV R2, R20 ;  /* 0x0000001400027202 */ /* 0x000fe20000000f00 */
[----:B------:R-:W-:Y:S06]  /*152d0*/  @P4 BRA `(.L_x_3029) ;  /* 0xfffffffc00544947 */ /* 0x000fec000383ffff */
.L_x_3026:
[----:B------:R-:W-:Y:S01]  /*152e0*/  BAR.SYNC.DEFER_BLOCKING 0x0 ;  /* 0x0000000000007b1d */ /* 0x000fe20000010000 */
[----:B------:R-:W-:-:S09]  /*152f0*/  UISETP.GE.U32.AND UP0, UPT, UR4, 0x2, UPT ;  /* 0x000000020400788c */ /* 0x000fd2000bf06070 */
[----:B------:R-:W-:Y:S05]  /*15300*/  BRA.U !UP0, `(.L_x_3025) ;  /* 0x0000000108807547 */ /* 0x000fea000b800000 */
[----:B012---:R-:W-:-:S07]  /*15310*/  IMAD.MOV.U32 R0, RZ, RZ, 0x1 ;  /* 0x00000001ff007424 */ /* 0x007fce00078e00ff */
.L_x_3030:
[----:B------:R-:W0:Y:S04]  /*15320*/  SHFL.DOWN PT, R11, R16, R0, 0x1f ;  /* 0x08001f00100b7589 */ /* 0x000e2800000e0000 */
[----:B------:R-:W1:Y:S04]  /*15330*/  SHFL.DOWN PT, R10, R7, R0, 0x1f ;  /* 0x08001f00070a7589 */ /* 0x000e6800000e0000 */
[----:B------:R-:W2:Y:S04]  /*15340*/  SHFL.DOWN PT, R2, R3, R0, 0x1f ;  /* 0x08001f0003027589 */ /* 0x000ea800000e0000 */
[----:B------:R-:W3:Y:S04]  /*15350*/  SHFL.DOWN PT, R13, R18, R0, 0x1f ;  /* 0x08001f00120d7589 */ /* 0x000ee800000e0000 */
[----:B------:R-:W4:Y:S04]  /*15360*/  SHFL.DOWN PT, R6, R9, R0, 0x1f ;  /* 0x08001f0009067589 */ /* 0x000f2800000e0000 */
[----:B------:R5:W4:Y:S01]  /*15370*/  SHFL.DOWN PT, R12, R19, R0, 0x1f ;  /* 0x08001f00130c7589 */ /* 0x000b2200000e0000 */
[----:B0-----:R-:W-:-:S02]  /*15380*/  ISETP.GE.U32.AND P2, PT, R16, R11, PT ;  /* 0x0000000b1000720c */ /* 0x001fc40003f46070 */
[----:B-1----:R-:W-:Y:S01]  /*15390*/  ISETP.NE.AND P4, PT, R7, R10, PT ;  /* 0x0000000a0700720c */ /* 0x002fe20003f85270 */
[----:B-----5:R-:W-:Y:S01]  /*153a0*/  IMAD.SHL.U32 R0, R0, 0x2, RZ ;  /* 0x0000000200007824 */ /* 0x020fe200078e00ff */
[CC--:B--2---:R-:W-:Y:S02]  /*153b0*/  ISETP.NE.AND P6, PT, R3.reuse, R2.reuse, PT ;  /* 0x000000020300720c */ /* 0x0c4fe40003fc5270 */
[----:B------:R-:W-:Y:S02]  /*153c0*/  ISETP.GE.AND P5, PT, R3, R2, PT ;  /* 0x000000020300720c */ /* 0x000fe40003fa6270 */
[----:B---3--:R-:W-:Y:S02]  /*153d0*/  ISETP.GE.U32.AND P3, PT, R18, R13, PT ;  /* 0x0000000d1200720c */ /* 0x008fe40003f66070 */
[----:B----4-:R-:W-:Y:S02]  /*153e0*/  ISETP.GE.AND.EX P2, PT, R9, R6, PT, P2 ;  /* 0x000000060900720c */ /* 0x010fe40003f46320 */
[----:B------:R-:W-:-:S02]  /*153f0*/  ISETP.GE.AND.EX P3, PT, R19, R12, PT, P3 ;  /* 0x0000000c1300720c */ /* 0x000fc40003f66330 */
[----:B------:R-:W-:Y:S02]  /*15400*/  SEL R8, RZ, 0xffffffff, !P2 ;  /* 0xffffffffff087807 */ /* 0x000fe40005000000 */
[----:B------:R-:W-:Y:S02]  /*15410*/  ISETP.GE.AND P2, PT, R7, R10, PT ;  /* 0x0000000a0700720c */ /* 0x000fe40003f46270 */
[----:B------:R-:W-:Y:S02]  /*15420*/  SEL R14, RZ, 0xffffffff, !P3 ;  /* 0xffffffffff0e7807 */ /* 0x000fe40005800000 */
[----:B------:R-:W-:Y:S02]  /*15430*/  @P4 SEL R14, RZ, 0xffffffff, !P2 ;  /* 0xffffffffff0e4807 */ /* 0x000fe40005000000 */
[----:B------:R-:W-:Y:S02]  /*15440*/  ISETP.GE.AND P4, PT, R0, UR4, PT ;  /* 0x0000000400007c0c */ /* 0x000fe4000bf86270 */
        /* <DEDUP_REMOVED lines=12> */
.L_x_3025:
[----:B------:R-:W-:Y:S05]  /*15510*/  @!P1 EXIT ;  /* 0x000000000000994d */ /* 0x000fea0003800000 */
[----:B------:R-:W3:Y:S02]  /*15520*/  LDCU.U8 UR4, c[0x0][0x7a0] ;  /* 0x0000f400ff0477ac */ /* 0x000ee40008000000 */
[----:B---3--:R-:W-:-:S13]  /*15530*/  ISETP.NE.AND P1, PT, RZ, UR4, PT ;  /* 0x00000004ff007c0c */ /* 0x008fda000bf25270 */
[----:B------:R-:W3:Y:S02]  /*15540*/  @P1 LDC.64 R10, c[0x0][0x798] ;  /* 0x0001e600ff0a1b82 */ /* 0x000ee40000000a00 */
[-C--:B---3--:R-:W-:Y:S02]  /*15550*/  @P1 IADD3 R16, P2, PT, R16, R10.reuse, RZ ;  /* 0x0000000a10101210 */ /* 0x088fe40007f5e0ff */
[----:B012---:R-:W-:-:S03]  /*15560*/  @P1 IADD3 R18, P3, PT, R18, R10, RZ ;  /* 0x0000000a12121210 */ /* 0x007fc60007f7e0ff */
[--C-:B------:R-:W-:Y:S02]  /*15570*/  @P1 IMAD.X R9, R9, 0x1, R11.reuse, P2 ;  /* 0x0000000109091824 */ /* 0x100fe400010e060b */
[----:B------:R-:W-:Y:S01]  /*15580*/  @P1 IMAD.X R19, R19, 0x1, R11, P3 ;  /* 0x0000000113131824 */ /* 0x000fe200018e060b */
[----:B------:R-:W-:Y:S07]  /*15590*/  @!P0 BRA `(.L_x_3031) ;  /* 0x0000000400a88947 */ /* 0x000fee0003800000 */
[----:B------:R-:W-:Y:S05]  /*155a0*/  @!P1 BRA `(.L_x_3032) ;  /* 0x00000000004c9947 */ /* 0x000fea0003800000 */
        /* <DEDUP_REMOVED lines=16> */
.L_x_3033:
[----:B------:R-:W-:Y:S01]  /*156b0*/  IMAD.MOV.U32 R16, RZ, RZ, RZ ;  /* 0x000000ffff107224 */ /* 0x000fe200078e00ff */
[----:B------:R-:W-:Y:S01]  /*156c0*/  CS2R R18, SRZ ;  /* 0x0000000000127805 */ /* 0x000fe2000001ff00 */
[----:B------:R-:W-:-:S07]  /*156d0*/  IMAD.MOV.U32 R9, RZ, RZ, RZ ;  /* 0x000000ffff097224 */ /* 0x000fce00078e00ff */
.L_x_3032:
[----:B------:R-:W0:Y:S01]  /*156e0*/  LDCU.U8 UR4, c[0x0][0x7a1] ;  /* 0x0000f420ff0477ac */ /* 0x000e220008000000 */
[----:B------:R-:W-:Y:S01]  /*156f0*/  IMAD.MOV.U32 R17, RZ, RZ, R9 ;  /* 0x000000ffff117224 */ /* 0x000fe200078e0009 */
[----:B------:R-:W-:Y:S01]  /*15700*/  MOV R25, R19 ;  /* 0x0000001300197202 */ /* 0x000fe20000000f00 */
        /* <DEDUP_REMOVED lines=22> */
.L_x_3036:
[----:B------:R-:W0:Y:S01]  /*15870*/  LDCU.64 UR4, c[0x0][0x770] ;  /* 0x0000ee00ff0477ac */ /* 0x000e220008000a00 */
[----:B------:R-:W1:Y:S01]  /*15880*/  LDC.64 R18, c[0x4][R18] ;  /* 0x0100000012127b82 */ /* 0x000e620000000a00 */
[----:B------:R-:W-:Y:S02]  /*15890*/  HFMA2 R12, -RZ, RZ, 0, 5.9604644775390625e-08 ;  /* 0x00000001ff0c7431 */ /* 0x000fe400000001ff */
[----:B------:R-:W-:Y:S01]  /*158a0*/  IMAD.MOV.U32 R8, RZ, RZ, 0x2ef ;  /* 0x000002efff087424 */ /* 0x000fe200078e00ff */
[----:B------:R-:W2:Y:S01]  /*158b0*/  LDCU.64 UR6, c[0x4][0x3d8] ;  /* 0x01007b00ff0677ac */ /* 0x000ea20008000a00 */
        /* <DEDUP_REMOVED lines=14> */
.L_x_3037:
[----:B------:R-:W-:Y:S05]  /*159a0*/  BRA `(.L_x_3038) ;  /* 0x0000000000107947 */ /* 0x000fea0003800000 */
.L_x_3035:
[----:B------:R-:W0:Y:S02]  /*159b0*/  LDCU.64 UR4, c[0x0][0x770] ;  /* 0x0000ee00ff0477ac */ /* 0x000e240008000a00 */
[----:B0-----:R-:W-:-:S05]  /*159c0*/  IADD3 R2, P0, PT, R23, UR4, RZ ;  /* 0x0000000417027c10 */ /* 0x001fca000ff1e0ff */
[----:B------:R-:W-:-:S05]  /*159d0*/  IMAD.X R3, RZ, RZ, UR5, P0 ;  /* 0x00000005ff037e24 */ /* 0x000fca00080e06ff */
[----:B------:R0:W-:Y:S03]  /*159e0*/  STG.E.64 desc[UR36][R2.64], R16 ;  /* 0x0000001002007986 */ /* 0x0001e6000c101b24 */
.L_x_3038:
[----:B------:R-:W1:Y:S02]  /*159f0*/  LDCU.64 UR4, c[0x0][0x770] ;  /* 0x0000ee00ff0477ac */ /* 0x000e640008000a00 */
[----:B-1----:R-:W-:-:S05]  /*15a00*/  IADD3 R22, P0, PT, R22, UR4, RZ ;  /* 0x0000000416167c10 */ /* 0x002fca000ff1e0ff */
[----:B------:R-:W-:-:S05]  /*15a10*/  IMAD.X R23, RZ, RZ, UR5, P0 ;  /* 0x00000005ff177e24 */ /* 0x000fca00080e06ff */
[----:B------:R-:W-:Y:S01]  /*15a20*/  STG.E.64 desc[UR36][R22.64], R24 ;  /* 0x0000001816007986 */ /* 0x000fe2000c101b24 */
[----:B------:R-:W-:Y:S05]  /*15a30*/  EXIT ;  /* 0x000000000000794d */ /* 0x000fea0003800000 */
.L_x_3034:
        /* <DEDUP_REMOVED lines=9> */
[----:B------:R-:W-:Y:S01]  /*15ad0*/  IMAD.U32 R5, RZ, RZ, UR7 ;  /* 0x00000007ff057e24 */ /* 0x000fe2000f8e00ff */
[----:B---3--:R-:W-:Y:S01]  /*15ae0*/  MOV R6, UR8 ;  /* 0x0000000800067c02 */ /* 0x008fe20008000f00 */
[----:B------:R-:W-:-:S02]  /*15af0*/  IMAD.U32 R7, RZ, RZ, UR9 ;  /* 0x00000009ff077e24 */ /* 0x000fc4000f8e00ff */
[----:B----4-:R-:W-:Y:S02]  /*15b00*/  IMAD.U32 R10, RZ, RZ, UR4 ;  /* 0x00000004ff0a7e24 */ /* 0x010fe4000f8e00ff */
[----:B-1----:R-:W-:-:S07]  /*15b10*/  IMAD.U32 R11, RZ, RZ, UR5 ;  /* 0x00000005ff0b7e24 */ /* 0x002fce000f8e00ff */
[----:B------:R-:W-:-:S07]  /*15b20*/  LEPC R20, `(.L_x_3039) ;  /* 0x000000001014794e */ /* 0x000fce0000000000 */
[----:B--2---:R-:W-:Y:S05]  /*15b30*/  CALL.ABS.NOINC R14 ;  /* 0x000000000e007343 */ /* 0x004fea0003c00000 */
.L_x_3039:
        /* <DEDUP_REMOVED lines=15> */
.L_x_3040:
[----:B------:R-:W-:Y:S05]  /*15c30*/  EXIT ;  /* 0x000000000000794d */ /* 0x000fea0003800000 */
.L_x_3031:
[----:B------:R-:W0:Y:S02]  /*15c40*/  LDCU.U8 UR4, c[0x0][0x7a1] ;  /* 0x0000f420ff0477ac */ /* 0x000e240008000000 */
[----:B0-----:R-:W-:Y:S01]  /*15c50*/  UISETP.NE.AND UP0, UPT, UR4, URZ, UPT ;  /* 0x000000ff0400728c */ /* 0x001fe2000bf05270 */
[----:B------:R-:W-:Y:S10]  /*15c60*/  @!P1 BRA `(.L_x_3041) ;  /* 0x0000000000689947 */ /* 0x000ff40003800000 */
[----:B------:R-:W2:Y:S04]  /*15c70*/  LDG.E R0, desc[UR36][R4.64] ;  /* 0x0000002404007981 */ /* 0x000ea8000c1e1900 */
[----:B------:R-:W3:Y:S04]  /*15c80*/  LDG.E R6, desc[UR36][R4.64+0x10] ;  /* 0x0000102404067981 */ /* 0x000ee8000c1e1900 */
[----:B------:R-:W4:Y:S04]  /*15c90*/  LDG.E.64 R10, desc[UR36][R4.64+0x8] ;  /* 0x00000824040a7981 */ /* 0x000f28000c1e1b00 */
[----:B------:R-:W5:Y:S01]  /*15ca0*/  LDG.E.64 R12, desc[UR36][R4.64+0x18] ;  /* 0x00001824040c7981 */ /* 0x000f62000c1e1b00 */
[----:B--2---:R-:W-:-:S02]  /*15cb0*/  ISETP.NE.AND P3, PT, R0, R3, PT ;  /* 0x000000030000720c */ /* 0x004fc40003f65270 */
[----:B------:R-:W-:Y:S02]  /*15cc0*/  ISETP.GE.AND P5, PT, R0, R3, PT ;  /* 0x000000030000720c */ /* 0x000fe40003fa6270 */
[CC--:B---3--:R-:W-:Y:S02]  /*15cd0*/  ISETP.NE.AND P2, PT, R6.reuse, R7.reuse, PT ;  /* 0x000000070600720c */ /* 0x0c8fe40003f45270 */
[----:B------:R-:W-:Y:S02]  /*15ce0*/  ISETP.GE.AND P4, PT, R6, R7, PT ;  /* 0x000000070600720c */ /* 0x000fe40003f86270 */
[----:B----4-:R-:W-:Y:S02]  /*15cf0*/  ISETP.GE.U32.AND P0, PT, R10, R16, PT ;  /* 0x000000100a00720c */ /* 0x010fe40003f06070 */
[----:B------:R-:W-:Y:S02]  /*15d00*/  SEL R2, RZ, 0xffffffff, !P5 ;  /* 0xffffffffff027807 */ /* 0x000fe40006800000 */
[----:B-----5:R-:W-:-:S02]  /*15d10*/  ISETP.GE.U32.AND P1, PT, R12, R18, PT ;  /* 0x000000120c00720c */ /* 0x020fc40003f26070 */
[----:B------:R-:W-:Y:S02]  /*15d20*/  ISETP.GE.AND.EX P0, PT, R11, R9, PT, P0 ;  /* 0x000000090b00720c */ /* 0x000fe40003f06300 */
[----:B------:R-:W-:Y:S02]  /*15d30*/  ISETP.GE.AND.EX P1, PT, R13, R19, PT, P1 ;  /* 0x000000130d00720c */ /* 0x000fe40003f26310 */
        /* <DEDUP_REMOVED lines=11> */
[----:B------:R-:W-:Y:S02]  /*15df0*/  SEL R19, R19, R13, !P1 ;  /* 0x0000000d13137207 */ /* 0x000fe40004800000 */
[----:B------:R-:W-:-:S07]  /*15e00*/  SEL R7, R7, R6, !P1 ;  /* 0x0000000607077207 */ /* 0x000fce0004800000 */
.L_x_3041:
[----:B------:R-:W-:Y:S01]  /*15e10*/  IMAD.MOV.U32 R17, RZ, RZ, R9 ;  /* 0x000000ffff117224 */ /* 0x000fe200078e0009 */
[----:B------:R-:W-:Y:S06]  /*15e20*/  BRA.U !UP0, `(.L_x_3042) ;  /* 0x0000000108c07547 */ /* 0x000fec000b800000 */
        /* <DEDUP_REMOVED lines=19> */
.L_x_3044:
        /* <DEDUP_REMOVED lines=19> */
.L_x_3045:
[----:B------:R-:W-:Y:S05]  /*16090*/  BRA `(.L_x_3046) ;  /* 0x0000000000107947 */ /* 0x000fea0003800000 */
.L_x_3043:
[----:B------:R-:W0:Y:S02]  /*160a0*/  LDCU.64 UR4, c[0x0][0x770] ;  /* 0x0000ee00ff0477ac */ /* 0x000e240008000a00 */
[----:B0-----:R-:W-:-:S04]  /*160b0*/  IADD3 R2, P0, PT, R23, UR4, RZ ;  /* 0x0000000417027c10 */ /* 0x001fc8000ff1e0ff */
[----:B------:R-:W-:-:S05]  /*160c0*/  IADD3.X R3, PT, PT, RZ, UR5, RZ, P0, !PT ;  /* 0x00000005ff037c10 */ /* 0x000fca00087fe4ff */
[----:B------:R0:W-:Y:S04]  /*160d0*/  STG.E.64 desc[UR36][R2.64], R16 ;  /* 0x0000001002007986 */ /* 0x0001e8000c101b24 */
.L_x_3046:
[----:B------:R-:W1:Y:S02]  /*160e0*/  LDCU.64 UR4, c[0x0][0x770] ;  /* 0x0000ee00ff0477ac */ /* 0x000e640008000a00 */
[----:B-1----:R-:W-:-:S05]  /*160f0*/  IADD3 R22, P0, PT, R22, UR4, RZ ;  /* 0x0000000416167c10 */ /* 0x002fca000ff1e0ff */
[----:B------:R-:W-:-:S05]  /*16100*/  IMAD.X R23, RZ, RZ, UR5, P0 ;  /* 0x00000005ff177e24 */ /* 0x000fca00080e06ff */
[----:B------:R-:W-:Y:S01]  /*16110*/  STG.E.64 desc[UR36][R22.64], R18 ;  /* 0x0000001216007986 */ /* 0x000fe2000c101b24 */
[----:B------:R-:W-:Y:S05]  /*16120*/  EXIT ;  /* 0x000000000000794d */ /* 0x000fea0003800000 */
.L_x_3042:
[----:B------:R-:W-:Y:S04]  /*16130*/  STG.E.64 desc[UR36][R4.64+0x8], R16 ;  /* 0x0000081004007986 */ /* 0x000fe8000c101b24 */
[----:B------:R-:W-:Y:S04]  /*16140*/  STG.E.64 desc[UR36][R4.64+0x18], R18 ;  /* 0x0000181204007986 */ /* 0x000fe8000c101b24 */
[----:B------:R-:W-:Y:S04]  /*16150*/  STG.E desc[UR36][R4.64], R3 ;  /* 0x0000000304007986 */ /* 0x000fe8000c101924 */
[----:B------:R-:W-:Y:S01]  /*16160*/  STG.E desc[UR36][R4.64+0x10], R7 ;  /* 0x0000100704007986 */ /* 0x000fe2000c101924 */
[----:B------:R-:W-:Y:S05]  /*16170*/  EXIT ;  /* 0x000000000000794d */ /* 0x000fea0003800000 */
.L_x_3008:
        /* <DEDUP_REMOVED lines=36> */
.L_x_3049:
[----:B------:R-:W-:Y:S01]  /*163c0*/  CS2R R24, SRZ ;  /* 0x0000000000187805 */ /* 0x000fe2000001ff00 */
[----:B------:R-:W-:Y:S02]  /*163d0*/  IMAD.MOV.U32 R0, RZ, RZ, RZ ;  /* 0x000000ffff007224 */ /* 0x000fe400078e00ff */
[----:B------:R-:W-:-:S07]  /*163e0*/  IMAD.MOV.U32 R33, RZ, RZ, RZ ;  /* 0x000000ffff217224 */ /* 0x000fce00078e00ff */
.L_x_3048:
        /* <DEDUP_REMOVED lines=24> */
.L_x_3052:
        /* <DEDUP_REMOVED lines=19> */
.L_x_3053:
[----:B------:R-:W-:Y:S05]  /*166a0*/  BRA `(.L_x_3054) ;  /* 0x0000000000107947 */ /* 0x000fea0003800000 */
.L_x_3051:
[----:B------:R-:W0:Y:S02]  /*166b0*/  LDCU.64 UR4, c[0x0][0x770] ;  /* 0x0000ee00ff0477ac */ /* 0x000e240008000a00 */
[----:B0-----:R-:W-:-:S04]  /*166c0*/  IADD3 R2, P0, PT, R23, UR4, RZ ;  /* 0x0000000417027c10 */ /* 0x001fc8000ff1e0ff */
[----:B------:R-:W-:-:S05]  /*166d0*/  IADD3.X R3, PT, PT, RZ, UR5, RZ, P0, !PT ;  /* 0x00000005ff037c10 */ /* 0x000fca00087fe4ff */
[----:B------:R0:W-:Y:S04]  /*166e0*/  STG.E.64 desc[UR36][R2.64], R16 ;  /* 0x0000001002007986 */ /* 0x0001e8000c101b24 */
.L_x_3054:
[----:B------:R-:W1:Y:S02]  /*166f0*/  LDCU.64 UR4, c[0x0][0x770] ;  /* 0x0000ee00ff0477ac */ /* 0x000e640008000a00 */
[----:B-1----:R-:W-:-:S05]  /*16700*/  IADD3 R22, P0, PT, R22, UR4, RZ ;  /* 0x0000000416167c10 */ /* 0x002fca000ff1e0ff */
[----:B------:R-:W-:-:S05]  /*16710*/  IMAD.X R23, RZ, RZ, UR5, P0 ;  /* 0x00000005ff177e24 */ /* 0x000fca00080e06ff */
[----:B------:R-:W-:Y:S01]  /*16720*/  STG.E.64 desc[UR36][R22.64], R24 ;  /* 0x0000001816007986 */ /* 0x000fe2000c101b24 */
[----:B------:R-:W-:Y:S05]  /*16730*/  EXIT ;  /* 0x000000000000794d */ /* 0x000fea0003800000 */
.L_x_3050:
        /* <DEDUP_REMOVED lines=11> */
[----:B------:R-:W-:Y:S01]  /*167f0*/  IMAD.U32 R7, RZ, RZ, UR7 ;  /* 0x00000007ff077e24 */ /* 0x000fe2000f8e00ff */
[----:B----4-:R-:W-:Y:S01]  /*16800*/  MOV R10, UR8 ;  /* 0x00000008000a7c02 */ /* 0x010fe20008000f00 */
[----:B-1----:R-:W-:-:S07]  /*16810*/  IMAD.U32 R11, RZ, RZ, UR9 ;  /* 0x00000009ff0b7e24 */ /* 0x002fce000f8e00ff */
[----:B------:R-:W-:-:S07]  /*16820*/  LEPC R20, `(.L_x_3055) ;  /* 0x000000001014794e */ /* 0x000fce0000000000 */
[----:B--2---:R-:W-:Y:S05]  /*16830*/  CALL.ABS.NOINC R14 ;  /* 0x000000000e007343 */ /* 0x004fea0003c00000 */
.L_x_3055:
[----:B------:R-:W0:Y:S01]  /*16840*/  LDC.64 R2, c[0x4][R2] ;  /* 0x0100000002027b82 */ /* 0x000e220000000a00 */
[----:B------:R-:W1:Y:S01]  /*16850*/  LDCU.64 UR4, c[0x4][0x3c8] ;  /* 0x01007900ff0477ac */ /* 0x000e620008000a00 */
[----:B------:R-:W-:Y:S02]  /*16860*/  HFMA2 R12, -RZ, RZ, 0, 5.9604644775390625e-08 ;  /* 0x00000001ff0c7431 */ /* 0x000fe400000001ff */
[----:B------:R-:W-:Y:S01]  /*16870*/  IMAD.MOV.U32 R8, RZ, RZ, 0x2e9 ;  /* 0x000002e9ff087424 */ /* 0x000fe200078e00ff */
[----:B------:R-:W2:Y:S01]  /*16880*/  LDCU.64 UR6, c[0x4][0x3c0] ;  /* 0x01007800ff0677ac */ /* 0x000ea20008000a00 */
[----:B------:R-:W-:Y:S01]  /*16890*/  IMAD.MOV.U32 R13, RZ, RZ, RZ ;  /* 0x000000ffff0d7224 */ /* 0x000fe200078e00ff */
        /* <DEDUP_REMOVED lines=9> */
.L_x_3056:
[----:B------:R-:W-:Y:S05]  /*16930*/  EXIT ;  /* 0x000000000000794d */ /* 0x000fea0003800000 */
.L_x_3047:
        /* <DEDUP_REMOVED lines=29> */
.L_x_3057:
        /* <DEDUP_REMOVED lines=24> */
.L_x_3060:
[----:B------:R-:W0:Y:S01]  /*16c90*/  LDCU.64 UR4, c[0x0][0x770] ;  /* 0x0000ee00ff0477ac */ /* 0x000e220008000a00 */
[----:B------:R-:W1:Y:S01]  /*16ca0*/  LDC.64 R2, c[0x4][R2] ;  /* 0x0100000002027b82 */ /* 0x000e620000000a00 */
[----:B------:R-:W-:Y:S02]  /*16cb0*/  HFMA2 R13, -RZ, RZ, 0, 0 ;  /* 0x00000000ff0d7431 */ /* 0x000fe400000001ff */
[----:B------:R-:W-:Y:S01]  /*16cc0*/  IMAD.MOV.U32 R8, RZ, RZ, 0x2ef ;  /* 0x000002efff087424 */ /* 0x000fe200078e00ff */
[----:B------:R-:W2:Y:S01]  /*16cd0*/  LDCU.64 UR6, c[0x4][0x3d8] ;  /* 0x01007b00ff0677ac */ /* 0x000ea20008000a00 */
[----:B------:R-:W-:Y:S01]  /*16ce0*/  IMAD.MOV.U32 R12, RZ, RZ, 0x1 ;  /* 0x00000001ff0c7424 */ /* 0x000fe200078e00ff */
        /* <DEDUP_REMOVED lines=13> */
.L_x_3061:
[----:B------:R-:W-:Y:S05]  /*16dc0*/  BRA `(.L_x_3062) ;  /* 0x0000000000107947 */ /* 0x000fea0003800000 */
.L_x_3059:
[----:B------:R-:W0:Y:S02]  /*16dd0*/  LDCU.64 UR4, c[0x0][0x770] ;  /* 0x0000ee00ff0477ac */ /* 0x000e240008000a00 */
[----:B0-----:R-:W-:-:S05]  /*16de0*/  IADD3 R2, P0, PT, R23, UR4, RZ ;  /* 0x0000000417027c10 */ /* 0x001fca000ff1e0ff */
[----:B------:R-:W-:-:S05]  /*16df0*/  IMAD.X R3, RZ, RZ, UR5, P0 ;  /* 0x00000005ff037e24 */ /* 0x000fca00080e06ff */
[----:B------:R0:W-:Y:S03]  /*16e00*/  STG.E.64 desc[UR36][R2.64], R16 ;  /* 0x0000001002007986 */ /* 0x0001e6000c101b24 */
.L_x_3062:
[----:B------:R-:W1:Y:S02]  /*16e10*/  LDCU.64 UR4, c[0x0][0x770] ;  /* 0x0000ee00ff0477ac */ /* 0x000e640008000a00 */
[----:B-1----:R-:W-:-:S05]  /*16e20*/  IADD3 R22, P0, PT, R22, UR4, RZ ;  /* 0x0000000416167c10 */ /* 0x002fca000ff1e0ff */
[----:B------:R-:W-:-:S05]  /*16e30*/  IMAD.X R23, RZ, RZ, UR5, P0 ;  /* 0x00000005ff177e24 */ /* 0x000fca00080e06ff */
[----:B------:R-:W-:Y:S01]  /*16e40*/  STG.E.64 desc[UR36][R22.64], R18 ;  /* 0x0000001216007986 */ /* 0x000fe2000c101b24 */
[----:B------:R-:W-:Y:S05]  /*16e50*/  EXIT ;  /* 0x000000000000794d */ /* 0x000fea0003800000 */
.L_x_3058:
[----:B------:R-:W-:Y:S04]  /*16e60*/  STG.E.64 desc[UR36][R4.64+0x8], R16 ;  /* 0x0000081004007986 */ /* 0x000fe8000c101b24 */
[----:B------:R-:W-:Y:S04]  /*16e70*/  STG.E.64 desc[UR36][R4.64+0x18], R18 ;  /* 0x0000181204007986 */ /* 0x000fe8000c101b24 */
[----:B------:R-:W-:Y:S04]  /*16e80*/  STG.E desc[UR36][R4.64], R7 ;  /* 0x0000000704007986 */ /* 0x000fe8000c101924 */
[----:B------:R-:W-:Y:S01]  /*16e90*/  STG.E desc[UR36][R4.64+0x10], R3 ;  /* 0x0000100304007986 */ /* 0x000fe2000c101924 */
[----:B------:R-:W-:Y:S05]  /*16ea0*/  EXIT ;  /* 0x000000000000794d */ /* 0x000fea0003800000 */
        .weak           $__internal_13_$__cuda_sm20_div_u64
        .type           $__internal_13_$__cuda_sm20_div_u64,@function
        .size           $__internal_13_$__cuda_sm20_div_u64,(.L_x_6065 - $__internal_13_$__cuda_sm20_div_u64)
$__internal_13_$__cuda_sm20_div_u64:
        /* <DEDUP_REMOVED lines=41> */
[----:B------:R-:W-:-:S03]  /*17140*/  IMAD.WIDE.U32 R12, R11, R8, RZ ;  /* 0x000000080b0c7225 */ /* 0x000fc600078e00ff */
[----:B------:R-:W-:Y:S02]  /*17150*/  IADD3.X R9, PT, PT, RZ, R9, RZ, P1, !PT ;  /* 0x00000009ff097210 */ /* 0x000fe40000ffe4ff */
        /* <DEDUP_REMOVED lines=24> */
[----:B------:R-:W-:Y:S06]  /*172e0*/  RET.REL.NODEC R10 `(_ZN2at6native13reduce_kernelILi256ELi2ENS0_8ReduceOpIiNS0_9ArgMinOpsIiEEjlLi4ELi4EEEEEvT1_) ;  /* 0xfffffe8c0a447950 */ /* 0x000fec0003c3ffff */
.L_x_3063:
        /* <DEDUP_REMOVED lines=9> */
.L_x_6065:


//--------------------- .text._ZN2at6native13reduce_kernelILi128ELi4ENS0_8ReduceOpIiNS0_9ArgMinOpsIiEEjlLi4ELi4EEEEEvT1_ --------------------------
	.section	.text._ZN2at6native13reduce_kernelILi128ELi4ENS0_8ReduceOpIiNS0_9ArgMinOpsIiEEjlLi4ELi4EEEEEvT1_,"ax",@progbits
	.align	128
        .global         _ZN2at6native13reduce_kernelILi128ELi4ENS0_8ReduceOpIiNS0_9ArgMinOpsIiEEjlLi4ELi4EEEEEvT1_
        .type           _ZN2at6native13reduce_kernelILi128ELi4ENS0_8ReduceOpIiNS0_9ArgMinOpsIiEEjlLi4ELi4EEEEEvT1_,@function
        .size           _ZN2at6native13reduce_kernelILi128ELi4ENS0_8ReduceOpIiNS0_9ArgMinOpsIiEEjlLi4ELi4EEEEEvT1_,(.L_x_6066 - _ZN2at6native13reduce_kernelILi128ELi4ENS0_8ReduceOpIiNS0_9ArgMinOpsIiEEjlLi4ELi4EEEEEvT1_)
        .other          _ZN2at6native13reduce_kernelILi128ELi4ENS0_8ReduceOpIiNS0_9ArgMinOpsIiEEjlLi4ELi4EEEEEvT1_,@"STO_CUDA_ENTRY STV_DEFAULT"
_ZN2at6native13reduce_kernelILi128ELi4ENS0_8ReduceOpIiNS0_9ArgMinOpsIiEEjlLi4ELi4EEEEEvT1_:
.text._ZN2at6native13reduce_kernelILi128ELi4ENS0_8ReduceOpIiNS0_9ArgMinOpsIiEEjlLi4ELi4EEEEEvT1_:
        /* <DEDUP_REMOVED lines=296> */
.L_x_3064:
[----:B------:R-:W0:Y:S01]  /*1280*/  LDCU UR5, c[0x0][0x39c] ;  /* 0x00007380ff0577ac */ /* 0x000e220008000800 */
[----:B------:R-:W-:Y:S01]  /*1290*/  BSSY.RECONVERGENT B6, `(.L_x_3065) ;  /* 0x00010e0000067945 */ /* 0x000fe20003800200 */
[----:B------:R-:W-:Y:S02]  /*12a0*/  HFMA2 R18, -RZ, RZ, 0, 0 ;  /* 0x00000000ff127431 */ /* 0x000fe400000001ff */
[----:B------:R-:W-:Y:S01]  /*12b0*/  IMAD.MOV.U32 R3, RZ, RZ, RZ ;  /* 0x000000ffff037224 */ /* 0x000fe200078e00ff */
[----:B------:R-:W1:Y:S01]  /*12c0*/  LDCU UR4, c[0x0][0x3a0] ;  /* 0x00007400ff0477ac */ /* 0x000e620008000800 */
[----:B------:R-:W-:Y:S01]  /*12d0*/  IMAD.MOV.U32 R16, RZ, RZ, RZ ;  /* 0x000000ffff107224 */ /* 0x000fe200078e00ff */
[----:B------:R-:W-:Y:S01]  /*12e0*/  CS2R R20, SRZ ;  /* 0x0000000000147805 */ /* 0x000fe2000001ff00 */
[----:B------:R-:W-:Y:S01]  /*12f0*/  IMAD.MOV.U32 R23, RZ, RZ, RZ ;  /* 0x000000ffff177224 */ /* 0x000fe200078e00ff */
[----:B------:R-:W2:Y:S01]  /*1300*/  LDCU.64 UR36, c[0x0][0x358] ;  /* 0x00006b00ff2477ac */ /* 0x000ea20008000a00 */
[----:B------:R-:W-:Y:S01]  /*1310*/  IMAD.MOV.U32 R59, RZ, RZ, RZ ;  /* 0x000000ffff3b7224 */ /* 0x000fe200078e00ff */
[----:B------:R-:W-:Y:S01]  /*1320*/  CS2R R6, SRZ ;  /* 0x0000000000067805 */ /* 0x000fe2000001ff00 */
[----:B------:R-:W-:-:S02]  /*1330*/  IMAD.MOV.U32 R11, RZ, RZ, RZ ;  /* 0x000000ffff0b7224 */ /* 0x000fc400078e00ff */
[----:B------:R-:W-:Y:S02]  /*1340*/  IMAD.MOV.U32 R9, RZ, RZ, RZ ;  /* 0x000000ffff097224 */ /* 0x000fe400078e00ff */
        /* <DEDUP_REMOVED lines=31> */
.L_x_3068:
        /* <DEDUP_REMOVED lines=53> */
.L_x_3072:
[----:B------:R-:W-:Y:S05]  /*1890*/  BSYNC.RECONVERGENT B1 ;  /* 0x0000000000017941 */ /* 0x000fea0003800200 */
.L_x_3071:
[----:B------:R-:W0:Y:S01]  /*18a0*/  LDC R5, c[0x0][0x39c] ;  /* 0x0000e700ff057b82 */ /* 0x000e220000000800 */
[----:B------:R-:W-:Y:S02]  /*18b0*/  IADD3 R18, P0, PT, R18, 0x10, RZ ;  /* 0x0000001012127810 */ /* 0x000fe40007f1e0ff */
[----:B------:R-:W-:-:S03]  /*18c0*/  IADD3 R3, PT, PT, -R56, 0x4, RZ ;  /* 0x0000000438037810 */ /* 0x000fc60007ffe1ff */
[----:B------:R-:W-:Y:S01]  /*18d0*/  IMAD.X R19, RZ, RZ, R19, P0 ;  /* 0x000000ffff137224 */ /* 0x000fe200000e0613 */
[----:B0-----:R-:W-:-:S07]  /*18e0*/  IADD3 R24, PT, PT, R56, -0x4, R5 ;  /* 0xfffffffc38187810 */ /* 0x001fce0007ffe005 */
.L_x_3070:
[----:B------:R-:W-:Y:S05]  /*18f0*/  BSYNC.RECONVERGENT B0 ;  /* 0x0000000000007941 */ /* 0x000fea0003800200 */
.L_x_3069:
[----:B------:R-:W0:Y:S01]  /*1900*/  LDC.64 R4, c[0x0][0x3b0] ;  /* 0x0000ec00ff047b82 */ /* 0x000e220000000a00 */
[----:B------:R-:W-:Y:S01]  /*1910*/  BSSY.RECONVERGENT B0, `(.L_x_3073) ;  /* 0x000004d000007945 */ /* 0x000fe20003800200 */
[----:B------:R-:W-:Y:S02]  /*1920*/  IMAD.MOV.U32 R30, RZ, RZ, R28 ;  /* 0x000000ffff1e7224 */ /* 0x000fe400078e001c */
[----:B------:R-:W-:Y:S02]  /*1930*/  IMAD.MOV.U32 R32, RZ, RZ, R29 ;  /* 0x000000ffff207224 */ /* 0x000fe400078e001d */
[----:B------:R-:W-:Y:S02]  /*1940*/  IMAD.MOV.U32 R13, RZ, RZ, R10 ;  /* 0x000000ffff0d7224 */ /* 0x000fe400078e000a */
        /* <DEDUP_REMOVED lines=17> */
.L_x_3075:
[----:B------:R-:W-:Y:S01]  /*1a60*/  IMAD.WIDE.U32 R4, R11, 0x10, R18 ;  /* 0x000000100b047825 */ /* 0x000fe200078e0012 */
[----:B------:R-:W0:Y:S05]  /*1a70*/  LDCU UR4, c[0x0][0x3a4] ;  /* 0x00007480ff0477ac */ /* 0x000e2a0008000800 */
[----:B------:R-:W2:Y:S01]  /*1a80*/  LDG.E.128 R4, desc[UR36][R4.64] ;  /* 0x0000002404047981 */ /* 0x000ea2000c1e1d00 */
        /* <DEDUP_REMOVED lines=53> */
.L_x_3074:
[----:B------:R-:W-:Y:S05]  /*1de0*/  BSYNC.RECONVERGENT B0 ;  /* 0x0000000000007941 */ /* 0x000fea0003800200 */
.L_x_3073:
        /* <DEDUP_REMOVED lines=21> */
.L_x_3077:
[----:B------:R-:W-:Y:S05]  /*1f40*/  BSYNC.RECONVERGENT B0 ;  /* 0x0000000000007941 */ /* 0x000fea0003800200 */
.L_x_3076:
[----:B------:R-:W-:Y:S02]  /*1f50*/  ISETP.NE.AND P2, PT, R9, R10, PT ;  /* 0x0000000a0900720c */ /* 0x000fe40003f45270 */
[----:B------:R-:W-:Y:S02]  /*1f60*/  CS2R R20, SRZ ;  /* 0x0000000000147805 */ /* 0x000fe4000001ff00 */
[----:B------:R-:W-:Y:S01]  /*1f70*/  ISETP.GE.U32.AND P0, PT, R31, R28, PT ;  /* 0x0000001c1f00720c */ /* 0x000fe20003f06070 */
[----:B------:R-:W-:Y:S01]  /*1f80*/  IMAD.MOV.U32 R59, RZ, RZ, RZ ;  /* 0x000000ffff3b7224 */ /* 0x000fe200078e00ff */
[----:B------:R-:W-:Y:S01]  /*1f90*/  ISETP.GE.AND P1, PT, R9, R10, PT ;  /* 0x0000000a0900720c */ /* 0x000fe20003f26270 */
[----:B------:R-:W-:Y:S01]  /*1fa0*/  IMAD.MOV.U32 R6, RZ, RZ, RZ ;  /* 0x000000ffff067224 */ /* 0x000fe200078e00ff */
[----:B------:R-:W-:Y:S01]  /*1fb0*/  ISETP.GE.AND.EX P0, PT, R34, R29, PT, P0 ;  /* 0x0000001d2200720c */ /* 0x000fe20003f06300 */
[----:B------:R-:W-:Y:S01]  /*1fc0*/  IMAD.MOV.U32 R11, RZ, RZ, RZ ;  /* 0x000000ffff0b7224 */ /* 0x000fe200078e00ff */
[----:B------:R-:W-:-:S03]  /*1fd0*/  SEL R3, RZ, 0xffffffff, !P1 ;  /* 0xffffffffff037807 */ /* 0x000fc60004800000 */
[----:B------:R-:W-:-:S04]  /*1fe0*/  @!P2 SEL R3, RZ, 0xffffffff, !P0 ;  /* 0xffffffffff03a807 */ /* 0x000fc80004000000 */
[----:B------:R-:W-:-:S04]  /*1ff0*/  LOP3.LUT R3, R3, 0x1, RZ, 0xc0, !PT ;  /* 0x0000000103037812 */ /* 0x000fc800078ec0ff */
[----:B------:R-:W-:-:S04]  /*2000*/  ISETP.NE.U32.AND P0, PT, R3, 0x1, PT ;  /* 0x000000010300780c */ /* 0x000fc80003f05070 */
[----:B------:R-:W-:Y:S01]  /*2010*/  SEL R10, R10, R9, !P0 ;  /* 0x000000090a0a7207 */ /* 0x000fe20004000000 */
[----:B------:R-:W-:Y:S01]  /*2020*/  IMAD.MOV.U32 R9, RZ, RZ, RZ ;  /* 0x000000ffff097224 */ /* 0x000fe200078e00ff */
[----:B------:R-:W-:Y:S02]  /*2030*/  SEL R18, R28, R31, !P0 ;  /* 0x0000001f1c127207 */ /* 0x000fe40004000000 */
[-C--:B------:R-:W-:Y:S02]  /*2040*/  ISETP.NE.AND P2, PT, R10, R13.reuse, PT ;  /* 0x0000000d0a00720c */ /* 0x080fe40003f45270 */
        /* <DEDUP_REMOVED lines=24> */
.L_x_3067:
        /* <DEDUP_REMOVED lines=13> */
[--C-:B-1----:R-:W-:Y:S01]  /*22a0*/  IMAD.MOV.U32 R24, RZ, RZ, R28.reuse ;  /* 0x000000ffff187224 */ /* 0x102fe200078e001c */
        /* <DEDUP_REMOVED lines=87> */
[----:B------:R-:W-:-:S07]  /*2820*/  IMAD.MOV.U32 R33, RZ, RZ, R28 ;  /* 0x000000ffff217224 */ /* 0x000fce00078e001c */
.L_x_3081:
[----:B------:R-:W-:-:S05]  /*2830*/  SHF.R.U32.HI R5, RZ, 0x2, R75 ;  /* 0x00000002ff057819 */ /* 0x000fca000001164b */
[----:B------:R-:W-:-:S06]  /*2840*/  IMAD.WIDE.U32 R4, R5, 0x10, R18 ;  /* 0x0000001005047825 */ /* 0x000fcc00078e0012 */
[----:B------:R-:W2:Y:S01]  /*2850*/  LDG.E.128 R4, desc[UR36][R4.64] ;  /* 0x0000002404047981 */ /* 0x000ea2000c1e1d00 */
[----:B------:R-:W-:-:S05]  /*2860*/  IMAD.IADD R74, R75, 0x1, R30 ;  /* 0x000000014b4a7824 */ /* 0x000fca00078e021e */
[----:B------:R-:W-:-:S05]  /*2870*/  SHF.R.U32.HI R9, RZ, 0x2, R74 ;  /* 0x00000002ff097819 */ /* 0x000fca000001164a */
[----:B------:R-:W-:-:S06]  /*2880*/  IMAD.WIDE.U32 R8, R9, 0x10, R18 ;  /* 0x0000001009087825 */ /* 0x000fcc00078e0012 */
[----:B------:R-:W3:Y:S01]  /*2890*/  LDG.E.128 R8, desc[UR36][R8.64] ;  /* 0x0000002408087981 */ /* 0x000ee2000c1e1d00 */
[----:B------:R-:W-:-:S05]  /*28a0*/  IMAD.IADD R71, R74, 0x1, R30 ;  /* 0x000000014a477824 */ /* 0x000fca00078e021e */
[----:B------:R-:W-:-:S05]  /*28b0*/  SHF.R.U32.HI R13, RZ, 0x2, R71 ;  /* 0x00000002ff0d7819 */ /* 0x000fca0000011647 */
[----:B------:R-:W-:-:S06]  /*28c0*/  IMAD.WIDE.U32 R12, R13, 0x10, R18 ;  /* 0x000000100d0c7825 */ /* 0x000fcc00078e0012 */
[----:B------:R-:W4:Y:S01]  /*28d0*/  LDG.E.128 R12, desc[UR36][R12.64] ;  /* 0x000000240c0c7981 */ /* 0x000f22000c1e1d00 */
[----:B------:R-:W-:-:S05]  /*28e0*/  IMAD.IADD R76, R71, 0x1, R30 ;  /* 0x00000001474c7824 */ /* 0x000fca00078e021e */
[----:B------:R-:W-:-:S05]  /*28f0*/  SHF.R.U32.HI R21, RZ, 0x2, R76 ;  /* 0x00000002ff157819 */ /* 0x000fca000001164c */
[----:B------:R-:W-:-:S06]  /*2900*/  IMAD.WIDE.U32 R20, R21, 0x10, R18 ;  /* 0x0000001015147825 */ /* 0x000fcc00078e0012 */
[----:B------:R-:W5:Y:S01]  /*2910*/  LDG.E.128 R20, desc[UR36][R20.64] ;  /* 0x0000002414147981 */ /* 0x000f62000c1e1d00 */
        /* <DEDUP_REMOVED lines=12> */
[CC--:B--2---:R-:W-:Y:S02]  /*29e0*/  ISETP.NE.AND P1, PT, R33.reuse, R4.reuse, PT ;  /* 0x000000042100720c */ /* 0x0c4fe40003f25270 */
[----:B------:R-:W-:Y:S02]  /*29f0*/  ISETP.GE.AND P0, PT, R33, R4, PT ;  /* 0x000000042100720c */ /* 0x000fe40003f06270 */
[CC--:B------:R-:W-:Y:S02]  /*2a00*/  ISETP.NE.AND P3, PT, R72.reuse, R5.reuse, PT ;  /* 0x000000054800720c */ /* 0x0c0fe40003f65270 */
[----:B------:R-:W-:Y:S02]  /*2a10*/  ISETP.GE.AND P6, PT, R72, R5, PT ;  /* 0x000000054800720c */ /* 0x000fe40003fc6270 */
[----:B------:R-:W-:-:S05]  /*2a20*/  ISETP.GE.AND P2, PT, R70, R7, PT ;  /* 0x000000074600720c */ /* 0x000fca0003f46270 */
[----:B------:R-:W-:Y:S02]  /*2a30*/  @P1 SEL R73, RZ, 0xffffffff, !P0 ;  /* 0xffffffffff491807 */ /* 0x000fe40004000000 */
[----:B------:R-:W-:Y:S02]  /*2a40*/  ISETP.GE.U32.AND P0, PT, R58, R75, PT ;  /* 0x0000004b3a00720c */ /* 0x000fe40003f06070 */
[----:B------:R-:W-:Y:S02]  /*2a50*/  LOP3.LUT R73, R73, 0x1, RZ, 0xc0, !PT ;  /* 0x0000000149497812 */ /* 0x000fe400078ec0ff */
[----:B------:R-:W-:Y:S02]  /*2a60*/  ISETP.GE.AND.EX P0, PT, R45, RZ, PT, P0 ;  /* 0x000000ff2d00720c */ /* 0x000fe40003f06300 */
[----:B------:R-:W-:Y:S02]  /*2a70*/  ISETP.NE.U32.AND P5, PT, R73, 0x1, PT ;  /* 0x000000014900780c */ /* 0x000fe40003fa5070 */
[----:B------:R-:W-:-:S02]  /*2a80*/  SEL R73, RZ, 0xffffffff, !P0 ;  /* 0xffffffffff497807 */ /* 0x000fc40004000000 */
[CC--:B------:R-:W-:Y:S02]  /*2a90*/  ISETP.NE.AND P1, PT, R63.reuse, R6.reuse, PT ;  /* 0x000000063f00720c */ /* 0x0c0fe40003f25270 */
[----:B------:R-:W-:Y:S02]  /*2aa0*/  ISETP.NE.AND P0, PT, R70, R7, PT ;  /* 0x000000074600720c */ /* 0x000fe40003f05270 */
[----:B------:R-:W-:Y:S02]  /*2ab0*/  @P3 SEL R73, RZ, 0xffffffff, !P6 ;  /* 0xffffffffff493807 */ /* 0x000fe40007000000 */
[----:B------:R-:W-:Y:S02]  /*2ac0*/  ISETP.GE.AND P3, PT, R63, R6, PT ;  /* 0x000000063f00720c */ /* 0x000fe40003f66270 */
[----:B------:R-:W-:Y:S02]  /*2ad0*/  ISETP.GE.U32.AND P6, PT, R53, R74, PT ;  /* 0x0000004a3500720c */ /* 0x000fe40003fc6070 */
[----:B---3--:R-:W-:-:S02]  /*2ae0*/  ISETP.GE.AND P4, PT, R61, R8, PT ;  /* 0x000000083d00720c */ /* 0x008fc40003f86270 */
[----:B------:R-:W-:Y:S02]  /*2af0*/  ISETP.GE.AND.EX P6, PT, R40, RZ, PT, P6 ;  /* 0x000000ff2800720c */ /* 0x000fe40003fc6360 */
[----:B------:R-:W-:Y:S02]  /*2b00*/  @P1 SEL R78, RZ, 0xffffffff, !P3 ;  /* 0xffffffffff4e1807 */ /* 0x000fe40005800000 */
[----:B------:R-:W-:Y:S02]  /*2b10*/  @P0 SEL R79, RZ, 0xffffffff, !P2 ;  /* 0xffffffffff4f0807 */ /* 0x000fe40005000000 */
[----:B------:R-:W-:Y:S02]  /*2b20*/  ISETP.NE.AND P1, PT, R61, R8, PT ;  /* 0x000000083d00720c */ /* 0x000fe40003f25270 */
[----:B------:R-:W-:Y:S02]  /*2b30*/  ISETP.NE.AND P2, PT, R68, R9, PT ;  /* 0x000000094400720c */ /* 0x000fe40003f45270 */
[----:B------:R-:W-:-:S02]  /*2b40*/  SEL R81, RZ, 0xffffffff, !P6 ;  /* 0xffffffffff517807 */ /* 0x000fc40007000000 */
[----:B------:R-:W-:Y:S02]  /*2b50*/  ISETP.GE.AND P6, PT, R68, R9, PT ;  /* 0x000000094400720c */ /* 0x000fe40003fc6270 */
[-C--:B------:R-:W-:Y:S02]  /*2b60*/  ISETP.GE.U32.AND P0, PT, R51, R74.reuse, PT ;  /* 0x0000004a3300720c */ /* 0x080fe40003f06070 */
[----:B------:R-:W-:Y:S02]  /*2b70*/  ISETP.GE.U32.AND P3, PT, R52, R74, PT ;  /* 0x0000004a3400720c */ /* 0x000fe40003f66070 */
[----:B------:R-:W-:Y:S02]  /*2b80*/  ISETP.GE.AND.EX P0, PT, R38, RZ, PT, P0 ;  /* 0x000000ff2600720c */ /* 0x000fe40003f06300 */
[----:B------:R-:W-:Y:S02]  /*2b90*/  @P1 SEL R80, RZ, 0xffffffff, !P4 ;  /* 0xffffffffff501807 */ /* 0x000fe40006000000 */
[----:B------:R-:W-:-:S02]  /*2ba0*/  @P2 SEL R81, RZ, 0xffffffff, !P6 ;  /* 0xffffffffff512807 */ /* 0x000fc40007000000 */
[-C--:B------:R-:W-:Y:S02]  /*2bb0*/  ISETP.GE.U32.AND P4, PT, R67, R71.reuse, PT ;  /* 0x000000474300720c */ /* 0x080fe40003f86070 */
[----:B------:R-:W-:Y:S02]  /*2bc0*/  ISETP.NE.AND P6, PT, R57, R10, PT ;  /* 0x0000000a3900720c */ /* 0x000fe40003fc5270 */
[----:B------:R-:W-:Y:S02]  /*2bd0*/  ISETP.GE.U32.AND P1, PT, R50, R71, PT ;  /* 0x000000473200720c */ /* 0x000fe40003f26070 */
[----:B------:R-:W-:Y:S02]  /*2be0*/  ISETP.GE.AND.EX P4, PT, R37, RZ, PT, P4 ;  /* 0x000000ff2500720c */ /* 0x000fe40003f86340 */
[----:B------:R-:W-:Y:S02]  /*2bf0*/  SEL R83, RZ, 0xffffffff, !P0 ;  /* 0xffffffffff537807 */ /* 0x000fe40004000000 */
[----:B------:R-:W-:-:S02]  /*2c00*/  ISETP.NE.AND P0, PT, R66, R11, PT ;  /* 0x0000000b4200720c */ /* 0x000fc40003f05270 */
[----:B------:R-:W-:Y:S02]  /*2c10*/  ISETP.GE.AND.EX P1, PT, R36, RZ, PT, P1 ;  /* 0x000000ff2400720c */ /* 0x000fe40003f26310 */
[----:B------:R-:W-:Y:S02]  /*2c20*/  ISETP.GE.AND.EX P3, PT, R39, RZ, PT, P3 ;  /* 0x000000ff2700720c */ /* 0x000fe40003f66330 */
[----:B------:R-:W-:Y:S02]  /*2c30*/  SEL R84, RZ, 0xffffffff, !P4 ;  /* 0xffffffffff547807 */ /* 0x000fe40006000000 */
[----:B------:R-:W-:Y:S02]  /*2c40*/  ISETP.GE.AND P4, PT, R57, R10, PT ;  /* 0x0000000a3900720c */ /* 0x000fe40003f86270 */
[----:B------:R-:W-:Y:S02]  /*2c50*/  SEL R85, RZ, 0xffffffff, !P1 ;  /* 0xffffffffff557807 */ /* 0x000fe40004800000 */
[----:B----4-:R-:W-:-:S02]  /*2c60*/  ISETP.NE.AND P1, PT, R55, R12, PT ;  /* 0x0000000c3700720c */ /* 0x010fc40003f25270 */
[----:B------:R-:W-:Y:S02]  /*2c70*/  SEL R82, RZ, 0xffffffff, !P3 ;  /* 0xffffffffff527807 */ /* 0x000fe40005800000 */
[----:B------:R-:W-:Y:S02]  /*2c80*/  @P6 SEL R82, RZ, 0xffffffff, !P4 ;  /* 0xffffffffff526807 */ /* 0x000fe40006000000 */
[----:B------:R-:W-:Y:S02]  /*2c90*/  ISETP.GE.U32.AND P3, PT, R44, R71, PT ;  /* 0x000000472c00720c */ /* 0x000fe40003f66070 */
[----:B------:R-:W-:Y:S02]  /*2ca0*/  ISETP.GE.AND P6, PT, R66, R11, PT ;  /* 0x0000000b4200720c */ /* 0x000fe40003fc6270 */
[----:B------:R-:W-:Y:S02]  /*2cb0*/  ISETP.NE.AND P4, PT, R64, R13, PT ;  /* 0x0000000d4000720c */ /* 0x000fe40003f85270 */
[----:B------:R-:W-:-:S02]  /*2cc0*/  ISETP.GE.U32.AND P2, PT, R46, R71, PT ;  /* 0x000000472e00720c */ /* 0x000fc40003f46070 */
[----:B------:R-:W-:Y:S02]  /*2cd0*/  ISETP.GE.AND.EX P3, PT, R34, RZ, PT, P3 ;  /* 0x000000ff2200720c */ /* 0x000fe40003f66330 */
[----:B------:R-:W-:Y:S02]  /*2ce0*/  @P0 SEL R83, RZ, 0xffffffff, !P6 ;  /* 0xffffffffff530807 */ /* 0x000fe40007000000 */
[----:B------:R-:W-:Y:S02]  /*2cf0*/  ISETP.GE.AND P6, PT, R55, R12, PT ;  /* 0x0000000c3700720c */ /* 0x000fe40003fc6270 */
[----:B------:R-:W-:Y:S02]  /*2d00*/  ISETP.NE.AND P0, PT, R47, R14, PT ;  /* 0x0000000e2f00720c */ /* 0x000fe40003f05270 */
[----:B------:R-:W-:Y:S02]  /*2d10*/  ISETP.GE.AND.EX P2, PT, R35, RZ, PT, P2 ;  /* 0x000000ff2300720c */ /* 0x000fe40003f46320 */
[----:B------:R-:W-:-:S02]  /*2d20*/  SEL R87, RZ, 0xffffffff, !P3 ;  /* 0xffffffffff577807 */ /* 0x000fc40005800000 */
[----:B------:R-:W-:Y:S02]  /*2d30*/  ISETP.GE.AND P3, PT, R64, R13, PT ;  /* 0x0000000d4000720c */ /* 0x000fe40003f66270 */
[----:B------:R-:W-:Y:S02]  /*2d40*/  @P1 SEL R84, RZ, 0xffffffff, !P6 ;  /* 0xffffffffff541807 */ /* 0x000fe40007000000 */
[----:B------:R-:W-:Y:S02]  /*2d50*/  ISETP.NE.AND P6, PT, R62, R15, PT ;  /* 0x0000000f3e00720c */ /* 0x000fe40003fc5270 */
[----:B------:R-:W-:Y:S02]  /*2d60*/  SEL R86, RZ, 0xffffffff, !P2 ;  /* 0xffffffffff567807 */ /* 0x000fe40005000000 */
[----:B------:R-:W-:Y:S02]  /*2d70*/  ISETP.GE.U32.AND P2, PT, R31, R76, PT ;  /* 0x0000004c1f00720c */ /* 0x000fe40003f46070 */
[----:B------:R-:W-:-:S02]  /*2d80*/  @P4 SEL R85, RZ, 0xffffffff, !P3 ;  /* 0xffffffffff554807 */ /* 0x000fc40005800000 */
[----:B------:R-:W-:Y:S02]  /*2d90*/  ISETP.GE.AND P4, PT, R47, R14, PT ;  /* 0x0000000e2f00720c */ /* 0x000fe40003f86270 */
[----:B------:R-:W-:Y:S02]  /*2da0*/  LOP3.LUT R73, R73, 0x1, RZ, 0xc0, !PT ;  /* 0x0000000149497812 */ /* 0x000fe400078ec0ff */
[----:B-----5:R-:W-:Y:S02]  /*2db0*/  ISETP.NE.AND P3, PT, R65, R20, PT ;  /* 0x000000144100720c */ /* 0x020fe40003f65270 */
[----:B------:R-:W-:Y:S02]  /*2dc0*/  ISETP.GE.AND.EX P2, PT, R29, RZ, PT, P2 ;  /* 0x000000ff1d00720c */ /* 0x000fe40003f46320 */
[----:B------:R-:W-:Y:S02]  /*2dd0*/  @P0 SEL R86, RZ, 0xffffffff, !P4 ;  /* 0xffffffffff560807 */ /* 0x000fe40006000000 */
[----:B------:R-:W-:-:S02]  /*2de0*/  ISETP.NE.U32.AND P1, PT, R73, 0x1, PT ;  /* 0x000000014900780c */ /* 0x000fc40003f25070 */
[----:B------:R-:W-:Y:S02]  /*2df0*/  ISETP.GE.AND P4, PT, R62, R15, PT ;  /* 0x0000000f3e00720c */ /* 0x000fe40003f86270 */
[----:B------:R-:W-:Y:S02]  /*2e00*/  SEL R73, RZ, 0xffffffff, !P2 ;  /* 0xffffffffff497807 */ /* 0x000fe40005000000 */
[----:B------:R-:W-:Y:S02]  /*2e10*/  ISETP.NE.AND P0, PT, R28, R21, PT ;  /* 0x000000151c00720c */ /* 0x000fe40003f05270 */
[----:B------:R-:W-:Y:S02]  /*2e20*/  ISETP.GE.U32.AND P2, PT, R27, R76, PT ;  /* 0x0000004c1b00720c */ /* 0x000fe40003f46070 */
[----:B------:R-:W-:Y:S02]  /*2e30*/  @P6 SEL R87, RZ, 0xffffffff, !P4 ;  /* 0xffffffffff576807 */ /* 0x000fe40006000000 */
[----:B------:R-:W-:-:S02]  /*2e40*/  LOP3.LUT R78, R78, 0x1, RZ, 0xc0, !PT ;  /* 0x000000014e4e7812 */ /* 0x000fc400078ec0ff */
[----:B------:R-:W-:Y:S02]  /*2e50*/  ISETP.GE.AND P6, PT, R65, R20, PT ;  /* 0x000000144100720c */ /* 0x000fe40003fc6270 */
[----:B------:R-:W-:Y:S02]  /*2e60*/  ISETP.GE.AND.EX P2, PT, R26, RZ, PT, P2 ;  /* 0x000000ff1a00720c */ /* 0x000fe40003f46320 */
[----:B------:R-:W-:Y:S02]  /*2e70*/  ISETP.NE.U32.AND P4, PT, R78, 0x1, PT ;  /* 0x000000014e00780c */ /* 0x000fe40003f85070 */
[----:B------:R-:W-:Y:S02]  /*2e80*/  @P3 SEL R73, RZ, 0xffffffff, !P6 ;  /* 0xffffffffff493807 */ /* 0x000fe40007000000 */
[----:B------:R-:W-:Y:S02]  /*2e90*/  SEL R78, RZ, 0xffffffff, !P2 ;  /* 0xffffffffff4e7807 */ /* 0x000fe40005000000 */
[----:B------:R-:W-:-:S02]  /*2ea0*/  ISETP.GE.AND P6, PT, R28, R21, PT ;  /* 0x000000151c00720c */ /* 0x000fc40003fc6270 */
[-C--:B------:R-:W-:Y:S02]  /*2eb0*/  ISETP.GE.U32.AND P2, PT, R25, R76.reuse, PT ;  /* 0x0000004c1900720c */ /* 0x080fe40003f46070 */
[----:B------:R-:W-:Y:S02]  /*2ec0*/  LOP3.LUT R79, R79, 0x1, RZ, 0xc0, !PT ;  /* 0x000000014f4f7812 */ /* 0x000fe400078ec0ff */
[----:B------:R-:W-:Y:S02]  /*2ed0*/  @P0 SEL R78, RZ, 0xffffffff, !P6 ;  /* 0xffffffffff4e0807 */ /* 0x000fe40007000000 */
[----:B------:R-:W-:Y:S02]  /*2ee0*/  ISETP.GE.U32.AND P3, PT, R16, R76, PT ;  /* 0x0000004c1000720c */ /* 0x000fe40003f66070 */
[----:B------:R-:W-:Y:S02]  /*2ef0*/  ISETP.GE.AND.EX P2, PT, R3, RZ, PT, P2 ;  /* 0x000000ff0300720c */ /* 0x000fe40003f46320 */
[----:B------:R-:W-:-:S02]  /*2f00*/  ISETP.NE.AND P6, PT, R59, R22, PT ;  /* 0x000000163b00720c */ /* 0x000fc40003fc5270 */
[----:B------:R-:W-:Y:S02]  /*2f10*/  ISETP.NE.U32.AND P0, PT, R79, 0x1, PT ;  /* 0x000000014f00780c */ /* 0x000fe40003f05070 */
[----:B------:R-:W-:Y:S02]  /*2f20*/  ISETP.GE.AND.EX P3, PT, R0, RZ, PT, P3 ;  /* 0x000000ff0000720c */ /* 0x000fe40003f66330 */
[----:B------:R-:W-:Y:S02]  /*2f30*/  SEL R79, RZ, 0xffffffff, !P2 ;  /* 0xffffffffff4f7807 */ /* 0x000fe40005000000 */
[----:B------:R-:W-:Y:S02]  /*2f40*/  ISETP.NE.AND P2, PT, R24, R23, PT ;  /* 0x000000171800720c */ /* 0x000fe40003f45270 */
[C---:B------:R-:W-:Y:S02]  /*2f50*/  SEL R60, R75.reuse, R60, !P5 ;  /* 0x0000003c4b3c7207 */ /* 0x040fe40006800000 */
[----:B------:R-:W-:-:S02]  /*2f60*/  SEL R58, R75, R58, !P1 ;  /* 0x0000003a4b3a7207 */ /* 0x000fc40004800000 */
[C---:B------:R-:W-:Y:S02]  /*2f70*/  SEL R56, R75.reuse, R56, !P4 ;  /* 0x000000384b387207 */ /* 0x040fe40006000000 */
[----:B------:R-:W-:Y:S01]  /*2f80*/  SEL R54, R75, R54, !P0 ;  /* 0x000000364b367207 */ /* 0x000fe20004000000 */
[----:B------:R-:W-:Y:S01]  /*2f90*/  IMAD.IADD R75, R76, 0x1, R30 ;  /* 0x000000014c4b7824 */ /* 0x000fe200078e021e */
[----:B------:R-:W-:Y:S02]  /*2fa0*/  SEL R88, RZ, 0xffffffff, !P3 ;  /* 0xffffffffff587807 */ /* 0x000fe40005800000 */
[----:B------:R-:W-:Y:S01]  /*2fb0*/  ISETP.GE.AND P3, PT, R59, R22, PT ;  /* 0x000000163b00720c */ /* 0x000fe20003f66270 */
[----:B------:R-:W-:Y:S01]  /*2fc0*/  IMAD R90, R30, 0x3, R75 ;  /* 0x000000031e5a7824 */ /* 0x000fe200078e024b */
[----:B------:R-:W-:Y:S02]  /*2fd0*/  LOP3.LUT R80, R80, 0x1, RZ, 0xc0, !PT ;  /* 0x0000000150507812 */ /* 0x000fe400078ec0ff */
[----:B------:R-:W-:-:S02]  /*2fe0*/  @P6 SEL R79, RZ, 0xffffffff, !P3 ;  /* 0xffffffffff4f6807 */ /* 0x000fc40005800000 */
[----:B------:R-:W-:Y:S02]  /*2ff0*/  ISETP.GE.AND P6, PT, R24, R23, PT ;  /* 0x000000171800720c */ /* 0x000fe40003fc6270 */
[----:B------:R-:W-:Y:S02]  /*3000*/  ISETP.GE.U32.AND P3, PT, R90, R77, PT ;  /* 0x0000004d5a00720c */ /* 0x000fe40003f66070 */
[----:B------:R-:W-:Y:S02]  /*3010*/  LOP3.LUT R81, R81, 0x1, RZ, 0xc0, !PT ;  /* 0x0000000151517812 */ /* 0x000fe400078ec0ff */
[----:B------:R-:W-:Y:S02]  /*3020*/  LOP3.LUT R82, R82, 0x1, RZ, 0xc0, !PT ;  /* 0x0000000152527812 */ /* 0x000fe400078ec0ff */
[----:B------:R-:W-:Y:S02]  /*3030*/  LOP3.LUT R83, R83, 0x1, RZ, 0xc0, !PT ;  /* 0x0000000153537812 */ /* 0x000fe400078ec0ff */
[----:B------:R-:W-:-:S02]  /*3040*/  LOP3.LUT R84, R84, 0x1, RZ, 0xc0, !PT ;  /* 0x0000000154547812 */ /* 0x000fc400078ec0ff */
[----:B------:R-:W-:Y:S02]  /*3050*/  LOP3.LUT R85, R85, 0x1, RZ, 0xc0, !PT ;  /* 0x0000000155557812 */ /* 0x000fe400078ec0ff */
[----:B------:R-:W-:Y:S02]  /*3060*/  @P2 SEL R88, RZ, 0xffffffff, !P6 ;  /* 0xffffffffff582807 */ /* 0x000fe40007000000 */
        /* <DEDUP_REMOVED lines=64> */
.L_x_3080:
[----:B------:R-:W-:Y:S05]  /*3470*/  BSYNC.RECONVERGENT B0 ;  /* 0x0000000000007941 */ /* 0x000fea0003800200 */
.L_x_3079:
        /* <DEDUP_REMOVED lines=21> */
[----:B------:R-:W5:Y:S04]  /*35d0*/  LDG.E.128 R12, desc[UR36][R12.64] ;  /* 0x000000240c0c7981 */ /* 0x000f68000c1e1d00 */
[----:B------:R0:W5:Y:S02]  /*35e0*/  @!P1 LDG.E.128 R20, desc[UR36][R18.64] ;  /* 0x0000002412149981 */ /* 0x000164000c1e1d00 */
.L_x_3083:
[----:B------:R-:W-:Y:S05]  /*35f0*/  BSYNC.RECONVERGENT B0 ;  /* 0x0000000000007941 */ /* 0x000fea0003800200 */
.L_x_3082:
[----:B------:R-:W-:Y:S04]  /*3600*/  BSSY.RECONVERGENT B0, `(.L_x_3084) ;  /* 0x00000bb000007945 */ /* 0x000fe80003800200 */
[----:B------:R-:W-:Y:S05]  /*3610*/  @P0 BRA `(.L_x_3085) ;  /* 0x0000000800e40947 */ /* 0x000fea0003800000 */
[CC--:B-----5:R-:W-:Y:S02]  /*3620*/  ISETP.NE.AND P5, PT, R33.reuse, R4.reuse, PT ;  /* 0x000000042100720c */ /* 0x0e0fe40003fa5270 */
[----:B------:R-:W-:Y:S02]  /*3630*/  ISETP.GE.U32.AND P0, PT, R60, R75, PT ;  /* 0x0000004b3c00720c */ /* 0x000fe40003f06070 */
[----:B------:R-:W-:Y:S02]  /*3640*/  ISETP.GE.AND P3, PT, R33, R4, PT ;  /* 0x000000042100720c */ /* 0x000fe40003f66270 */
[----:B------:R-:W-:Y:S02]  /*3650*/  ISETP.GE.AND.EX P0, PT, R32, RZ, PT, P0 ;  /* 0x000000ff2000720c */ /* 0x000fe40003f06300 */
[----:B------:R-:W-:Y:S02]  /*3660*/  ISETP.NE.AND P4, PT, R63, R6, PT ;  /* 0x000000063f00720c */ /* 0x000fe40003f85270 */
[----:B0-----:R-:W-:-:S02]  /*3670*/  SEL R18, RZ, 0xffffffff, !P3 ;  /* 0xffffffffff127807 */ /* 0x001fc40005800000 */
[----:B------:R-:W-:Y:S02]  /*3680*/  ISETP.GE.AND P6, PT, R63, R6, PT ;  /* 0x000000063f00720c */ /* 0x000fe40003fc6270 */
[----:B------:R-:W-:Y:S02]  /*3690*/  @!P5 SEL R18, RZ, 0xffffffff, !P0 ;  /* 0xffffffffff12d807 */ /* 0x000fe40004000000 */
[----:B------:R-:W-:Y:S02]  /*36a0*/  ISETP.GE.U32.AND P0, PT, R56, R75, PT ;  /* 0x0000004b3800720c */ /* 0x000fe40003f06070 */
[-C--:B------:R-:W-:Y:S02]  /*36b0*/  ISETP.GE.AND P1, PT, R72, R5.reuse, PT ;  /* 0x000000054800720c */ /* 0x080fe40003f26270 */
[----:B------:R-:W-:Y:S02]  /*36c0*/  ISETP.GE.AND.EX P0, PT, R42, RZ, PT, P0 ;  /* 0x000000ff2a00720c */ /* 0x000fe40003f06300 */
[----:B------:R-:W-:-:S02]  /*36d0*/  ISETP.NE.AND P3, PT, R72, R5, PT ;  /* 0x000000054800720c */ /* 0x000fc40003f65270 */
[----:B------:R-:W-:Y:S02]  /*36e0*/  ISETP.NE.AND P5, PT, R70, R7, PT ;  /* 0x000000074600720c */ /* 0x000fe40003fa5270 */
[----:B------:R-:W-:Y:S02]  /*36f0*/  LOP3.LUT R18, R18, 0x1, RZ, 0xc0, !PT ;  /* 0x0000000112127812 */ /* 0x000fe400078ec0ff */
[----:B------:R-:W-:Y:S02]  /*3700*/  SEL R71, RZ, 0xffffffff, !P6 ;  /* 0xffffffffff477807 */ /* 0x000fe40007000000 */
[----:B------:R-:W-:Y:S02]  /*3710*/  @!P4 SEL R71, RZ, 0xffffffff, !P0 ;  /* 0xffffffffff47c807 */ /* 0x000fe40004000000 */
[----:B------:R-:W-:Y:S02]  /*3720*/  SEL R19, RZ, 0xffffffff, !P1 ;  /* 0xffffffffff137807 */ /* 0x000fe40004800000 */
[----:B------:R-:W-:Y:S01]  /*3730*/  ISETP.NE.U32.AND P0, PT, R18, 0x1, PT ;  /* 0x000000011200780c */ /* 0x000fe20003f05070 */
[----:B------:R-:W-:Y:S01]  /*3740*/  IMAD.IADD R18, R75, 0x1, R30 ;  /* 0x000000014b127824 */ /* 0x000fe200078e021e */
[----:B------:R-:W-:-:S02]  /*3750*/  ISETP.GE.U32.AND P2, PT, R58, R75, PT ;  /* 0x0000004b3a00720c */ /* 0x000fc40003f46070 */
[----:B------:R-:W-:Y:S02]  /*3760*/  ISETP.GE.U32.AND P1, PT, R54, R75, PT ;  /* 0x0000004b3600720c */ /* 0x000fe40003f26070 */
[----:B------:R-:W-:Y:S02]  /*3770*/  ISETP.GE.AND P6, PT, R70, R7, PT ;  /* 0x000000074600720c */ /* 0x000fe40003fc6270 */
[----:B------:R-:W-:Y:S02]  /*3780*/  ISETP.GE.AND.EX P2, PT, R45, RZ, PT, P2 ;  /* 0x000000ff2d00720c */ /* 0x000fe40003f46320 */
[----:B------:R-:W-:Y:S02]  /*3790*/  ISETP.GE.AND.EX P1, PT, R43, RZ, PT, P1 ;  /* 0x000000ff2b00720c */ /* 0x000fe40003f26310 */
[----:B------:R-:W-:Y:S02]  /*37a0*/  ISETP.GE.U32.AND P4, PT, R18, R77, PT ;  /* 0x0000004d1200720c */ /* 0x000fe40003f86070 */
[----:B------:R-:W-:-:S02]  /*37b0*/  SEL R73, RZ, 0xffffffff, !P6 ;  /* 0xffffffffff497807 */ /* 0x000fc40007000000 */
[----:B------:R-:W-:Y:S02]  /*37c0*/  @!P3 SEL R19, RZ, 0xffffffff, !P2 ;  /* 0xffffffffff13b807 */ /* 0x000fe40005000000 */
        /* <DEDUP_REMOVED lines=18> */
[----:B------:R-:W-:Y:S01]  /*38f0*/  SEL R43, R43, RZ, P3 ;  /* 0x000000ff2b2b7207 */ /* 0x000fe20001800000 */
[----:B------:R-:W-:Y:S06]  /*3900*/  @P4 BRA `(.L_x_3085) ;  /* 0x0000000800284947 */ /* 0x000fec0003800000 */
[----:B------:R-:W-:Y:S01]  /*3910*/  ISETP.NE.AND P5, PT, R61, R8, PT ;  /* 0x000000083d00720c */ /* 0x000fe20003fa5270 */
[----:B------:R-:W-:Y:S01]  /*3920*/  IMAD.IADD R19, R18, 0x1, R30 ;  /* 0x0000000112137824 */ /* 0x000fe200078e021e */
[----:B------:R-:W-:Y:S02]  /*3930*/  ISETP.GE.U32.AND P0, PT, R69, R18, PT ;  /* 0x000000124500720c */ /* 0x000fe40003f06070 */
[----:B------:R-:W-:Y:S02]  /*3940*/  ISETP.GE.AND P3, PT, R61, R8, PT ;  /* 0x000000083d00720c */ /* 0x000fe40003f66270 */
[----:B------:R-:W-:Y:S02]  /*3950*/  ISETP.GE.AND.EX P0, PT, R41, RZ, PT, P0 ;  /* 0x000000ff2900720c */ /* 0x000fe40003f06300 */
[----:B------:R-:W-:Y:S02]  /*3960*/  ISETP.NE.AND P4, PT, R57, R10, PT ;  /* 0x0000000a3900720c */ /* 0x000fe40003f85270 */
[----:B------:R-:W-:-:S02]  /*3970*/  SEL R4, RZ, 0xffffffff, !P3 ;  /* 0xffffffffff047807 */ /* 0x000fc40005800000 */
[CC--:B------:R-:W-:Y:S02]  /*3980*/  ISETP.GE.AND P1, PT, R68.reuse, R9.reuse, PT ;  /* 0x000000094400720c */ /* 0x0c0fe40003f26270 */
[----:B------:R-:W-:Y:S02]  /*3990*/  @!P5 SEL R4, RZ, 0xffffffff, !P0 ;  /* 0xffffffffff04d807 */ /* 0x000fe40004000000 */
[----:B------:R-:W-:Y:S02]  /*39a0*/  ISETP.NE.AND P3, PT, R68, R9, PT ;  /* 0x000000094400720c */ /* 0x000fe40003f65270 */
[----:B------:R-:W-:Y:S02]  /*39b0*/  ISETP.NE.AND P5, PT, R66, R11, PT ;  /* 0x0000000b4200720c */ /* 0x000fe40003fa5270 */
[----:B------:R-:W-:Y:S02]  /*39c0*/  ISETP.GE.U32.AND P0, PT, R52, R18, PT ;  /* 0x000000123400720c */ /* 0x000fe40003f06070 */
[----:B------:R-:W-:-:S02]  /*39d0*/  ISETP.GE.AND P6, PT, R57, R10, PT ;  /* 0x0000000a3900720c */ /* 0x000fc40003fc6270 */
[----:B------:R-:W-:Y:S02]  /*39e0*/  SEL R5, RZ, 0xffffffff, !P1 ;  /* 0xffffffffff057807 */ /* 0x000fe40004800000 */
[-C--:B------:R-:W-:Y:S02]  /*39f0*/  ISETP.GE.U32.AND P2, PT, R53, R18.reuse, PT ;  /* 0x000000123500720c */ /* 0x080fe40003f46070 */
[----:B------:R-:W-:Y:S02]  /*3a00*/  ISETP.GE.U32.AND P1, PT, R51, R18, PT ;  /* 0x000000123300720c */ /* 0x000fe40003f26070 */
[----:B------:R-:W-:Y:S02]  /*3a10*/  ISETP.GE.AND.EX P0, PT, R39, RZ, PT, P0 ;  /* 0x000000ff2700720c */ /* 0x000fe40003f06300 */
[----:B------:R-:W-:Y:S02]  /*3a20*/  SEL R6, RZ, 0xffffffff, !P6 ;  /* 0xffffffffff067807 */ /* 0x000fe40007000000 */
[----:B------:R-:W-:-:S02]  /*3a30*/  ISETP.GE.AND P6, PT, R66, R11, PT ;  /* 0x0000000b4200720c */ /* 0x000fc40003fc6270 */
[----:B------:R-:W-:Y:S02]  /*3a40*/  ISETP.GE.AND.EX P2, PT, R40, RZ, PT, P2 ;  /* 0x000000ff2800720c */ /* 0x000fe40003f46320 */
[----:B------:R-:W-:Y:S02]  /*3a50*/  ISETP.GE.AND.EX P1, PT, R38, RZ, PT, P1 ;  /* 0x000000ff2600720c */ /* 0x000fe40003f26310 */
[----:B------:R-:W-:Y:S02]  /*3a60*/  @!P4 SEL R6, RZ, 0xffffffff, !P0 ;  /* 0xffffffffff06c807 */ /* 0x000fe40004000000 */
[----:B------:R-:W-:Y:S02]  /*3a70*/  ISETP.GE.U32.AND P4, PT, R19, R77, PT ;  /* 0x0000004d1300720c */ /* 0x000fe40003f86070 */
[----:B------:R-:W-:Y:S02]  /*3a80*/  SEL R7, RZ, 0xffffffff, !P6 ;  /* 0xffffffffff077807 */ /* 0x000fe40007000000 */
[----:B------:R-:W-:-:S02]  /*3a90*/  @!P3 SEL R5, RZ, 0xffffffff, !P2 ;  /* 0xffffffffff05b807 */ /* 0x000fc40005000000 */
[----:B------:R-:W-:Y:S02]  /*3aa0*/  @!P5 SEL R7, RZ, 0xffffffff, !P1 ;  /* 0xffffffffff07d807 */ /* 0x000fe40004800000 */
[----:B------:R-:W-:Y:S02]  /*3ab0*/  LOP3.LUT R4, R4, 0x1, RZ, 0xc0, !PT ;  /* 0x0000000104047812 */ /* 0x000fe400078ec0ff */
[----:B------:R-:W-:Y:S02]  /*3ac0*/  LOP3.LUT R5, R5, 0x1, RZ, 0xc0, !PT ;  /* 0x0000000105057812 */ /* 0x000fe400078ec0ff */
[----:B------:R-:W-:Y:S02]  /*3ad0*/  LOP3.LUT R6, R6, 0x1, RZ, 0xc0, !PT ;  /* 0x0000000106067812 */ /* 0x000fe400078ec0ff */
[----:B------:R-:W-:Y:S02]  /*3ae0*/  LOP3.LUT R7, R7, 0x1, RZ, 0xc0, !PT ;  /* 0x0000000107077812 */ /* 0x000fe400078ec0ff */
[----:B------:R-:W-:-:S02]  /*3af0*/  ISETP.NE.U32.AND P0, PT, R4, 0x1, PT ;  /* 0x000000010400780c */ /* 0x000fc40003f05070 */
[----:B------:R-:W-:Y:S02]  /*3b00*/  ISETP.NE.U32.AND P1, PT, R5, 0x1, PT ;  /* 0x000000010500780c */ /* 0x000fe40003f25070 */
[----:B------:R-:W-:Y:S02]  /*3b10*/  ISETP.NE.U32.AND P2, PT, R6, 0x1, PT ;  /* 0x000000010600780c */ /* 0x000fe40003f45070 */
[----:B------:R-:W-:Y:S02]  /*3b20*/  ISETP.NE.U32.AND P3, PT, R7, 0x1, PT ;  /* 0x000000010700780c */ /* 0x000fe40003f65070 */
        /* <DEDUP_REMOVED lines=19> */
[----:B------:R-:W-:-:S02]  /*3c60*/  ISETP.GE.AND P1, PT, R64, R13, PT ;  /* 0x0000000d4000720c */ /* 0x000fc40003f26270 */
[----:B------:R-:W-:Y:S02]  /*3c70*/  ISETP.NE.AND P3, PT, R64, R13, PT ;  /* 0x0000000d4000720c */ /* 0x000fe40003f65270 */
[----:B------:R-:W-:Y:S02]  /*3c80*/  @!P6 SEL R4, RZ, 0xffffffff, !P5 ;  /* 0xffffffffff04e807 */ /* 0x000fe40006800000 */
[CC--:B------:R-:W-:Y:S02]  /*3c90*/  ISETP.GE.AND P4, PT, R47.reuse, R14.reuse, PT ;  /* 0x0000000e2f00720c */ /* 0x0c0fe40003f86270 */
[----:B------:R-:W-:Y:S02]  /*3ca0*/  ISETP.NE.AND P6, PT, R47, R14, PT ;  /* 0x0000000e2f00720c */ /* 0x000fe40003fc5270 */
[----:B------:R-:W-:Y:S02]  /*3cb0*/  ISETP.NE.AND P5, PT, R62, R15, PT ;  /* 0x0000000f3e00720c */ /* 0x000fe40003fa5270 */
[----:B------:R-:W-:-:S02]  /*3cc0*/  SEL R5, RZ, 0xffffffff, !P1 ;  /* 0xffffffffff057807 */ /* 0x000fc40004800000 */
[----:B------:R-:W-:Y:S02]  /*3cd0*/  SEL R6, RZ, 0xffffffff, !P4 ;  /* 0xffffffffff067807 */ /* 0x000fe40006000000 */
[-C--:B------:R-:W-:Y:S02]  /*3ce0*/  ISETP.GE.U32.AND P0, PT, R50, R19.reuse, PT ;  /* 0x000000133200720c */ /* 0x080fe40003f06070 */
[-C--:B------:R-:W-:Y:S02]  /*3cf0*/  ISETP.GE.U32.AND P2, PT, R46, R19.reuse, PT ;  /* 0x000000132e00720c */ /* 0x080fe40003f46070 */
[----:B------:R-:W-:Y:S02]  /*3d00*/  ISETP.GE.U32.AND P1, PT, R44, R19, PT ;  /* 0x000000132c00720c */ /* 0x000fe40003f26070 */
[----:B------:R-:W-:Y:S02]  /*3d10*/  ISETP.GE.AND P4, PT, R62, R15, PT ;  /* 0x0000000f3e00720c */ /* 0x000fe40003f86270 */
[----:B------:R-:W-:-:S02]  /*3d20*/  ISETP.GE.AND.EX P0, PT, R36, RZ, PT, P0 ;  /* 0x000000ff2400720c */ /* 0x000fc40003f06300 */
[----:B------:R-:W-:Y:S02]  /*3d30*/  ISETP.GE.AND.EX P2, PT, R35, RZ, PT, P2 ;  /* 0x000000ff2300720c */ /* 0x000fe40003f46320 */
[----:B------:R-:W-:Y:S02]  /*3d40*/  ISETP.GE.AND.EX P1, PT, R34, RZ, PT, P1 ;  /* 0x000000ff2200720c */ /* 0x000fe40003f26310 */
[----:B------:R-:W-:Y:S02]  /*3d50*/  SEL R7, RZ, 0xffffffff, !P4 ;  /* 0xffffffffff077807 */ /* 0x000fe40006000000 */
[----:B------:R-:W-:Y:S02]  /*3d60*/  ISETP.GE.U32.AND P4, PT, R30, R77, PT ;  /* 0x0000004d1e00720c */ /* 0x000fe40003f86070 */
[----:B------:R-:W-:Y:S02]  /*3d70*/  @!P3 SEL R5, RZ, 0xffffffff, !P0 ;  /* 0xffffffffff05b807 */ /* 0x000fe40004000000 */
        /* <DEDUP_REMOVED lines=23> */
[----:B------:R-:W-:Y:S02]  /*3ef0*/  ISETP.NE.AND P5, PT, R65, R20, PT ;  /* 0x000000144100720c */ /* 0x000fe40003fa5270 */
[----:B------:R-:W-:Y:S02]  /*3f00*/  ISETP.GE.U32.AND P0, PT, R31, R30, PT ;  /* 0x0000001e1f00720c */ /* 0x000fe40003f06070 */
[----:B------:R-:W-:Y:S02]  /*3f10*/  ISETP.GE.AND P3, PT, R65, R20, PT ;  /* 0x000000144100720c */ /* 0x000fe40003f66270 */
[----:B------:R-:W-:Y:S02]  /*3f20*/  ISETP.GE.AND.EX P0, PT, R29, RZ, PT, P0 ;  /* 0x000000ff1d00720c */ /* 0x000fe40003f06300 */
[----:B------:R-:W-:Y:S02]  /*3f30*/  SEL R4, RZ, 0xffffffff, !P3 ;  /* 0xffffffffff047807 */ /* 0x000fe40005800000 */
[----:B------:R-:W-:-:S02]  /*3f40*/  ISETP.GE.AND P1, PT, R28, R21, PT ;  /* 0x000000151c00720c */ /* 0x000fc40003f26270 */
[----:B------:R-:W-:Y:S02]  /*3f50*/  ISETP.NE.AND P3, PT, R28, R21, PT ;  /* 0x000000151c00720c */ /* 0x000fe40003f65270 */
[----:B------:R-:W-:Y:S02]  /*3f60*/  @!P5 SEL R4, RZ, 0xffffffff, !P0 ;  /* 0xffffffffff04d807 */ /* 0x000fe40004000000 */
[CC--:B------:R-:W-:Y:S02]  /*3f70*/  ISETP.NE.AND P4, PT, R59.reuse, R22.reuse, PT ;  /* 0x000000163b00720c */ /* 0x0c0fe40003f85270 */
[----:B------:R-:W-:Y:S02]  /*3f80*/  ISETP.NE.AND P5, PT, R24, R23, PT ;  /* 0x000000171800720c */ /* 0x000fe40003fa5270 */
[----:B------:R-:W-:Y:S02]  /*3f90*/  ISETP.GE.AND P6, PT, R59, R22, PT ;  /* 0x000000163b00720c */ /* 0x000fe40003fc6270 */
[----:B------:R-:W-:-:S02]  /*3fa0*/  SEL R5, RZ, 0xffffffff, !P1 ;  /* 0xffffffffff057807 */ /* 0x000fc40004800000 */
[-C--:B------:R-:W-:Y:S02]  /*3fb0*/  ISETP.GE.U32.AND P2, PT, R27, R30.reuse, PT ;  /* 0x0000001e1b00720c */ /* 0x080fe40003f46070 */
[-C--:B------:R-:W-:Y:S02]  /*3fc0*/  ISETP.GE.U32.AND P0, PT, R25, R30.reuse, PT ;  /* 0x0000001e1900720c */ /* 0x080fe40003f06070 */
[----:B------:R-:W-:Y:S02]  /*3fd0*/  ISETP.GE.U32.AND P1, PT, R16, R30, PT ;  /* 0x0000001e1000720c */ /* 0x000fe40003f26070 */
[----:B------:R-:W-:Y:S02]  /*3fe0*/  SEL R6, RZ, 0xffffffff, !P6 ;  /* 0xffffffffff067807 */ /* 0x000fe40007000000 */
[----:B------:R-:W-:Y:S02]  /*3ff0*/  ISETP.GE.AND P6, PT, R24, R23, PT ;  /* 0x000000171800720c */ /* 0x000fe40003fc6270 */
[----:B------:R-:W-:-:S02]  /*4000*/  ISETP.GE.AND.EX P2, PT, R26, RZ, PT, P2 ;  /* 0x000000ff1a00720c */ /* 0x000fc40003f46320 */
[----:B------:R-:W-:Y:S02]  /*4010*/  ISETP.GE.AND.EX P0, PT, R3, RZ, PT, P0 ;  /* 0x000000ff0300720c */ /* 0x000fe40003f06300 */
[----:B------:R-:W-:Y:S02]  /*4020*/  ISETP.GE.AND.EX P1, PT, R0, RZ, PT, P1 ;  /* 0x000000ff0000720c */ /* 0x000fe40003f26310 */
        /* <DEDUP_REMOVED lines=24> */
.L_x_3085:
[----:B------:R-:W-:Y:S05]  /*41b0*/  BSYNC.RECONVERGENT B0 ;  /* 0x0000000000007941 */ /* 0x000fea0003800200 */
.L_x_3084:
[C---:B------:R-:W-:Y:S02]  /*41c0*/  ISETP.NE.AND P5, PT, R33.reuse, R61, PT ;  /* 0x0000003d2100720c */ /* 0x040fe40003fa5270 */
[----:B------:R-:W-:Y:S02]  /*41d0*/  ISETP.GE.U32.AND P0, PT, R60, R69, PT ;  /* 0x000000453c00720c */ /* 0x000fe40003f06070 */
[----:B------:R-:W-:Y:S02]  /*41e0*/  ISETP.GE.AND P3, PT, R33, R61, PT ;  /* 0x0000003d2100720c */ /* 0x000fe40003f66270 */
[----:B------:R-:W-:Y:S02]  /*41f0*/  ISETP.GE.AND.EX P0, PT, R32, R41, PT, P0 ;  /* 0x000000292000720c */ /* 0x000fe40003f06300 */
[----:B------:R-:W-:Y:S02]  /*4200*/  ISETP.NE.AND P4, PT, R63, R57, PT ;  /* 0x000000393f00720c */ /* 0x000fe40003f85270 */
[----:B-----5:R-:W-:-:S02]  /*4210*/  SEL R4, RZ, 0xffffffff, !P3 ;  /* 0xffffffffff047807 */ /* 0x020fc40005800000 */
[----:B------:R-:W-:Y:S02]  /*4220*/  ISETP.GE.AND P1, PT, R72, R68, PT ;  /* 0x000000444800720c */ /* 0x000fe40003f26270 */
[----:B------:R-:W-:Y:S02]  /*4230*/  @!P5 SEL R4, RZ, 0xffffffff, !P0 ;  /* 0xffffffffff04d807 */ /* 0x000fe40004000000 */
[----:B------:R-:W-:Y:S02]  /*4240*/  ISETP.NE.AND P5, PT, R70, R66, PT ;  /* 0x000000424600720c */ /* 0x000fe40003fa5270 */
[----:B------:R-:W-:Y:S02]  /*4250*/  ISETP.GE.U32.AND P0, PT, R56, R52, PT ;  /* 0x000000343800720c */ /* 0x000fe40003f06070 */
[----:B------:R-:W-:Y:S02]  /*4260*/  ISETP.NE.AND P3, PT, R72, R68, PT ;  /* 0x000000444800720c */ /* 0x000fe40003f65270 */
[----:B------:R-:W-:-:S02]  /*4270*/  ISETP.GE.AND P6, PT, R63, R57, PT ;  /* 0x000000393f00720c */ /* 0x000fc40003fc6270 */
[----:B------:R-:W-:Y:S02]  /*4280*/  SEL R5, RZ, 0xffffffff, !P1 ;  /* 0xffffffffff057807 */ /* 0x000fe40004800000 */
[----:B------:R-:W-:Y:S02]  /*4290*/  ISETP.GE.U32.AND P1, PT, R54, R51, PT ;  /* 0x000000333600720c */ /* 0x000fe40003f26070 */
[----:B------:R-:W-:Y:S02]  /*42a0*/  ISETP.GE.AND.EX P0, PT, R42, R39, PT, P0 ;  /* 0x000000272a00720c */ /* 0x000fe40003f06300 */
[----:B------:R-:W-:Y:S02]  /*42b0*/  LOP3.LUT R4, R4, 0x1, RZ, 0xc0, !PT ;  /* 0x0000000104047812 */ /* 0x000fe400078ec0ff */
[----:B------:R-:W-:Y:S02]  /*42c0*/  SEL R6, RZ, 0xffffffff, !P6 ;  /* 0xffffffffff067807 */ /* 0x000fe40007000000 */
[----:B------:R-:W-:-:S02]  /*42d0*/  ISETP.GE.U32.AND P2, PT, R58, R53, PT ;  /* 0x000000353a00720c */ /* 0x000fc40003f46070 */
[----:B------:R-:W-:Y:S02]  /*42e0*/  ISETP.GE.AND P6, PT, R70, R66, PT ;  /* 0x000000424600720c */ /* 0x000fe40003fc6270 */
[----:B------:R-:W-:Y:S02]  /*42f0*/  ISETP.GE.AND.EX P1, PT, R43, R38, PT, P1 ;  /* 0x000000262b00720c */ /* 0x000fe40003f26310 */
[----:B------:R-:W-:Y:S02]  /*4300*/  @!P4 SEL R6, RZ, 0xffffffff, !P0 ;  /* 0xffffffffff06c807 */ /* 0x000fe40004000000 */
[----:B------:R-:W-:Y:S02]  /*4310*/  ISETP.NE.U32.AND P0, PT, R4, 0x1, PT ;  /* 0x000000010400780c */ /* 0x000fe40003f05070 */
[----:B------:R-:W-:Y:S02]  /*4320*/  ISETP.GE.AND.EX P2, PT, R45, R40, PT, P2 ;  /* 0x000000282d00720c */ /* 0x000fe40003f46320 */
[----:B------:R-:W-:-:S02]  /*4330*/  SEL R7, RZ, 0xffffffff, !P6 ;  /* 0xffffffffff077807 */ /* 0x000fc40007000000 */
[----:B------:R-:W-:Y:S02]  /*4340*/  @!P5 SEL R7, RZ, 0xffffffff, !P1 ;  /* 0xffffffffff07d807 */ /* 0x000fe40004800000 */
[----:B------:R-:W-:Y:S02]  /*4350*/  SEL R4, R61, R33, !P0 ;  /* 0x000000213d047207 */ /* 0x000fe40004000000 */
[----:B------:R-:W-:Y:S02]  /*4360*/  @!P3 SEL R5, RZ, 0xffffffff, !P2 ;  /* 0xffffffffff05b807 */ /* 0x000fe40005000000 */
[----:B------:R-:W-:Y:S02]  /*4370*/  LOP3.LUT R6, R6, 0x1, RZ, 0xc0, !PT ;  /* 0x0000000106067812 */ /* 0x000fe400078ec0ff */
[----:B------:R-:W-:Y:S02]  /*4380*/  LOP3.LUT R7, R7, 0x1, RZ, 0xc0, !PT ;  /* 0x0000000107077812 */ /* 0x000fe400078ec0ff */
[----:B------:R-:W-:-:S02]  /*4390*/  ISETP.NE.AND P5, PT, R4, R55, PT ;  /* 0x000000370400720c */ /* 0x000fc40003fa5270 */
[----:B0-----:R-:W-:Y:S02]  /*43a0*/  SEL R18, R69, R60, !P0 ;  /* 0x0000003c45127207 */ /* 0x001fe40004000000 */
[----:B------:R-:W-:Y:S02]  /*43b0*/  LOP3.LUT R5, R5, 0x1, RZ, 0xc0, !PT ;  /* 0x0000000105057812 */ /* 0x000fe400078ec0ff */
[----:B------:R-:W-:Y:S02]  /*43c0*/  ISETP.NE.U32.AND P2, PT, R6, 0x1, PT ;  /* 0x000000010600780c */ /* 0x000fe40003f45070 */
[----:B------:R-:W-:Y:S02]  /*43d0*/  ISETP.NE.U32.AND P3, PT, R7, 0x1, PT ;  /* 0x000000010700780c */ /* 0x000fe40003f65070 */
[----:B------:R-:W-:Y:S02]  /*43e0*/  SEL R14, R41, R32, !P0 ;  /* 0x00000020290e7207 */ /* 0x000fe40004000000 */
[----:B------:R-:W-:-:S02]  /*43f0*/  ISETP.GE.U32.AND P0, PT, R18, R67, PT ;  /* 0x000000431200720c */ /* 0x000fc40003f06070 */
[----:B------:R-:W-:Y:S02]  /*4400*/  ISETP.NE.U32.AND P1, PT, R5, 0x1, PT ;  /* 0x000000010500780c */ /* 0x000fe40003f25070 */
[----:B------:R-:W-:Y:S02]  /*4410*/  SEL R6, R57, R63, !P2 ;  /* 0x0000003f39067207 */ /* 0x000fe40005000000 */
[----:B------:R-:W-:Y:S02]  /*4420*/  SEL R7, R66, R70, !P3 ;  /* 0x0000004642077207 */ /* 0x000fe40005800000 */
[----:B------:R-:W-:Y:S02]  /*4430*/  SEL R15, R51, R54, !P3 ;  /* 0x00000036330f7207 */ /* 0x000fe40005800000 */
[----:B------:R-:W-:Y:S02]  /*4440*/  SEL R23, R38, R43, !P3 ;  /* 0x0000002b26177207 */ /* 0x000fe40005800000 */
[----:B------:R-:W-:-:S02]  /*4450*/  ISETP.GE.AND P3, PT, R4, R55, PT ;  /* 0x000000370400720c */ /* 0x000fc40003f66270 */
[----:B------:R-:W-:Y:S02]  /*4460*/  ISETP.GE.AND.EX P0, PT, R14, R37, PT, P0 ;  /* 0x000000250e00720c */ /* 0x000fe40003f06300 */
[----:B------:R-:W-:Y:S02]  /*4470*/  SEL R5, R68, R72, !P1 ;  /* 0x0000004844057207 */ /* 0x000fe40004800000 */
[----:B------:R-:W-:Y:S02]  /*4480*/  ISETP.NE.AND P4, PT, R6, R47, PT ;  /* 0x0000002f0600720c */ /* 0x000fe40003f85270 */
[----:B------:R-:W-:Y:S02]  /*4490*/  SEL R13, R52, R56, !P2 ;  /* 0x00000038340d7207 */ /* 0x000fe40005000000 */
[----:B------:R-:W-:Y:S02]  /*44a0*/  SEL R8, RZ, 0xffffffff, !P3 ;  /* 0xffffffffff087807 */ /* 0x000fe40005800000 */
[----:B------:R-:W-:-:S02]  /*44b0*/  SEL R53, R53, R58, !P1 ;  /* 0x0000003a35357207 */ /* 0x000fc40004800000 */
[----:B------:R-:W-:Y:S02]  /*44c0*/  SEL R45, R40, R45, !P1 ;  /* 0x0000002d282d7207 */ /* 0x000fe40004800000 */
[----:B------:R-:W-:Y:S02]  /*44d0*/  @!P5 SEL R8, RZ, 0xffffffff, !P0 ;  /* 0xffffffffff08d807 */ /* 0x000fe40004000000 */
[----:B------:R-:W-:Y:S02]  /*44e0*/  ISETP.GE.AND P1, PT, R5, R64, PT ;  /* 0x000000400500720c */ /* 0x000fe40003f26270 */
[----:B------:R-:W-:Y:S02]  /*44f0*/  ISETP.NE.AND P5, PT, R7, R62, PT ;  /* 0x0000003e0700720c */ /* 0x000fe40003fa5270 */
[----:B------:R-:W-:Y:S02]  /*4500*/  SEL R12, R39, R42, !P2 ;  /* 0x0000002a270c7207 */ /* 0x000fe40005000000 */
[----:B------:R-:W-:-:S02]  /*4510*/  ISETP.GE.U32.AND P0, PT, R13, R46, PT ;  /* 0x0000002e0d00720c */ /* 0x000fc40003f06070 */
[----:B------:R-:W-:Y:S02]  /*4520*/  ISETP.NE.AND P3, PT, R5, R64, PT ;  /* 0x000000400500720c */ /* 0x000fe40003f65270 */
[----:B------:R-:W-:Y:S02]  /*4530*/  ISETP.GE.AND P6, PT, R6, R47, PT ;  /* 0x0000002f0600720c */ /* 0x000fe40003fc6270 */
[----:B------:R-:W-:Y:S02]  /*4540*/  SEL R9, RZ, 0xffffffff, !P1 ;  /* 0xffffffffff097807 */ /* 0x000fe40004800000 */
[----:B------:R-:W-:Y:S02]  /*4550*/  ISETP.GE.U32.AND P1, PT, R15, R44, PT ;  /* 0x0000002c0f00720c */ /* 0x000fe40003f26070 */
[----:B------:R-:W-:Y:S02]  /*4560*/  ISETP.GE.AND.EX P0, PT, R12, R35, PT, P0 ;  /* 0x000000230c00720c */ /* 0x000fe40003f06300 */
[----:B------:R-:W-:-:S02]  /*4570*/  LOP3.LUT R8, R8, 0x1, RZ, 0xc0, !PT ;  /* 0x0000000108087812 */ /* 0x000fc400078ec0ff */
[----:B------:R-:W-:Y:S02]  /*4580*/  SEL R10, RZ, 0xffffffff, !P6 ;  /* 0xffffffffff0a7807 */ /* 0x000fe40007000000 */
[----:B------:R-:W-:Y:S02]  /*4590*/  ISETP.GE.U32.AND P2, PT, R53, R50, PT ;  /* 0x000000323500720c */ /* 0x000fe40003f46070 */
[----:B------:R-:W-:Y:S02]  /*45a0*/  ISETP.GE.AND P6, PT, R7, R62, PT ;  /* 0x0000003e0700720c */ /* 0x000fe40003fc6270 */
[----:B------:R-:W-:Y:S02]  /*45b0*/  ISETP.GE.AND.EX P1, PT, R23, R34, PT, P1 ;  /* 0x000000221700720c */ /* 0x000fe40003f26310 */
[----:B------:R-:W-:Y:S02]  /*45c0*/  @!P4 SEL R10, RZ, 0xffffffff, !P0 ;  /* 0xffffffffff0ac807 */ /* 0x000fe40004000000 */
[----:B------:R-:W-:-:S02]  /*45d0*/  ISETP.NE.U32.AND P0, PT, R8, 0x1, PT ;  /* 0x000000010800780c */ /* 0x000fc40003f05070 */
[----:B------:R-:W-:Y:S02]  /*45e0*/  ISETP.GE.AND.EX P2, PT, R45, R36, PT, P2 ;  /* 0x000000242d00720c */ /* 0x000fe40003f46320 */
[----:B------:R-:W-:Y:S02]  /*45f0*/  SEL R11, RZ, 0xffffffff, !P6 ;  /* 0xffffffffff0b7807 */ /* 0x000fe40007000000 */
[----:B------:R-:W-:Y:S02]  /*4600*/  @!P5 SEL R11, RZ, 0xffffffff, !P1 ;  /* 0xffffffffff0bd807 */ /* 0x000fe40004800000 */
[----:B------:R-:W-:Y:S02]  /*4610*/  SEL R4, R55, R4, !P0 ;  /* 0x0000000437047207 */ /* 0x000fe40004000000 */
[----:B------:R-:W-:Y:S02]  /*4620*/  @!P3 SEL R9, RZ, 0xffffffff, !P2 ;  /* 0xffffffffff09b807 */ /* 0x000fe40005000000 */
[----:B------:R-:W-:-:S02]  /*4630*/  LOP3.LUT R10, R10, 0x1, RZ, 0xc0, !PT ;  /* 0x000000010a0a7812 */ /* 0x000fc400078ec0ff */
[----:B------:R-:W-:Y:S02]  /*4640*/  LOP3.LUT R11, R11, 0x1, RZ, 0xc0, !PT ;  /* 0x000000010b0b7812 */ /* 0x000fe400078ec0ff */
[----:B------:R-:W-:Y:S02]  /*4650*/  ISETP.NE.AND P5, PT, R4, R65, PT ;  /* 0x000000410400720c */ /* 0x000fe40003fa5270 */
[----:B------:R-:W-:Y:S02]  /*4660*/  SEL R18, R67, R18, !P0 ;  /* 0x0000001243127207 */ /* 0x000fe40004000000 */
[----:B------:R-:W-:Y:S02]  /*4670*/  LOP3.LUT R9, R9, 0x1, RZ, 0xc0, !PT ;  /* 0x0000000109097812 */ /* 0x000fe400078ec0ff */
[----:B------:R-:W-:Y:S02]  /*4680*/  ISETP.NE.U32.AND P2, PT, R10, 0x1, PT ;  /* 0x000000010a00780c */ /* 0x000fe40003f45070 */
[----:B------:R-:W-:-:S02]  /*4690*/  ISETP.NE.U32.AND P3, PT, R11, 0x1, PT ;  /* 0x000000010b00780c */ /* 0x000fc40003f65070 */
[----:B------:R-:W-:Y:S02]  /*46a0*/  SEL R14, R37, R14, !P0 ;  /* 0x0000000e250e7207 */ /* 0x000fe40004000000 */
[----:B------:R-:W-:Y:S02]  /*46b0*/  ISETP.GE.U32.AND P0, PT, R18, R31, PT ;  /* 0x0000001f1200720c */ /* 0x000fe40003f06070 */
[----:B------:R-:W-:Y:S02]  /*46c0*/  ISETP.NE.U32.AND P1, PT, R9, 0x1, PT ;  /* 0x000000010900780c */ /* 0x000fe40003f25070 */
[----:B------:R-:W-:Y:S02]  /*46d0*/  SEL R20, R46, R13, !P2 ;  /* 0x0000000d2e147207 */ /* 0x000fe40005000000 */
[----:B------:R-:W-:Y:S02]  /*46e0*/  SEL R13, R62, R7, !P3 ;  /* 0x000000073e0d7207 */ /* 0x000fe40005800000 */
[----:B------:R-:W-:-:S02]  /*46f0*/  SEL R15, R44, R15, !P3 ;  /* 0x0000000f2c0f7207 */ /* 0x000fc40005800000 */
[----:B------:R-:W-:Y:S02]  /*4700*/  SEL R23, R34, R23, !P3 ;  /* 0x0000001722177207 */ /* 0x000fe40005800000 */
[----:B------:R-:W-:Y:S02]  /*4710*/  ISETP.GE.AND P3, PT, R4, R65, PT ;  /* 0x000000410400720c */ /* 0x000fe40003f66270 */
[----:B------:R-:W-:Y:S02]  /*4720*/  SEL R8, R47, R6, !P2 ;  /* 0x000000062f087207 */ /* 0x000fe40005000000 */
[----:B------:R-:W-:Y:S02]  /*4730*/  ISETP.GE.AND.EX P0, PT, R14, R29, PT, P0 ;  /* 0x0000001d0e00720c */ /* 0x000fe40003f06300 */
[----:B------:R-:W-:Y:S02]  /*4740*/  SEL R5, R64, R5, !P1 ;  /* 0x0000000540057207 */ /* 0x000fe40004800000 */
[----:B------:R-:W-:-:S02]  /*4750*/  SEL R6, RZ, 0xffffffff, !P3 ;  /* 0xffffffffff067807 */ /* 0x000fc40005800000 */
[----:B------:R-:W-:Y:S02]  /*4760*/  SEL R50, R50, R53, !P1 ;  /* 0x0000003532327207 */ /* 0x000fe40004800000 */
[----:B------:R-:W-:Y:S02]  /*4770*/  SEL R11, R36, R45, !P1 ;  /* 0x0000002d240b7207 */ /* 0x000fe40004800000 */
[----:B------:R-:W-:Y:S02]  /*4780*/  ISETP.NE.AND P4, PT, R8, R59, PT ;  /* 0x0000003b0800720c */ /* 0x000fe40003f85270 */
[----:B------:R-:W-:Y:S02]  /*4790*/  @!P5 SEL R6, RZ, 0xffffffff, !P0 ;  /* 0xffffffffff06d807 */ /* 0x000fe40004000000 */
[CC--:B------:R-:W-:Y:S02]  /*47a0*/  ISETP.GE.AND P1, PT, R5.reuse, R28.reuse, PT ;  /* 0x0000001c0500720c */ /* 0x0c0fe40003f26270 */
[----:B------:R-:W-:-:S02]  /*47b0*/  ISETP.NE.AND P3, PT, R5, R28, PT ;  /* 0x0000001c0500720c */ /* 0x000fc40003f65270 */
[----:B------:R-:W-:Y:S02]  /*47c0*/  ISETP.NE.AND P5, PT, R13, R24, PT ;  /* 0x000000180d00720c */ /* 0x000fe40003fa5270 */
[----:B------:R-:W-:Y:S02]  /*47d0*/  ISETP.GE.AND P6, PT, R8, R59, PT ;  /* 0x0000003b0800720c */ /* 0x000fe40003fc6270 */
[----:B------:R-:W-:Y:S02]  /*47e0*/  SEL R12, R35, R12, !P2 ;  /* 0x0000000c230c7207 */ /* 0x000fe40005000000 */
[----:B------:R-:W-:Y:S02]  /*47f0*/  ISETP.GE.U32.AND P0, PT, R20, R25, PT ;  /* 0x000000191400720c */ /* 0x000fe40003f06070 */
[----:B------:R-:W-:Y:S02]  /*4800*/  SEL R7, RZ, 0xffffffff, !P1 ;  /* 0xffffffffff077807 */ /* 0x000fe40004800000 */
        /* <DEDUP_REMOVED lines=32> */
.L_x_3078:
        /* <DEDUP_REMOVED lines=13> */
[--C-:B------:R-:W-:Y:S01]  /*4ae0*/  IMAD.MOV.U32 R51, RZ, RZ, R28.reuse ;  /* 0x000000ffff337224 */ /* 0x100fe200078e001c */
[----:B--2---:R-:W-:Y:S01]  /*4af0*/  MOV R54, R25 ;  /* 0x0000001900367202 */ /* 0x004fe20000000f00 */
        /* <DEDUP_REMOVED lines=83> */
.L_x_3089:
[----:B------:R-:W-:-:S05]  /*5030*/  IMAD R4, R40, R75, RZ ;  /* 0x0000004b28047224 */ /* 0x000fca00078e02ff */
[----:B------:R-:W-:-:S05]  /*5040*/  SHF.R.U32.HI R5, RZ, 0x2, R4 ;  /* 0x00000002ff057819 */ /* 0x000fca0000011604 */
[----:B------:R-:W-:-:S06]  /*5050*/  IMAD.WIDE.U32 R4, R5, 0x10, R18 ;  /* 0x0000001005047825 */ /* 0x000fcc00078e0012 */
[----:B------:R-:W2:Y:S01]  /*5060*/  LDG.E.128 R4, desc[UR36][R4.64] ;  /* 0x0000002404047981 */ /* 0x000ea2000c1e1d00 */
[----:B------:R-:W-:-:S04]  /*5070*/  IMAD.IADD R70, R75, 0x1, R30 ;  /* 0x000000014b467824 */ /* 0x000fc800078e021e */
[----:B------:R-:W-:-:S05]  /*5080*/  IMAD R8, R40, R70, RZ ;  /* 0x0000004628087224 */ /* 0x000fca00078e02ff */
[----:B------:R-:W-:-:S05]  /*5090*/  SHF.R.U32.HI R9, RZ, 0x2, R8 ;  /* 0x00000002ff097819 */ /* 0x000fca0000011608 */
[----:B------:R-:W-:-:S06]  /*50a0*/  IMAD.WIDE.U32 R8, R9, 0x10, R18 ;  /* 0x0000001009087825 */ /* 0x000fcc00078e0012 */
[----:B------:R-:W3:Y:S01]  /*50b0*/  LDG.E.128 R8, desc[UR36][R8.64] ;  /* 0x0000002408087981 */ /* 0x000ee2000c1e1d00 */
[----:B------:R-:W-:-:S04]  /*50c0*/  IMAD.IADD R81, R70, 0x1, R30 ;  /* 0x0000000146517824 */ /* 0x000fc800078e021e */
[----:B------:R-:W-:Y:S02]  /*50d0*/  IMAD R12, R40, R81, RZ ;  /* 0x00000051280c7224 */ /* 0x000fe400078e02ff */
[----:B------:R-:W-:-:S03]  /*50e0*/  IMAD.IADD R72, R81, 0x1, R30 ;  /* 0x0000000151487824 */ /* 0x000fc600078e021e */
[----:B------:R-:W-:-:S05]  /*50f0*/  SHF.R.U32.HI R13, RZ, 0x2, R12 ;  /* 0x00000002ff0d7819 */ /* 0x000fca000001160c */
[----:B------:R-:W-:-:S06]  /*5100*/  IMAD.WIDE.U32 R12, R13, 0x10, R18 ;  /* 0x000000100d0c7825 */ /* 0x000fcc00078e0012 */
[----:B------:R-:W4:Y:S01]  /*5110*/  LDG.E.128 R12, desc[UR36][R12.64] ;  /* 0x000000240c0c7981 */ /* 0x000f22000c1e1d00 */
[----:B------:R-:W-:-:S05]  /*5120*/  IMAD R20, R40, R72, RZ ;  /* 0x0000004828147224 */ /* 0x000fca00078e02ff */
        /* <DEDUP_REMOVED lines=184> */
.L_x_3088:
[----:B------:R-:W-:Y:S05]  /*5cb0*/  BSYNC.RECONVERGENT B0 ;  /* 0x0000000000007941 */ /* 0x000fea0003800200 */
.L_x_3087:
        /* <DEDUP_REMOVED lines=27> */
.L_x_3091:
[----:B------:R-:W-:Y:S05]  /*5e70*/  BSYNC.RECONVERGENT B0 ;  /* 0x0000000000007941 */ /* 0x000fea0003800200 */
.L_x_3090:
        /* <DEDUP_REMOVED lines=11> */
[CC--:B------:R-:W-:Y:S02]  /*5f30*/  ISETP.GE.AND P1, PT, R60.reuse, R5.reuse, PT ;  /* 0x000000053c00720c */ /* 0x0c0fe40003f26270 */
        /* <DEDUP_REMOVED lines=175> */
.L_x_3093:
[----:B------:R-:W-:Y:S05]  /*6a30*/  BSYNC.RECONVERGENT B0 ;  /* 0x0000000000007941 */ /* 0x000fea0003800200 */
.L_x_3092:
        /* <DEDUP_REMOVED lines=30> */
[----:B------:R-:W-:Y:S02]  /*6c20*/  SEL R55, R55, R38, !P0 ;  /* 0x0000002637377207 */ /* 0x000fe40004000000 */
        /* <DEDUP_REMOVED lines=41> */
[----:B------:R-:W-:Y:S02]  /*6ec0*/  ISETP.NE.AND P5, PT, R4, R65, PT ;  /* 0x000000410400720c */ /* 0x000fe40003fa5270 */
[----:B------:R-:W-:Y:S02]  /*6ed0*/  LOP3.LUT R10, R10, 0x1, RZ, 0xc0, !PT ;  /* 0x000000010a0a7812 */ /* 0x000fe400078ec0ff */
[----:B0-----:R-:W-:Y:S02]  /*6ee0*/  SEL R18, R66, R55, !P0 ;  /* 0x0000003742127207 */ /* 0x001fe40004000000 */
[----:B------:R-:W-:Y:S02]  /*6ef0*/  LOP3.LUT R9, R9, 0x1, RZ, 0xc0, !PT ;  /* 0x0000000109097812 */ /* 0x000fe400078ec0ff */
[----:B------:R-:W-:Y:S02]  /*6f00*/  ISETP.NE.U32.AND P3, PT, R11, 0x1, PT ;  /* 0x000000010b00780c */ /* 0x000fe40003f65070 */
[----:B------:R-:W-:-:S02]  /*6f10*/  SEL R14, R39, R14, !P0 ;  /* 0x0000000e270e7207 */ /* 0x000fc40004000000 */
[----:B------:R-:W-:Y:S02]  /*6f20*/  ISETP.NE.U32.AND P2, PT, R10, 0x1, PT ;  /* 0x000000010a00780c */ /* 0x000fe40003f45070 */
[----:B------:R-:W-:Y:S02]  /*6f30*/  ISETP.GE.U32.AND P0, PT, R18, R31, PT ;  /* 0x0000001f1200720c */ /* 0x000fe40003f06070 */
[----:B------:R-:W-:Y:S02]  /*6f40*/  ISETP.NE.U32.AND P1, PT, R9, 0x1, PT ;  /* 0x000000010900780c */ /* 0x000fe40003f25070 */
[----:B------:R-:W-:Y:S02]  /*6f50*/  SEL R13, R58, R7, !P3 ;  /* 0x000000073a0d7207 */ /* 0x000fe40005800000 */
[----:B------:R-:W-:Y:S02]  /*6f60*/  SEL R15, R52, R15, !P3 ;  /* 0x0000000f340f7207 */ /* 0x000fe40005800000 */
[----:B------:R-:W-:-:S02]  /*6f70*/  SEL R23, R33, R46, !P3 ;  /* 0x0000002e21177207 */ /* 0x000fc40005800000 */
[----:B------:R-:W-:Y:S02]  /*6f80*/  ISETP.GE.AND P3, PT, R4, R65, PT ;  /* 0x000000410400720c */ /* 0x000fe40003f66270 */
[----:B------:R-:W-:Y:S02]  /*6f90*/  SEL R8, R51, R6, !P2 ;  /* 0x0000000633087207 */ /* 0x000fe40005000000 */
[----:B------:R-:W-:Y:S02]  /*6fa0*/  ISETP.GE.AND.EX P0, PT, R14, R29, PT, P0 ;  /* 0x0000001d0e00720c */ /* 0x000fe40003f06300 */
[----:B------:R-:W-:Y:S02]  /*6fb0*/  SEL R5, R62, R5, !P1 ;  /* 0x000000053e057207 */ /* 0x000fe40004800000 */
[----:B------:R-:W-:Y:S02]  /*6fc0*/  SEL R6, RZ, 0xffffffff, !P3 ;  /* 0xffffffffff067807 */ /* 0x000fe40005800000 */
[----:B------:R-:W-:-:S02]  /*6fd0*/  SEL R54, R54, R63, !P1 ;  /* 0x0000003f36367207 */ /* 0x000fc40004800000 */
[----:B------:R-:W-:Y:S02]  /*6fe0*/  SEL R11, R37, R50, !P1 ;  /* 0x00000032250b7207 */ /* 0x000fe40004800000 */
[----:B------:R-:W-:Y:S02]  /*6ff0*/  ISETP.NE.AND P4, PT, R8, R59, PT ;  /* 0x0000003b0800720c */ /* 0x000fe40003f85270 */
[----:B------:R-:W-:Y:S02]  /*7000*/  @!P5 SEL R6, RZ, 0xffffffff, !P0 ;  /* 0xffffffffff06d807 */ /* 0x000fe40004000000 */
[----:B------:R-:W-:Y:S02]  /*7010*/  SEL R20, R53, R20, !P2 ;  /* 0x0000001435147207 */ /* 0x000fe40005000000 */
        /* <DEDUP_REMOVED lines=39> */
.L_x_3086:
[----:B------:R-:W0:Y:S01]  /*7290*/  LDCU UR4, c[0x0][0x3a4] ;  /* 0x00007480ff0477ac */ /* 0x000e220008000800 */
[----:B------:R-:W1:Y:S01]  /*72a0*/  LDC R59, c[0x0][0x388] ;  /* 0x0000e200ff3b7b82 */ /* 0x000e620000000800 */
[----:B------:R-:W-:Y:S07]  /*72b0*/  BSSY.RECONVERGENT B0, `(.L_x_3094) ;  /* 0x0000526000007945 */ /* 0x000fee0003800200 */
        /* <DEDUP_REMOVED lines=12> */
[--C-:B------:R-:W-:Y:S01]  /*7380*/  IMAD.MOV.U32 R67, RZ, RZ, R59.reuse ;  /* 0x000000ffff437224 */ /* 0x100fe200078e003b */
[----:B---3--:R-:W-:Y:S01]  /*7390*/  MOV R10, R3 ;  /* 0x00000003000a7202 */ /* 0x008fe20000000f00 */
        /* <DEDUP_REMOVED lines=37> */
[----:B------:R-:W-:-:S13]  /*75f0*/  ISETP.NE.AND P2, PT, R32, RZ, PT ;  /* 0x000000ff2000720c */ /* 0x000fda0003f45270 */
[----:B------:R0:W5:Y:S01]  /*7600*/  @!P2 LDG.E.128 R28, desc[UR36][R56.64] ;  /* 0x00000024381ca981 */ /* 0x000162000c1e1d00 */
        /* <DEDUP_REMOVED lines=48> */
.L_x_3101:
[----:B0-----:R-:W0:Y:S01]  /*7910*/  LDCU UR4, c[0x0][0x3a4] ;  /* 0x00007480ff0477ac */ /* 0x001e220008000800 */
        /* <DEDUP_REMOVED lines=302> */
.L_x_3097:
        /* <DEDUP_REMOVED lines=241> */
.L_x_3098:
        /* <DEDUP_REMOVED lines=241> */
.L_x_3099:
[----:B------:R-:W-:-:S04]  /*aa20*/  LOP3.LUT R37, R38, 0xfffffff0, RZ, 0xc0, !PT ;  /* 0xfffffff026257812 */ /* 0x000fc800078ec0ff */
[----:B------:R-:W-:-:S05]  /*aa30*/  IADD3 R36, P0, PT, R37, R56, RZ ;  /* 0x0000003825247210 */ /* 0x000fca0007f1e0ff */
[----:B------:R-:W-:-:S06]  /*aa40*/  IMAD.X R37, RZ, RZ, R57, P0 ;  /* 0x000000ffff257224 */ /* 0x000fcc00000e0639 */
[----:B------:R-:W5:Y:S01]  /*aa50*/  LDG.E.128 R36, desc[UR36][R36.64] ;  /* 0x0000002424247981 */ /* 0x000f62000c1e1d00 */
[----:B------:R-:W-:Y:S01]  /*aa60*/  IADD3 R33, PT, PT, R33, UR4, RZ ;  /* 0x0000000421217c10 */ /* 0x000fe2000fffe0ff */
        /* <DEDUP_REMOVED lines=236> */
.L_x_3100:
[----:B------:R-:W-:-:S04]  /*b930*/  LOP3.LUT R33, R76, 0xfffffff0, RZ, 0xc0, !PT ;  /* 0xfffffff04c217812 */ /* 0x000fc800078ec0ff */
[----:B------:R-:W-:-:S05]  /*b940*/  IADD3 R32, P0, PT, R33, R56, RZ ;  /* 0x0000003821207210 */ /* 0x000fca0007f1e0ff */
[----:B------:R-:W-:-:S06]  /*b950*/  IMAD.X R33, RZ, RZ, R57, P0 ;  /* 0x000000ffff217224 */ /* 0x000fcc00000e0639 */
[----:B------:R-:W5:Y:S02]  /*b960*/  LDG.E.128 R32, desc[UR36][R32.64] ;  /* 0x0000002420207981 */ /* 0x000f64000c1e1d00 */
.L_x_3096:
[CC--:B-----5:R-:W-:Y:S01]  /*b970*/  ISETP.NE.AND P6, PT, R61.reuse, R44.reuse, PT ;  /* 0x0000002c3d00720c */ /* 0x0e0fe20003fc5270 */
[----:B------:R-:W-:Y:S01]  /*b980*/  IMAD.U32 R76, RZ, RZ, UR4 ;  /* 0x00000004ff4c7e24 */ /* 0x000fe2000f8e00ff */
[----:B------:R-:W-:Y:S01]  /*b990*/  ISETP.GE.U32.AND P5, PT, R22, R75, PT ;  /* 0x0000004b1600720c */ /* 0x000fe20003fa6070 */
[----:B------:R-:W1:Y:S01]  /*b9a0*/  LDCU UR4, c[0x0][0x39c] ;  /* 0x00007380ff0477ac */ /* 0x000e620008000800 */
[----:B------:R-:W-:Y:S01]  /*b9b0*/  ISETP.GE.AND P0, PT, R61, R44, PT ;  /* 0x0000002c3d00720c */ /* 0x000fe20003f06270 */
[----:B------:R-:W-:Y:S01]  /*b9c0*/  IMAD.IADD R95, R75, 0x1, R76 ;  /* 0x000000014b5f7824 */ /* 0x000fe200078e024c */
[----:B------:R-:W-:Y:S02]  /*b9d0*/  ISETP.GE.AND.EX P5, PT, R5, RZ, PT, P5 ;  /* 0x000000ff0500720c */ /* 0x000fe40003fa6350 */
[----:B------:R-:W-:Y:S01]  /*b9e0*/  ISETP.NE.AND P4, PT, R62, R45, PT ;  /* 0x0000002d3e00720c */ /* 0x000fe20003f85270 */
[----:B------:R-:W-:Y:S01]  /*b9f0*/  IMAD.IADD R87, R76, 0x1, R95 ;  /* 0x000000014c577824 */ /* 0x000fe200078e025f */
[----:B------:R-:W-:-:S02]  /*ba00*/  SEL R77, RZ, 0xffffffff, !P0 ;  /* 0xffffffffff4d7807 */ /* 0x000fc40004000000 */
[----:B------:R-:W-:Y:S01]  /*ba10*/  ISETP.GE.U32.AND P1, PT, R23, R75, PT ;  /* 0x0000004b1700720c */ /* 0x000fe20003f26070 */
[----:B------:R-:W-:Y:S01]  /*ba20*/  IMAD.IADD R93, R87, 0x1, R76 ;  /* 0x00000001575d7824 */ /* 0x000fe200078e024c */
[----:B------:R-:W-:Y:S02]  /*ba30*/  @!P6 SEL R77, RZ, 0xffffffff, !P5 ;  /* 0xffffffffff4de807 */ /* 0x000fe40006800000 */
[CC--:B------:R-:W-:Y:S02]  /*ba40*/  ISETP.NE.AND P5, PT, R63.reuse, R46.reuse, PT ;  /* 0x0000002e3f00720c */ /* 0x0c0fe40003fa5270 */
[----:B------:R-:W-:Y:S02]  /*ba50*/  ISETP.GE.AND P6, PT, R63, R46, PT ;  /* 0x0000002e3f00720c */ /* 0x000fe40003fc6270 */
[----:B------:R-:W-:Y:S02]  /*ba60*/  ISETP.GE.AND P3, PT, R62, R45, PT ;  /* 0x0000002d3e00720c */ /* 0x000fe40003f66270 */
[----:B------:R-:W-:-:S02]  /*ba70*/  SEL R81, RZ, 0xffffffff, !P6 ;  /* 0xffffffffff517807 */ /* 0x000fc40007000000 */
[----:B------:R-:W-:Y:S02]  /*ba80*/  ISETP.GE.U32.AND P0, PT, R25, R75, PT ;  /* 0x0000004b1900720c */ /* 0x000fe40003f06070 */
[----:B------:R-:W-:Y:S02]  /*ba90*/  ISETP.GE.AND.EX P1, PT, R6, RZ, PT, P1 ;  /* 0x000000ff0600720c */ /* 0x000fe40003f26310 */
[----:B------:R-:W-:Y:S02]  /*baa0*/  ISETP.NE.AND P6, PT, R66, R47, PT ;  /* 0x0000002f4200720c */ /* 0x000fe40003fc5270 */
[----:B------:R-:W-:Y:S02]  /*bab0*/  SEL R79, RZ, 0xffffffff, !P3 ;  /* 0xffffffffff4f7807 */ /* 0x000fe40005800000 */
[----:B------:R-:W-:Y:S02]  /*bac0*/  ISETP.GE.AND.EX P0, PT, R8, RZ, PT, P0 ;  /* 0x000000ff0800720c */ /* 0x000fe40003f06300 */
[----:B------:R-:W-:-:S02]  /*bad0*/  @!P4 SEL R79, RZ, 0xffffffff, !P1 ;  /* 0xffffffffff4fc807 */ /* 0x000fc40004800000 */
[----:B------:R-:W-:Y:S02]  /*bae0*/  ISETP.GE.U32.AND P3, PT, R26, R75, PT ;  /* 0x0000004b1a00720c */ /* 0x000fe40003f66070 */
[----:B------:R-:W-:Y:S02]  /*baf0*/  ISETP.GE.AND P1, PT, R66, R47, PT ;  /* 0x0000002f4200720c */ /* 0x000fe40003f26270 */
[CC--:B------:R-:W-:Y:S02]  /*bb00*/  ISETP.NE.AND P4, PT, R67.reuse, R40.reuse, PT ;  /* 0x000000284300720c */ /* 0x0c0fe40003f85270 */
[----:B------:R-:W-:Y:S02]  /*bb10*/  @!P5 SEL R81, RZ, 0xffffffff, !P0 ;  /* 0xffffffffff51d807 */ /* 0x000fe40004000000 */
[----:B------:R-:W-:Y:S02]  /*bb20*/  ISETP.GE.AND P5, PT, R67, R40, PT ;  /* 0x000000284300720c */ /* 0x000fe40003fa6270 */
[----:B------:R-:W-:-:S02]  /*bb30*/  SEL R82, RZ, 0xffffffff, !P1 ;  /* 0xffffffffff527807 */ /* 0x000fc40004800000 */
[----:B------:R-:W-:Y:S02]  /*bb40*/  ISETP.GE.AND.EX P3, PT, R9, RZ, PT, P3 ;  /* 0x000000ff0900720c */ /* 0x000fe40003f66330 */
[----:B------:R-:W-:Y:S02]  /*bb50*/  ISETP.GE.U32.AND P1, PT, R51, R95, PT ;  /* 0x0000005f3300720c */ /* 0x000fe40003f26070 */
[----:B------:R-:W-:Y:S02]  /*bb60*/  SEL R83, RZ, 0xffffffff, !P5 ;  /* 0xffffffffff537807 */ /* 0x000fe40006800000 */
[----:B------:R-:W-:Y:S02]  /*bb70*/  @!P6 SEL R82, RZ, 0xffffffff, !P3 ;  /* 0xffffffffff52e807 */ /* 0x000fe40005800000 */
[CC--:B------:R-:W-:Y:S02]  /*bb80*/  ISETP.GE.AND P0, PT, R68.reuse, R41.reuse, PT ;  /* 0x000000294400720c */ /* 0x0c0fe40003f06270 */
[----:B------:R-:W-:-:S02]  /*bb90*/  ISETP.NE.AND P5, PT, R68, R41, PT ;  /* 0x000000294400720c */ /* 0x000fc40003fa5270 */
[----:B------:R-:W-:Y:S02]  /*bba0*/  ISETP.GE.AND.EX P1, PT, R12, RZ, PT, P1 ;  /* 0x000000ff0c00720c */ /* 0x000fe40003f26310 */
[CC--:B------:R-:W-:Y:S02]  /*bbb0*/  ISETP.NE.AND P6, PT, R69.reuse, R42.reuse, PT ;  /* 0x0000002a4500720c */ /* 0x0c0fe40003fc5270 */
[----:B------:R-:W-:Y:S02]  /*bbc0*/  ISETP.GE.AND P3, PT, R69, R42, PT ;  /* 0x0000002a4500720c */ /* 0x000fe40003f66270 */
[----:B------:R-:W-:Y:S02]  /*bbd0*/  @!P4 SEL R83, RZ, 0xffffffff, !P1 ;  /* 0xffffffffff53c807 */ /* 0x000fe40004800000 */
[----:B------:R-:W-:Y:S02]  /*bbe0*/  SEL R84, RZ, 0xffffffff, !P0 ;  /* 0xffffffffff547807 */ /* 0x000fe40004000000 */
[----:B------:R-:W-:-:S02]  /*bbf0*/  ISETP.GE.U32.AND P4, PT, R50, R95, PT ;  /* 0x0000005f3200720c */ /* 0x000fc40003f86070 */
[----:B------:R-:W-:Y:S02]  /*bc00*/  ISETP.GE.U32.AND P0, PT, R54, R95, PT ;  /* 0x0000005f3600720c */ /* 0x000fe40003f06070 */
[----:B------:R-:W-:Y:S02]  /*bc10*/  SEL R85, RZ, 0xffffffff, !P3 ;  /* 0xffffffffff557807 */ /* 0x000fe40005800000 */
[----:B------:R-:W-:Y:S02]  /*bc20*/  ISETP.GE.AND.EX P4, PT, R11, RZ, PT, P4 ;  /* 0x000000ff0b00720c */ /* 0x000fe40003f86340 */
[----:B------:R-:W-:Y:S02]  /*bc30*/  ISETP.NE.AND P3, PT, R72, R43, PT ;  /* 0x0000002b4800720c */ /* 0x000fe40003f65270 */
[----:B------:R-:W-:Y:S02]  /*bc40*/  ISETP.GE.AND.EX P0, PT, R15, RZ, PT, P0 ;  /* 0x000000ff0f00720c */ /* 0x000fe40003f06300 */
[----:B------:R-:W-:-:S02]  /*bc50*/  @!P5 SEL R84, RZ, 0xffffffff, !P4 ;  /* 0xffffffffff54d807 */ /* 0x000fc40006000000 */
[----:B------:R-:W-:Y:S02]  /*bc60*/  @!P6 SEL R85, RZ, 0xffffffff, !P0 ;  /* 0xffffffffff55e807 */ /* 0x000fe40004000000 */
[-C--:B------:R-:W-:Y:S02]  /*bc70*/  ISETP.GE.AND P4, PT, R73, R36.reuse, PT ;  /* 0x000000244900720c */ /* 0x080fe40003f86270 */
[----:B------:R-:W-:Y:S02]  /*bc80*/  ISETP.GE.U32.AND P0, PT, R53, R95, PT ;  /* 0x0000005f3500720c */ /* 0x000fe40003f06070 */
[----:B------:R-:W-:Y:S02]  /*bc90*/  ISETP.GE.AND P1, PT, R72, R43, PT ;  /* 0x0000002b4800720c */ /* 0x000fe40003f26270 */
[----:B------:R-:W-:Y:S02]  /*bca0*/  ISETP.NE.AND P5, PT, R73, R36, PT ;  /* 0x000000244900720c */ /* 0x000fe40003fa5270 */
[----:B------:R-:W-:-:S02]  /*bcb0*/  ISETP.GE.AND.EX P0, PT, R14, RZ, PT, P0 ;  /* 0x000000ff0e00720c */ /* 0x000fc40003f06300 */
[----:B------:R-:W-:Y:S02]  /*bcc0*/  SEL R88, RZ, 0xffffffff, !P4 ;  /* 0xffffffffff587807 */ /* 0x000fe40006000000 */
[CC--:B------:R-:W-:Y:S02]  /*bcd0*/  ISETP.GE.AND P6, PT, R74.reuse, R37.reuse, PT ;  /* 0x000000254a00720c */ /* 0x0c0fe40003fc6270 */
[----:B------:R-:W-:Y:S02]  /*bce0*/  ISETP.NE.AND P4, PT, R74, R37, PT ;  /* 0x000000254a00720c */ /* 0x000fe40003f85270 */
[----:B------:R-:W-:Y:S02]  /*bcf0*/  SEL R86, RZ, 0xffffffff, !P1 ;  /* 0xffffffffff567807 */ /* 0x000fe40004800000 */
[----:B------:R-:W-:Y:S02]  /*bd00*/  @!P3 SEL R86, RZ, 0xffffffff, !P0 ;  /* 0xffffffffff56b807 */ /* 0x000fe40004000000 */
[----:B------:R-:W-:-:S02]  /*bd10*/  ISETP.GE.U32.AND P1, PT, R58, R87, PT ;  /* 0x000000573a00720c */ /* 0x000fc40003f26070 */
[-C--:B------:R-:W-:Y:S02]  /*bd20*/  ISETP.GE.AND P3, PT, R71, R38.reuse, PT ;  /* 0x000000264700720c */ /* 0x080fe40003f66270 */
[----:B------:R-:W-:Y:S02]  /*bd30*/  SEL R89, RZ, 0xffffffff, !P6 ;  /* 0xffffffffff597807 */ /* 0x000fe40007000000 */
[----:B------:R-:W-:Y:S02]  /*bd40*/  ISETP.GE.U32.AND P6, PT, R55, R87, PT ;  /* 0x000000573700720c */ /* 0x000fe40003fc6070 */
[----:B------:R-:W-:Y:S02]  /*bd50*/  ISETP.GE.AND.EX P1, PT, R18, RZ, PT, P1 ;  /* 0x000000ff1200720c */ /* 0x000fe40003f26310 */
[----:B------:R-:W-:Y:S02]  /*bd60*/  SEL R90, RZ, 0xffffffff, !P3 ;  /* 0xffffffffff5a7807 */ /* 0x000fe40005800000 */
[----:B------:R-:W-:-:S02]  /*bd70*/  ISETP.NE.AND P0, PT, R71, R38, PT ;  /* 0x000000264700720c */ /* 0x000fc40003f05270 */
[----:B------:R-:W-:Y:S02]  /*bd80*/  ISETP.GE.AND P3, PT, R65, R32, PT ;  /* 0x000000204100720c */ /* 0x000fe40003f66270 */
[----:B------:R-:W-:Y:S02]  /*bd90*/  ISETP.GE.AND.EX P6, PT, R16, RZ, PT, P6 ;  /* 0x000000ff1000720c */ /* 0x000fe40003fc6360 */
[----:B------:R-:W-:Y:S02]  /*bda0*/  @!P5 SEL R88, RZ, 0xffffffff, !P1 ;  /* 0xffffffffff58d807 */ /* 0x000fe40004800000 */
[----:B------:R-:W-:Y:S02]  /*bdb0*/  ISETP.GE.AND P5, PT, R70, R39, PT ;  /* 0x000000274600720c */ /* 0x000fe40003fa6270 */
[----:B------:R-:W-:Y:S02]  /*bdc0*/  SEL R92, RZ, 0xffffffff, !P3 ;  /* 0xffffffffff5c7807 */ /* 0x000fe40005800000 */
[----:B------:R-:W-:-:S02]  /*bdd0*/  @!P4 SEL R89, RZ, 0xffffffff, !P6 ;  /* 0xffffffffff59c807 */ /* 0x000fc40007000000 */
[----:B------:R-:W-:Y:S02]  /*bde0*/  ISETP.NE.AND P1, PT, R70, R39, PT ;  /* 0x000000274600720c */ /* 0x000fe40003f25270 */
[----:B------:R-:W-:Y:S02]  /*bdf0*/  ISETP.GE.AND P3, PT, R64, R33, PT ;  /* 0x000000214000720c */ /* 0x000fe40003f66270 */
[----:B------:R-:W-:Y:S02]  /*be00*/  ISETP.GE.U32.AND P4, PT, R52, R87, PT ;  /* 0x000000573400720c */ /* 0x000fe40003f86070 */
[----:B------:R-:W-:Y:S02]  /*be10*/  SEL R91, RZ, 0xffffffff, !P5 ;  /* 0xffffffffff5b7807 */ /* 0x000fe40006800000 */
[----:B------:R-:W-:Y:S02]  /*be20*/  ISETP.NE.AND P5, PT, R65, R32, PT ;  /* 0x000000204100720c */ /* 0x000fe40003fa5270 */
[----:B------:R-:W-:-:S02]  /*be30*/  SEL R94, RZ, 0xffffffff, !P3 ;  /* 0xffffffffff5e7807 */ /* 0x000fc40005800000 */
[----:B------:R-:W-:Y:S02]  /*be40*/  ISETP.GE.AND.EX P4, PT, R13, RZ, PT, P4 ;  /* 0x000000ff0d00720c */ /* 0x000fe40003f86340 */
[----:B------:R-:W-:Y:S02]  /*be50*/  ISETP.GE.U32.AND P3, PT, R27, R87, PT ;  /* 0x000000571b00720c */ /* 0x000fe40003f66070 */
[----:B------:R-:W-:Y:S02]  /*be60*/  @!P0 SEL R90, RZ, 0xffffffff, !P4 ;  /* 0xffffffffff5a8807 */ /* 0x000fe40006000000 */
[----:B------:R-:W-:Y:S02]  /*be70*/  ISETP.NE.AND P6, PT, R64, R33, PT ;  /* 0x000000214000720c */ /* 0x000fe40003fc5270 */
[----:B------:R-:W-:Y:S02]  /*be80*/  ISETP.GE.AND.EX P3, PT, R10, RZ, PT, P3 ;  /* 0x000000ff0a00720c */ /* 0x000fe40003f66330 */
[----:B------:R-:W-:-:S02]  /*be90*/  ISETP.GE.U32.AND P0, PT, R24, R93, PT ;  /* 0x0000005d1800720c */ /* 0x000fc40003f06070 */
[----:B------:R-:W-:Y:S02]  /*bea0*/  @!P1 SEL R91, RZ, 0xffffffff, !P3 ;  /* 0xffffffffff5b9807 */ /* 0x000fe40005800000 */
[----:B------:R-:W-:Y:S02]  /*beb0*/  ISETP.GE.AND.EX P0, PT, R7, RZ, PT, P0 ;  /* 0x000000ff0700720c */ /* 0x000fe40003f06300 */
[----:B------:R-:W-:Y:S02]  /*bec0*/  ISETP.GE.U32.AND P1, PT, R21, R93, PT ;  /* 0x0000005d1500720c */ /* 0x000fe40003f26070 */
[----:B------:R-:W-:Y:S02]  /*bed0*/  LOP3.LUT R77, R77, 0x1, RZ, 0xc0, !PT ;  /* 0x000000014d4d7812 */ /* 0x000fe400078ec0ff */
[----:B------:R-:W-:Y:S02]  /*bee0*/  ISETP.NE.AND P3, PT, R59, R34, PT ;  /* 0x000000223b00720c */ /* 0x000fe40003f65270 */
[----:B------:R-:W-:-:S02]  /*bef0*/  @!P5 SEL R92, RZ, 0xffffffff, !P0 ;  /* 0xffffffffff5cd807 */ /* 0x000fc40004000000 */
[----:B------:R-:W-:Y:S02]  /*bf00*/  ISETP.GE.AND.EX P1, PT, R4, RZ, PT, P1 ;  /* 0x000000ff0400720c */ /* 0x000fe40003f26310 */
[----:B------:R-:W-:Y:S02]  /*bf10*/  ISETP.GE.AND P5, PT, R59, R34, PT ;  /* 0x000000223b00720c */ /* 0x000fe40003fa6270 */
[----:B------:R-:W-:Y:S02]  /*bf20*/  ISETP.NE.U32.AND P4, PT, R77, 0x1, PT ;  /* 0x000000014d00780c */ /* 0x000fe40003f85070 */
[----:B------:R-:W-:Y:S02]  /*bf30*/  LOP3.LUT R79, R79, 0x1, RZ, 0xc0, !PT ;  /* 0x000000014f4f7812 */ /* 0x000fe400078ec0ff */
[----:B------:R-:W-:Y:S02]  /*bf40*/  ISETP.GE.U32.AND P0, PT, R20, R93, PT ;  /* 0x0000005d1400720c */ /* 0x000fe40003f06070 */
[----:B------:R-:W-:-:S02]  /*bf50*/  @!P6 SEL R94, RZ, 0xffffffff, !P1 ;  /* 0xffffffffff5ee807 */ /* 0x000fc40004800000 */
[----:B------:R-:W-:Y:S02]  /*bf60*/  SEL R77, RZ, 0xffffffff, !P5 ;  /* 0xffffffffff4d7807 */ /* 0x000fe40006800000 */
[CC--:B------:R-:W-:Y:S02]  /*bf70*/  ISETP.GE.AND P6, PT, R60.reuse, R35.reuse, PT ;  /* 0x000000233c00720c */ /* 0x0c0fe40003fc6270 */
[----:B------:R-:W-:Y:S02]  /*bf80*/  ISETP.NE.AND P5, PT, R60, R35, PT ;  /* 0x000000233c00720c */ /* 0x000fe40003fa5270 */
[----:B------:R-:W-:Y:S02]  /*bf90*/  ISETP.NE.U32.AND P1, PT, R79, 0x1, PT ;  /* 0x000000014f00780c */ /* 0x000fe40003f25070 */
[----:B------:R-:W-:Y:S02]  /*bfa0*/  ISETP.GE.AND.EX P0, PT, R3, RZ, PT, P0 ;  /* 0x000000ff0300720c */ /* 0x000fe40003f06300 */
[----:B------:R-:W-:-:S02]  /*bfb0*/  LOP3.LUT R81, R81, 0x1, RZ, 0xc0, !PT ;  /* 0x0000000151517812 */ /* 0x000fc400078ec0ff */
[----:B------:R-:W-:Y:S02]  /*bfc0*/  SEL R79, RZ, 0xffffffff, !P6 ;  /* 0xffffffffff4f7807 */ /* 0x000fe40007000000 */
[----:B------:R-:W-:Y:S02]  /*bfd0*/  ISETP.GE.U32.AND P6, PT, R19, R93, PT ;  /* 0x0000005d1300720c */ /* 0x000fe40003fc6070 */
[----:B------:R-:W-:Y:S02]  /*bfe0*/  LOP3.LUT R82, R82, 0x1, RZ, 0xc0, !PT ;  /* 0x0000000152527812 */ /* 0x000fe400078ec0ff */
[----:B------:R-:W-:Y:S02]  /*bff0*/  @!P3 SEL R77, RZ, 0xffffffff, !P0 ;  /* 0xffffffffff4db807 */ /* 0x000fe40004000000 */
[----:B------:R-:W-:Y:S02]  /*c000*/  ISETP.NE.U32.AND P0, PT, R81, 0x1, PT ;  /* 0x000000015100780c */ /* 0x000fe40003f05070 */
[----:B------:R-:W-:-:S02]  /*c010*/  ISETP.GE.AND.EX P6, PT, R0, RZ, PT, P6 ;  /* 0x000000ff0000720c */ /* 0x000fc40003fc6360 */
[----:B------:R-:W-:Y:S02]  /*c020*/  LOP3.LUT R88, R88, 0x1, RZ, 0xc0, !PT ;  /* 0x0000000158587812 */ /* 0x000fe400078ec0ff */
[----:B------:R-:W-:Y:S02]  /*c030*/  ISETP.NE.U32.AND P3, PT, R82, 0x1, PT ;  /* 0x000000015200780c */ /* 0x000fe40003f65070 */
[----:B------:R-:W-:Y:S02]  /*c040*/  LOP3.LUT R83, R83, 0x1, RZ, 0xc0, !PT ;  /* 0x0000000153537812 */ /* 0x000fe400078ec0ff */
[----:B------:R-:W-:Y:S02]  /*c050*/  SEL R25, R75, R25, !P0 ;  /* 0x000000194b197207 */ /* 0x000fe40004000000 */
[----:B------:R-:W-:Y:S02]  /*c060*/  SEL R63, R46, R63, !P0 ;  /* 0x0000003f2e3f7207 */ /* 0x000fe40004000000 */
[----:B------:R-:W-:-:S02]  /*c070*/  SEL R8, R8, RZ, P0 ;  /* 0x000000ff08087207 */ /* 0x000fc40000000000 */
[----:B------:R-:W-:Y:S02]  /*c080*/  @!P5 SEL R79, RZ, 0xffffffff, !P6 ;  /* 0xffffffffff4fd807 */ /* 0x000fe40007000000 */
[----:B------:R-:W-:Y:S02]  /*c090*/  ISETP.NE.U32.AND P0, PT, R88, 0x1, PT ;  /* 0x000000015800780c */ /* 0x000fe40003f05070 */
[C---:B------:R-:W-:Y:S02]  /*c0a0*/  SEL R22, R75.reuse, R22, !P4 ;  /* 0x000000164b167207 */ /* 0x040fe40006000000 */
[C---:B------:R-:W-:Y:S02]  /*c0b0*/  SEL R23, R75.reuse, R23, !P1 ;  /* 0x000000174b177207 */ /* 0x040fe40004800000 */
[----:B------:R-:W-:Y:S01]  /*c0c0*/  SEL R26, R75, R26, !P3 ;  /* 0x0000001a4b1a7207 */ /* 0x000fe20005800000 */
[----:B------:R-:W-:Y:S01]  /*c0d0*/  IMAD.IADD R75, R93, 0x1, R76 ;  /* 0x000000015d4b7824 */ /* 0x000fe200078e024c */
[----:B------:R-:W-:-:S02]  /*c0e0*/  ISETP.NE.U32.AND P6, PT, R83, 0x1, PT ;  /* 0x000000015300780c */ /* 0x000fc40003fc5070 */
[----:B------:R-:W-:Y:S01]  /*c0f0*/  LOP3.LUT R77, R77, 0x1, RZ, 0xc0, !PT ;  /* 0x000000014d4d7812 */ /* 0x000fe200078ec0ff */
[----:B------:R-:W-:Y:S01]  /*c100*/  IMAD R82, R76, 0x3, R75 ;  /* 0x000000034c527824 */ /* 0x000fe200078e024b */
[----:B------:R-:W-:Y:S02]  /*c110*/  LOP3.LUT R90, R90, 0x1, RZ, 0xc0, !PT ;  /* 0x000000015a5a7812 */ /* 0x000fe400078ec0ff */
[----:B------:R-:W-:Y:S02]  /*c120*/  SEL R58, R87, R58, !P0 ;  /* 0x0000003a573a7207 */ /* 0x000fe40004000000 */
[----:B------:R-:W-:Y:S02]  /*c130*/  SEL R73, R36, R73, !P0 ;  /* 0x0000004924497207 */ /* 0x000fe40004000000 */
[----:B------:R-:W-:Y:S02]  /*c140*/  SEL R18, R18, RZ, P0 ;  /* 0x000000ff12127207 */ /* 0x000fe40000000000 */
[----:B------:R-:W-:-:S02]  /*c150*/  SEL R51, R95, R51, !P6 ;  /* 0x000000335f337207 */ /* 0x000fc40007000000 */
[----:B------:R-:W-:Y:S02]  /*c160*/  SEL R67, R40, R67, !P6 ;  /* 0x0000004328437207 */ /* 0x000fe40007000000 */
[----:B------:R-:W-:Y:S02]  /*c170*/  SEL R12, R12, RZ, P6 ;  /* 0x000000ff0c0c7207 */ /* 0x000fe40003000000 */
[----:B------:R-:W-:Y:S01]  /*c180*/  ISETP.NE.U32.AND P0, PT, R77, 0x1, PT ;  /* 0x000000014d00780c */ /* 0x000fe20003f05070 */
[----:B-1----:R-:W-:Y:S01]  /*c190*/  IMAD.U32 R77, RZ, RZ, UR4 ;  /* 0x00000004ff4d7e24 */ /* 0x002fe2000f8e00ff */
[----:B------:R-:W-:Y:S02]  /*c1a0*/  ISETP.NE.U32.AND P6, PT, R90, 0x1, PT ;  /* 0x000000015a00780c */ /* 0x000fe40003fc5070 */
[----:B------:R-:W-:Y:S02]  /*c1b0*/  LOP3.LUT R84, R84, 0x1, RZ, 0xc0, !PT ;  /* 0x0000000154547812 */ /* 0x000fe400078ec0ff */
[----:B------:R-:W-:-:S02]  /*c1c0*/  SEL R52, R87, R52, !P6 ;  /* 0x0000003457347207 */ /* 0x000fc40007000000 */
[----:B------:R-:W-:Y:S02]  /*c1d0*/  SEL R71, R38, R71, !P6 ;  /* 0x0000004726477207 */ /* 0x000fe40007000000 */
[----:B------:R-:W-:Y:S02]  /*c1e0*/  SEL R13, R13, RZ, P6 ;  /* 0x000000ff0d0d7207 */ /* 0x000fe40003000000 */
[----:B------:R-:W-:Y:S02]  /*c1f0*/  ISETP.GE.U32.AND P6, PT, R82, R77, PT ;  /* 0x0000004d5200720c */ /* 0x000fe40003fc6070 */
[----:B------:R-:W-:Y:S02]  /*c200*/  LOP3.LUT R85, R85, 0x1, RZ, 0xc0, !PT ;  /* 0x0000000155557812 */ /* 0x000fe400078ec0ff */
[----:B------:R-:W-:Y:S02]  /*c210*/  LOP3.LUT R86, R86, 0x1, RZ, 0xc0, !PT ;  /* 0x0000000156567812 */ /* 0x000fe400078ec0ff */
[----:B------:R-:W-:-:S02]  /*c220*/  LOP3.LUT R89, R89, 0x1, RZ, 0xc0, !PT ;  /* 0x0000000159597812 */ /* 0x000fc400078ec0ff */
[----:B------:R-:W-:Y:S02]  /*c230*/  SEL R61, R44, R61, !P4 ;  /* 0x0000003d2c3d7207 */ /* 0x000fe40006000000 */
[----:B------:R-:W-:Y:S02]  /*c240*/  SEL R5, R5, RZ, P4 ;  /* 0x000000ff05057207 */ /* 0x000fe40002000000 */
        /* <DEDUP_REMOVED lines=12> */
[C---:B------:R-:W-:Y:S02]  /*c310*/  SEL R50, R95.reuse, R50, !P5 ;  /* 0x000000325f327207 */ /* 0x040fe40006800000 */
[C---:B------:R-:W-:Y:S02]  /*c320*/  SEL R54, R95.reuse, R54, !P4 ;  /* 0x000000365f367207 */ /* 0x040fe40006000000 */
[----:B------:R-:W-:Y:S02]  /*c330*/  SEL R53, R95, R53, !P1 ;  /* 0x000000355f357207 */ /* 0x000fe40004800000 */
[----:B------:R-:W-:-:S02]  /*c340*/  SEL R68, R41, R68, !P5 ;  /* 0x0000004429447207 */ /* 0x000fc40006800000 */
[----:B------:R-:W-:Y:S02]  /*c350*/  SEL R11, R11, RZ, P5 ;  /* 0x000000ff0b0b7207 */ /* 0x000fe40002800000 */
[----:B------:R-:W-:Y:S02]  /*c360*/  SEL R55, R87, R55, !P3 ;  /* 0x0000003757377207 */ /* 0x000fe40005800000 */
[----:B------:R-:W-:Y:S02]  /*c370*/  SEL R69, R42, R69, !P4 ;  /* 0x000000452a457207 */ /* 0x000fe40006000000 */
[----:B------:R-:W-:Y:S02]  /*c380*/  SEL R15, R15, RZ, P4 ;  /* 0x000000ff0f0f7207 */ /* 0x000fe40002000000 */
[----:B------:R-:W-:Y:S02]  /*c390*/  SEL R72, R43, R72, !P1 ;  /* 0x000000482b487207 */ /* 0x000fe40004800000 */
[----:B------:R-:W-:-:S02]  /*c3a0*/  SEL R14, R14, RZ, P1 ;  /* 0x000000ff0e0e7207 */ /* 0x000fc40000800000 */
[----:B------:R-:W-:Y:S02]  /*c3b0*/  SEL R74, R37, R74, !P3 ;  /* 0x0000004a254a7207 */ /* 0x000fe40005800000 */
[----:B------:R-:W-:Y:S02]  /*c3c0*/  SEL R16, R16, RZ, P3 ;  /* 0x000000ff10107207 */ /* 0x000fe40001800000 */
[----:B------:R-:W-:Y:S02]  /*c3d0*/  ISETP.NE.U32.AND P5, PT, R91, 0x1, PT ;  /* 0x000000015b00780c */ /* 0x000fe40003fa5070 */
[----:B------:R-:W-:Y:S02]  /*c3e0*/  ISETP.NE.U32.AND P4, PT, R92, 0x1, PT ;  /* 0x000000015c00780c */ /* 0x000fe40003f85070 */
[----:B------:R-:W-:Y:S02]  /*c3f0*/  ISETP.NE.U32.AND P1, PT, R94, 0x1, PT ;  /* 0x000000015e00780c */ /* 0x000fe40003f25070 */
[----:B------:R-:W-:-:S02]  /*c400*/  ISETP.NE.U32.AND P3, PT, R79, 0x1, PT ;  /* 0x000000014f00780c */ /* 0x000fc40003f65070 */
[----:B------:R-:W-:Y:S02]  /*c410*/  SEL R27, R87, R27, !P5 ;  /* 0x0000001b571b7207 */ /* 0x000fe40006800000 */
[C---:B------:R-:W-:Y:S02]  /*c420*/  SEL R24, R93.reuse, R24, !P4 ;  /* 0x000000185d187207 */ /* 0x040fe40006000000 */
[C---:B------:R-:W-:Y:S02]  /*c430*/  SEL R21, R93.reuse, R21, !P1 ;  /* 0x000000155d157207 */ /* 0x040fe40004800000 */
[C---:B------:R-:W-:Y:S02]  /*c440*/  SEL R20, R93.reuse, R20, !P0 ;  /* 0x000000145d147207 */ /* 0x040fe40004000000 */
[----:B------:R-:W-:Y:S02]  /*c450*/  SEL R19, R93, R19, !P3 ;  /* 0x000000135d137207 */ /* 0x000fe40005800000 */
[----:B------:R-:W-:-:S02]  /*c460*/  SEL R70, R39, R70, !P5 ;  /* 0x0000004627467207 */ /* 0x000fc40006800000 */
[----:B------:R-:W-:Y:S02]  /*c470*/  SEL R10, R10, RZ, P5 ;  /* 0x000000ff0a0a7207 */ /* 0x000fe40002800000 */
[----:B------:R-:W-:Y:S02]  /*c480*/  SEL R65, R32, R65, !P4 ;  /* 0x0000004120417207 */ /* 0x000fe40006000000 */
[----:B------:R-:W-:Y:S02]  /*c490*/  SEL R7, R7, RZ, P4 ;  /* 0x000000ff07077207 */ /* 0x000fe40002000000 */
[----:B------:R-:W-:Y:S02]  /*c4a0*/  SEL R64, R33, R64, !P1 ;  /* 0x0000004021407207 */ /* 0x000fe40004800000 */
[----:B------:R-:W-:Y:S02]  /*c4b0*/  SEL R4, R4, RZ, P1 ;  /* 0x000000ff04047207 */ /* 0x000fe40000800000 */
[----:B------:R-:W-:-:S02]  /*c4c0*/  SEL R59, R34, R59, !P0 ;  /* 0x0000003b223b7207 */ /* 0x000fc40004000000 */
[----:B------:R-:W-:Y:S02]  /*c4d0*/  SEL R3, R3, RZ, P0 ;  /* 0x000000ff03037207 */ /* 0x000fe40000000000 */
[----:B------:R-:W-:Y:S02]  /*c4e0*/  SEL R60, R35, R60, !P3 ;  /* 0x0000003c233c7207 */ /* 0x000fe40005800000 */
[----:B------:R-:W-:Y:S01]  /*c4f0*/  SEL R0, R0, RZ, P3 ;  /* 0x000000ff00007207 */ /* 0x000fe20001800000 */
[----:B------:R-:W-:Y:S06]  /*c500*/  @!P6 BRA `(.L_x_3101) ;  /* 0xffffffb40000e947 */ /* 0x000fec000383ffff */
.L_x_3095:
[----:B0-----:R-:W-:Y:S05]  /*c510*/  BSYNC.RECONVERGENT B0 ;  /* 0x0000000000007941 */ /* 0x001fea0003800200 */
.L_x_3094:
[----:B------:R-:W-:Y:S01]  /*c520*/  ISETP.GE.U32.AND P0, PT, R75, R77, PT ;  /* 0x0000004d4b00720c */ /* 0x000fe20003f06070 */
[----:B------:R-:W-:-:S12]  /*c530*/  BSSY.RECONVERGENT B0, `(.L_x_3102) ;  /* 0x0000474000007945 */ /* 0x000fd80003800200 */
[----:B------:R-:W-:Y:S05]  /*c540*/  @P0 BRA `(.L_x_3103) ;  /* 0x0000004400c80947 */ /* 0x000fea0003800000 */
[----:B------:R-:W0:Y:S02]  /*c550*/  LDC R28, c[0x0][0x3d8] ;  /* 0x0000f600ff1c7b82 */ /* 0x000e240000000800 */
[C---:B0-----:R-:W-:Y:S01]  /*c560*/  ISETP.NE.AND P0, PT, R28.reuse, RZ, PT ;  /* 0x000000ff1c00720c */ /* 0x041fe20003f05270 */
[----:B------:R-:W-:Y:S01]  /*c570*/  VIADD R79, R28, 0xffffffff ;  /* 0xffffffff1c4f7836 */ /* 0x000fe20000000000 */
[----:B------:R-:W-:-:S04]  /*c580*/  CS2R R28, SRZ ;  /* 0x00000000001c7805 */ /* 0x000fc8000001ff00 */
        /* <DEDUP_REMOVED lines=277> */
.L_x_3105:
[----:B------:R-:W-:Y:S01]  /*d6e0*/  SHF.R.U32.HI R28, RZ, 0x4, R44 ;  /* 0x00000004ff1c7819 */ /* 0x000fe2000001162c */
[----:B------:R-:W-:-:S07]  /*d6f0*/  IMAD.MOV.U32 R29, RZ, RZ, RZ ;  /* 0x000000ffff1d7224 */ /* 0x000fce00078e00ff */
.L_x_3104:
        /* <DEDUP_REMOVED lines=284> */
.L_x_3107:
[----:B------:R-:W-:Y:S01]  /*e8c0*/  SHF.R.U32.HI R30, RZ, 0x4, R42 ;  /* 0x00000004ff1e7819 */ /* 0x000fe2000001162a */
[----:B------:R-:W-:-:S07]  /*e8d0*/  IMAD.MOV.U32 R31, RZ, RZ, RZ ;  /* 0x000000ffff1f7224 */ /* 0x000fce00078e00ff */
.L_x_3106:
        /* <DEDUP_REMOVED lines=281> */
.L_x_3109:
[----:B------:R-:W-:Y:S01]  /*fa70*/  SHF.R.U32.HI R30, RZ, 0x4, R38 ;  /* 0x00000004ff1e7819 */ /* 0x000fe20000011626 */
[----:B------:R-:W-:-:S07]  /*fa80*/  IMAD.MOV.U32 R31, RZ, RZ, RZ ;  /* 0x000000ffff1f7224 */ /* 0x000fce00078e00ff */
.L_x_3108:
        /* <DEDUP_REMOVED lines=281> */
.L_x_3111:
[----:B------:R-:W-:Y:S01]  /*10c20*/  SHF.R.U32.HI R30, RZ, 0x4, R32 ;  /* 0x00000004ff1e7819 */ /* 0x000fe20000011620 */
[----:B------:R-:W-:-:S07]  /*10c30*/  IMAD.MOV.U32 R31, RZ, RZ, RZ ;  /* 0x000000ffff1f7224 */ /* 0x000fce00078e00ff */
.L_x_3110:
[----:B------:R-:W-:-:S04]  /*10c40*/  LEA R32, P0, R30, R57, 0x4 ;  /* 0x000000391e207211 */ /* 0x000fc800078020ff */
[----:B------:R-:W-:-:S06]  /*10c50*/  LEA.HI.X R33, R30, R56, R31, 0x4, P0 ;  /* 0x000000381e217211 */ /* 0x000fcc00000f241f */
[----:B------:R-:W5:Y:S03]  /*10c60*/  LDG.E.128 R32, desc[UR36][R32.64] ;  /* 0x0000002420207981 */ /* 0x000f66000c1e1d00 */
.L_x_3103:
[----:B------:R-:W-:Y:S05]  /*10c70*/  BSYNC.RECONVERGENT B0 ;  /* 0x0000000000007941 */ /* 0x000fea0003800200 */
.L_x_3102:
[----:B------:R-:W-:Y:S01]  /*10c80*/  ISETP.GE.U32.AND P0, PT, R75, R77, PT ;  /* 0x0000004d4b00720c */ /* 0x000fe20003f06070 */
[----:B------:R-:W-:-:S12]  /*10c90*/  BSSY.RECONVERGENT B0, `(.L_x_3112) ;  /* 0x00000bb000007945 */ /* 0x000fd80003800200 */
[----:B------:R-:W-:Y:S05]  /*10ca0*/  @P0 BRA `(.L_x_3113) ;  /* 0x0000000800e40947 */ /* 0x000fea0003800000 */
[CC--:B-----5:R-:W-:Y:S02]  /*10cb0*/  ISETP.NE.AND P5, PT, R61.reuse, R44.reuse, PT ;  /* 0x0000002c3d00720c */ /* 0x0e0fe40003fa5270 */
[----:B------:R-:W-:Y:S02]  /*10cc0*/  ISETP.GE.U32.AND P0, PT, R22, R75, PT ;  /* 0x0000004b1600720c */ /* 0x000fe40003f06070 */
[----:B------:R-:W-:Y:S02]  /*10cd0*/  ISETP.GE.AND P3, PT, R61, R44, PT ;  /* 0x0000002c3d00720c */ /* 0x000fe40003f66270 */
[----:B------:R-:W-:Y:S02]  /*10ce0*/  ISETP.GE.AND.EX P0, PT, R5, RZ, PT, P0 ;  /* 0x000000ff0500720c */ /* 0x000fe40003f06300 */
[----:B------:R-:W-:Y:S02]  /*10cf0*/  ISETP.NE.AND P4, PT, R63, R46, PT ;  /* 0x0000002e3f00720c */ /* 0x000fe40003f85270 */
[----:B------:R-:W-:-:S02]  /*10d00*/  SEL R28, RZ, 0xffffffff, !P3 ;  /* 0xffffffffff1c7807 */ /* 0x000fc40005800000 */
[----:B------:R-:W-:Y:S02]  /*10d10*/  ISETP.GE.AND P6, PT, R63, R46, PT ;  /* 0x0000002e3f00720c */ /* 0x000fe40003fc6270 */
[----:B------:R-:W-:Y:S02]  /*10d20*/  @!P5 SEL R28, RZ, 0xffffffff, !P0 ;  /* 0xffffffffff1cd807 */ /* 0x000fe40004000000 */
[----:B------:R-:W-:Y:S02]  /*10d30*/  ISETP.GE.U32.AND P0, PT, R25, R75, PT ;  /* 0x0000004b1900720c */ /* 0x000fe40003f06070 */
[----:B------:R-:W-:Y:S02]  /*10d40*/  LOP3.LUT R28, R28, 0x1, RZ, 0xc0, !PT ;  /* 0x000000011c1c7812 */ /* 0x000fe400078ec0ff */
[----:B------:R-:W-:Y:S02]  /*10d50*/  ISETP.GE.AND.EX P0, PT, R8, RZ, PT, P0 ;  /* 0x000000ff0800720c */ /* 0x000fe40003f06300 */
[----:B------:R-:W-:-:S02]  /*10d60*/  SEL R30, RZ, 0xffffffff, !P6 ;  /* 0xffffffffff1e7807 */ /* 0x000fc40007000000 */
[----:B------:R-:W-:Y:S02]  /*10d70*/  @!P4 SEL R30, RZ, 0xffffffff, !P0 ;  /* 0xffffffffff1ec807 */ /* 0x000fe40004000000 */
[CC--:B------:R-:W-:Y:S02]  /*10d80*/  ISETP.GE.AND P1, PT, R62.reuse, R45.reuse, PT ;  /* 0x0000002d3e00720c */ /* 0x0c0fe40003f26270 */
[----:B------:R-:W-:Y:S02]  /*10d90*/  ISETP.NE.AND P3, PT, R62, R45, PT ;  /* 0x0000002d3e00720c */ /* 0x000fe40003f65270 */
[----:B------:R-:W-:Y:S02]  /*10da0*/  ISETP.NE.AND P5, PT, R66, R47, PT ;  /* 0x0000002f4200720c */ /* 0x000fe40003fa5270 */
[----:B------:R-:W-:Y:S02]  /*10db0*/  ISETP.NE.U32.AND P0, PT, R28, 0x1, PT ;  /* 0x000000011c00780c */ /* 0x000fe40003f05070 */
[----:B------:R-:W-:-:S02]  /*10dc0*/  SEL R29, RZ, 0xffffffff, !P1 ;  /* 0xffffffffff1d7807 */ /* 0x000fc40004800000 */
[----:B------:R-:W-:Y:S01]  /*10dd0*/  SEL R61, R44, R61, !P0 ;  /* 0x0000003d2c3d7207 */ /* 0x000fe20004000000 */
[----:B------:R-:W-:Y:S01]  /*10de0*/  IMAD.IADD R44, R75, 0x1, R76 ;  /* 0x000000014b2c7824 */ /* 0x000fe200078e024c */
[-C--:B------:R-:W-:Y:S02]  /*10df0*/  ISETP.GE.U32.AND P2, PT, R23, R75.reuse, PT ;  /* 0x0000004b1700720c */ /* 0x080fe40003f46070 */
[----:B------:R-:W-:Y:S02]  /*10e00*/  ISETP.GE.U32.AND P1, PT, R26, R75, PT ;  /* 0x0000004b1a00720c */ /* 0x000fe40003f26070 */
[----:B------:R-:W-:Y:S02]  /*10e10*/  ISETP.GE.AND P6, PT, R66, R47, PT ;  /* 0x0000002f4200720c */ /* 0x000fe40003fc6270 */
[----:B------:R-:W-:Y:S02]  /*10e20*/  ISETP.GE.AND.EX P2, PT, R6, RZ, PT, P2 ;  /* 0x000000ff0600720c */ /* 0x000fe40003f46320 */
[----:B------:R-:W-:-:S02]  /*10e30*/  ISETP.GE.AND.EX P1, PT, R9, RZ, PT, P1 ;  /* 0x000000ff0900720c */ /* 0x000fc40003f26310 */
[----:B------:R-:W-:Y:S02]  /*10e40*/  ISETP.GE.U32.AND P4, PT, R44, R77, PT ;  /* 0x0000004d2c00720c */ /* 0x000fe40003f86070 */
        /* <DEDUP_REMOVED lines=68> */
[C---:B------:R-:W-:Y:S01]  /*11290*/  ISETP.NE.AND P6, PT, R73.reuse, R36, PT ;  /* 0x000000244900720c */ /* 0x040fe20003fc5270 */
        /* <DEDUP_REMOVED lines=46> */
[C---:B------:R-:W-:Y:S02]  /*11580*/  ISETP.NE.AND P5, PT, R65.reuse, R32, PT ;  /* 0x000000204100720c */ /* 0x040fe40003fa5270 */
        /* <DEDUP_REMOVED lines=43> */
.L_x_3113:
[----:B------:R-:W-:Y:S05]  /*11840*/  BSYNC.RECONVERGENT B0 ;  /* 0x0000000000007941 */ /* 0x000fea0003800200 */
.L_x_3112:
[C---:B------:R-:W-:Y:S02]  /*11850*/  ISETP.NE.AND P5, PT, R61.reuse, R67, PT ;  /* 0x000000433d00720c */ /* 0x040fe40003fa5270 */
[----:B------:R-:W-:Y:S02]  /*11860*/  ISETP.GE.U32.AND P0, PT, R22, R51, PT ;  /* 0x000000331600720c */ /* 0x000fe40003f06070 */
[----:B------:R-:W-:Y:S02]  /*11870*/  ISETP.GE.AND P3, PT, R61, R67, PT ;  /* 0x000000433d00720c */ /* 0x000fe40003f66270 */
[----:B------:R-:W-:Y:S02]  /*11880*/  ISETP.GE.AND.EX P0, PT, R5, R12, PT, P0 ;  /* 0x0000000c0500720c */ /* 0x000fe40003f06300 */
[----:B------:R-:W-:Y:S02]  /*11890*/  SEL R28, RZ, 0xffffffff, !P3 ;  /* 0xffffffffff1c7807 */ /* 0x000fe40005800000 */
[----:B------:R-:W-:-:S02]  /*118a0*/  ISETP.NE.AND P4, PT, R63, R69, PT ;  /* 0x000000453f00720c */ /* 0x000fc40003f85270 */
[CC--:B------:R-:W-:Y:S02]  /*118b0*/  ISETP.NE.AND P3, PT, R62.reuse, R68.reuse, PT ;  /* 0x000000443e00720c */ /* 0x0c0fe40003f65270 */
[----:B------:R-:W-:Y:S02]  /*118c0*/  @!P5 SEL R28, RZ, 0xffffffff, !P0 ;  /* 0xffffffffff1cd807 */ /* 0x000fe40004000000 */
[----:B------:R-:W-:Y:S02]  /*118d0*/  ISETP.GE.AND P1, PT, R62, R68, PT ;  /* 0x000000443e00720c */ /* 0x000fe40003f26270 */
[----:B------:R-:W-:Y:S02]  /*118e0*/  ISETP.NE.AND P5, PT, R66, R72, PT ;  /* 0x000000484200720c */ /* 0x000fe40003fa5270 */
[----:B------:R-:W-:Y:S02]  /*118f0*/  ISETP.GE.U32.AND P0, PT, R25, R54, PT ;  /* 0x000000361900720c */ /* 0x000fe40003f06070 */
[----:B------:R-:W-:-:S02]  /*11900*/  ISETP.GE.U32.AND P2, PT, R23, R50, PT ;  /* 0x000000321700720c */ /* 0x000fc40003f46070 */
[----:B------:R-:W-:Y:S02]  /*11910*/  ISETP.GE.AND P6, PT, R63, R69, PT ;  /* 0x000000453f00720c */ /* 0x000fe40003fc6270 */
[----:B------:R-:W-:Y:S02]  /*11920*/  SEL R29, RZ, 0xffffffff, !P1 ;  /* 0xffffffffff1d7807 */ /* 0x000fe40004800000 */
[----:B------:R-:W-:Y:S02]  /*11930*/  ISETP.GE.U32.AND P1, PT, R26, R53, PT ;  /* 0x000000351a00720c */ /* 0x000fe40003f26070 */
[----:B------:R-:W-:Y:S02]  /*11940*/  ISETP.GE.AND.EX P0, PT, R8, R15, PT, P0 ;  /* 0x0000000f0800720c */ /* 0x000fe40003f06300 */
[----:B------:R-:W-:Y:S02]  /*11950*/  ISETP.GE.AND.EX P2, PT, R6, R11, PT, P2 ;  /* 0x0000000b0600720c */ /* 0x000fe40003f46320 */
[----:B------:R-:W-:-:S02]  /*11960*/  LOP3.LUT R28, R28, 0x1, RZ, 0xc0, !PT ;  /* 0x000000011c1c7812 */ /* 0x000fc400078ec0ff */
[----:B------:R-:W-:Y:S02]  /*11970*/  SEL R30, RZ, 0xffffffff, !P6 ;  /* 0xffffffffff1e7807 */ /* 0x000fe40007000000 */
[----:B------:R-:W-:Y:S02]  /*11980*/  ISETP.GE.AND P6, PT, R66, R72, PT ;  /* 0x000000484200720c */ /* 0x000fe40003fc6270 */
[----:B------:R-:W-:Y:S02]  /*11990*/  ISETP.GE.AND.EX P1, PT, R9, R14, PT, P1 ;  /* 0x0000000e0900720c */ /* 0x000fe40003f26310 */
[----:B------:R-:W-:Y:S02]  /*119a0*/  @!P4 SEL R30, RZ, 0xffffffff, !P0 ;  /* 0xffffffffff1ec807 */ /* 0x000fe40004000000 */
[----:B------:R-:W-:Y:S02]  /*119b0*/  @!P3 SEL R29, RZ, 0xffffffff, !P2 ;  /* 0xffffffffff1db807 */ /* 0x000fe40005000000 */
[----:B------:R-:W-:-:S02]  /*119c0*/  ISETP.NE.U32.AND P0, PT, R28, 0x1, PT ;  /* 0x000000011c00780c */ /* 0x000fc40003f05070 */
[----:B------:R-:W-:Y:S02]  /*119d0*/  SEL R31, RZ, 0xffffffff, !P6 ;  /* 0xffffffffff1f7807 */ /* 0x000fe40007000000 */
[----:B------:R-:W-:Y:S02]  /*119e0*/  @!P5 SEL R31, RZ, 0xffffffff, !P1 ;  /* 0xffffffffff1fd807 */ /* 0x000fe40004800000 */
[----:B------:R-:W-:Y:S02]  /*119f0*/  LOP3.LUT R29, R29, 0x1, RZ, 0xc0, !PT ;  /* 0x000000011d1d7812 */ /* 0x000fe400078ec0ff */
[----:B------:R-:W-:Y:S02]  /*11a00*/  SEL R28, R67, R61, !P0 ;  /* 0x0000003d431c7207 */ /* 0x000fe40004000000 */
[----:B------:R-:W-:Y:S02]  /*11a10*/  LOP3.LUT R30, R30, 0x1, RZ, 0xc0, !PT ;  /* 0x000000011e1e7812 */ /* 0x000fe400078ec0ff */
[----:B------:R-:W-:-:S02]  /*11a20*/  LOP3.LUT R31, R31, 0x1, RZ, 0xc0, !PT ;  /* 0x000000011f1f7812 */ /* 0x000fc400078ec0ff */
[----:B------:R-:W-:Y:S02]  /*11a30*/  ISETP.NE.U32.AND P1, PT, R29, 0x1, PT ;  /* 0x000000011d00780c */ /* 0x000fe40003f25070 */
[----:B------:R-:W-:Y:S02]  /*11a40*/  ISETP.NE.AND P5, PT, R28, R73, PT ;  /* 0x000000491c00720c */ /* 0x000fe40003fa5270 */
[----:B------:R-:W-:Y:S02]  /*11a50*/  SEL R29, R51, R22, !P0 ;  /* 0x00000016331d7207 */ /* 0x000fe40004000000 */
[----:B------:R-:W-:Y:S02]  /*11a60*/  ISETP.NE.U32.AND P2, PT, R30, 0x1, PT ;  /* 0x000000011e00780c */ /* 0x000fe40003f45070 */
[----:B------:R-:W-:Y:S02]  /*11a70*/  ISETP.NE.U32.AND P3, PT, R31, 0x1, PT ;  /* 0x000000011f00780c */ /* 0x000fe40003f65070 */
[----:B-----5:R-:W-:-:S02]  /*11a80*/  SEL R35, R12, R5, !P0 ;  /* 0x000000050c237207 */ /* 0x020fc40004000000 */
[----:B------:R-:W-:Y:S02]  /*11a90*/  ISETP.GE.U32.AND P0, PT, R29, R58, PT ;  /* 0x0000003a1d00720c */ /* 0x000fe40003f06070 */
[----:B------:R-:W-:Y:S02]  /*11aa0*/  SEL R50, R50, R23, !P1 ;  /* 0x0000001732327207 */ /* 0x000fe40004800000 */
[----:B------:R-:W-:Y:S02]  /*11ab0*/  SEL R33, R11, R6, !P1 ;  /* 0x000000060b217207 */ /* 0x000fe40004800000 */
        /* <DEDUP_REMOVED lines=8> */
[----:B------:R-:W-:-:S02]  /*11b40*/  ISETP.NE.AND P4, PT, R6, R71, PT ;  /* 0x000000470600720c */ /* 0x000fc40003f85270 */
[----:B------:R-:W-:Y:S02]  /*11b50*/  SEL R31, R54, R25, !P2 ;  /* 0x00000019361f7207 */ /* 0x000fe40005000000 */
[----:B------:R-:W-:Y:S02]  /*11b60*/  SEL R8, RZ, 0xffffffff, !P3 ;  /* 0xffffffffff087807 */ /* 0x000fe40005800000 */
[CC--:B------:R-:W-:Y:S02]  /*11b70*/  ISETP.NE.AND P3, PT, R5.reuse, R74.reuse, PT ;  /* 0x0000004a0500720c */ /* 0x0c0fe40003f65270 */
[----:B------:R-:W-:Y:S02]  /*11b80*/  @!P5 SEL R8, RZ, 0xffffffff, !P0 ;  /* 0xffffffffff08d807 */ /* 0x000fe40004000000 */
[----:B------:R-:W-:Y:S02]  /*11b90*/  ISETP.GE.AND P1, PT, R5, R74, PT ;  /* 0x0000004a0500720c */ /* 0x000fe40003f26270 */
[----:B------:R-:W-:-:S02]  /*11ba0*/  ISETP.NE.AND P5, PT, R11, R70, PT ;  /* 0x000000460b00720c */ /* 0x000fc40003fa5270 */
[----:B------:R-:W-:Y:S02]  /*11bb0*/  ISETP.GE.U32.AND P0, PT, R31, R52, PT ;  /* 0x000000341f00720c */ /* 0x000fe40003f06070 */
[----:B------:R-:W-:Y:S02]  /*11bc0*/  ISETP.GE.AND P6, PT, R6, R71, PT ;  /* 0x000000470600720c */ /* 0x000fe40003fc6270 */
[----:B------:R-:W-:Y:S02]  /*11bd0*/  ISETP.GE.U32.AND P2, PT, R50, R55, PT ;  /* 0x000000373200720c */ /* 0x000fe40003f46070 */
[----:B------:R-:W-:Y:S02]  /*11be0*/  SEL R9, RZ, 0xffffffff, !P1 ;  /* 0xffffffffff097807 */ /* 0x000fe40004800000 */
[----:B------:R-:W-:Y:S02]  /*11bf0*/  ISETP.GE.U32.AND P1, PT, R26, R27, PT ;  /* 0x0000001b1a00720c */ /* 0x000fe40003f26070 */
[----:B------:R-:W-:-:S02]  /*11c00*/  ISETP.GE.AND.EX P0, PT, R30, R13, PT, P0 ;  /* 0x0000000d1e00720c */ /* 0x000fc40003f06300 */
[----:B------:R-:W-:Y:S02]  /*11c10*/  SEL R12, RZ, 0xffffffff, !P6 ;  /* 0xffffffffff0c7807 */ /* 0x000fe40007000000 */
[----:B------:R-:W-:Y:S02]  /*11c20*/  LOP3.LUT R8, R8, 0x1, RZ, 0xc0, !PT ;  /* 0x0000000108087812 */ /* 0x000fe400078ec0ff */
[----:B------:R-:W-:Y:S02]  /*11c30*/  ISETP.GE.AND P6, PT, R11, R70, PT ;  /* 0x000000460b00720c */ /* 0x000fe40003fc6270 */
[----:B------:R-:W-:Y:S02]  /*11c40*/  ISETP.GE.AND.EX P2, PT, R33, R16, PT, P2 ;  /* 0x000000102100720c */ /* 0x000fe40003f46320 */
[----:B------:R-:W-:Y:S02]  /*11c50*/  ISETP.GE.AND.EX P1, PT, R23, R10, PT, P1 ;  /* 0x0000000a1700720c */ /* 0x000fe40003f26310 */
[----:B------:R-:W-:-:S02]  /*11c60*/  @!P4 SEL R12, RZ, 0xffffffff, !P0 ;  /* 0xffffffffff0cc807 */ /* 0x000fc40004000000 */
[----:B------:R-:W-:Y:S02]  /*11c70*/  ISETP.NE.U32.AND P0, PT, R8, 0x1, PT ;  /* 0x000000010800780c */ /* 0x000fe40003f05070 */
[----:B------:R-:W-:Y:S02]  /*11c80*/  SEL R14, RZ, 0xffffffff, !P6 ;  /* 0xffffffffff0e7807 */ /* 0x000fe40007000000 */
[----:B------:R-:W-:Y:S02]  /*11c90*/  @!P3 SEL R9, RZ, 0xffffffff, !P2 ;  /* 0xffffffffff09b807 */ /* 0x000fe40005000000 */
[----:B------:R-:W-:Y:S02]  /*11ca0*/  @!P5 SEL R14, RZ, 0xffffffff, !P1 ;  /* 0xffffffffff0ed807 */ /* 0x000fe40004800000 */
[----:B------:R-:W-:Y:S02]  /*11cb0*/  SEL R28, R73, R28, !P0 ;  /* 0x0000001c491c7207 */ /* 0x000fe40004000000 */
[----:B------:R-:W-:-:S02]  /*11cc0*/  LOP3.LUT R9, R9, 0x1, RZ, 0xc0, !PT ;  /* 0x0000000109097812 */ /* 0x000fc400078ec0ff */
[----:B------:R-:W-:Y:S02]  /*11cd0*/  LOP3.LUT R12, R12, 0x1, RZ, 0xc0, !PT ;  /* 0x000000010c0c7812 */ /* 0x000fe400078ec0ff */
[----:B------:R-:W-:Y:S02]  /*11ce0*/  LOP3.LUT R14, R14, 0x1, RZ, 0xc0, !PT ;  /* 0x000000010e0e7812 */ /* 0x000fe400078ec0ff */
[----:B------:R-:W-:Y:S02]  /*11cf0*/  ISETP.NE.AND P5, PT, R28, R65, PT ;  /* 0x000000411c00720c */ /* 0x000fe40003fa5270 */
[----:B------:R-:W-:Y:S02]  /*11d00*/  ISETP.NE.U32.AND P1, PT, R9, 0x1, PT ;  /* 0x000000010900780c */ /* 0x000fe40003f25070 */
[----:B------:R-:W-:Y:S02]  /*11d10*/  ISETP.NE.U32.AND P2, PT, R12, 0x1, PT ;  /* 0x000000010c00780c */ /* 0x000fe40003f45070 */
[----:B------:R-:W-:-:S02]  /*11d20*/  SEL R29, R58, R29, !P0 ;  /* 0x0000001d3a1d7207 */ /* 0x000fc40004000000 */
[----:B------:R-:W-:Y:S02]  /*11d30*/  ISETP.NE.U32.AND P3, PT, R14, 0x1, PT ;  /* 0x000000010e00780c */ /* 0x000fe40003f65070 */
[----:B------:R-:W-:Y:S02]  /*11d40*/  SEL R22, R18, R35, !P0 ;  /* 0x0000002312167207 */ /* 0x000fe40004000000 */
[----:B------:R-:W-:Y:S02]  /*11d50*/  SEL R25, R16, R33, !P1 ;  /* 0x0000002110197207 */ /* 0x000fe40004800000 */
[----:B------:R-:W-:Y:S02]  /*11d60*/  SEL R12, R13, R30, !P2 ;  /* 0x0000001e0d0c7207 */ /* 0x000fe40005000000 */
[----:B------:R-:W-:Y:S02]  /*11d70*/  ISETP.GE.U32.AND P0, PT, R29, R24, PT ;  /* 0x000000181d00720c */ /* 0x000fe40003f06070 */
[----:B------:R-:W-:-:S02]  /*11d80*/  SEL R13, R70, R11, !P3 ;  /* 0x0000000b460d7207 */ /* 0x000fc40005800000 */
[----:B------:R-:W-:Y:S02]  /*11d90*/  SEL R16, R27, R26, !P3 ;  /* 0x0000001a1b107207 */ /* 0x000fe40005800000 */
[----:B------:R-:W-:Y:S02]  /*11da0*/  SEL R23, R10, R23, !P3 ;  /* 0x000000170a177207 */ /* 0x000fe40005800000 */
[----:B------:R-:W-:Y:S02]  /*11db0*/  ISETP.GE.AND P3, PT, R28, R65, PT ;  /* 0x000000411c00720c */ /* 0x000fe40003f66270 */
[----:B------:R-:W-:Y:S02]  /*11dc0*/  SEL R5, R74, R5, !P1 ;  /* 0x000000054a057207 */ /* 0x000fe40004800000 */
[----:B------:R-:W-:Y:S02]  /*11dd0*/  SEL R8, R71, R6, !P2 ;  /* 0x0000000647087207 */ /* 0x000fe40005000000 */
[----:B------:R-:W-:-:S02]  /*11de0*/  ISETP.GE.AND.EX P0, PT, R22, R7, PT, P0 ;  /* 0x000000071600720c */ /* 0x000fc40003f06300 */
[----:B------:R-:W-:Y:S02]  /*11df0*/  SEL R6, RZ, 0xffffffff, !P3 ;  /* 0xffffffffff067807 */ /* 0x000fe40005800000 */
[----:B------:R-:W-:Y:S02]  /*11e00*/  ISETP.NE.AND P3, PT, R5, R64, PT ;  /* 0x000000400500720c */ /* 0x000fe40003f65270 */
[----:B------:R-:W-:Y:S02]  /*11e10*/  SEL R14, R55, R50, !P1 ;  /* 0x00000032370e7207 */ /* 0x000fe40004800000 */
[----:B------:R-:W-:Y:S02]  /*11e20*/  ISETP.NE.AND P4, PT, R8, R59, PT ;  /* 0x0000003b0800720c */ /* 0x000fe40003f85270 */
[----:B------:R-:W-:Y:S02]  /*11e30*/  @!P5 SEL R6, RZ, 0xffffffff, !P0 ;  /* 0xffffffffff06d807 */ /* 0x000fe40004000000 */
[----:B------:R-:W-:-:S02]  /*11e40*/  SEL R15, R52, R31, !P2 ;  /* 0x0000001f340f7207 */ /* 0x000fc40005000000 */
[----:B------:R-:W-:Y:S02]  /*11e50*/  ISETP.GE.AND P1, PT, R5, R64, PT ;  /* 0x000000400500720c */ /* 0x000fe40003f26270 */
[----:B------:R-:W-:Y:S02]  /*11e60*/  ISETP.NE.AND P5, PT, R13, R60, PT ;  /* 0x0000003c0d00720c */ /* 0x000fe40003fa5270 */
[----:B------:R-:W-:Y:S02]  /*11e70*/  ISETP.GE.U32.AND P2, PT, R14, R21, PT ;  /* 0x000000150e00720c */ /* 0x000fe40003f46070 */
[----:B------:R-:W-:Y:S02]  /*11e80*/  ISETP.GE.AND P6, PT, R8, R59, PT ;  /* 0x0000003b0800720c */ /* 0x000fe40003fc6270 */
[----:B------:R-:W-:Y:S02]  /*11e90*/  ISETP.GE.U32.AND P0, PT, R15, R20, PT ;  /* 0x000000140f00720c */ /* 0x000fe40003f06070 */
[----:B------:R-:W-:-:S02]  /*11ea0*/  SEL R9, RZ, 0xffffffff, !P1 ;  /* 0xffffffffff097807 */ /* 0x000fc40004800000 */
[----:B------:R-:W-:Y:S02]  /*11eb0*/  ISETP.GE.U32.AND P1, PT, R16, R19, PT ;  /* 0x000000131000720c */ /* 0x000fe40003f26070 */
[----:B------:R-:W-:Y:S02]  /*11ec0*/  SEL R10, RZ, 0xffffffff, !P6 ;  /* 0xffffffffff0a7807 */ /* 0x000fe40007000000 */
[----:B------:R-:W-:Y:S02]  /*11ed0*/  ISETP.GE.AND.EX P2, PT, R25, R4, PT, P2 ;  /* 0x000000041900720c */ /* 0x000fe40003f46320 */
[----:B------:R-:W-:Y:S02]  /*11ee0*/  ISETP.GE.AND P6, PT, R13, R60, PT ;  /* 0x0000003c0d00720c */ /* 0x000fe40003fc6270 */
[----:B------:R-:W-:Y:S02]  /*11ef0*/  ISETP.GE.AND.EX P0, PT, R12, R3, PT, P0 ;  /* 0x000000030c00720c */ /* 0x000fe40003f06300 */
[----:B------:R-:W-:-:S02]  /*11f00*/  ISETP.GE.AND.EX P1, PT, R23, R0, PT, P1 ;  /* 0x000000001700720c */ /* 0x000fc40003f26310 */
[----:B------:R-:W-:Y:S02]  /*11f10*/  @!P3 SEL R9, RZ, 0xffffffff, !P2 ;  /* 0xffffffffff09b807 */ /* 0x000fe40005000000 */
[----:B------:R-:W-:Y:S02]  /*11f20*/  SEL R11, RZ, 0xffffffff, !P6 ;  /* 0xffffffffff0b7807 */ /* 0x000fe40007000000 */
        /* <DEDUP_REMOVED lines=22> */
.L_x_3066:
[----:B------:R-:W-:Y:S05]  /*12090*/  BSYNC.RECONVERGENT B6 ;  /* 0x0000000000067941 */ /* 0x000fea0003800200 */
.L_x_3065:
[----:B------:R-:W0:Y:S02]  /*120a0*/  LDCU UR4, c[0x0][0x3b4] ;  /* 0x00007680ff0477ac */ /* 0x000e240008000800 */
[----:B0-----:R-:W-:-:S09]  /*120b0*/  UISETP.NE.AND UP0, UPT, UR4, URZ, UPT ;  /* 0x000000ff0400728c */ /* 0x001fd2000bf05270 */
[----:B------:R-:W-:Y:S05]  /*120c0*/  BRA.U !UP0, `(.L_x_3114) ;  /* 0x00000005088c7547 */ /* 0x000fea000b800000 */
[----:B------:R-:W0:Y:S01]  /*120d0*/  S2R R27, SR_CgaCtaId ;  /* 0x00000000001b7919 */ /* 0x000e220000008800 */
[----:B------:R-:W1:Y:S01]  /*120e0*/  LDC R30, c[0x0][0x360] ;  /* 0x0000d800ff1e7b82 */ /* 0x000e620000000800 */
[----:B------:R-:W-:Y:S01]  /*120f0*/  MOV R0, 0x400 ;  /* 0x0000040000007802 */ /* 0x000fe20000000f00 */
[----:B------:R-:W-:Y:S02]  /*12100*/  IMAD.MOV.U32 R19, RZ, RZ, R7 ;  /* 0x000000ffff137224 */ /* 0x000fe400078e0007 */
[----:B------:R-:W-:Y:S02]  /*12110*/  IMAD.MOV.U32 R10, RZ, RZ, R6 ;  /* 0x000000ffff0a7224 */ /* 0x000fe400078e0006 */
[----:B------:R-:W-:Y:S02]  /*12120*/  VIADD R4, R0, 0x10 ;  /* 0x0000001000047836 */ /* 0x000fe40000000000 */
[----:B------:R-:W2:Y:S01]  /*12130*/  LDC R31, c[0x0][0x364] ;  /* 0x0000d900ff1f7b82 */ /* 0x000ea20000000800 */
[----:B------:R-:W-:-:S02]  /*12140*/  IMAD.MOV.U32 R22, RZ, RZ, R16 ;  /* 0x000000ffff167224 */ /* 0x000fc400078e0010 */
[----:B-1----:R-:W-:Y:S01]  /*12150*/  IMAD R0, R2, R30, R17 ;  /* 0x0000001e02007224 */ /* 0x002fe200078e0211 */
[----:B0-----:R-:W-:Y:S02]  /*12160*/  LEA R27, R27, R4, 0x18 ;  /* 0x000000041b1b7211 */ /* 0x001fe400078ec0ff */
[----:B--2---:R-:W-:-:S03]  /*12170*/  ISETP.GE.U32.AND P0, PT, R31, 0x2, PT ;  /* 0x000000021f00780c */ /* 0x004fc60003f06070 */
        /* <DEDUP_REMOVED lines=11> */
.L_x_3117:
        /* <DEDUP_REMOVED lines=9> */
[----:B------:R-:W-:-:S04]  /*122c0*/  IMAD R4, R8, R30, R17 ;  /* 0x0000001e08047224 */ /* 0x000fc800078e0211 */
[----:B------:R-:W-:-:S05]  /*122d0*/  IMAD R8, R4, 0x40, R27 ;  /* 0x0000004004087824 */ /* 0x000fca00078e021b */
[----:B0-----:R-:W0:Y:S04]  /*122e0*/  LDS R22, [R8+0x10] ;  /* 0x0000100008167984 */ /* 0x001e280000000800 */
[----:B------:R-:W1:Y:S04]  /*122f0*/  LDS R10, [R8] ;  /* 0x00000000080a7984 */ /* 0x000e680000000800 */
[----:B------:R-:W2:Y:S04]  /*12300*/  LDS.64 R12, [R8+0x18] ;  /* 0x00001800080c7984 */ /* 0x000ea80000000a00 */
[----:B------:R-:W3:Y:S04]  /*12310*/  LDS.64 R4, [R8+0x8] ;  /* 0x0000080008047984 */ /* 0x000ee80000000a00 */
[----:B------:R-:W4:Y:S04]  /*12320*/  LDS R28, [R8+0x30] ;  /* 0x00003000081c7984 */ /* 0x000f280000000800 */
[----:B------:R-:W5:Y:S04]  /*12330*/  LDS R26, [R8+0x20] ;  /* 0x00002000081a7984 */ /* 0x000f680000000800 */
[----:B------:R-:W5:Y:S04]  /*12340*/  LDS.64 R24, [R8+0x38] ;  /* 0x0000380008187984 */ /* 0x000f680000000a00 */
[----:B------:R-:W5:Y:S01]  /*12350*/  LDS.64 R14, [R8+0x28] ;  /* 0x00002800080e7984 */ /* 0x000f620000000a00 */
[----:B0-----:R-:W-:-:S02]  /*12360*/  ISETP.NE.AND P4, PT, R9, R22, PT ;  /* 0x000000160900720c */ /* 0x001fc40003f85270 */
[----:B------:R-:W-:Y:S02]  /*12370*/  ISETP.GE.AND P5, PT, R9, R22, PT ;  /* 0x000000160900720c */ /* 0x000fe40003fa6270 */
[CC--:B-1----:R-:W-:Y:S02]  /*12380*/  ISETP.NE.AND P6, PT, R65.reuse, R10.reuse, PT ;  /* 0x0000000a4100720c */ /* 0x0c2fe40003fc5270 */
[----:B------:R-:W-:Y:S02]  /*12390*/  ISETP.GE.AND P0, PT, R65, R10, PT ;  /* 0x0000000a4100720c */ /* 0x000fe40003f06270 */
[----:B--2---:R-:W-:Y:S02]  /*123a0*/  ISETP.GE.U32.AND P1, PT, R6, R12, PT ;  /* 0x0000000c0600720c */ /* 0x004fe40003f26070 */
[----:B------:R-:W-:Y:S02]  /*123b0*/  SEL R29, RZ, 0xffffffff, !P5 ;  /* 0xffffffffff1d7807 */ /* 0x000fe40006800000 */
[----:B---3--:R-:W-:-:S02]  /*123c0*/  ISETP.GE.U32.AND P2, PT, R18, R4, PT ;  /* 0x000000041200720c */ /* 0x008fc40003f46070 */
[----:B------:R-:W-:Y:S02]  /*123d0*/  ISETP.GE.AND.EX P1, PT, R11, R13, PT, P1 ;  /* 0x0000000d0b00720c */ /* 0x000fe40003f26310 */
[----:B------:R-:W-:Y:S02]  /*123e0*/  ISETP.GE.AND.EX P2, PT, R7, R5, PT, P2 ;  /* 0x000000050700720c */ /* 0x000fe40003f46320 */
[----:B------:R-:W-:Y:S02]  /*123f0*/  @!P4 SEL R29, RZ, 0xffffffff, !P1 ;  /* 0xffffffffff1dc807 */ /* 0x000fe40004800000 */
[----:B----4-:R-:W-:Y:S02]  /*12400*/  ISETP.NE.AND P4, PT, R3, R28, PT ;  /* 0x0000001c0300720c */ /* 0x010fe40003f85270 */
[----:B------:R-:W-:Y:S02]  /*12410*/  SEL R19, RZ, 0xffffffff, !P0 ;  /* 0xffffffffff137807 */ /* 0x000fe40004000000 */
[----:B-----5:R-:W-:-:S02]  /*12420*/  ISETP.NE.AND P5, PT, R59, R26, PT ;  /* 0x0000001a3b00720c */ /* 0x020fc40003fa5270 */
[----:B------:R-:W-:Y:S02]  /*12430*/  @!P6 SEL R19, RZ, 0xffffffff, !P2 ;  /* 0xffffffffff13e807 */ /* 0x000fe40005000000 */
[----:B------:R-:W-:Y:S02]  /*12440*/  ISETP.GE.U32.AND P1, PT, R16, R24, PT ;  /* 0x000000181000720c */ /* 0x000fe40003f26070 */
[----:B------:R-:W-:Y:S02]  /*12450*/  ISETP.GE.AND P6, PT, R59, R26, PT ;  /* 0x0000001a3b00720c */ /* 0x000fe40003fc6270 */
[----:B------:R-:W-:Y:S02]  /*12460*/  ISETP.GE.U32.AND P0, PT, R20, R14, PT ;  /* 0x0000000e1400720c */ /* 0x000fe40003f06070 */
[----:B------:R-:W-:Y:S02]  /*12470*/  LOP3.LUT R19, R19, 0x1, RZ, 0xc0, !PT ;  /* 0x0000000113137812 */ /* 0x000fe400078ec0ff */
[----:B------:R-:W-:-:S02]  /*12480*/  ISETP.GE.AND P2, PT, R3, R28, PT ;  /* 0x0000001c0300720c */ /* 0x000fc40003f46270 */
[----:B------:R-:W-:Y:S02]  /*12490*/  ISETP.GE.AND.EX P1, PT, R23, R25, PT, P1 ;  /* 0x000000191700720c */ /* 0x000fe40003f26310 */
[----:B------:R-:W-:Y:S02]  /*124a0*/  SEL R8, RZ, 0xffffffff, !P6 ;  /* 0xffffffffff087807 */ /* 0x000fe40007000000 */
        /* <DEDUP_REMOVED lines=8> */
[----:B------:R-:W-:Y:S02]  /*12530*/  SEL R6, R12, R6, !P0 ;  /* 0x000000060c067207 */ /* 0x000fe40004000000 */
[----:B------:R-:W-:-:S02]  /*12540*/  SEL R11, R13, R11, !P0 ;  /* 0x0000000b0d0b7207 */ /* 0x000fc40004000000 */
[----:B------:R-:W-:Y:S02]  /*12550*/  SEL R9, R22, R9, !P0 ;  /* 0x0000000916097207 */ /* 0x000fe40004000000 */
[----:B------:R-:W-:Y:S02]  /*12560*/  ISETP.NE.U32.AND P0, PT, R19, 0x1, PT ;  /* 0x000000011300780c */ /* 0x000fe40003f05070 */
[----:B------:R-:W-:Y:S01]  /*12570*/  LOP3.LUT R8, R8, 0x1, RZ, 0xc0, !PT ;  /* 0x0000000108087812 */ /* 0x000fe200078ec0ff */
[----:B------:R1:W-:Y:S01]  /*12580*/  STS [R0+0x10], R9 ;  /* 0x0000100900007388 */ /* 0x0003e20000000800 */
[----:B------:R-:W-:Y:S02]  /*12590*/  SEL R7, R5, R7, !P6 ;  /* 0x0000000705077207 */ /* 0x000fe40007000000 */
[----:B------:R-:W-:Y:S02]  /*125a0*/  SEL R16, R24, R16, !P0 ;  /* 0x0000001018107207 */ /* 0x000fe40004000000 */
[----:B------:R-:W-:Y:S01]  /*125b0*/  ISETP.NE.U32.AND P1, PT, R8, 0x1, PT ;  /* 0x000000010800780c */ /* 0x000fe20003f25070 */
[----:B------:R-:W-:Y:S01]  /*125c0*/  IMAD.MOV.U32 R19, RZ, RZ, R7 ;  /* 0x000000ffff137224 */ /* 0x000fe200078e0007 */
[----:B------:R-:W-:Y:S01]  /*125d0*/  SEL R65, R10, R65, !P6 ;  /* 0x000000410a417207 */ /* 0x000fe20007000000 */
[----:B------:R-:W-:Y:S01]  /*125e0*/  IMAD.MOV.U32 R10, RZ, RZ, R6 ;  /* 0x000000ffff0a7224 */ /* 0x000fe200078e0006 */
[----:B------:R-:W-:Y:S01]  /*125f0*/  SEL R18, R4, R18, !P6 ;  /* 0x0000001204127207 */ /* 0x000fe20007000000 */
[----:B------:R-:W-:Y:S01]  /*12600*/  IMAD.MOV.U32 R22, RZ, RZ, R16 ;  /* 0x000000ffff167224 */ /* 0x000fe200078e0010 */
[----:B------:R-:W-:Y:S01]  /*12610*/  SEL R20, R14, R20, !P1 ;  /* 0x000000140e147207 */ /* 0x000fe20004800000 */
[----:B------:R1:W-:Y:S01]  /*12620*/  STS [R0], R65 ;  /* 0x0000004100007388 */ /* 0x0003e20000000800 */
[----:B------:R-:W-:-:S02]  /*12630*/  SEL R21, R15, R21, !P1 ;  /* 0x000000150f157207 */ /* 0x000fc40004800000 */
[----:B------:R-:W-:Y:S01]  /*12640*/  SEL R59, R26, R59, !P1 ;  /* 0x0000003b1a3b7207 */ /* 0x000fe20004800000 */
[----:B------:R1:W-:Y:S01]  /*12650*/  STS.64 [R0+0x8], R18 ;  /* 0x0000081200007388 */ /* 0x0003e20000000a00 */
[----:B------:R-:W-:Y:S02]  /*12660*/  SEL R23, R25, R23, !P0 ;  /* 0x0000001719177207 */ /* 0x000fe40004000000 */
[----:B------:R-:W-:Y:S01]  /*12670*/  SEL R3, R28, R3, !P0 ;  /* 0x000000031c037207 */ /* 0x000fe20004000000 */
[----:B------:R1:W-:Y:S04]  /*12680*/  STS.64 [R0+0x18], R10 ;  /* 0x0000180a00007388 */ /* 0x0003e80000000a00 */
[----:B------:R1:W-:Y:S04]  /*12690*/  STS.64 [R0+0x28], R20 ;  /* 0x0000281400007388 */ /* 0x0003e80000000a00 */
[----:B------:R1:W-:Y:S04]  /*126a0*/  STS.64 [R0+0x38], R22 ;  /* 0x0000381600007388 */ /* 0x0003e80000000a00 */
[----:B------:R1:W-:Y:S04]  /*126b0*/  STS [R0+0x20], R59 ;  /* 0x0000203b00007388 */ /* 0x0003e80000000800 */
[----:B------:R1:W-:Y:S02]  /*126c0*/  STS [R0+0x30], R3 ;  /* 0x0000300300007388 */ /* 0x0003e40000000800 */
.L_x_3116:
[----:B------:R-:W-:Y:S05]  /*126d0*/  BSYNC.RECONVERGENT B0 ;  /* 0x0000000000007941 */ /* 0x000fea0003800200 */
.L_x_3115:
[----:B------:R-:W-:Y:S01]  /*126e0*/  IMAD.MOV.U32 R4, RZ, RZ, R33 ;  /* 0x000000ffff047224 */ /* 0x000fe200078e0021 */
[----:B------:R-:W-:Y:S06]  /*126f0*/  @P3 BRA `(.L_x_3117) ;  /* 0xfffffff800cc3947 */ /* 0x000fec000383ffff */
.L_x_3114:
[----:B------:R-:W2:Y:S02]  /*12700*/  LDCU UR4, c[0x0][0x3b0] ;  /* 0x00007600ff0477ac */ /* 0x000ea40008000800 */
[----:B--2---:R-:W-:-:S09]  /*12710*/  UISETP.NE.AND UP0, UPT, UR4, URZ, UPT ;  /* 0x000000ff0400728c */ /* 0x004fd2000bf05270 */
[----:B------:R-:W-:Y:S05]  /*12720*/  BRA.U !UP0, `(.L_x_3118) ;  /* 0x0000000908947547 */ /* 0x000fea000b800000 */
[----:B------:R-:W2:Y:S02]  /*12730*/  LDC R32, c[0x0][0x360] ;  /* 0x0000d800ff207b82 */ /* 0x000ea40000000800 */
[----:B--2---:R-:W-:Y:S01]  /*12740*/  ISETP.GE.U32.AND P0, PT, R32, 0x21, PT ;  /* 0x000000212000780c */ /* 0x004fe20003f06070 */
[----:B01----:R-:W-:-:S12]  /*12750*/  IMAD.MOV.U32 R0, RZ, RZ, R32 ;  /* 0x000000ffff007224 */ /* 0x003fd800078e0020 */
[----:B------:R-:W-:Y:S05]  /*12760*/  @!P0 BRA `(.L_x_3119) ;  /* 0x0000000400848947 */ /* 0x000fea0003800000 */
[----:B------:R-:W0:Y:S01]  /*12770*/  S2UR UR5, SR_CgaCtaId ;  /* 0x00000000000579c3 */ /* 0x000e220000008800 */
[----:B------:R-:W-:Y:S01]  /*12780*/  UMOV UR4, 0x400 ;  /* 0x0000040000047882 */ /* 0x000fe20000000000 */
[----:B------:R-:W-:Y:S01]  /*12790*/  IMAD R0, R2, R32, R17 ;  /* 0x0000002002007224 */ /* 0x000fe200078e0211 */
[----:B------:R-:W-:Y:S01]  /*127a0*/  UIADD3 UR4, UPT, UPT, UR4, 0x10, URZ ;  /* 0x0000001004047890 */ /* 0x000fe2000fffe0ff */
[----:B------:R-:W-:Y:S01]  /*127b0*/  IMAD.MOV.U32 R19, RZ, RZ, R7 ;  /* 0x000000ffff137224 */ /* 0x000fe200078e0007 */
[----:B------:R-:W-:Y:S01]  /*127c0*/  ISETP.GE.U32.AND P0, PT, R32, 0x40, PT ;  /* 0x000000402000780c */ /* 0x000fe20003f06070 */
[----:B------:R-:W-:Y:S02]  /*127d0*/  IMAD.MOV.U32 R10, RZ, RZ, R6 ;  /* 0x000000ffff0a7224 */ /* 0x000fe400078e0006 */
[----:B------:R-:W-:Y:S01]  /*127e0*/  IMAD.MOV.U32 R22, RZ, RZ, R16 ;  /* 0x000000ffff167224 */ /* 0x000fe200078e0010 */
[----:B0-----:R-:W-:-:S06]  /*127f0*/  ULEA UR4, UR5, UR4, 0x18 ;  /* 0x0000000405047291 */ /* 0x001fcc000f8ec0ff */
        /* <DEDUP_REMOVED lines=12> */
.L_x_3122:
        /* <DEDUP_REMOVED lines=9> */
[----:B0-----:R-:W-:-:S05]  /*12950*/  IMAD R10, R34, 0x40, R8 ;  /* 0x00000040220a7824 */ /* 0x001fca00078e0208 */
[----:B------:R-:W0:Y:S04]  /*12960*/  LDS R26, [R10+0x10] ;  /* 0x000010000a1a7984 */ /* 0x000e280000000800 */
        /* <DEDUP_REMOVED lines=62> */
.L_x_3121:
[----:B------:R-:W-:Y:S05]  /*12d50*/  BSYNC.RECONVERGENT B0 ;  /* 0x0000000000007941 */ /* 0x000fea0003800200 */
.L_x_3120:
[----:B------:R-:W-:Y:S01]  /*12d60*/  IMAD.MOV.U32 R4, RZ, RZ, R34 ;  /* 0x000000ffff047224 */ /* 0x000fe200078e0022 */
[----:B------:R-:W-:Y:S06]  /*12d70*/  @P3 BRA `(.L_x_3122) ;  /* 0xfffffff800d03947 */ /* 0x000fec000383ffff */
.L_x_3119:
[----:B------:R-:W-:Y:S01]  /*12d80*/  ISETP.GE.U32.AND P0, PT, R0, 0x2, PT ;  /* 0x000000020000780c */ /* 0x000fe20003f06070 */
[----:B------:R-:W-:Y:S05]  /*12d90*/  WARPSYNC.ALL ;  /* 0x0000000000007948 */ /* 0x000fea0003800000 */
[----:B------:R-:W-:Y:S07]  /*12da0*/  BAR.SYNC.DEFER_BLOCKING 0x0 ;  /* 0x0000000000007b1d */ /* 0x000fee0000010000 */
[----:B------:R-:W-:Y:S05]  /*12db0*/  @!P0 BRA `(.L_x_3118) ;  /* 0x0000000000f08947 */ /* 0x000fea0003800000 */
[----:B------:R-:W-:-:S07]  /*12dc0*/  IMAD.MOV.U32 R4, RZ, RZ, 0x1 ;  /* 0x00000001ff047424 */ /* 0x000fce00078e00ff */
.L_x_3123:
[----:B01----:R-:W0:Y:S04]  /*12dd0*/  SHFL.DOWN PT, R8, R65, R4, 0x1f ;  /* 0x08001f0441087589 */ /* 0x003e2800000e0000 */
[----:B------:R-:W1:Y:S04]  /*12de0*/  SHFL.DOWN PT, R5, R18, R4, 0x1f ;  /* 0x08001f0412057589 */ /* 0x000e6800000e0000 */
[----:B------:R-:W2:Y:S04]  /*12df0*/  SHFL.DOWN PT, R13, R6, R4, 0x1f ;  /* 0x08001f04060d7589 */ /* 0x000ea800000e0000 */
[----:B------:R-:W3:Y:S04]  /*12e00*/  SHFL.DOWN PT, R24, R59, R4, 0x1f ;  /* 0x08001f043b187589 */ /* 0x000ee800000e0000 */
[----:B------:R-:W4:Y:S04]  /*12e10*/  SHFL.DOWN PT, R10, R7, R4, 0x1f ;  /* 0x08001f04070a7589 */ /* 0x000f2800000e0000 */
[----:B------:R-:W5:Y:S04]  /*12e20*/  SHFL.DOWN PT, R19, R20, R4, 0x1f ;  /* 0x08001f0414137589 */ /* 0x000f6800000e0000 */
[----:B------:R-:W5:Y:S01]  /*12e30*/  SHFL.DOWN PT, R22, R11, R4, 0x1f ;  /* 0x08001f040b167589 */ /* 0x000f6200000e0000 */
[----:B0-----:R-:W-:-:S02]  /*12e40*/  ISETP.NE.AND P3, PT, R65, R8, PT ;  /* 0x000000084100720c */ /* 0x001fc40003f65270 */
[----:B------:R-:W-:Y:S01]  /*12e50*/  ISETP.GE.AND P5, PT, R65, R8, PT ;  /* 0x000000084100720c */ /* 0x000fe20003fa6270 */
[----:B------:R-:W0:Y:S01]  /*12e60*/  SHFL.DOWN PT, R26, R21, R4, 0x1f ;  /* 0x08001f04151a7589 */ /* 0x000e2200000e0000 */
[----:B-1----:R-:W-:-:S03]  /*12e70*/  ISETP.GE.U32.AND P1, PT, R18, R5, PT ;  /* 0x000000051200720c */ /* 0x002fc60003f26070 */
[----:B------:R-:W1:Y:S01]  /*12e80*/  SHFL.DOWN PT, R14, R9, R4, 0x1f ;  /* 0x08001f04090e7589 */ /* 0x000e6200000e0000 */
[----:B--2---:R-:W-:-:S03]  /*12e90*/  ISETP.GE.U32.AND P0, PT, R6, R13, PT ;  /* 0x0000000d0600720c */ /* 0x004fc60003f06070 */
[----:B------:R-:W2:Y:S01]  /*12ea0*/  SHFL.DOWN PT, R28, R3, R4, 0x1f ;  /* 0x08001f04031c7589 */ /* 0x000ea200000e0000 */
[----:B---3--:R-:W-:-:S03]  /*12eb0*/  ISETP.NE.AND P4, PT, R59, R24, PT ;  /* 0x000000183b00720c */ /* 0x008fc60003f85270 */
[----:B------:R-:W3:Y:S01]  /*12ec0*/  SHFL.DOWN PT, R27, R16, R4, 0x1f ;  /* 0x08001f04101b7589 */ /* 0x000ee200000e0000 */
[----:B----4-:R-:W-:-:S03]  /*12ed0*/  ISETP.GE.AND.EX P1, PT, R7, R10, PT, P1 ;  /* 0x0000000a0700720c */ /* 0x010fc60003f26310 */
[----:B------:R4:W3:Y:S01]  /*12ee0*/  SHFL.DOWN PT, R30, R23, R4, 0x1f ;  /* 0x08001f04171e7589 */ /* 0x0008e200000e0000 */
[----:B-----5:R-:W-:Y:S02]  /*12ef0*/  ISETP.GE.U32.AND P2, PT, R20, R19, PT ;  /* 0x000000131400720c */ /* 0x020fe40003f46070 */
[----:B------:R-:W-:Y:S02]  /*12f00*/  SEL R12, RZ, 0xffffffff, !P1 ;  /* 0xffffffffff0c7807 */ /* 0x000fe40004800000 */
[----:B------:R-:W-:Y:S02]  /*12f10*/  ISETP.GE.AND.EX P0, PT, R11, R22, PT, P0 ;  /* 0x000000160b00720c */ /* 0x000fe40003f06300 */
[----:B------:R-:W-:Y:S02]  /*12f20*/  @P3 SEL R12, RZ, 0xffffffff, !P5 ;  /* 0xffffffffff0c3807 */ /* 0x000fe40006800000 */
[----:B0-----:R-:W-:Y:S01]  /*12f30*/  ISETP.GE.AND.EX P2, PT, R21, R26, PT, P2 ;  /* 0x0000001a1500720c */ /* 0x001fe20003f46320 */
[----:B----4-:R-:W-:Y:S01]  /*12f40*/  IMAD.SHL.U32 R4, R4, 0x2, RZ ;  /* 0x0000000204047824 */ /* 0x010fe200078e00ff */
[----:B------:R-:W-:-:S02]  /*12f50*/  SEL R15, RZ, 0xffffffff, !P0 ;  /* 0xffffffffff0f7807 */ /* 0x000fc40004000000 */
[----:B-1----:R-:W-:Y:S02]  /*12f60*/  ISETP.NE.AND P6, PT, R9, R14, PT ;  /* 0x0000000e0900720c */ /* 0x002fe40003fc5270 */
[----:B------:R-:W-:Y:S02]  /*12f70*/  ISETP.GE.AND P0, PT, R59, R24, PT ;  /* 0x000000183b00720c */ /* 0x000fe40003f06270 */
[----:B--2---:R-:W-:Y:S02]  /*12f80*/  ISETP.NE.AND P3, PT, R3, R28, PT ;  /* 0x0000001c0300720c */ /* 0x004fe40003f65270 */
[----:B------:R-:W-:Y:S02]  /*12f90*/  LOP3.LUT R12, R12, 0x1, RZ, 0xc0, !PT ;  /* 0x000000010c0c7812 */ /* 0x000fe400078ec0ff */
[----:B------:R-:W-:Y:S02]  /*12fa0*/  SEL R25, RZ, 0xffffffff, !P2 ;  /* 0xffffffffff197807 */ /* 0x000fe40005000000 */
[----:B---3--:R-:W-:-:S02]  /*12fb0*/  ISETP.GE.U32.AND P1, PT, R16, R27, PT ;  /* 0x0000001b1000720c */ /* 0x008fc40003f26070 */
[----:B------:R-:W-:Y:S02]  /*12fc0*/  @P4 SEL R25, RZ, 0xffffffff, !P0 ;  /* 0xffffffffff194807 */ /* 0x000fe40004000000 */
[----:B------:R-:W-:Y:S02]  /*12fd0*/  ISETP.NE.U32.AND P0, PT, R12, 0x1, PT ;  /* 0x000000010c00780c */ /* 0x000fe40003f05070 */
[----:B------:R-:W-:Y:S02]  /*12fe0*/  ISETP.GE.AND.EX P1, PT, R23, R30, PT, P1 ;  /* 0x0000001e1700720c */ /* 0x000fe40003f26310 */
[----:B------:R-:W-:Y:S02]  /*12ff0*/  ISETP.GE.AND P5, PT, R9, R14, PT ;  /* 0x0000000e0900720c */ /* 0x000fe40003fa6270 */
[----:B------:R-:W-:Y:S02]  /*13000*/  ISETP.GE.AND P2, PT, R3, R28, PT ;  /* 0x0000001c0300720c */ /* 0x000fe40003f46270 */
[----:B------:R-:W-:-:S02]  /*13010*/  SEL R65, R8, R65, !P0 ;  /* 0x0000004108417207 */ /* 0x000fc40004000000 */
[----:B------:R-:W-:Y:S02]  /*13020*/  SEL R18, R5, R18, !P0 ;  /* 0x0000001205127207 */ /* 0x000fe40004000000 */
[----:B------:R-:W-:Y:S02]  /*13030*/  SEL R7, R10, R7, !P0 ;  /* 0x000000070a077207 */ /* 0x000fe40004000000 */
[----:B------:R-:W-:Y:S02]  /*13040*/  ISETP.GE.AND P0, PT, R4, R0, PT ;  /* 0x000000000400720c */ /* 0x000fe40003f06270 */
[----:B------:R-:W-:Y:S02]  /*13050*/  SEL R29, RZ, 0xffffffff, !P1 ;  /* 0xffffffffff1d7807 */ /* 0x000fe40004800000 */
[----:B------:R-:W-:Y:S02]  /*13060*/  @P6 SEL R15, RZ, 0xffffffff, !P5 ;  /* 0xffffffffff0f6807 */ /* 0x000fe40006800000 */
[----:B------:R-:W-:-:S02]  /*13070*/  @P3 SEL R29, RZ, 0xffffffff, !P2 ;  /* 0xffffffffff1d3807 */ /* 0x000fc40005000000 */
        /* <DEDUP_REMOVED lines=16> */
.L_x_3118:
        /* <DEDUP_REMOVED lines=281> */
.L_x_3124:
        /* <DEDUP_REMOVED lines=276> */
.L_x_3125:
        /* <DEDUP_REMOVED lines=276> */
.L_x_3126:
        /* <DEDUP_REMOVED lines=276> */
.L_x_3127:
        /* <DEDUP_REMOVED lines=9> */
.L_x_3130:
        /* <DEDUP_REMOVED lines=22> */
.L_x_3129:
        /* <DEDUP_REMOVED lines=43> */
.L_x_3132:
[----:B------:R-:W-:-:S07]  /*17b70*/  MOV R22, 0x17b90 ;  /* 0x00017b9000167802 */ /* 0x000fce0000000f00 */
[----:B------:R-:W-:Y:S05]  /*17b80*/  CALL.REL.NOINC `($__internal_14_$__cuda_sm20_div_u64) ;  /* 0x0000009400647944 */ /* 0x000fea0003c00000 */
[----:B------:R-:W-:Y:S02]  /*17b90*/  IMAD.MOV.U32 R4, RZ, RZ, R8 ;  /* 0x000000ffff047224 */ /* 0x000fe400078e0008 */
[----:B------:R-:W-:-:S07]  /*17ba0*/  IMAD.MOV.U32 R5, RZ, RZ, R13 ;  /* 0x000000ffff057224 */ /* 0x000fce00078e000d */
.L_x_3133:
[----:B------:R-:W-:Y:S05]  /*17bb0*/  BSYNC.RECONVERGENT B0 ;  /* 0x0000000000007941 */ /* 0x000fea0003800200 */
.L_x_3131:
[----:B------:R-:W0:Y:S02]  /*17bc0*/  LDCU.64 UR4, c[0x0][0x780] ;  /* 0x0000f000ff0477ac */ /* 0x000e240008000a00 */
[----:B0-----:R-:W-:Y:S02]  /*17bd0*/  UISETP.NE.U32.AND UP0, UPT, UR4, URZ, UPT ;  /* 0x000000ff0400728c */ /* 0x001fe4000bf05070 */
[----:B------:R-:W-:Y:S02]  /*17be0*/  IADD3 R4, P1, PT, R4, UR4, RZ ;  /* 0x0000000404047c10 */ /* 0x000fe4000ff3e0ff */
[----:B------:R-:W-:Y:S02]  /*17bf0*/  UISETP.NE.AND.EX UP0, UPT, UR5, URZ, UPT, UP0 ;  /* 0x000000ff0500728c */ /* 0x000fe4000bf05300 */
[----:B------:R-:W-:-:S04]  /*17c00*/  IADD3.X R5, PT, PT, R5, UR5, RZ, P1, !PT ;  /* 0x0000000505057c10 */ /* 0x000fc80008ffe4ff */
[----:B------:R-:W-:-:S04]  /*17c10*/  PLOP3.LUT P0, PT, PT, PT, UP0, 0x80, 0x8 ;  /* 0x000000000008781c */ /* 0x000fc80003f0f008 */
[----:B------:R-:W-:-:S13]  /*17c20*/  PLOP3.LUT P0, PT, P0, PT, PT, 0x8, 0x80 ;  /* 0x000000000080781c */ /* 0x000fda000070e170 */
.L_x_3128:
        /* <DEDUP_REMOVED lines=288> */
.L_x_3135:
        /* <DEDUP_REMOVED lines=276> */
.L_x_3136:
        /* <DEDUP_REMOVED lines=276> */
.L_x_3137:
        /* <DEDUP_REMOVED lines=276> */
.L_x_3138:
        /* <DEDUP_REMOVED lines=20> */
[----:B------:R-:W-:Y:S02]  /*1c330*/  IMAD.MOV.U32 R22, RZ, RZ, R16 ;  /* 0x000000ffff167224 */ /* 0x000fe400078e0010 */
[----:B0-----:R-:W-:-:S06]  /*1c340*/  IMAD R0, R8, UR4, R15 ;  /* 0x0000000408007c24 */ /* 0x001fcc000f8e020f */
[----:B--2---:R-:W-:Y:S01]  /*1c350*/  @!P1 IMAD R0, R0, UR5, R17 ;  /* 0x0000000500009c24 */ /* 0x004fe2000f8e0211 */
[----:B------:R-:W-:-:S03]  /*1c360*/  PLOP3.LUT P1, PT, PT, PT, PT, 0x80, 0x8 ;  /* 0x000000000008781c */ /* 0x000fc60003f2f070 */
[----:B-1----:R-:W-:-:S05]  /*1c370*/  IMAD.WIDE.U32 R12, R0, 0x40, R12 ;  /* 0x00000040000c7825 */ /* 0x002fca00078e000c */
        /* <DEDUP_REMOVED lines=8> */
.L_x_3140:
[----:B------:R-:W-:Y:S05]  /*1c400*/  BSYNC.RECONVERGENT B0 ;  /* 0x0000000000007941 */ /* 0x000fea0003800200 */
.L_x_3139:
        /* <DEDUP_REMOVED lines=35> */
.L_x_3142:
[----:B------:R-:W-:Y:S05]  /*1c640*/  BSYNC.RECONVERGENT B0 ;  /* 0x0000000000007941 */ /* 0x000fea0003800200 */
.L_x_3141:
        /* <DEDUP_REMOVED lines=54> */
.L_x_3147:
[----:B------:R-:W-:-:S04]  /*1c9b0*/  IMAD.IADD R23, R39, 0x1, R10 ;  /* 0x0000000127177824 */ /* 0x000fc800078e020a */
[----:B--2---:R-:W-:-:S05]  /*1c9c0*/  IMAD.WIDE.U32 R22, R23, 0x40, R36 ;  /* 0x0000004017167825 */ /* 0x004fca00078e0024 */
[----:B------:R-:W2:Y:S04]  /*1c9d0*/  LDG.E R8, desc[UR36][R22.64] ;  /* 0x0000002416087981 */ /* 0x000ea8000c1e1900 */
[----:B------:R-:W3:Y:S04]  /*1c9e0*/  LDG.E R12, desc[UR36][R22.64+0x10] ;  /* 0x00001024160c7981 */ /* 0x000ee8000c1e1900 */
[----:B------:R-:W4:Y:S04]  /*1c9f0*/  LDG.E.64 R28, desc[UR36][R22.64+0x8] ;  /* 0x00000824161c7981 */ /* 0x000f28000c1e1b00 */
[----:B------:R-:W5:Y:S04]  /*1ca00*/  LDG.E.64 R30, desc[UR36][R22.64+0x18] ;  /* 0x00001824161e7981 */ /* 0x000f68000c1e1b00 */
[----:B------:R-:W5:Y:S04]  /*1ca10*/  LDG.E R14, desc[UR36][R22.64+0x20] ;  /* 0x00002024160e7981 */ /* 0x000f68000c1e1900 */
[----:B------:R-:W5:Y:S04]  /*1ca20*/  LDG.E R16, desc[UR36][R22.64+0x30] ;  /* 0x0000302416107981 */ /* 0x000f68000c1e1900 */
[----:B------:R-:W5:Y:S04]  /*1ca30*/  LDG.E.64 R32, desc[UR36][R22.64+0x28] ;  /* 0x0000282416207981 */ /* 0x000f68000c1e1b00 */
[----:B------:R0:W5:Y:S01]  /*1ca40*/  LDG.E.64 R34, desc[UR36][R22.64+0x38] ;  /* 0x0000382416227981 */ /* 0x000162000c1e1b00 */
[----:B------:R-:W-:Y:S01]  /*1ca50*/  IMAD.IADD R10, R41, 0x1, R10 ;  /* 0x00000001290a7824 */ /* 0x000fe200078e020a */
[----:B--2---:R-:W-:-:S02]  /*1ca60*/  ISETP.NE.AND P6, PT, R9, R8, PT ;  /* 0x000000080900720c */ /* 0x004fc40003fc5270 */
[----:B------:R-:W-:Y:S02]  /*1ca70*/  ISETP.GE.AND P3, PT, R9, R8, PT ;  /* 0x000000080900720c */ /* 0x000fe40003f66270 */
[----:B---3--:R-:W-:Y:S02]  /*1ca80*/  ISETP.NE.AND P5, PT, R7, R12, PT ;  /* 0x0000000c0700720c */ /* 0x008fe40003fa5270 */
[----:B----4-:R-:W-:Y:S02]  /*1ca90*/  ISETP.GE.U32.AND P4, PT, R20, R28, PT ;  /* 0x0000001c1400720c */ /* 0x010fe40003f86070 */
[----:B------:R-:W-:Y:S02]  /*1caa0*/  SEL R38, RZ, 0xffffffff, !P3 ;  /* 0xffffffffff267807 */ /* 0x000fe40005800000 */
[----:B-----5:R-:W-:Y:S02]  /*1cab0*/  ISETP.GE.U32.AND P3, PT, R6, R30, PT ;  /* 0x0000001e0600720c */ /* 0x020fe40003f66070 */
[----:B------:R-:W-:-:S02]  /*1cac0*/  ISETP.GE.AND.EX P4, PT, R21, R29, PT, P4 ;  /* 0x0000001d1500720c */ /* 0x000fc40003f86340 */
[----:B------:R-:W-:Y:S02]  /*1cad0*/  ISETP.GE.AND P2, PT, R7, R12, PT ;  /* 0x0000000c0700720c */ /* 0x000fe40003f46270 */
[----:B------:R-:W-:Y:S02]  /*1cae0*/  ISETP.GE.AND.EX P3, PT, R15, R31, PT, P3 ;  /* 0x0000001f0f00720c */ /* 0x000fe40003f66330 */
[----:B------:R-:W-:Y:S02]  /*1caf0*/  @!P6 SEL R38, RZ, 0xffffffff, !P4 ;  /* 0xffffffffff26e807 */ /* 0x000fe40006000000 */
[----:B------:R-:W-:Y:S02]  /*1cb00*/  ISETP.NE.AND P4, PT, R11, R14, PT ;  /* 0x0000000e0b00720c */ /* 0x000fe40003f85270 */
[----:B------:R-:W-:Y:S02]  /*1cb10*/  SEL R40, RZ, 0xffffffff, !P2 ;  /* 0xffffffffff287807 */ /* 0x000fe40005000000 */
[----:B------:R-:W-:-:S02]  /*1cb20*/  @!P5 SEL R40, RZ, 0xffffffff, !P3 ;  /* 0xffffffffff28d807 */ /* 0x000fc40005800000 */
[CC--:B------:R-:W-:Y:S02]  /*1cb30*/  ISETP.GE.AND P5, PT, R13.reuse, R16.reuse, PT ;  /* 0x000000100d00720c */ /* 0x0c0fe40003fa6270 */
[----:B------:R-:W-:Y:S02]  /*1cb40*/  ISETP.NE.AND P3, PT, R13, R16, PT ;  /* 0x000000100d00720c */ /* 0x000fe40003f65270 */
[----:B------:R-:W-:Y:S02]  /*1cb50*/  ISETP.GE.U32.AND P2, PT, R18, R32, PT ;  /* 0x000000201200720c */ /* 0x000fe40003f46070 */
[----:B------:R-:W-:Y:S02]  /*1cb60*/  ISETP.GE.AND P6, PT, R11, R14, PT ;  /* 0x0000000e0b00720c */ /* 0x000fe40003fc6270 */
[----:B0-----:R-:W-:Y:S02]  /*1cb70*/  SEL R23, RZ, 0xffffffff, !P5 ;  /* 0xffffffffff177807 */ /* 0x001fe40006800000 */
[----:B------:R-:W-:-:S02]  /*1cb80*/  ISETP.GE.U32.AND P5, PT, R0, R34, PT ;  /* 0x000000220000720c */ /* 0x000fc40003fa6070 */
[----:B------:R-:W-:Y:S02]  /*1cb90*/  ISETP.GE.AND.EX P2, PT, R19, R33, PT, P2 ;  /* 0x000000211300720c */ /* 0x000fe40003f46320 */
[----:B------:R-:W-:Y:S02]  /*1cba0*/  SEL R22, RZ, 0xffffffff, !P6 ;  /* 0xffffffffff167807 */ /* 0x000fe40007000000 */
[----:B------:R-:W-:Y:S02]  /*1cbb0*/  ISETP.GE.AND.EX P5, PT, R3, R35, PT, P5 ;  /* 0x000000230300720c */ /* 0x000fe40003fa6350 */
[----:B------:R-:W-:Y:S02]  /*1cbc0*/  @!P4 SEL R22, RZ, 0xffffffff, !P2 ;  /* 0xffffffffff16c807 */ /* 0x000fe40005000000 */
[----:B------:R-:W-:Y:S02]  /*1cbd0*/  ISETP.GE.U32.AND P4, PT, R10, UR8, PT ;  /* 0x000000080a007c0c */ /* 0x000fe4000bf86070 */
[----:B------:R-:W-:-:S02]  /*1cbe0*/  LOP3.LUT R40, R40, 0x1, RZ, 0xc0, !PT ;  /* 0x0000000128287812 */ /* 0x000fc400078ec0ff */
[----:B------:R-:W-:Y:S02]  /*1cbf0*/  @!P3 SEL R23, RZ, 0xffffffff, !P5 ;  /* 0xffffffffff17b807 */ /* 0x000fe40006800000 */
[----:B------:R-:W-:Y:S02]  /*1cc00*/  ISETP.NE.U32.AND P2, PT, R40, 0x1, PT ;  /* 0x000000012800780c */ /* 0x000fe40003f45070 */
[----:B------:R-:W-:Y:S02]  /*1cc10*/  LOP3.LUT R38, R38, 0x1, RZ, 0xc0, !PT ;  /* 0x0000000126267812 */ /* 0x000fe400078ec0ff */
[----:B------:R-:W-:Y:S02]  /*1cc20*/  LOP3.LUT R22, R22, 0x1, RZ, 0xc0, !PT ;  /* 0x0000000116167812 */ /* 0x000fe400078ec0ff */
[----:B------:R-:W-:Y:S02]  /*1cc30*/  LOP3.LUT R23, R23, 0x1, RZ, 0xc0, !PT ;  /* 0x0000000117177812 */ /* 0x000fe400078ec0ff */
[----:B------:R-:W-:-:S02]  /*1cc40*/  SEL R6, R30, R6, !P2 ;  /* 0x000000061e067207 */ /* 0x000fc40005000000 */
[----:B------:R-:W-:Y:S02]  /*1cc50*/  SEL R15, R31, R15, !P2 ;  /* 0x0000000f1f0f7207 */ /* 0x000fe40005000000 */
[----:B------:R-:W-:Y:S02]  /*1cc60*/  SEL R7, R12, R7, !P2 ;  /* 0x000000070c077207 */ /* 0x000fe40005000000 */
        /* <DEDUP_REMOVED lines=14> */
.L_x_3146:
[----:B------:R-:W-:Y:S05]  /*1cd50*/  BRA `(.L_x_3145) ;  /* 0x0000000400547947 */ /* 0x000fea0003800000 */
.L_x_3144:
[----:B------:R-:W0:Y:S01]  /*1cd60*/  LDCU UR7, c[0x0][0x3ac] ;  /* 0x00007580ff0777ac */ /* 0x000e220008000800 */
[----:B------:R-:W-:Y:S01]  /*1cd70*/  IMAD.U32 R7, RZ, RZ, UR9 ;  /* 0x00000009ff077e24 */ /* 0x000fe2000f8e00ff */
[----:B------:R-:W-:Y:S01]  /*1cd80*/  MOV R18, UR10 ;  /* 0x0000000a00127c02 */ /* 0x000fe20008000f00 */
[----:B------:R-:W-:Y:S02]  /*1cd90*/  IMAD.U32 R6, RZ, RZ, UR10 ;  /* 0x0000000aff067e24 */ /* 0x000fe4000f8e00ff */
[----:B------:R-:W-:Y:S02]  /*1cda0*/  IMAD.U32 R15, RZ, RZ, UR11 ;  /* 0x0000000bff0f7e24 */ /* 0x000fe4000f8e00ff */
[----:B------:R-:W-:Y:S02]  /*1cdb0*/  IMAD.U32 R11, RZ, RZ, UR9 ;  /* 0x00000009ff0b7e24 */ /* 0x000fe4000f8e00ff */
[----:B------:R-:W-:Y:S02]  /*1cdc0*/  IMAD.U32 R19, RZ, RZ, UR11 ;  /* 0x0000000bff137e24 */ /* 0x000fe4000f8e00ff */
[----:B------:R-:W-:-:S02]  /*1cdd0*/  IMAD.U32 R13, RZ, RZ, UR9 ;  /* 0x00000009ff0d7e24 */ /* 0x000fc4000f8e00ff */
        /* <DEDUP_REMOVED lines=19> */
.L_x_3148:
[----:B------:R-:W-:-:S04]  /*1cf10*/  IMAD.IADD R10, R8, 0x1, R39 ;  /* 0x00000001080a7824 */ /* 0x000fc800078e0227 */
[----:B-1----:R-:W-:-:S04]  /*1cf20*/  IMAD R23, R10, R41, R17 ;  /* 0x000000290a177224 */ /* 0x002fc800078e0211 */
[----:B--2---:R-:W-:-:S05]  /*1cf30*/  IMAD.WIDE.U32 R22, R23, 0x40, R36 ;  /* 0x0000004017167825 */ /* 0x004fca00078e0024 */
[----:B------:R-:W2:Y:S04]  /*1cf40*/  LDG.E R10, desc[UR36][R22.64] ;  /* 0x00000024160a7981 */ /* 0x000ea8000c1e1900 */
[----:B------:R-:W4:Y:S04]  /*1cf50*/  LDG.E.64 R28, desc[UR36][R22.64+0x8] ;  /* 0x00000824161c7981 */ /* 0x000f28000c1e1b00 */
[----:B------:R-:W5:Y:S04]  /*1cf60*/  LDG.E R12, desc[UR36][R22.64+0x10] ;  /* 0x00001024160c7981 */ /* 0x000f68000c1e1900 */
[----:B------:R-:W5:Y:S04]  /*1cf70*/  LDG.E.64 R30, desc[UR36][R22.64+0x18] ;  /* 0x00001824161e7981 */ /* 0x000f68000c1e1b00 */
[----:B------:R-:W5:Y:S04]  /*1cf80*/  LDG.E R14, desc[UR36][R22.64+0x20] ;  /* 0x00002024160e7981 */ /* 0x000f68000c1e1900 */
[----:B------:R-:W5:Y:S04]  /*1cf90*/  LDG.E.64 R32, desc[UR36][R22.64+0x28] ;  /* 0x0000282416207981 */ /* 0x000f68000c1e1b00 */
[----:B------:R-:W5:Y:S04]  /*1cfa0*/  LDG.E R16, desc[UR36][R22.64+0x30] ;  /* 0x0000302416107981 */ /* 0x000f68000c1e1900 */
[----:B------:R0:W5:Y:S01]  /*1cfb0*/  LDG.E.64 R34, desc[UR36][R22.64+0x38] ;  /* 0x0000382416227981 */ /* 0x000162000c1e1b00 */
        /* <DEDUP_REMOVED lines=10> */
[----:B------:R-:W-:Y:S02]  /*1d060*/  ISETP.NE.AND P4, PT, R11, R14, PT ;  /* 0x0000000e0b00720c */ /* 0x000fe40003f85270 */
[----:B------:R-:W-:Y:S02]  /*1d070*/  ISETP.GE.AND.EX P3, PT, R15, R31, PT, P3 ;  /* 0x0000001f0f00720c */ /* 0x000fe40003f66330 */
[----:B------:R-:W-:Y:S02]  /*1d080*/  SEL R40, RZ, 0xffffffff, !P2 ;  /* 0xffffffffff287807 */ /* 0x000fe40005000000 */
[----:B------:R-:W-:-:S02]  /*1d090*/  ISETP.GE.U32.AND P2, PT, R18, R32, PT ;  /* 0x000000201200720c */ /* 0x000fc40003f46070 */
[----:B------:R-:W-:Y:S02]  /*1d0a0*/  @!P5 SEL R40, RZ, 0xffffffff, !P3 ;  /* 0xffffffffff28d807 */ /* 0x000fe40005800000 */
[----:B------:R-:W-:Y:S02]  /*1d0b0*/  ISETP.GE.AND P6, PT, R11, R14, PT ;  /* 0x0000000e0b00720c */ /* 0x000fe40003fc6270 */
[----:B------:R-:W-:Y:S02]  /*1d0c0*/  ISETP.NE.AND P3, PT, R13, R16, PT ;  /* 0x000000100d00720c */ /* 0x000fe40003f65270 */
[----:B------:R-:W-:Y:S02]  /*1d0d0*/  ISETP.GE.AND.EX P2, PT, R19, R33, PT, P2 ;  /* 0x000000211300720c */ /* 0x000fe40003f46320 */
[----:B0-----:R-:W-:Y:S02]  /*1d0e0*/  SEL R22, RZ, 0xffffffff, !P6 ;  /* 0xffffffffff167807 */ /* 0x001fe40007000000 */
        /* <DEDUP_REMOVED lines=15> */
[----:B------:R-:W-:Y:S02]  /*1d1e0*/  LOP3.LUT R23, R23, 0x1, RZ, 0xc0, !PT ;  /* 0x0000000117177812 */ /* 0x000fe400078ec0ff */
        /* <DEDUP_REMOVED lines=10> */
[----:B------:R-:W-:Y:S01]  /*1d290*/  SEL R13, R16, R13, !P2 ;  /* 0x0000000d100d7207 */ /* 0x000fe20005000000 */
[----:B------:R-:W-:Y:S06]  /*1d2a0*/  @!P3 BRA `(.L_x_3148) ;  /* 0xfffffffc0018b947 */ /* 0x000fec000383ffff */
.L_x_3145:
[----:B------:R-:W-:Y:S05]  /*1d2b0*/  BSYNC.RECONVERGENT B0 ;  /* 0x0000000000007941 */ /* 0x000fea0003800200 */
.L_x_3143:
[----:B------:R-:W0:Y:S01]  /*1d2c0*/  LDCU UR5, c[0x0][0x360] ;  /* 0x00006c00ff0577ac */ /* 0x000e220008000800 */
[----:B------:R-:W-:Y:S02]  /*1d2d0*/  IMAD.MOV.U32 R14, RZ, RZ, R6 ;  /* 0x000000ffff0e7224 */ /* 0x000fe400078e0006 */
[----:B------:R-:W-:Y:S01]  /*1d2e0*/  IMAD.MOV.U32 R22, RZ, RZ, R0 ;  /* 0x000000ffff167224 */ /* 0x000fe200078e0000 */
[----:B------:R-:W-:Y:S01]  /*1d2f0*/  UIADD3 UR4, UPT, UPT, UR4, 0x10, URZ ;  /* 0x0000001004047890 */ /* 0x000fe2000fffe0ff */
[----:B------:R-:W-:-:S03]  /*1d300*/  IMAD.MOV.U32 R23, RZ, RZ, R3 ;  /* 0x000000ffff177224 */ /* 0x000fc600078e0003 */
        /* <DEDUP_REMOVED lines=9> */
[----:B------:R0:W-:Y:S04]  /*1d3a0*/  STS [R8], R9 ;  /* 0x0000000908007388 */ /* 0x0001e80000000800 */
[----:B------:R0:W-:Y:S04]  /*1d3b0*/  STS [R8+0x10], R7 ;  /* 0x0000100708007388 */ /* 0x0001e80000000800 */
[----:B------:R0:W-:Y:S04]  /*1d3c0*/  STS [R8+0x20], R11 ;  /* 0x0000200b08007388 */ /* 0x0001e80000000800 */
[----:B------:R0:W-:Y:S01]  /*1d3d0*/  STS [R8+0x30], R13 ;  /* 0x0000300d08007388 */ /* 0x0001e20000000800 */
[----:B------:R-:W-:Y:S05]  /*1d3e0*/  BRA.U !UP0, `(.L_x_3149) ;  /* 0x0000000508347547 */ /* 0x000fea000b800000 */
[----:B------:R-:W-:-:S05]  /*1d3f0*/  UMOV UR4, UR6 ;  /* 0x0000000600047c82 */ /* 0x000fca0008000000 */
.L_x_3152:
        /* <DEDUP_REMOVED lines=10> */
[----:B0-----:R-:W0:Y:S04]  /*1d4a0*/  LDS R14, [R10+0x10] ;  /* 0x000010000a0e7984 */ /* 0x001e280000000800 */
[----:B------:R-:W2:Y:S04]  /*1d4b0*/  LDS.64 R22, [R10+0x8] ;  /* 0x000008000a167984 */ /* 0x000ea80000000a00 */
[----:B------:R-:W3:Y:S04]  /*1d4c0*/  LDS.64 R28, [R10+0x18] ;  /* 0x000018000a1c7984 */ /* 0x000ee80000000a00 */
[----:B------:R-:W4:Y:S04]  /*1d4d0*/  LDS R16, [R10+0x20] ;  /* 0x000020000a107984 */ /* 0x000f280000000800 */
[----:B------:R-:W5:Y:S04]  /*1d4e0*/  LDS R34, [R10+0x30] ;  /* 0x000030000a227984 */ /* 0x000f680000000800 */
[----:B------:R-:W5:Y:S04]  /*1d4f0*/  LDS.64 R32, [R10+0x38] ;  /* 0x000038000a207984 */ /* 0x000f680000000a00 */
[----:B------:R5:W5:Y:S01]  /*1d500*/  LDS.64 R30, [R10+0x28] ;  /* 0x000028000a1e7984 */ /* 0x000b620000000a00 */
[----:B-1----:R-:W-:-:S02]  /*1d510*/  ISETP.NE.AND P6, PT, R9, R12, PT ;  /* 0x0000000c0900720c */ /* 0x002fc40003fc5270 */
[----:B------:R-:W-:Y:S02]  /*1d520*/  ISETP.GE.AND P2, PT, R9, R12, PT ;  /* 0x0000000c0900720c */ /* 0x000fe40003f46270 */
[C---:B0-----:R-:W-:Y:S02]  /*1d530*/  ISETP.NE.AND P5, PT, R7.reuse, R14, PT ;  /* 0x0000000e0700720c */ /* 0x041fe40003fa5270 */
[----:B------:R-:W-:Y:S02]  /*1d540*/  SEL R35, RZ, 0xffffffff, !P2 ;  /* 0xffffffffff237807 */ /* 0x000fe40005000000 */
[----:B--2---:R-:W-:Y:S02]  /*1d550*/  ISETP.GE.U32.AND P3, PT, R20, R22, PT ;  /* 0x000000161400720c */ /* 0x004fe40003f66070 */
[----:B------:R-:W-:Y:S02]  /*1d560*/  ISETP.GE.AND P4, PT, R7, R14, PT ;  /* 0x0000000e0700720c */ /* 0x000fe40003f86270 */
[----:B---3--:R-:W-:-:S02]  /*1d570*/  ISETP.GE.U32.AND P2, PT, R6, R28, PT ;  /* 0x0000001c0600720c */ /* 0x008fc40003f46070 */
[----:B------:R-:W-:Y:S02]  /*1d580*/  ISETP.GE.AND.EX P3, PT, R21, R23, PT, P3 ;  /* 0x000000171500720c */ /* 0x000fe40003f66330 */
[----:B------:R-:W-:Y:S02]  /*1d590*/  ISETP.GE.AND.EX P2, PT, R15, R29, PT, P2 ;  /* 0x0000001d0f00720c */ /* 0x000fe40003f46320 */
[----:B------:R-:W-:Y:S02]  /*1d5a0*/  SEL R36, RZ, 0xffffffff, !P4 ;  /* 0xffffffffff247807 */ /* 0x000fe40006000000 */
[----:B------:R-:W-:Y:S02]  /*1d5b0*/  @!P6 SEL R35, RZ, 0xffffffff, !P3 ;  /* 0xffffffffff23e807 */ /* 0x000fe40005800000 */
[----:B------:R-:W-:Y:S02]  /*1d5c0*/  @!P5 SEL R36, RZ, 0xffffffff, !P2 ;  /* 0xffffffffff24d807 */ /* 0x000fe40005000000 */
[----:B----4-:R-:W-:-:S02]  /*1d5d0*/  ISETP.GE.AND P6, PT, R11, R16, PT ;  /* 0x000000100b00720c */ /* 0x010fc40003fc6270 */
[----:B-----5:R-:W-:Y:S02]  /*1d5e0*/  ISETP.NE.AND P2, PT, R13, R34, PT ;  /* 0x000000220d00720c */ /* 0x020fe40003f45270 */
[----:B------:R-:W-:Y:S02]  /*1d5f0*/  SEL R10, RZ, 0xffffffff, !P6 ;  /* 0xffffffffff0a7807 */ /* 0x000fe40007000000 */
[----:B------:R-:W-:Y:S02]  /*1d600*/  ISETP.NE.AND P4, PT, R11, R16, PT ;  /* 0x000000100b00720c */ /* 0x000fe40003f85270 */
[----:B------:R-:W-:Y:S02]  /*1d610*/  ISETP.GE.U32.AND P6, PT, R0, R32, PT ;  /* 0x000000200000720c */ /* 0x000fe40003fc6070 */
[----:B------:R-:W-:Y:S02]  /*1d620*/  ISETP.GE.AND P5, PT, R13, R34, PT ;  /* 0x000000220d00720c */ /* 0x000fe40003fa6270 */
[----:B------:R-:W-:-:S02]  /*1d630*/  ISETP.GE.AND.EX P6, PT, R3, R33, PT, P6 ;  /* 0x000000210300720c */ /* 0x000fc40003fc6360 */
[----:B------:R-:W-:Y:S02]  /*1d640*/  ISETP.GE.U32.AND P3, PT, R18, R30, PT ;  /* 0x0000001e1200720c */ /* 0x000fe40003f66070 */
        /* <DEDUP_REMOVED lines=9> */
[----:B------:R-:W-:Y:S01]  /*1d6e0*/  SEL R7, R14, R7, !P2 ;  /* 0x000000070e077207 */ /* 0x000fe20005000000 */
[----:B------:R-:W-:Y:S01]  /*1d6f0*/  IMAD.MOV.U32 R14, RZ, RZ, R6 ;  /* 0x000000ffff0e7224 */ /* 0x000fe200078e0006 */
[----:B------:R-:W-:-:S02]  /*1d700*/  LOP3.LUT R35, R35, 0x1, RZ, 0xc0, !PT ;  /* 0x0000000123237812 */ /* 0x000fc400078ec0ff */
[----:B------:R-:W-:Y:S01]  /*1d710*/  ISETP.NE.U32.AND P2, PT, R37, 0x1, PT ;  /* 0x000000012500780c */ /* 0x000fe20003f45070 */
[----:B------:R1:W-:Y:S01]  /*1d720*/  STS [R8+0x10], R7 ;  /* 0x0000100708007388 */ /* 0x0003e20000000800 */
[----:B------:R-:W-:Y:S02]  /*1d730*/  LOP3.LUT R10, R10, 0x1, RZ, 0xc0, !PT ;  /* 0x000000010a0a7812 */ /* 0x000fe400078ec0ff */
[----:B------:R-:W-:Y:S01]  /*1d740*/  ISETP.NE.U32.AND P5, PT, R35, 0x1, PT ;  /* 0x000000012300780c */ /* 0x000fe20003fa5070 */
[----:B------:R1:W-:Y:S01]  /*1d750*/  STS.64 [R8+0x18], R14 ;  /* 0x0000180e08007388 */ /* 0x0003e20000000a00 */
[----:B------:R-:W-:Y:S02]  /*1d760*/  SEL R0, R32, R0, !P2 ;  /* 0x0000000020007207 */ /* 0x000fe40005000000 */
[----:B------:R-:W-:Y:S02]  /*1d770*/  SEL R3, R33, R3, !P2 ;  /* 0x0000000321037207 */ /* 0x000fe40005000000 */
[----:B------:R-:W-:-:S02]  /*1d780*/  ISETP.NE.U32.AND P3, PT, R10, 0x1, PT ;  /* 0x000000010a00780c */ /* 0x000fc40003f65070 */
[----:B------:R-:W-:Y:S01]  /*1d790*/  SEL R20, R22, R20, !P5 ;  /* 0x0000001416147207 */ /* 0x000fe20006800000 */
[----:B------:R-:W-:Y:S01]  /*1d7a0*/  IMAD.MOV.U32 R22, RZ, RZ, R0 ;  /* 0x000000ffff167224 */ /* 0x000fe200078e0000 */
[----:B------:R-:W-:Y:S01]  /*1d7b0*/  SEL R21, R23, R21, !P5 ;  /* 0x0000001517157207 */ /* 0x000fe20006800000 */
[----:B------:R-:W-:Y:S01]  /*1d7c0*/  IMAD.MOV.U32 R23, RZ, RZ, R3 ;  /* 0x000000ffff177224 */ /* 0x000fe200078e0003 */
[----:B------:R-:W-:Y:S02]  /*1d7d0*/  SEL R9, R12, R9, !P5 ;  /* 0x000000090c097207 */ /* 0x000fe40006800000 */
[----:B------:R-:W-:Y:S01]  /*1d7e0*/  SEL R18, R30, R18, !P3 ;  /* 0x000000121e127207 */ /* 0x000fe20005800000 */
[----:B------:R1:W-:Y:S01]  /*1d7f0*/  STS.64 [R8+0x8], R20 ;  /* 0x0000081408007388 */ /* 0x0003e20000000a00 */
[----:B------:R-:W-:Y:S02]  /*1d800*/  SEL R19, R31, R19, !P3 ;  /* 0x000000131f137207 */ /* 0x000fe40005800000 */
[----:B------:R-:W-:Y:S01]  /*1d810*/  SEL R11, R16, R11, !P3 ;  /* 0x0000000b100b7207 */ /* 0x000fe20005800000 */
[----:B------:R1:W-:Y:S01]  /*1d820*/  STS.64 [R8+0x38], R22 ;  /* 0x0000381608007388 */ /* 0x0003e20000000a00 */
[----:B------:R-:W-:-:S03]  /*1d830*/  SEL R13, R34, R13, !P2 ;  /* 0x0000000d220d7207 */ /* 0x000fc60005000000 */
[----:B------:R1:W-:Y:S04]  /*1d840*/  STS.64 [R8+0x28], R18 ;  /* 0x0000281208007388 */ /* 0x0003e80000000a00 */
[----:B------:R1:W-:Y:S04]  /*1d850*/  STS [R8], R9 ;  /* 0x0000000908007388 */ /* 0x0003e80000000800 */
[----:B------:R1:W-:Y:S04]  /*1d860*/  STS [R8+0x20], R11 ;  /* 0x0000200b08007388 */ /* 0x0003e80000000800 */
[----:B------:R1:W-:Y:S02]  /*1d870*/  STS [R8+0x30], R13 ;  /* 0x0000300d08007388 */ /* 0x0003e40000000800 */
.L_x_3151:
[----:B------:R-:W-:Y:S05]  /*1d880*/  BSYNC.RECONVERGENT B0 ;  /* 0x0000000000007941 */ /* 0x000fea0003800200 */
.L_x_3150:
[----:B------:R-:W-:-:S03]  /*1d890*/  UISETP.GT.U32.AND UP0, UPT, UR4, 0x3, UPT ;  /* 0x000000030400788c */ /* 0x000fc6000bf04070 */
[----:B------:R-:W-:-:S06]  /*1d8a0*/  UMOV UR4, UR7 ;  /* 0x0000000700047c82 */ /* 0x000fcc0008000000 */
[----:B------:R-:W-:Y:S05]  /*1d8b0*/  BRA.U UP0, `(.L_x_3152) ;  /* 0xfffffff900d07547 */ /* 0x000fea000b83ffff */
.L_x_3149:
[----:B------:R-:W2:Y:S02]  /*1d8c0*/  LDCU UR4, c[0x0][0x3b0] ;  /* 0x00007600ff0477ac */ /* 0x000ea40008000800 */
[----:B--2---:R-:W-:-:S09]  /*1d8d0*/  UISETP.NE.AND UP0, UPT, UR4, URZ, UPT ;  /* 0x000000ff0400728c */ /* 0x004fd2000bf05270 */
[----:B------:R-:W-:Y:S05]  /*1d8e0*/  BRA.U !UP0, `(.L_x_3153) ;  /* 0x0000000908687547 */ /* 0x000fea000b800000 */
[----:B------:R-:W-:Y:S02]  /*1d8f0*/  UISETP.GE.U32.AND UP0, UPT, UR5, 0x21, UPT ;  /* 0x000000210500788c */ /* 0x000fe4000bf06070 */
[----:B------:R-:W-:-:S07]  /*1d900*/  UMOV UR4, UR5 ;  /* 0x0000000500047c82 */ /* 0x000fce0008000000 */
[----:B------:R-:W-:Y:S05]  /*1d910*/  BRA.U !UP0, `(.L_x_3154) ;  /* 0x0000000508607547 */ /* 0x000fea000b800000 */
[----:B01----:R-:W-:Y:S01]  /*1d920*/  IMAD.MOV.U32 R14, RZ, RZ, R6 ;  /* 0x000000ffff0e7224 */ /* 0x003fe200078e0006 */
[----:B------:R2:W-:Y:S01]  /*1d930*/  STS.64 [R8+0x8], R20 ;  /* 0x0000081408007388 */ /* 0x0005e20000000a00 */
[----:B------:R-:W-:Y:S01]  /*1d940*/  IMAD.MOV.U32 R2, RZ, RZ, R0 ;  /* 0x000000ffff027224 */ /* 0x000fe200078e0000 */
[----:B------:R-:W-:Y:S02]  /*1d950*/  UISETP.GE.U32.AND UP0, UPT, UR5, 0x40, UPT ;  /* 0x000000400500788c */ /* 0x000fe4000bf06070 */
[----:B------:R2:W-:Y:S01]  /*1d960*/  STS.64 [R8+0x18], R14 ;  /* 0x0000180e08007388 */ /* 0x0005e20000000a00 */
[----:B------:R-:W-:-:S03]  /*1d970*/  UMOV UR4, 0x20 ;  /* 0x0000002000047882 */ /* 0x000fc60000000000 */
[----:B------:R2:W-:Y:S04]  /*1d980*/  STS.64 [R8+0x28], R18 ;  /* 0x0000281208007388 */ /* 0x0005e80000000a00 */
[----:B------:R2:W-:Y:S04]  /*1d990*/  STS.64 [R8+0x38], R2 ;  /* 0x0000380208007388 */ /* 0x0005e80000000a00 */
[----:B------:R2:W-:Y:S04]  /*1d9a0*/  STS [R8], R9 ;  /* 0x0000000908007388 */ /* 0x0005e80000000800 */
[----:B------:R2:W-:Y:S04]  /*1d9b0*/  STS [R8+0x10], R7 ;  /* 0x0000100708007388 */ /* 0x0005e80000000800 */
[----:B------:R2:W-:Y:S04]  /*1d9c0*/  STS [R8+0x20], R11 ;  /* 0x0000200b08007388 */ /* 0x0005e80000000800 */
[----:B------:R2:W-:Y:S01]  /*1d9d0*/  STS [R8+0x30], R13 ;  /* 0x0000300d08007388 */ /* 0x0005e20000000800 */
[----:B------:R-:W-:Y:S05]  /*1d9e0*/  BRA.U !UP0, `(.L_x_3154) ;  /* 0x00000005082c7547 */ /* 0x000fea000b800000 */
[----:B--2---:R-:W-:-:S07]  /*1d9f0*/  IMAD.U32 R2, RZ, RZ, UR5 ;  /* 0x00000005ff027e24 */ /* 0x004fce000f8e00ff */
.L_x_3157:
        /* <DEDUP_REMOVED lines=8> */
[----:B------:R-:W-:-:S05]  /*1da80*/  IMAD R2, R36, 0x40, R8 ;  /* 0x0000004024027824 */ /* 0x000fca00078e0208 */
[----:B------:R-:W0:Y:S04]  /*1da90*/  LDS R10, [R2] ;  /* 0x00000000020a7984 */ /* 0x000e280000000800 */
[----:B------:R-:W1:Y:S04]  /*1daa0*/  LDS.64 R22, [R2+0x8] ;  /* 0x0000080002167984 */ /* 0x000e680000000a00 */
[----:B------:R-:W2:Y:S04]  /*1dab0*/  LDS R12, [R2+0x10] ;  /* 0x00001000020c7984 */ /* 0x000ea80000000800 */
[----:B------:R-:W3:Y:S04]  /*1dac0*/  LDS R14, [R2+0x20] ;  /* 0x00002000020e7984 */ /* 0x000ee80000000800 */
[----:B------:R-:W4:Y:S04]  /*1dad0*/  LDS.64 R28, [R2+0x18] ;  /* 0x00001800021c7984 */ /* 0x000f280000000a00 */
[----:B------:R-:W5:Y:S04]  /*1dae0*/  LDS.64 R30, [R2+0x28] ;  /* 0x00002800021e7984 */ /* 0x000f680000000a00 */
[----:B------:R-:W5:Y:S04]  /*1daf0*/  LDS R16, [R2+0x30] ;  /* 0x0000300002107984 */ /* 0x000f680000000800 */
[----:B------:R2:W5:Y:S01]  /*1db00*/  LDS.64 R32, [R2+0x38] ;  /* 0x0000380002207984 */ /* 0x0005620000000a00 */
[----:B0-----:R-:W-:-:S02]  /*1db10*/  ISETP.NE.AND P5, PT, R9, R10, PT ;  /* 0x0000000a0900720c */ /* 0x001fc40003fa5270 */
[----:B------:R-:W-:Y:S02]  /*1db20*/  ISETP.GE.AND P3, PT, R9, R10, PT ;  /* 0x0000000a0900720c */ /* 0x000fe40003f66270 */
[----:B-1----:R-:W-:Y:S02]  /*1db30*/  ISETP.GE.U32.AND P2, PT, R20, R22, PT ;  /* 0x000000161400720c */ /* 0x002fe40003f46070 */
[----:B------:R-:W-:Y:S02]  /*1db40*/  SEL R34, RZ, 0xffffffff, !P3 ;  /* 0xffffffffff227807 */ /* 0x000fe40005800000 */
[----:B------:R-:W-:Y:S02]  /*1db50*/  ISETP.GE.AND.EX P2, PT, R21, R23, PT, P2 ;  /* 0x000000171500720c */ /* 0x000fe40003f46320 */
[CC--:B--2---:R-:W-:Y:S02]  /*1db60*/  ISETP.GE.AND P3, PT, R7.reuse, R12.reuse, PT ;  /* 0x0000000c0700720c */ /* 0x0c4fe40003f66270 */
[----:B------:R-:W-:-:S02]  /*1db70*/  ISETP.NE.AND P6, PT, R7, R12, PT ;  /* 0x0000000c0700720c */ /* 0x000fc40003fc5270 */
[----:B------:R-:W-:Y:S02]  /*1db80*/  @!P5 SEL R34, RZ, 0xffffffff, !P2 ;  /* 0xffffffffff22d807 */ /* 0x000fe40005000000 */
[----:B------:R-:W-:Y:S02]  /*1db90*/  SEL R2, RZ, 0xffffffff, !P3 ;  /* 0xffffffffff027807 */ /* 0x000fe40005800000 */
[CC--:B---3--:R-:W-:Y:S02]  /*1dba0*/  ISETP.GE.AND P2, PT, R11.reuse, R14.reuse, PT ;  /* 0x0000000e0b00720c */ /* 0x0c8fe40003f46270 */
[----:B------:R-:W-:Y:S02]  /*1dbb0*/  ISETP.NE.AND P5, PT, R11, R14, PT ;  /* 0x0000000e0b00720c */ /* 0x000fe40003fa5270 */
[----:B----4-:R-:W-:Y:S02]  /*1dbc0*/  ISETP.GE.U32.AND P3, PT, R6, R28, PT ;  /* 0x0000001c0600720c */ /* 0x010fe40003f66070 */
[----:B------:R-:W-:-:S02]  /*1dbd0*/  SEL R35, RZ, 0xffffffff, !P2 ;  /* 0xffffffffff237807 */ /* 0x000fc40005000000 */
[----:B------:R-:W-:Y:S02]  /*1dbe0*/  ISETP.GE.AND.EX P3, PT, R15, R29, PT, P3 ;  /* 0x0000001d0f00720c */ /* 0x000fe40003f66330 */
        /* <DEDUP_REMOVED lines=9> */
[----:B------:R-:W-:Y:S02]  /*1dc80*/  ISETP.NE.U32.AND P5, PT, R34, 0x1, PT ;  /* 0x000000012200780c */ /* 0x000fe40003fa5070 */
[----:B------:R-:W-:-:S02]  /*1dc90*/  SEL R34, RZ, 0xffffffff, !P6 ;  /* 0xffffffffff227807 */ /* 0x000fc40007000000 */
[----:B------:R-:W-:Y:S02]  /*1dca0*/  LOP3.LUT R2, R2, 0x1, RZ, 0xc0, !PT ;  /* 0x0000000102027812 */ /* 0x000fe400078ec0ff */
[----:B------:R-:W-:Y:S02]  /*1dcb0*/  @!P3 SEL R34, RZ, 0xffffffff, !P2 ;  /* 0xffffffffff22b807 */ /* 0x000fe40005000000 */
[----:B------:R-:W-:Y:S02]  /*1dcc0*/  ISETP.NE.U32.AND P2, PT, R2, 0x1, PT ;  /* 0x000000010200780c */ /* 0x000fe40003f45070 */
[----:B------:R-:W-:Y:S02]  /*1dcd0*/  LOP3.LUT R34, R34, 0x1, RZ, 0xc0, !PT ;  /* 0x0000000122227812 */ /* 0x000fe400078ec0ff */
[----:B------:R-:W-:Y:S02]  /*1dce0*/  SEL R6, R28, R6, !P2 ;  /* 0x000000061c067207 */ /* 0x000fe40005000000 */
[----:B------:R-:W-:-:S02]  /*1dcf0*/  SEL R15, R29, R15, !P2 ;  /* 0x0000000f1d0f7207 */ /* 0x000fc40005000000 */
[----:B------:R-:W-:Y:S02]  /*1dd00*/  SEL R7, R12, R7, !P2 ;  /* 0x000000070c077207 */ /* 0x000fe40005000000 */
[----:B------:R-:W-:Y:S02]  /*1dd10*/  LOP3.LUT R35, R35, 0x1, RZ, 0xc0, !PT ;  /* 0x0000000123237812 */ /* 0x000fe400078ec0ff */
[----:B------:R-:W-:Y:S01]  /*1dd20*/  ISETP.NE.U32.AND P2, PT, R34, 0x1, PT ;  /* 0x000000012200780c */ /* 0x000fe20003f45070 */
[----:B------:R0:W-:Y:S01]  /*1dd30*/  STS [R8+0x10], R7 ;  /* 0x0000100708007388 */ /* 0x0001e20000000800 */
[----:B------:R-:W-:Y:S02]  /*1dd40*/  ISETP.NE.U32.AND P3, PT, R35, 0x1, PT ;  /* 0x000000012300780c */ /* 0x000fe40003f65070 */
[----:B------:R-:W-:Y:S02]  /*1dd50*/  SEL R0, R32, R0, !P2 ;  /* 0x0000000020007207 */ /* 0x000fe40005000000 */
[----:B------:R-:W-:Y:S01]  /*1dd60*/  SEL R11, R14, R11, !P3 ;  /* 0x0000000b0e0b7207 */ /* 0x000fe20005800000 */
[----:B------:R-:W-:Y:S01]  /*1dd70*/  IMAD.MOV.U32 R14, RZ, RZ, R6 ;  /* 0x000000ffff0e7224 */ /* 0x000fe200078e0006 */
[----:B------:R-:W-:Y:S01]  /*1dd80*/  SEL R20, R22, R20, !P5 ;  /* 0x0000001416147207 */ /* 0x000fe20006800000 */
[----:B------:R-:W-:Y:S01]  /*1dd90*/  IMAD.MOV.U32 R2, RZ, RZ, R0 ;  /* 0x000000ffff027224 */ /* 0x000fe200078e0000 */
[----:B------:R-:W-:Y:S01]  /*1dda0*/  SEL R21, R23, R21, !P5 ;  /* 0x0000001517157207 */ /* 0x000fe20006800000 */
[----:B------:R0:W-:Y:S01]  /*1ddb0*/  STS [R8+0x20], R11 ;  /* 0x0000200b08007388 */ /* 0x0001e20000000800 */
[----:B------:R-:W-:-:S02]  /*1ddc0*/  SEL R9, R10, R9, !P5 ;  /* 0x000000090a097207 */ /* 0x000fc40006800000 */
[----:B------:R-:W-:Y:S01]  /*1ddd0*/  SEL R18, R30, R18, !P3 ;  /* 0x000000121e127207 */ /* 0x000fe20005800000 */
[----:B------:R0:W-:Y:S01]  /*1dde0*/  STS.64 [R8+0x8], R20 ;  /* 0x0000081408007388 */ /* 0x0001e20000000a00 */
[----:B------:R-:W-:Y:S02]  /*1ddf0*/  SEL R19, R31, R19, !P3 ;  /* 0x000000131f137207 */ /* 0x000fe40005800000 */
[----:B------:R-:W-:Y:S01]  /*1de00*/  SEL R3, R33, R3, !P2 ;  /* 0x0000000321037207 */ /* 0x000fe20005000000 */
[----:B------:R0:W-:Y:S01]  /*1de10*/  STS.64 [R8+0x18], R14 ;  /* 0x0000180e08007388 */ /* 0x0001e20000000a00 */
[----:B------:R-:W-:-:S03]  /*1de20*/  SEL R13, R16, R13, !P2 ;  /* 0x0000000d100d7207 */ /* 0x000fc60005000000 */
[----:B------:R0:W-:Y:S04]  /*1de30*/  STS.64 [R8+0x28], R18 ;  /* 0x0000281208007388 */ /* 0x0001e80000000a00 */
[----:B------:R0:W-:Y:S04]  /*1de40*/  STS.64 [R8+0x38], R2 ;  /* 0x0000380208007388 */ /* 0x0001e80000000a00 */
[----:B------:R0:W-:Y:S04]  /*1de50*/  STS [R8], R9 ;  /* 0x0000000908007388 */ /* 0x0001e80000000800 */
[----:B------:R0:W-:Y:S02]  /*1de60*/  STS [R8+0x30], R13 ;  /* 0x0000300d08007388 */ /* 0x0001e40000000800 */
.L_x_3156:
[----:B------:R-:W-:Y:S05]  /*1de70*/  BSYNC.RECONVERGENT B0 ;  /* 0x0000000000007941 */ /* 0x000fea0003800200 */
.L_x_3155:
[----:B0-----:R-:W-:Y:S01]  /*1de80*/  IMAD.MOV.U32 R2, RZ, RZ, R36 ;  /* 0x000000ffff027224 */ /* 0x001fe200078e0024 */
[----:B------:R-:W-:Y:S06]  /*1de90*/  @P4 BRA `(.L_x_3157) ;  /* 0xfffffff800d84947 */ /* 0x000fec000383ffff */
.L_x_3154:
[----:B------:R-:W-:Y:S01]  /*1dea0*/  BAR.SYNC.DEFER_BLOCKING 0x0 ;  /* 0x0000000000007b1d */ /* 0x000fe20000010000 */
[----:B------:R-:W-:-:S09]  /*1deb0*/  UISETP.GE.U32.AND UP0, UPT, UR4, 0x2, UPT ;  /* 0x000000020400788c */ /* 0x000fd2000bf06070 */
[----:B------:R-:W-:Y:S05]  /*1dec0*/  BRA.U !UP0, `(.L_x_3153) ;  /* 0x0000000108f07547 */ /* 0x000fea000b800000 */
[----:B--2---:R-:W-:-:S07]  /*1ded0*/  IMAD.MOV.U32 R2, RZ, RZ, 0x1 ;  /* 0x00000001ff027424 */ /* 0x004fce00078e00ff */
.L_x_3158:
        /* <DEDUP_REMOVED lines=12> */
[----:B--2---:R-:W-:-:S03]  /*1dfa0*/  ISETP.NE.AND P4, PT, R7, R14, PT ;  /* 0x0000000e0700720c */ /* 0x004fc60003f85270 */
[----:B------:R-:W2:Y:S01]  /*1dfb0*/  SHFL.DOWN PT, R30, R19, R2, 0x1f ;  /* 0x08001f02131e7589 */ /* 0x000ea200000e0000 */
[----:B---3--:R-:W-:-:S03]  /*1dfc0*/  ISETP.GE.U32.AND P2, PT, R6, R23, PT ;  /* 0x000000170600720c */ /* 0x008fc60003f46070 */
[----:B------:R-:W3:Y:S01]  /*1dfd0*/  SHFL.DOWN PT, R34, R3, R2, 0x1f ;  /* 0x08001f0203227589 */ /* 0x000ee200000e0000 */
[----:B----4-:R-:W-:-:S03]  /*1dfe0*/  ISETP.GE.AND.EX P3, PT, R21, R10, PT, P3 ;  /* 0x0000000a1500720c */ /* 0x010fc60003f66330 */
[----:B------:R4:W3:Y:S01]  /*1dff0*/  SHFL.DOWN PT, R28, R11, R2, 0x1f ;  /* 0x08001f020b1c7589 */ /* 0x0008e200000e0000 */
[----:B-----5:R-:W-:Y:S02]  /*1e000*/  ISETP.GE.AND.EX P2, PT, R15, R16, PT, P2 ;  /* 0x000000100f00720c */ /* 0x020fe40003f46320 */
[----:B------:R-:W-:Y:S02]  /*1e010*/  SEL R12, RZ, 0xffffffff, !P3 ;  /* 0xffffffffff0c7807 */ /* 0x000fe40005800000 */
[----:B------:R-:W-:Y:S02]  /*1e020*/  ISETP.GE.AND P3, PT, R7, R14, PT ;  /* 0x0000000e0700720c */ /* 0x000fe40003f66270 */
[----:B------:R-:W-:Y:S02]  /*1e030*/  SEL R22, RZ, 0xffffffff, !P2 ;  /* 0xffffffffff167807 */ /* 0x000fe40005000000 */
[----:B------:R-:W-:Y:S01]  /*1e040*/  @P6 SEL R12, RZ, 0xffffffff, !P5 ;  /* 0xffffffffff0c6807 */ /* 0x000fe20006800000 */
[----:B----4-:R-:W-:Y:S01]  /*1e050*/  IMAD.SHL.U32 R2, R2, 0x2, RZ ;  /* 0x0000000202027824 */ /* 0x010fe200078e00ff */
[----:B------:R-:W-:-:S02]  /*1e060*/  ISETP.GE.U32.AND P2, PT, R18, R29, PT ;  /* 0x0000001d1200720c */ /* 0x000fc40003f46070 */
[----:B0-----:R-:W-:Y:S02]  /*1e070*/  ISETP.NE.AND P6, PT, R13, R32, PT ;  /* 0x000000200d00720c */ /* 0x001fe40003fc5270 */
[----:B------:R-:W-:Y:S02]  /*1e080*/  @P4 SEL R22, RZ, 0xffffffff, !P3 ;  /* 0xffffffffff164807 */ /* 0x000fe40005800000 */
[----:B-1----:R-:W-:Y:S02]  /*1e090*/  ISETP.GE.U32.AND P3, PT, R0, R33, PT ;  /* 0x000000210000720c */ /* 0x002fe40003f66070 */
[----:B--2---:R-:W-:Y:S02]  /*1e0a0*/  ISETP.GE.AND.EX P2, PT, R19, R30, PT, P2 ;  /* 0x0000001e1300720c */ /* 0x004fe40003f46320 */
[----:B---3--:R-:W-:Y:S02]  /*1e0b0*/  ISETP.GE.AND.EX P3, PT, R3, R34, PT, P3 ;  /* 0x000000220300720c */ /* 0x008fe40003f66330 */
[----:B------:R-:W-:-:S02]  /*1e0c0*/  SEL R31, RZ, 0xffffffff, !P2 ;  /* 0xffffffffff1f7807 */ /* 0x000fc40005000000 */
[----:B------:R-:W-:Y:S02]  /*1e0d0*/  ISETP.NE.AND P5, PT, R11, R28, PT ;  /* 0x0000001c0b00720c */ /* 0x000fe40003fa5270 */
[----:B------:R-:W-:Y:S02]  /*1e0e0*/  ISETP.GE.AND P2, PT, R13, R32, PT ;  /* 0x000000200d00720c */ /* 0x000fe40003f46270 */
[----:B------:R-:W-:Y:S02]  /*1e0f0*/  LOP3.LUT R12, R12, 0x1, RZ, 0xc0, !PT ;  /* 0x000000010c0c7812 */ /* 0x000fe400078ec0ff */
[----:B------:R-:W-:Y:S02]  /*1e100*/  SEL R35, RZ, 0xffffffff, !P3 ;  /* 0xffffffffff237807 */ /* 0x000fe40005800000 */
[----:B------:R-:W-:Y:S02]  /*1e110*/  @P6 SEL R35, RZ, 0xffffffff, !P2 ;  /* 0xffffffffff236807 */ /* 0x000fe40005000000 */
[----:B------:R-:W-:-:S02]  /*1e120*/  ISETP.NE.U32.AND P2, PT, R12, 0x1, PT ;  /* 0x000000010c00780c */ /* 0x000fc40003f45070 */
[----:B------:R-:W-:Y:S02]  /*1e130*/  ISETP.GE.AND P4, PT, R11, R28, PT ;  /* 0x0000001c0b00720c */ /* 0x000fe40003f86270 */
[----:B------:R-:W-:Y:S02]  /*1e140*/  SEL R9, R8, R9, !P2 ;  /* 0x0000000908097207 */ /* 0x000fe40005000000 */
[----:B------:R-:W-:Y:S02]  /*1e150*/  SEL R20, R17, R20, !P2 ;  /* 0x0000001411147207 */ /* 0x000fe40005000000 */
[----:B------:R-:W-:Y:S02]  /*1e160*/  SEL R21, R10, R21, !P2 ;  /* 0x000000150a157207 */ /* 0x000fe40005000000 */
[----:B------:R-:W-:Y:S02]  /*1e170*/  ISETP.GE.AND P2, PT, R2, UR4, PT ;  /* 0x0000000402007c0c */ /* 0x000fe4000bf46270 */
        /* <DEDUP_REMOVED lines=17> */
.L_x_3153:
        /* <DEDUP_REMOVED lines=13> */
.L_x_3159:
        /* <DEDUP_REMOVED lines=18> */
.L_x_3162:
[----:B------:R-:W-:Y:S01]  /*1e480*/  CS2R R20, SRZ ;  /* 0x0000000000147805 */ /* 0x000fe2000001ff00 */
[----:B------:R-:W-:Y:S01]  /*1e490*/  IMAD.MOV.U32 R6, RZ, RZ, RZ ;  /* 0x000000ffff067224 */ /* 0x000fe200078e00ff */
[----:B------:R-:W-:Y:S01]  /*1e4a0*/  CS2R R18, SRZ ;  /* 0x0000000000127805 */ /* 0x000fe2000001ff00 */
[----:B------:R-:W-:Y:S02]  /*1e4b0*/  IMAD.MOV.U32 R15, RZ, RZ, RZ ;  /* 0x000000ffff0f7224 */ /* 0x000fe400078e00ff */
[----:B------:R-:W-:Y:S02]  /*1e4c0*/  IMAD.MOV.U32 R0, RZ, RZ, RZ ;  /* 0x000000ffff007224 */ /* 0x000fe400078e00ff */
[----:B------:R-:W-:-:S07]  /*1e4d0*/  IMAD.MOV.U32 R3, RZ, RZ, RZ ;  /* 0x000000ffff037224 */ /* 0x000fce00078e00ff */
.L_x_3161:
[----:B------:R-:W3:Y:S01]  /*1e4e0*/  LDCU.U8 UR4, c[0x0][0x7a1] ;  /* 0x0000f420ff0477ac */ /* 0x000ee20008000000 */
[----:B------:R-:W-:Y:S02]  /*1e4f0*/  IMAD.MOV.U32 R16, RZ, RZ, R20 ;  /* 0x000000ffff107224 */ /* 0x000fe400078e0014 */
[----:B------:R-:W-:Y:S02]  /*1e500*/  IMAD.MOV.U32 R17, RZ, RZ, R21 ;  /* 0x000000ffff117224 */ /* 0x000fe400078e0015 */
[----:B------:R-:W-:Y:S02]  /*1e510*/  IMAD.MOV.U32 R28, RZ, RZ, R6 ;  /* 0x000000ffff1c7224 */ /* 0x000fe400078e0006 */
[----:B------:R-:W-:Y:S02]  /*1e520*/  IMAD.MOV.U32 R29, RZ, RZ, R15 ;  /* 0x000000ffff1d7224 */ /* 0x000fe400078e000f */
[----:B------:R-:W-:Y:S02]  /*1e530*/  IMAD.MOV.U32 R30, RZ, RZ, R0 ;  /* 0x000000ffff1e7224 */ /* 0x000fe400078e0000 */
[----:B------:R-:W-:Y:S01]  /*1e540*/  IMAD.MOV.U32 R31, RZ, RZ, R3 ;  /* 0x000000ffff1f7224 */ /* 0x000fe200078e0003 */
[----:B---3--:R-:W-:-:S09]  /*1e550*/  UISETP.NE.AND UP0, UPT, UR4, URZ, UPT ;  /* 0x000000ff0400728c */ /* 0x008fd2000bf05270 */
[----:B------:R-:W-:Y:S05]  /*1e560*/  BRA.U !UP0, `(.L_x_3163) ;  /* 0x0000000508787547 */ /* 0x000fea000b800000 */
[----:B------:R-:W3:Y:S02]  /*1e570*/  LDCU UR4, c[0x0][0x7a4] ;  /* 0x0000f480ff0477ac */ /* 0x000ee40008000800 */
[----:B---3--:R-:W-:-:S09]  /*1e580*/  UISETP.NE.AND UP0, UPT, UR4, 0x1, UPT ;  /* 0x000000010400788c */ /* 0x008fd2000bf05270 */
[----:B------:R-:W-:Y:S05]  /*1e590*/  BRA.U !UP0, `(.L_x_3164) ;  /* 0x0000000108907547 */ /* 0x000fea000b800000 */
[----:B01----:R-:W-:Y:S01]  /*1e5a0*/  MOV R22, 0x0 ;  /* 0x0000000000167802 */ /* 0x003fe20000000f00 */
        /* <DEDUP_REMOVED lines=15> */
.L_x_3165:
        /* <DEDUP_REMOVED lines=19> */
.L_x_3166:
[----:B------:R-:W-:Y:S05]  /*1e7d0*/  BRA `(.L_x_3167) ;  /* 0x0000000000107947 */ /* 0x000fea0003800000 */
.L_x_3164:
[----:B------:R-:W2:Y:S02]  /*1e7e0*/  LDCU.64 UR4, c[0x0][0x770] ;  /* 0x0000ee00ff0477ac */ /* 0x000ea40008000a00 */
[----:B--2---:R-:W-:-:S05]  /*1e7f0*/  IADD3 R2, P0, PT, R27, UR4, RZ ;  /* 0x000000041b027c10 */ /* 0x004fca000ff1e0ff */
[----:B------:R-:W-:-:S05]  /*1e800*/  IMAD.X R3, RZ, RZ, UR5, P0 ;  /* 0x00000005ff037e24 */ /* 0x000fca00080e06ff */
[----:B------:R2:W-:Y:S03]  /*1e810*/  STG.E.64 desc[UR36][R2.64], R16 ;  /* 0x0000001002007986 */ /* 0x0005e6000c101b24 */
.L_x_3167:
[----:B------:R-:W3:Y:S01]  /*1e820*/  LDCU.64 UR6, c[0x0][0x770] ;  /* 0x0000ee00ff0677ac */ /* 0x000ee20008000a00 */
[----:B------:R-:W4:Y:S01]  /*1e830*/  LDCU UR4, c[0x0][0x7a4] ;  /* 0x0000f480ff0477ac */ /* 0x000f220008000800 */
[----:B---3--:R-:W-:Y:S01]  /*1e840*/  IADD3 R26, P0, PT, R26, UR6, RZ ;  /* 0x000000061a1a7c10 */ /* 0x008fe2000ff1e0ff */
[----:B----4-:R-:W-:-:S04]  /*1e850*/  UISETP.NE.AND UP0, UPT, UR4, 0x1, UPT ;  /* 0x000000010400788c */ /* 0x010fc8000bf05270 */
[----:B------:R-:W-:-:S05]  /*1e860*/  IMAD.X R27, RZ, RZ, UR7, P0 ;  /* 0x00000007ff1b7e24 */ /* 0x000fca00080e06ff */
[----:B------:R3:W-:Y:S01]  /*1e870*/  STG.E.64 desc[UR36][R26.64], R28 ;  /* 0x0000001c1a007986 */ /* 0x0007e2000c101b24 */
[----:B------:R-:W-:Y:S05]  /*1e880*/  BRA.U !UP0, `(.L_x_3168) ;  /* 0x0000000108907547 */ /* 0x000fea000b800000 */
[----:B--2---:R-:W-:Y:S01]  /*1e890*/  MOV R16, 0x0 ;  /* 0x0000000000107802 */ /* 0x004fe20000000f00 */
[----:B------:R-:W2:Y:S01]  /*1e8a0*/  LDCU.64 UR4, c[0x4][0x3d8] ;  /* 0x01007b00ff0477ac */ /* 0x000ea20008000a00 */
[----:B01----:R-:W-:Y:S02]  /*1e8b0*/  IMAD.MOV.U32 R8, RZ, RZ, 0x2ef ;  /* 0x000002efff087424 */ /* 0x003fe400078e00ff */
[----:B------:R0:W1:Y:S01]  /*1e8c0*/  LDC.64 R2, c[0x4][R16] ;  /* 0x0100000010027b82 */ /* 0x0000620000000a00 */
[----:B------:R-:W4:Y:S01]  /*1e8d0*/  LDCU.64 UR6, c[0x4][0x3c0] ;  /* 0x01007800ff0677ac */ /* 0x000f220008000a00 */
[----:B------:R-:W-:Y:S02]  /*1e8e0*/  IMAD.MOV.U32 R12, RZ, RZ, 0x1 ;  /* 0x00000001ff0c7424 */ /* 0x000fe400078e00ff */
[----:B------:R-:W-:Y:S01]  /*1e8f0*/  IMAD.MOV.U32 R13, RZ, RZ, RZ ;  /* 0x000000ffff0d7224 */ /* 0x000fe200078e00ff */
[----:B------:R-:W5:Y:S01]  /*1e900*/  LDCU.64 UR8, c[0x4][0x160] ;  /* 0x01002c00ff0877ac */ /* 0x000f620008000a00 */
[----:B--2---:R-:W-:-:S02]  /*1e910*/  IMAD.U32 R4, RZ, RZ, UR4 ;  /* 0x00000004ff047e24 */ /* 0x004fc4000f8e00ff */
[----:B------:R-:W-:Y:S02]  /*1e920*/  IMAD.U32 R5, RZ, RZ, UR5 ;  /* 0x00000005ff057e24 */ /* 0x000fe4000f8e00ff */
[----:B----4-:R-:W-:Y:S02]  /*1e930*/  IMAD.U32 R6, RZ, RZ, UR6 ;  /* 0x00000006ff067e24 */ /* 0x010fe4000f8e00ff */
[----:B------:R-:W-:Y:S02]  /*1e940*/  IMAD.U32 R7, RZ, RZ, UR7 ;  /* 0x00000007ff077e24 */ /* 0x000fe4000f8e00ff */
[----:B-----5:R-:W-:Y:S02]  /*1e950*/  IMAD.U32 R10, RZ, RZ, UR8 ;  /* 0x00000008ff0a7e24 */ /* 0x020fe4000f8e00ff */
[----:B0-----:R-:W-:-:S07]  /*1e960*/  IMAD.U32 R11, RZ, RZ, UR9 ;  /* 0x00000009ff0b7e24 */ /* 0x001fce000f8e00ff */
[----:B------:R-:W-:-:S07]  /*1e970*/  LEPC R20, `(.L_x_3169) ;  /* 0x000000001014794e */ /* 0x000fce0000000000 */
[----:B-1-3--:R-:W-:Y:S05]  /*1e980*/  CALL.ABS.NOINC R2 ;  /* 0x0000000002007343 */ /* 0x00afea0003c00000 */
.L_x_3169:
        /* <DEDUP_REMOVED lines=19> */
.L_x_3170:
[----:B------:R-:W-:Y:S05]  /*1eac0*/  BRA `(.L_x_3171) ;  /* 0x00000000000c7947 */ /* 0x000fea0003800000 */
.L_x_3168:
[----:B--2---:R-:W-:-:S05]  /*1ead0*/  IADD3 R2, P0, PT, R25, UR6, RZ ;  /* 0x0000000619027c10 */ /* 0x004fca000ff1e0ff */
[----:B------:R-:W-:-:S05]  /*1eae0*/  IMAD.X R3, RZ, RZ, UR7, P0 ;  /* 0x00000007ff037e24 */ /* 0x000fca00080e06ff */
[----:B------:R2:W-:Y:S03]  /*1eaf0*/  STG.E.64 desc[UR36][R2.64], R18 ;  /* 0x0000001202007986 */ /* 0x0005e6000c101b24 */
.L_x_3171:
[----:B------:R-:W4:Y:S02]  /*1eb00*/  LDCU.64 UR4, c[0x0][0x770] ;  /* 0x0000ee00ff0477ac */ /* 0x000f240008000a00 */
[----:B----4-:R-:W-:-:S05]  /*1eb10*/  IADD3 R24, P0, PT, R24, UR4, RZ ;  /* 0x0000000418187c10 */ /* 0x010fca000ff1e0ff */
[----:B------:R-:W-:-:S05]  /*1eb20*/  IMAD.X R25, RZ, RZ, UR5, P0 ;  /* 0x00000005ff197e24 */ /* 0x000fca00080e06ff */
[----:B------:R-:W-:Y:S01]  /*1eb30*/  STG.E.64 desc[UR36][R24.64], R30 ;  /* 0x0000001e18007986 */ /* 0x000fe2000c101b24 */
[----:B------:R-:W-:Y:S05]  /*1eb40*/  EXIT ;  /* 0x000000000000794d */ /* 0x000fea0003800000 */
.L_x_3163:
[----:B--2---:R-:W-:Y:S01]  /*1eb50*/  MOV R2, 0x0 ;  /* 0x0000000000027802 */ /* 0x004fe20000000f00 */
[----:B------:R-:W2:Y:S01]  /*1eb60*/  LDCU.64 UR6, c[0x4][0x3c8] ;  /* 0x01007900ff0677ac */ /* 0x000ea20008000a00 */
[----:B01----:R-:W-:Y:S02]  /*1eb70*/  IMAD.MOV.U32 R8, RZ, RZ, 0x2e9 ;  /* 0x000002e9ff087424 */ /* 0x003fe400078e00ff */
[----:B------:R0:W1:Y:S01]  /*1eb80*/  LDC.64 R14, c[0x4][R2] ;  /* 0x01000000020e7b82 */ /* 0x0000620000000a00 */
[----:B------:R-:W3:Y:S01]  /*1eb90*/  LDCU.64 UR8, c[0x4][0x3c0] ;  /* 0x01007800ff0877ac */ /* 0x000ee20008000a00 */
[----:B------:R-:W-:Y:S02]  /*1eba0*/  IMAD.MOV.U32 R12, RZ, RZ, 0x1 ;  /* 0x00000001ff0c7424 */ /* 0x000fe400078e00ff */
[----:B------:R-:W-:Y:S01]  /*1ebb0*/  IMAD.MOV.U32 R13, RZ, RZ, RZ ;  /* 0x000000ffff0d7224 */ /* 0x000fe200078e00ff */
[----:B------:R-:W4:Y:S01]  /*1ebc0*/  LDCU.64 UR4, c[0x4][0x168] ;  /* 0x01002d00ff0477ac */ /* 0x000f220008000a00 */
[----:B--2---:R-:W-:-:S02]  /*1ebd0*/  IMAD.U32 R4, RZ, RZ, UR6 ;  /* 0x00000006ff047e24 */ /* 0x004fc4000f8e00ff */
[----:B------:R-:W-:Y:S02]  /*1ebe0*/  IMAD.U32 R5, RZ, RZ, UR7 ;  /* 0x00000007ff057e24 */ /* 0x000fe4000f8e00ff */
[----:B---3--:R-:W-:Y:S02]  /*1ebf0*/  IMAD.U32 R6, RZ, RZ, UR8 ;  /* 0x00000008ff067e24 */ /* 0x008fe4000f8e00ff */
[----:B------:R-:W-:Y:S02]  /*1ec00*/  IMAD.U32 R7, RZ, RZ, UR9 ;  /* 0x00000009ff077e24 */ /* 0x000fe4000f8e00ff */
[----:B----4-:R-:W-:Y:S02]  /*1ec10*/  IMAD.U32 R10, RZ, RZ, UR4 ;  /* 0x00000004ff0a7e24 */ /* 0x010fe4000f8e00ff */
[----:B0-----:R-:W-:-:S07]  /*1ec20*/  IMAD.U32 R11, RZ, RZ, UR5 ;  /* 0x00000005ff0b7e24 */ /* 0x001fce000f8e00ff */
[----:B------:R-:W-:-:S07]  /*1ec30*/  LEPC R20, `(.L_x_3172) ;  /* 0x000000001014794e */ /* 0x000fce0000000000 */
[----:B-1----:R-:W-:Y:S05]  /*1ec40*/  CALL.ABS.NOINC R14 ;  /* 0x000000000e007343 */ /* 0x002fea0003c00000 */
.L_x_3172:
        /* <DEDUP_REMOVED lines=15> */
.L_x_3173:
[----:B------:R0:W1:Y:S01]  /*1ed40*/  LDC.64 R14, c[0x4][R2] ;  /* 0x01000000020e7b82 */ /* 0x0000620000000a00 */
[----:B------:R-:W2:Y:S01]  /*1ed50*/  LDCU.64 UR4, c[0x4][0x3c8] ;  /* 0x01007900ff0477ac */ /* 0x000ea20008000a00 */
[----:B------:R-:W-:Y:S02]  /*1ed60*/  IMAD.MOV.U32 R8, RZ, RZ, 0x2e9 ;  /* 0x000002e9ff087424 */ /* 0x000fe400078e00ff */
[----:B------:R-:W-:Y:S01]  /*1ed70*/  IMAD.MOV.U32 R12, RZ, RZ, 0x1 ;  /* 0x00000001ff0c7424 */ /* 0x000fe200078e00ff */
[----:B------:R-:W3:Y:S01]  /*1ed80*/  LDCU.64 UR6, c[0x4][0x3c0] ;  /* 0x01007800ff0677ac */ /* 0x000ee20008000a00 */
[----:B------:R-:W-:Y:S01]  /*1ed90*/  IMAD.MOV.U32 R13, RZ, RZ, RZ ;  /* 0x000000ffff0d7224 */ /* 0x000fe200078e00ff */
[----:B------:R-:W4:Y:S01]  /*1eda0*/  LDCU.64 UR8, c[0x4][0x168] ;  /* 0x01002d00ff0877ac */ /* 0x000f220008000a00 */
[----:B--2---:R-:W-:Y:S01]  /*1edb0*/  IMAD.U32 R4, RZ, RZ, UR4 ;  /* 0x00000004ff047e24 */ /* 0x004fe2000f8e00ff */
[----:B------:R-:W-:Y:S01]  /*1edc0*/  MOV R5, UR5 ;  /* 0x0000000500057c02 */ /* 0x000fe20008000f00 */
[----:B---3--:R-:W-:-:S02]  /*1edd0*/  IMAD.U32 R6, RZ, RZ, UR6 ;  /* 0x00000006ff067e24 */ /* 0x008fc4000f8e00ff */
[----:B------:R-:W-:Y:S02]  /*1ede0*/  IMAD.U32 R7, RZ, RZ, UR7 ;  /* 0x00000007ff077e24 */ /* 0x000fe4000f8e00ff */
[----:B----4-:R-:W-:Y:S02]  /*1edf0*/  IMAD.U32 R10, RZ, RZ, UR8 ;  /* 0x00000008ff0a7e24 */ /* 0x010fe4000f8e00ff */
[----:B0-----:R-:W-:-:S07]  /*1ee00*/  IMAD.U32 R11, RZ, RZ, UR9 ;  /* 0x00000009ff0b7e24 */ /* 0x001fce000f8e00ff */
[----:B------:R-:W-:-:S07]  /*1ee10*/  LEPC R20, `(.L_x_3174) ;  /* 0x000000001014794e */ /* 0x000fce0000000000 */
[----:B-1----:R-:W-:Y:S05]  /*1ee20*/  CALL.ABS.NOINC R14 ;  /* 0x000000000e007343 */ /* 0x002fea0003c00000 */
.L_x_3174:
        /* <DEDUP_REMOVED lines=15> */
.L_x_3175:
[----:B------:R-:W-:Y:S05]  /*1ef20*/  EXIT ;  /* 0x000000000000794d */ /* 0x000fea0003800000 */
.L_x_3160:
[----:B------:R-:W3:Y:S02]  /*1ef30*/  LDCU.U8 UR4, c[0x0][0x7a1] ;  /* 0x0000f420ff0477ac */ /* 0x000ee40008000000 */
[----:B---3--:R-:W-:Y:S01]  /*1ef40*/  UISETP.NE.AND UP1, UPT, UR4, URZ, UPT ;  /* 0x000000ff0400728c */ /* 0x008fe2000bf25270 */
[----:B------:R-:W-:Y:S10]  /*1ef50*/  BRA.U !UP0, `(.L_x_3176) ;  /* 0x0000000108d07547 */ /* 0x000ff4000b800000 */
[----:B--2---:R-:W2:Y:S04]  /*1ef60*/  LDG.E R2, desc[UR36][R4.64] ;  /* 0x0000002404027981 */ /* 0x004ea8000c1e1900 */
[----:B------:R-:W3:Y:S04]  /*1ef70*/  LDG.E.64 R16, desc[UR36][R4.64+0x8] ;  /* 0x0000082404107981 */ /* 0x000ee8000c1e1b00 */
[----:B------:R-:W4:Y:S04]  /*1ef80*/  LDG.E R10, desc[UR36][R4.64+0x10] ;  /* 0x00001024040a7981 */ /* 0x000f28000c1e1900 */
[----:B01----:R-:W5:Y:S04]  /*1ef90*/  LDG.E.64 R22, desc[UR36][R4.64+0x18] ;  /* 0x0000182404167981 */ /* 0x003f68000c1e1b00 */
[----:B------:R-:W5:Y:S04]  /*1efa0*/  LDG.E R14, desc[UR36][R4.64+0x20] ;  /* 0x00002024040e7981 */ /* 0x000f68000c1e1900 */
[----:B------:R-:W5:Y:S04]  /*1efb0*/  LDG.E R34, desc[UR36][R4.64+0x30] ;  /* 0x0000302404227981 */ /* 0x000f68000c1e1900 */
[----:B------:R-:W5:Y:S04]  /*1efc0*/  LDG.E.64 R28, desc[UR36][R4.64+0x28] ;  /* 0x00002824041c7981 */ /* 0x000f68000c1e1b00 */
[----:B------:R-:W5:Y:S01]  /*1efd0*/  LDG.E.64 R30, desc[UR36][R4.64+0x38] ;  /* 0x00003824041e7981 */ /* 0x000f62000c1e1b00 */
[----:B--2---:R-:W-:-:S02]  /*1efe0*/  ISETP.NE.AND P5, PT, R2, R9, PT ;  /* 0x000000090200720c */ /* 0x004fc40003fa5270 */
[----:B---3--:R-:W-:Y:S02]  /*1eff0*/  ISETP.GE.U32.AND P1, PT, R16, R20, PT ;  /* 0x000000141000720c */ /* 0x008fe40003f26070 */
[----:B------:R-:W-:Y:S02]  /*1f000*/  ISETP.GE.AND P0, PT, R2, R9, PT ;  /* 0x000000090200720c */ /* 0x000fe40003f06270 */
[C---:B----4-:R-:W-:Y:S02]  /*1f010*/  ISETP.GE.AND P6, PT, R10.reuse, R7, PT ;  /* 0x000000070a00720c */ /* 0x050fe40003fc6270 */
[----:B------:R-:W-:Y:S02]  /*1f020*/  ISETP.GE.AND.EX P1, PT, R17, R21, PT, P1 ;  /* 0x000000151100720c */ /* 0x000fe40003f26310 */
[----:B------:R-:W-:Y:S02]  /*1f030*/  ISETP.NE.AND P3, PT, R10, R7, PT ;  /* 0x000000070a00720c */ /* 0x000fe40003f65270 */
[----:B------:R-:W-:-:S02]  /*1f040*/  SEL R8, RZ, 0xffffffff, !P0 ;  /* 0xffffffffff087807 */ /* 0x000fc40004000000 */
[----:B------:R-:W-:Y:S02]  /*1f050*/  @!P5 SEL R8, RZ, 0xffffffff, !P1 ;  /* 0xffffffffff08d807 */ /* 0x000fe40004800000 */
[----:B------:R-:W-:Y:S02]  /*1f060*/  SEL R12, RZ, 0xffffffff, !P6 ;  /* 0xffffffffff0c7807 */ /* 0x000fe40007000000 */
[----:B-----5:R-:W-:Y:S02]  /*1f070*/  ISETP.GE.U32.AND P2, PT, R22, R6, PT ;  /* 0x000000061600720c */ /* 0x020fe40003f46070 */
[----:B------:R-:W-:Y:S02]  /*1f080*/  ISETP.NE.AND P5, PT, R14, R11, PT ;  /* 0x0000000b0e00720c */ /* 0x000fe40003fa5270 */
[----:B------:R-:W-:Y:S02]  /*1f090*/  ISETP.NE.AND P6, PT, R34, R13, PT ;  /* 0x0000000d2200720c */ /* 0x000fe40003fc5270 */
[----:B------:R-:W-:-:S02]  /*1f0a0*/  ISETP.GE.AND P4, PT, R14, R11, PT ;  /* 0x0000000b0e00720c */ /* 0x000fc40003f86270 */
[----:B------:R-:W-:Y:S02]  /*1f0b0*/  ISETP.GE.AND.EX P2, PT, R23, R15, PT, P2 ;  /* 0x0000000f1700720c */ /* 0x000fe40003f46320 */
[----:B------:R-:W-:Y:S02]  /*1f0c0*/  ISETP.GE.U32.AND P0, PT, R28, R18, PT ;  /* 0x000000121c00720c */ /* 0x000fe40003f06070 */
[----:B------:R-:W-:Y:S02]  /*1f0d0*/  ISETP.GE.U32.AND P1, PT, R30, R0, PT ;  /* 0x000000001e00720c */ /* 0x000fe40003f26070 */
[----:B------:R-:W-:Y:S02]  /*1f0e0*/  SEL R32, RZ, 0xffffffff, !P4 ;  /* 0xffffffffff207807 */ /* 0x000fe40006000000 */
[----:B------:R-:W-:Y:S02]  /*1f0f0*/  LOP3.LUT R8, R8, 0x1, RZ, 0xc0, !PT ;  /* 0x0000000108087812 */ /* 0x000fe400078ec0ff */
[----:B------:R-:W-:-:S02]  /*1f100*/  ISETP.GE.AND P4, PT, R34, R13, PT ;  /* 0x0000000d2200720c */ /* 0x000fc40003f86270 */
        /* <DEDUP_REMOVED lines=25> */
.L_x_3176:
        /* <DEDUP_REMOVED lines=26> */
.L_x_3179:
        /* <DEDUP_REMOVED lines=19> */
.L_x_3180:
[----:B------:R-:W-:Y:S05]  /*1f570*/  BRA `(.L_x_3181) ;  /* 0x0000000000107947 */ /* 0x000fea0003800000 */
.L_x_3178:
[----:B------:R-:W2:Y:S02]  /*1f580*/  LDCU.64 UR4, c[0x0][0x770] ;  /* 0x0000ee00ff0477ac */ /* 0x000ea40008000a00 */
[----:B--2---:R-:W-:-:S05]  /*1f590*/  IADD3 R2, P0, PT, R27, UR4, RZ ;  /* 0x000000041b027c10 */ /* 0x004fca000ff1e0ff */
[----:B------:R-:W-:-:S05]  /*1f5a0*/  IMAD.X R3, RZ, RZ, UR5, P0 ;  /* 0x00000005ff037e24 */ /* 0x000fca00080e06ff */
[----:B------:R0:W-:Y:S03]  /*1f5b0*/  STG.E.64 desc[UR36][R2.64], R16 ;  /* 0x0000001002007986 */ /* 0x0001e6000c101b24 */
.L_x_3181:
        /* <DEDUP_REMOVED lines=23> */
.L_x_3183:
        /* <DEDUP_REMOVED lines=19> */
.L_x_3184:
[----:B------:R-:W-:Y:S05]  /*1f860*/  BRA `(.L_x_3185) ;  /* 0x00000000000c7947 */ /* 0x000fea0003800000 */
.L_x_3182:
[----:B0-----:R-:W-:-:S05]  /*1f870*/  IADD3 R2, P0, PT, R25, UR6, RZ ;  /* 0x0000000619027c10 */ /* 0x001fca000ff1e0ff */
[----:B------:R-:W-:-:S05]  /*1f880*/  IMAD.X R3, RZ, RZ, UR7, P0 ;  /* 0x00000007ff037e24 */ /* 0x000fca00080e06ff */
[----:B------:R0:W-:Y:S03]  /*1f890*/  STG.E.64 desc[UR36][R2.64], R18 ;  /* 0x0000001202007986 */ /* 0x0001e6000c101b24 */
.L_x_3185:
[----:B------:R-:W2:Y:S02]  /*1f8a0*/  LDCU.64 UR4, c[0x0][0x770] ;  /* 0x0000ee00ff0477ac */ /* 0x000ea40008000a00 */
[----:B--2---:R-:W-:-:S05]  /*1f8b0*/  IADD3 R24, P0, PT, R24, UR4, RZ ;  /* 0x0000000418187c10 */ /* 0x004fca000ff1e0ff */
[----:B------:R-:W-:-:S05]  /*1f8c0*/  IMAD.X R25, RZ, RZ, UR5, P0 ;  /* 0x00000005ff197e24 */ /* 0x000fca00080e06ff */
[----:B------:R-:W-:Y:S01]  /*1f8d0*/  STG.E.64 desc[UR36][R24.64], R28 ;  /* 0x0000001c18007986 */ /* 0x000fe2000c101b24 */
[----:B------:R-:W-:Y:S05]  /*1f8e0*/  EXIT ;  /* 0x000000000000794d */ /* 0x000fea0003800000 */
.L_x_3177:
        /* <DEDUP_REMOVED lines=9> */
.L_x_3134:
        /* <DEDUP_REMOVED lines=23> */
.L_x_3186:
        /* <DEDUP_REMOVED lines=18> */
.L_x_3189:
[----:B------:R-:W-:Y:S01]  /*1fc10*/  IMAD.MOV.U32 R16, RZ, RZ, RZ ;  /* 0x000000ffff107224 */ /* 0x000fe200078e00ff */
[----:B------:R-:W-:Y:S01]  /*1fc20*/  CS2R R20, SRZ ;  /* 0x0000000000147805 */ /* 0x000fe2000001ff00 */
[----:B------:R-:W-:Y:S01]  /*1fc30*/  IMAD.MOV.U32 R23, RZ, RZ, RZ ;  /* 0x000000ffff177224 */ /* 0x000fe200078e00ff */
[----:B------:R-:W-:Y:S01]  /*1fc40*/  CS2R R6, SRZ ;  /* 0x0000000000067805 */ /* 0x000fe2000001ff00 */
[----:B------:R-:W-:Y:S02]  /*1fc50*/  IMAD.MOV.U32 R11, RZ, RZ, RZ ;  /* 0x000000ffff0b7224 */ /* 0x000fe400078e00ff */
[----:B------:R-:W-:-:S07]  /*1fc60*/  IMAD.MOV.U32 R18, RZ, RZ, RZ ;  /* 0x000000ffff127224 */ /* 0x000fce00078e00ff */
.L_x_3188:
        /* <DEDUP_REMOVED lines=29> */
.L_x_3192:
        /* <DEDUP_REMOVED lines=19> */
.L_x_3193:
[----:B------:R-:W-:Y:S05]  /*1ff70*/  BRA `(.L_x_3194) ;  /* 0x0000000000107947 */ /* 0x000fea0003800000 */
.L_x_3191:
[----:B------:R-:W0:Y:S02]  /*1ff80*/  LDCU.64 UR4, c[0x0][0x770] ;  /* 0x0000ee00ff0477ac */ /* 0x000e240008000a00 */
[----:B0-----:R-:W-:-:S05]  /*1ff90*/  IADD3 R2, P0, PT, R25, UR4, RZ ;  /* 0x0000000419027c10 */ /* 0x001fca000ff1e0ff */
[----:B------:R-:W-:-:S05]  /*1ffa0*/  IMAD.X R3, RZ, RZ, UR5, P0 ;  /* 0x00000005ff037e24 */ /* 0x000fca00080e06ff */
[----:B------:R0:W-:Y:S03]  /*1ffb0*/  STG.E.64 desc[UR36][R2.64], R18 ;  /* 0x0000001202007986 */ /* 0x0001e6000c101b24 */
.L_x_3194:
        /* <DEDUP_REMOVED lines=9> */
[----:B------:R-:W-:Y:S02]  /*20050*/  HFMA2 R13, -RZ, RZ, 0, 0 ;  /* 0x00000000ff0d7431 */ /* 0x000fe400000001ff */
[----:B------:R-:W-:Y:S01]  /*20060*/  IMAD.MOV.U32 R8, RZ, RZ, 0x2ef ;  /* 0x000002efff087424 */ /* 0x000fe200078e00ff */
[----:B0-----:R0:W2:Y:S01]  /*20070*/  LDC.64 R2, c[0x4][R18] ;  /* 0x0100000012027b82 */ /* 0x0010a20000000a00 */
[----:B------:R-:W3:Y:S01]  /*20080*/  LDCU.64 UR6, c[0x4][0x3c0] ;  /* 0x01007800ff0677ac */ /* 0x000ee20008000a00 */
[----:B------:R-:W-:Y:S01]  /*20090*/  IMAD.MOV.U32 R12, RZ, RZ, 0x1 ;  /* 0x00000001ff0c7424 */ /* 0x000fe200078e00ff */
[----:B------:R-:W4:Y:S01]  /*200a0*/  LDCU.64 UR8, c[0x4][0x160] ;  /* 0x01002c00ff0877ac */ /* 0x000f220008000a00 */
[----:B-1----:R-:W-:Y:S02]  /*200b0*/  IMAD.U32 R4, RZ, RZ, UR4 ;  /* 0x00000004ff047e24 */ /* 0x002fe4000f8e00ff */
[----:B------:R-:W-:-:S02]  /*200c0*/  IMAD.U32 R5, RZ, RZ, UR5 ;  /* 0x00000005ff057e24 */ /* 0x000fc4000f8e00ff */
[----:B---3--:R-:W-:Y:S02]  /*200d0*/  IMAD.U32 R6, RZ, RZ, UR6 ;  /* 0x00000006ff067e24 */ /* 0x008fe4000f8e00ff */
[----:B------:R-:W-:Y:S02]  /*200e0*/  IMAD.U32 R7, RZ, RZ, UR7 ;  /* 0x00000007ff077e24 */ /* 0x000fe4000f8e00ff */
[----:B----4-:R-:W-:Y:S02]  /*200f0*/  IMAD.U32 R10, RZ, RZ, UR8 ;  /* 0x00000008ff0a7e24 */ /* 0x010fe4000f8e00ff */
[----:B0-----:R-:W-:-:S07]  /*20100*/  IMAD.U32 R11, RZ, RZ, UR9 ;  /* 0x00000009ff0b7e24 */ /* 0x001fce000f8e00ff */
[----:B------:R-:W-:-:S07]  /*20110*/  LEPC R20, `(.L_x_3196) ;  /* 0x000000001014794e */ /* 0x000fce0000000000 */
[----:B--2---:R-:W-:Y:S05]  /*20120*/  CALL.ABS.NOINC R2 ;  /* 0x0000000002007343 */ /* 0x004fea0003c00000 */
.L_x_3196:
        /* <DEDUP_REMOVED lines=19> */
.L_x_3197:
[----:B------:R-:W-:Y:S05]  /*20260*/  BRA `(.L_x_3198) ;  /* 0x00000000000c7947 */ /* 0x000fea0003800000 */
.L_x_3195:
[----:B0-----:R-:W-:-:S05]  /*20270*/  IADD3 R2, P0, PT, R27, UR6, RZ ;  /* 0x000000061b027c10 */ /* 0x001fca000ff1e0ff */
[----:B------:R-:W-:-:S05]  /*20280*/  IMAD.X R3, RZ, RZ, UR7, P0 ;  /* 0x00000007ff037e24 */ /* 0x000fca00080e06ff */
[----:B------:R0:W-:Y:S03]  /*20290*/  STG.E.64 desc[UR36][R2.64], R16 ;  /* 0x0000001002007986 */ /* 0x0001e6000c101b24 */
.L_x_3198:
[----:B------:R-:W1:Y:S02]  /*202a0*/  LDCU.64 UR4, c[0x0][0x770] ;  /* 0x0000ee00ff0477ac */ /* 0x000e640008000a00 */
[----:B-1----:R-:W-:-:S05]  /*202b0*/  IADD3 R24, P0, PT, R24, UR4, RZ ;  /* 0x0000000418187c10 */ /* 0x002fca000ff1e0ff */
[----:B------:R-:W-:-:S05]  /*202c0*/  IMAD.X R25, RZ, RZ, UR5, P0 ;  /* 0x00000005ff197e24 */ /* 0x000fca00080e06ff */
[----:B------:R-:W-:Y:S01]  /*202d0*/  STG.E.64 desc[UR36][R24.64], R28 ;  /* 0x0000001c18007986 */ /* 0x000fe2000c101b24 */
[----:B------:R-:W-:Y:S05]  /*202e0*/  EXIT ;  /* 0x000000000000794d */ /* 0x000fea0003800000 */
.L_x_3190:
        /* <DEDUP_REMOVED lines=16> */
.L_x_3199:
        /* <DEDUP_REMOVED lines=15> */
.L_x_3200:
        /* <DEDUP_REMOVED lines=15> */
.L_x_3201:
        /* <DEDUP_REMOVED lines=15> */
.L_x_3202:
[----:B------:R-:W-:Y:S05]  /*206c0*/  EXIT ;  /* 0x000000000000794d */ /* 0x000fea0003800000 */
.L_x_3187:
[----:B------:R-:W0:Y:S02]  /*206d0*/  LDCU.U8 UR4, c[0x0][0x7a1] ;  /* 0x0000f420ff0477ac */ /* 0x000e240008000000 */
[----:B0-----:R-:W-:Y:S01]  /*206e0*/  UISETP.NE.AND UP1, UPT, UR4, URZ, UPT ;  /* 0x000000ff0400728c */ /* 0x001fe2000bf25270 */
[----:B------:R-:W-:Y:S10]  /*206f0*/  BRA.U !UP0, `(.L_x_3203) ;  /* 0x0000000108d07547 */ /* 0x000ff4000b800000 */
[----:B------:R-:W2:Y:S04]  /*20700*/  LDG.E R0, desc[UR36][R4.64] ;  /* 0x0000002404007981 */ /* 0x000ea8000c1e1900 */
[----:B------:R-:W3:Y:S04]  /*20710*/  LDG.E.64 R12, desc[UR36][R4.64+0x8] ;  /* 0x00000824040c7981 */ /* 0x000ee8000c1e1b00 */
[----:B------:R-:W4:Y:S04]  /*20720*/  LDG.E R8, desc[UR36][R4.64+0x10] ;  /* 0x0000102404087981 */ /* 0x000f28000c1e1900 */
[----:B------:R-:W5:Y:S04]  /*20730*/  LDG.E.64 R14, desc[UR36][R4.64+0x18] ;  /* 0x00001824040e7981 */ /* 0x000f68000c1e1b00 */
        /* <DEDUP_REMOVED lines=48> */
.L_x_3203:
[----:B------:R-:W-:Y:S02]  /*20a40*/  IMAD.MOV.U32 R22, RZ, RZ, R16 ;  /* 0x000000ffff167224 */ /* 0x000fe400078e0010 */
[----:B------:R-:W-:Y:S02]  /*20a50*/  IMAD.MOV.U32 R16, RZ, RZ, R20 ;  /* 0x000000ffff107224 */ /* 0x000fe400078e0014 */
        /* <DEDUP_REMOVED lines=24> */
.L_x_3206:
        /* <DEDUP_REMOVED lines=19> */
.L_x_3207:
[----:B------:R-:W-:Y:S05]  /*20d10*/  BRA `(.L_x_3208) ;  /* 0x0000000000107947 */ /* 0x000fea0003800000 */
.L_x_3205:
[----:B------:R-:W0:Y:S02]  /*20d20*/  LDCU.64 UR4, c[0x0][0x770] ;  /* 0x0000ee00ff0477ac */ /* 0x000e240008000a00 */
[----:B0-----:R-:W-:-:S05]  /*20d30*/  IADD3 R2, P0, PT, R25, UR4, RZ ;  /* 0x0000000419027c10 */ /* 0x001fca000ff1e0ff */
[----:B------:R-:W-:-:S05]  /*20d40*/  IMAD.X R3, RZ, RZ, UR5, P0 ;  /* 0x00000005ff037e24 */ /* 0x000fca00080e06ff */
[----:B------:R0:W-:Y:S03]  /*20d50*/  STG.E.64 desc[UR36][R2.64], R18 ;  /* 0x0000001202007986 */ /* 0x0001e6000c101b24 */
.L_x_3208:
        /* <DEDUP_REMOVED lines=23> */
.L_x_3210:
        /* <DEDUP_REMOVED lines=19> */
.L_x_3211:
[----:B------:R-:W-:Y:S05]  /*21000*/  BRA `(.L_x_3212) ;  /* 0x00000000000c7947 */ /* 0x000fea0003800000 */
.L_x_3209:
[----:B0-----:R-:W-:-:S05]  /*21010*/  IADD3 R2, P0, PT, R27, UR6, RZ ;  /* 0x000000061b027c10 */ /* 0x001fca000ff1e0ff */
[----:B------:R-:W-:-:S05]  /*21020*/  IMAD.X R3, RZ, RZ, UR7, P0 ;  /* 0x00000007ff037e24 */ /* 0x000fca00080e06ff */
[----:B------:R0:W-:Y:S03]  /*21030*/  STG.E.64 desc[UR36][R2.64], R16 ;  /* 0x0000001002007986 */ /* 0x0001e6000c101b24 */
.L_x_3212:
[----:B------:R-:W1:Y:S02]  /*21040*/  LDCU.64 UR4, c[0x0][0x770] ;  /* 0x0000ee00ff0477ac */ /* 0x000e640008000a00 */
[----:B-1----:R-:W-:-:S05]  /*21050*/  IADD3 R24, P0, PT, R24, UR4, RZ ;  /* 0x0000000418187c10 */ /* 0x002fca000ff1e0ff */
[----:B------:R-:W-:-:S05]  /*21060*/  IMAD.X R25, RZ, RZ, UR5, P0 ;  /* 0x00000005ff197e24 */ /* 0x000fca00080e06ff */
[----:B------:R-:W-:Y:S01]  /*21070*/  STG.E.64 desc[UR36][R24.64], R22 ;  /* 0x0000001618007986 */ /* 0x000fe2000c101b24 */
[----:B------:R-:W-:Y:S05]  /*21080*/  EXIT ;  /* 0x000000000000794d */ /* 0x000fea0003800000 */
.L_x_3204:
        /* <DEDUP_REMOVED lines=9> */
        .weak           $__internal_14_$__cuda_sm20_div_u64
        .type           $__internal_14_$__cuda_sm20_div_u64,@function
        .size           $__internal_14_$__cuda_sm20_div_u64,(.L_x_6066 - $__internal_14_$__cuda_sm20_div_u64)
$__internal_14_$__cuda_sm20_div_u64:
        /* <DEDUP_REMOVED lines=69> */
[----:B------:R-:W-:Y:S06]  /*21570*/  RET.REL.NODEC R4 `(_ZN2at6native13reduce_kernelILi128ELi4ENS0_8ReduceOpIiNS0_9ArgMinOpsIiEEjlLi4ELi4EEEEEvT1_) ;  /* 0xfffffde804a07950 */ /* 0x000fec0003c3ffff */
.L_x_3213:
        /* <DEDUP_REMOVED lines=16> */
.L_x_6066:


//--------------------- .text._ZN2at6native13reduce_kernelILi512ELi1ENS0_8ReduceOpIaNS0_9ArgMinOpsIaEEjlLi4ELi4EEEEEvT1_ --------------------------
	.section	.text._ZN2at6native13reduce_kernelILi512ELi1ENS0_8ReduceOpIaNS0_9ArgMinOpsIaEEjlLi4ELi4EEEEEvT1_,"ax",@progbits
	.align	128
        .global         _ZN2at6native13reduce_kernelILi512ELi1ENS0_8ReduceOpIaNS0_9ArgMinOpsIaEEjlLi4ELi4EEEEEvT1_
        .type           _ZN2at6native13reduce_kernelILi512ELi1ENS0_8ReduceOpIaNS0_9ArgMinOpsIaEEjlLi4ELi4EEEEEvT1_,@function
        .size           _ZN2at6native13reduce_kernelILi512ELi1ENS0_8ReduceOpIaNS0_9ArgMinOpsIaEEjlLi4ELi4EEEEEvT1_,(.L_x_6067 - _ZN2at6native13reduce_kernelILi512ELi1ENS0_8ReduceOpIaNS0_9ArgMinOpsIaEEjlLi4ELi4EEEEEvT1_)
        .other          _ZN2at6native13reduce_kernelILi512ELi1ENS0_8ReduceOpIaNS0_9ArgMinOpsIaEEjlLi4ELi4EEEEEvT1_,@"STO_CUDA_ENTRY STV_DEFAULT"
_ZN2at6native13reduce_kernelILi512ELi1ENS0_8ReduceOpIaNS0_9ArgMinOpsIaEEjlLi4ELi4EEEEEvT1_:
.text._ZN2at6native13reduce_kernelILi512ELi1ENS0_8ReduceOpIaNS0_9ArgMinOpsIaEEjlLi4ELi4EEEEEvT1_:
        /* <DEDUP_REMOVED lines=40> */
[----:B------:R-:W-:-:S03]  /*0280*/  UISETP.NE.AND UP0, UPT, UR4, 0x2, UPT ;  /* 0x000000020400788c */ /* 0x000fc6000bf05270 */
[----:B------:R-:W-:-:S05]  /*0290*/  IADD3 R2, PT, PT, -R5, RZ, RZ ;  /* 0x000000ff05027210 */ /* 0x000fca0007ffe1ff */
        /* <DEDUP_REMOVED lines=254> */
.L_x_3214:
[----:B------:R-:W0:Y:S01]  /*1280*/  LDCU UR5, c[0x0][0x39c] ;  /* 0x00007380ff0577ac */ /* 0x000e220008000800 */
[----:B------:R-:W-:Y:S01]  /*1290*/  BSSY.RECONVERGENT B0, `(.L_x_3215) ;  /* 0x0000c6a000007945 */ /* 0x000fe20003800200 */
[----:B------:R-:W-:Y:S01]  /*12a0*/  HFMA2 R0, -RZ, RZ, 0, 0 ;  /* 0x00000000ff007431 */ /* 0x000fe200000001ff */
[----:B------:R-:W-:Y:S01]  /*12b0*/  PRMT R7, RZ, 0x7610, R7 ;  /* 0x00007610ff077816 */ /* 0x000fe20000000007 */
[----:B------:R-:W1:Y:S01]  /*12c0*/  LDCU UR4, c[0x0][0x3a0] ;  /* 0x00007400ff0477ac */ /* 0x000e620008000800 */
[----:B------:R-:W-:Y:S01]  /*12d0*/  IMAD.MOV.U32 R27, RZ, RZ, RZ ;  /* 0x000000ffff1b7224 */ /* 0x000fe200078e00ff */
        /* <DEDUP_REMOVED lines=13> */
[----:B------:R-:W0:Y:S01]  /*13b0*/  LDC.U8 R15, c[0x0][0x388] ;  /* 0x0000e200ff0f7b82 */ /* 0x000e220000000000 */
[----:B------:R-:W1:Y:S01]  /*13c0*/  LDCU UR4, c[0x0][0x39c] ;  /* 0x00007380ff0477ac */ /* 0x000e620008000800 */
[----:B------:R-:W-:Y:S01]  /*13d0*/  LOP3.LUT P0, R14, R14, 0x3, RZ, 0xc0, !PT ;  /* 0x000000030e0e7812 */ /* 0x000fe2000780c0ff */
[----:B------:R-:W-:Y:S01]  /*13e0*/  BSSY.RECONVERGENT B1, `(.L_x_3218) ;  /* 0x0000035000017945 */ /* 0x000fe20003800200 */
[----:B------:R-:W-:-:S04]  /*13f0*/  IMAD.MOV.U32 R10, RZ, RZ, RZ ;  /* 0x000000ffff0a7224 */ /* 0x000fc800078e00ff */
[----:B------:R-:W2:Y:S08]  /*1400*/  LDC R5, c[0x0][0x390] ;  /* 0x0000e400ff057b82 */ /* 0x000eb00000000800 */
[----:B------:R-:W3:Y:S01]  /*1410*/  LDC R4, c[0x0][0x394] ;  /* 0x0000e500ff047b82 */ /* 0x000ee20000000800 */
[----:B-1----:R-:W-:Y:S02]  /*1420*/  MOV R11, UR4 ;  /* 0x00000004000b7c02 */ /* 0x002fe40008000f00 */
[----:B0-----:R-:W-:-:S04]  /*1430*/  PRMT R3, R15, 0x8880, RZ ;  /* 0x000088800f037816 */ /* 0x001fc800000000ff */
[----:B------:R-:W-:Y:S01]  /*1440*/  PRMT R3, R3, 0x7710, RZ ;  /* 0x0000771003037816 */ /* 0x000fe200000000ff */
[----:B--2---:R-:W-:Y:S02]  /*1450*/  IMAD.MOV.U32 R6, RZ, RZ, R5 ;  /* 0x000000ffff067224 */ /* 0x004fe400078e0005 */
[----:B---3--:R-:W-:Y:S01]  /*1460*/  IMAD.MOV.U32 R7, RZ, RZ, R4 ;  /* 0x000000ffff077224 */ /* 0x008fe200078e0004 */
[----:B------:R-:W-:Y:S06]  /*1470*/  @!P0 BRA `(.L_x_3219) ;  /* 0x0000000000ac8947 */ /* 0x000fec0003800000 */
[C---:B------:R-:W-:Y:S01]  /*1480*/  ISETP.GT.U32.AND P0, PT, R13.reuse, 0x3, PT ;  /* 0x000000030d00780c */ /* 0x040fe20003f04070 */
[----:B------:R-:W-:Y:S01]  /*1490*/  IMAD.MOV R7, RZ, RZ, -R14 ;  /* 0x000000ffff077224 */ /* 0x000fe200078e0a0e */
[----:B------:R-:W-:Y:S01]  /*14a0*/  BSSY.RECONVERGENT B2, `(.L_x_3220) ;  /* 0x0000024000027945 */ /* 0x000fe20003800200 */
[----:B------:R-:W-:Y:S01]  /*14b0*/  IMAD.MOV.U32 R6, RZ, RZ, R5 ;  /* 0x000000ffff067224 */ /* 0x000fe200078e0005 */
[----:B------:R-:W-:Y:S02]  /*14c0*/  ISETP.LT.U32.OR P0, PT, R13, R14, P0 ;  /* 0x0000000e0d00720c */ /* 0x000fe40000701470 */
[----:B------:R-:W-:-:S04]  /*14d0*/  IADD3 R2, P1, PT, R7, R2, RZ ;  /* 0x0000000207027210 */ /* 0x000fc80007f3e0ff */
[----:B------:R-:W-:Y:S01]  /*14e0*/  LEA.HI.X.SX32 R0, R7, R0, 0x1, P1 ;  /* 0x0000000007007211 */ /* 0x000fe200008f0eff */
[----:B------:R-:W-:-:S06]  /*14f0*/  IMAD.MOV.U32 R7, RZ, RZ, R4 ;  /* 0x000000ffff077224 */ /* 0x000fcc00078e0004 */
[----:B------:R-:W-:Y:S05]  /*1500*/  @P0 BRA `(.L_x_3221) ;  /* 0x0000000000740947 */ /* 0x000fea0003800000 */
[----:B------:R-:W-:Y:S01]  /*1510*/  ISETP.NE.AND P0, PT, RZ, UR21, PT ;  /* 0x00000015ff007c0c */ /* 0x000fe2000bf05270 */
[----:B------:R-:W-:Y:S01]  /*1520*/  IMAD.MOV.U32 R7, RZ, RZ, R4 ;  /* 0x000000ffff077224 */ /* 0x000fe200078e0004 */
[----:B------:R-:W-:Y:S02]  /*1530*/  ISETP.NE.AND P1, PT, R9, RZ, PT ;  /* 0x000000ff0900720c */ /* 0x000fe40003f25270 */
[----:B------:R-:W-:-:S11]  /*1540*/  MOV R6, R5 ;  /* 0x0000000500067202 */ /* 0x000fd60000000f00 */
[----:B------:R-:W-:Y:S05]  /*1550*/  @P0 BRA P1, `(.L_x_3221) ;  /* 0x0000000000600947 */ /* 0x000fea0000800000 */
[----:B------:R-:W-:Y:S01]  /*1560*/  ISETP.NE.AND P0, PT, RZ, UR22, PT ;  /* 0x00000016ff007c0c */ /* 0x000fe2000bf05270 */
[----:B------:R-:W-:Y:S01]  /*1570*/  IMAD.MOV.U32 R6, RZ, RZ, R5 ;  /* 0x000000ffff067224 */ /* 0x000fe200078e0005 */
[----:B------:R-:W-:Y:S01]  /*1580*/  ISETP.NE.AND P1, PT, R8, RZ, PT ;  /* 0x000000ff0800720c */ /* 0x000fe20003f25270 */
[----:B------:R-:W-:-:S12]  /*1590*/  IMAD.MOV.U32 R7, RZ, RZ, R4 ;  /* 0x000000ffff077224 */ /* 0x000fd800078e0004 */
[----:B------:R-:W-:Y:S05]  /*15a0*/  @P0 BRA P1, `(.L_x_3221) ;  /* 0x00000000004c0947 */ /* 0x000fea0000800000 */
[----:B------:R-:W-:Y:S01]  /*15b0*/  IADD3 R10, P0, PT, R13, R2, RZ ;  /* 0x000000020d0a7210 */ /* 0x000fe20007f1e0ff */
[----:B------:R-:W0:Y:S04]  /*15c0*/  LDC.64 R6, c[0x0][0x390] ;  /* 0x0000e400ff067b82 */ /* 0x000e280000000a00 */
[----:B------:R-:W-:-:S05]  /*15d0*/  IMAD.X R11, RZ, RZ, R0, P0 ;  /* 0x000000ffff0b7224 */ /* 0x000fca00000e0600 */
[----:B------:R-:W2:Y:S01]  /*15e0*/  LDG.E.S8 R10, desc[UR36][R10.64] ;  /* 0x000000240a0a7981 */ /* 0x000ea2000c1e1300 */
[----:B------:R-:W-:Y:S01]  /*15f0*/  IMAD.IADD R17, R13, 0x1, -R14 ;  /* 0x000000010d117824 */ /* 0x000fe200078e0a0e */
[C---:B------:R-:W-:Y:S02]  /*1600*/  LOP3.LUT R16, R3.reuse, 0xff, RZ, 0xc0, !PT ;  /* 0x000000ff03107812 */ /* 0x040fe400078ec0ff */
[----:B------:R-:W-:Y:S02]  /*1610*/  PRMT R19, R3, 0x9910, RZ ;  /* 0x0000991003137816 */ /* 0x000fe400000000ff */
[----:B0-----:R-:W-:-:S04]  /*1620*/  ISETP.GT.U32.AND P0, PT, R17, R6, PT ;  /* 0x000000061100720c */ /* 0x001fc80003f04070 */
[----:B------:R-:W-:Y:S02]  /*1630*/  ISETP.GT.AND.EX P0, PT, RZ, R7, PT, P0 ;  /* 0x00000007ff00720c */ /* 0x000fe40003f04300 */
[----:B--2---:R-:W-:-:S04]  /*1640*/  LOP3.LUT R13, R10, 0xff, RZ, 0xc0, !PT ;  /* 0x000000ff0a0d7812 */ /* 0x004fc800078ec0ff */
[----:B------:R-:W-:Y:S02]  /*1650*/  ISETP.NE.AND P1, PT, R16, R13, PT ;  /* 0x0000000d1000720c */ /* 0x000fe40003f25270 */
[----:B------:R-:W-:Y:S02]  /*1660*/  SEL R13, RZ, 0xffffffff, P0 ;  /* 0xffffffffff0d7807 */ /* 0x000fe40000000000 */
[----:B------:R-:W-:-:S09]  /*1670*/  ISETP.GE.AND P0, PT, R19, R10, PT ;  /* 0x0000000a1300720c */ /* 0x000fd20003f06270 */
[----:B------:R-:W-:-:S04]  /*1680*/  @P1 SEL R13, RZ, 0xffffffff, !P0 ;  /* 0xffffffffff0d1807 */ /* 0x000fc80004000000 */
[----:B------:R-:W-:-:S04]  /*1690*/  LOP3.LUT R13, R13, 0x1, RZ, 0xc0, !PT ;  /* 0x000000010d0d7812 */ /* 0x000fc800078ec0ff */
[----:B------:R-:W-:-:S04]  /*16a0*/  ISETP.NE.U32.AND P0, PT, R13, 0x1, PT ;  /* 0x000000010d00780c */ /* 0x000fc80003f05070 */
[----:B------:R-:W-:Y:S02]  /*16b0*/  SEL R3, R10, R3, !P0 ;  /* 0x000000030a037207 */ /* 0x000fe40004000000 */
[----:B------:R-:W-:Y:S02]  /*16c0*/  SEL R6, R17, R6, !P0 ;  /* 0x0000000611067207 */ /* 0x000fe40004000000 */
[----:B------:R-:W-:-:S07]  /*16d0*/  SEL R7, R7, RZ, P0 ;  /* 0x000000ff07077207 */ /* 0x000fce0000000000 */
.L_x_3221:
[----:B------:R-:W-:Y:S05]  /*16e0*/  BSYNC.RECONVERGENT B2 ;  /* 0x0000000000027941 */ /* 0x000fea0003800200 */
.L_x_3220:
[----:B------:R-:W-:Y:S02]  /*16f0*/  IADD3 R2, P0, PT, R2, 0x4, RZ ;  /* 0x0000000402027810 */ /* 0x000fe40007f1e0ff */
[C---:B------:R-:W-:Y:S02]  /*1700*/  IADD3 R11, PT, PT, R14.reuse, -0x4, R12 ;  /* 0xfffffffc0e0b7810 */ /* 0x040fe40007ffe00c */
[----:B------:R-:W-:Y:S02]  /*1710*/  IADD3 R10, PT, PT, -R14, 0x4, RZ ;  /* 0x000000040e0a7810 */ /* 0x000fe40007ffe1ff */
[----:B------:R-:W-:-:S07]  /*1720*/  IADD3.X R0, PT, PT, RZ, R0, RZ, P0, !PT ;  /* 0x00000000ff007210 */ /* 0x000fce00007fe4ff */
.L_x_3219:
[----:B------:R-:W-:Y:S05]  /*1730*/  BSYNC.RECONVERGENT B1 ;  /* 0x0000000000017941 */ /* 0x000fea0003800200 */
.L_x_3218:
        /* <DEDUP_REMOVED lines=8> */
[----:B------:R-:W-:Y:S01]  /*17c0*/  IMAD.MOV.U32 R17, RZ, RZ, R4 ;  /* 0x000000ffff117224 */ /* 0x000fe200078e0004 */
[----:B------:R-:W-:Y:S02]  /*17d0*/  ISETP.GE.U32.AND P2, PT, R12, R11, PT ;  /* 0x0000000b0c00720c */ /* 0x000fe40003f46070 */
[----:B------:R-:W-:-:S02]  /*17e0*/  PRMT R13, R15, 0x7610, R13 ;  /* 0x000076100f0d7816 */ /* 0x000fc4000000000d */
[C---:B------:R-:W-:Y:S02]  /*17f0*/  PRMT R12, R15.reuse, 0x7610, R12 ;  /* 0x000076100f0c7816 */ /* 0x040fe4000000000c */
[----:B------:R-:W-:Y:S01]  /*1800*/  PRMT R14, R15, 0x7610, R14 ;  /* 0x000076100f0e7816 */ /* 0x000fe2000000000e */
[----:B------:R-:W-:Y:S01]  /*1810*/  IMAD.MOV.U32 R15, RZ, RZ, R5 ;  /* 0x000000ffff0f7224 */ /* 0x000fe200078e0005 */
[----:B------:R-:W-:Y:S02]  /*1820*/  PLOP3.LUT P0, PT, P0, P1, PT, 0xf8, 0x8f ;  /* 0x00000000008f781c */ /* 0x000fe40000703f70 */
[----:B------:R-:W-:-:S03]  /*1830*/  MOV R20, R4 ;  /* 0x0000000400147202 */ /* 0x000fc60000000f00 */
[----:B------:R-:W-:Y:S08]  /*1840*/  @P2 BRA `(.L_x_3223) ;  /* 0x0000000400642947 */ /* 0x000ff00003800000 */
[--C-:B------:R-:W-:Y:S01]  /*1850*/  IMAD.MOV.U32 R16, RZ, RZ, R5.reuse ;  /* 0x000000ffff107224 */ /* 0x100fe200078e0005 */
[C---:B------:R-:W-:Y:S01]  /*1860*/  PRMT R12, R13.reuse, 0x7610, R12 ;  /* 0x000076100d0c7816 */ /* 0x040fe2000000000c */
[----:B------:R-:W-:Y:S01]  /*1870*/  IMAD.MOV.U32 R15, RZ, RZ, R5 ;  /* 0x000000ffff0f7224 */ /* 0x000fe200078e0005 */
[----:B------:R-:W-:Y:S01]  /*1880*/  PRMT R14, R13, 0x7610, R14 ;  /* 0x000076100d0e7816 */ /* 0x000fe2000000000e */
[--C-:B------:R-:W-:Y:S02]  /*1890*/  IMAD.MOV.U32 R17, RZ, RZ, R4.reuse ;  /* 0x000000ffff117224 */ /* 0x100fe400078e0004 */
[----:B------:R-:W-:-:S07]  /*18a0*/  IMAD.MOV.U32 R20, RZ, RZ, R4 ;  /* 0x000000ffff147224 */ /* 0x000fce00078e0004 */
.L_x_3224:
[----:B------:R-:W-:Y:S01]  /*18b0*/  MOV R9, R0 ;  /* 0x0000000000097202 */ /* 0x000fe20000000f00 */
[----:B------:R-:W-:Y:S01]  /*18c0*/  IMAD.MOV.U32 R8, RZ, RZ, R2 ;  /* 0x000000ffff087224 */ /* 0x000fe200078e0002 */
[----:B------:R-:W-:Y:S01]  /*18d0*/  LOP3.LUT R22, R3, 0xff, RZ, 0xc0, !PT ;  /* 0x000000ff03167812 */ /* 0x000fe200078ec0ff */
[----:B------:R-:W-:Y:S01]  /*18e0*/  IMAD.IADD R19, R19, 0x1, R10 ;  /* 0x0000000113137824 */ /* 0x000fe200078e020a */
[----:B------:R-:W-:Y:S01]  /*18f0*/  PRMT R24, R3, 0x8880, RZ ;  /* 0x0000888003187816 */ /* 0x000fe200000000ff */
[----:B------:R-:W-:Y:S01]  /*1900*/  IMAD.WIDE.U32 R8, R18, 0x4, R8 ;  /* 0x0000000412087825 */ /* 0x000fe200078e0008 */
[----:B------:R-:W0:Y:S05]  /*1910*/  LDCU UR4, c[0x0][0x3a4] ;  /* 0x00007480ff0477ac */ /* 0x000e2a0008000800 */
[----:B------:R-:W2:Y:S01]  /*1920*/  LDG.E R8, desc[UR36][R8.64] ;  /* 0x0000002408087981 */ /* 0x000ea2000c1e1900 */
[----:B------:R-:W-:-:S02]  /*1930*/  ISETP.GE.U32.AND P3, PT, R6, R19, PT ;  /* 0x000000130600720c */ /* 0x000fc40003f66070 */
[----:B------:R-:W-:Y:S02]  /*1940*/  PRMT R26, R13, 0x8880, RZ ;  /* 0x000088800d1a7816 */ /* 0x000fe400000000ff */
[----:B------:R-:W-:Y:S02]  /*1950*/  ISETP.GE.AND.EX P3, PT, R7, RZ, PT, P3 ;  /* 0x000000ff0700720c */ /* 0x000fe40003f66330 */
[----:B0-----:R-:W-:Y:S02]  /*1960*/  IADD3 R18, PT, PT, R18, UR4, RZ ;  /* 0x0000000412127c10 */ /* 0x001fe4000fffe0ff */
[C---:B--2---:R-:W-:Y:S02]  /*1970*/  LOP3.LUT R23, R8.reuse, 0xff, RZ, 0xc0, !PT ;  /* 0x000000ff08177812 */ /* 0x044fe400078ec0ff */
[----:B------:R-:W-:Y:S02]  /*1980*/  SHF.R.S32.HI R9, RZ, 0x8, R8 ;  /* 0x00000008ff097819 */ /* 0x000fe40000011408 */
[----:B------:R-:W-:-:S02]  /*1990*/  SGXT R21, R8, 0x8 ;  /* 0x000000080815781a */ /* 0x000fc40000000200 */
[----:B------:R-:W-:Y:S02]  /*19a0*/  PRMT R25, R8, 0x7771, RZ ;  /* 0x0000777108197816 */ /* 0x000fe400000000ff */
[----:B------:R-:W-:Y:S02]  /*19b0*/  ISETP.NE.AND P4, PT, R22, R23, PT ;  /* 0x000000171600720c */ /* 0x000fe40003f85270 */
[----:B------:R-:W-:Y:S02]  /*19c0*/  PRMT R22, R14, 0x8880, RZ ;  /* 0x000088800e167816 */ /* 0x000fe400000000ff */
[----:B------:R-:W-:Y:S02]  /*19d0*/  SGXT R9, R9, 0x8 ;  /* 0x000000080909781a */ /* 0x000fe40000000200 */
[----:B------:R-:W-:Y:S01]  /*19e0*/  ISETP.GE.AND P6, PT, R24, R21, PT ;  /* 0x000000151800720c */ /* 0x000fe20003fc6270 */
[----:B------:R-:W-:Y:S01]  /*19f0*/  IMAD.MOV.U32 R24, RZ, RZ, R25 ;  /* 0x000000ffff187224 */ /* 0x000fe200078e0019 */
[----:B------:R-:W-:Y:S01]  /*1a00*/  ISETP.GE.AND P5, PT, R22, R9, PT ;  /* 0x000000091600720c */ /* 0x000fe20003fa6270 */
[----:B------:R-:W-:Y:S01]  /*1a10*/  VIADD R22, R19, 0x1 ;  /* 0x0000000113167836 */ /* 0x000fe20000000000 */
[----:B------:R-:W-:-:S02]  /*1a20*/  LOP3.LUT R21, R14, 0xff, RZ, 0xc0, !PT ;  /* 0x000000ff0e157812 */ /* 0x000fc400078ec0ff */
[----:B------:R-:W-:Y:S02]  /*1a30*/  SEL R23, RZ, 0xffffffff, !P3 ;  /* 0xffffffffff177807 */ /* 0x000fe40005800000 */
[----:B------:R-:W-:Y:S02]  /*1a40*/  ISETP.NE.AND P1, PT, R21, R24, PT ;  /* 0x000000181500720c */ /* 0x000fe40003f25270 */
[----:B------:R-:W-:Y:S02]  /*1a50*/  PRMT R24, R8, 0x7772, RZ ;  /* 0x0000777208187816 */ /* 0x000fe400000000ff */
[----:B------:R-:W-:Y:S02]  /*1a60*/  LOP3.LUT R21, R12, 0xff, RZ, 0xc0, !PT ;  /* 0x000000ff0c157812 */ /* 0x000fe400078ec0ff */
[----:B------:R-:W-:Y:S02]  /*1a70*/  ISETP.GE.U32.AND P3, PT, R15, R22, PT ;  /* 0x000000160f00720c */ /* 0x000fe40003f66070 */
[----:B------:R-:W-:-:S02]  /*1a80*/  SHF.R.S32.HI R9, RZ, 0x10, R8 ;  /* 0x00000010ff097819 */ /* 0x000fc40000011408 */
[----:B------:R-:W-:Y:S02]  /*1a90*/  ISETP.NE.AND P2, PT, R21, R24, PT ;  /* 0x000000181500720c */ /* 0x000fe40003f45270 */
[----:B------:R-:W-:Y:S02]  /*1aa0*/  ISETP.GE.AND.EX P3, PT, R20, RZ, PT, P3 ;  /* 0x000000ff1400720c */ /* 0x000fe40003f66330 */
[----:B------:R-:W-:Y:S02]  /*1ab0*/  PRMT R24, R12, 0x8880, RZ ;  /* 0x000088800c187816 */ /* 0x000fe400000000ff */
[----:B------:R-:W-:Y:S02]  /*1ac0*/  SGXT R9, R9, 0x8 ;  /* 0x000000080909781a */ /* 0x000fe40000000200 */
[----:B------:R-:W-:Y:S02]  /*1ad0*/  SEL R21, RZ, 0xffffffff, !P3 ;  /* 0xffffffffff157807 */ /* 0x000fe40005800000 */
[----:B------:R-:W-:-:S02]  /*1ae0*/  ISETP.GE.AND P3, PT, R24, R9, PT ;  /* 0x000000091800720c */ /* 0x000fc40003f66270 */
[----:B------:R-:W-:Y:S02]  /*1af0*/  PRMT R24, R8, 0x7773, RZ ;  /* 0x0000777308187816 */ /* 0x000fe400000000ff */
[----:B------:R-:W-:Y:S02]  /*1b00*/  LOP3.LUT R9, R13, 0xff, RZ, 0xc0, !PT ;  /* 0x000000ff0d097812 */ /* 0x000fe400078ec0ff */
[----:B------:R-:W-:Y:S02]  /*1b10*/  @P4 SEL R23, RZ, 0xffffffff, !P6 ;  /* 0xffffffffff174807 */ /* 0x000fe40007000000 */
[----:B------:R-:W-:Y:S01]  /*1b20*/  ISETP.NE.AND P4, PT, R9, R24, PT ;  /* 0x000000180900720c */ /* 0x000fe20003f85270 */
[----:B------:R-:W-:Y:S01]  /*1b30*/  VIADD R9, R19, 0x2 ;  /* 0x0000000213097836 */ /* 0x000fe20000000000 */
[----:B------:R-:W-:Y:S01]  /*1b40*/  LOP3.LUT R23, R23, 0x1, RZ, 0xc0, !PT ;  /* 0x0000000117177812 */ /* 0x000fe200078ec0ff */
[----:B------:R-:W-:Y:S01]  /*1b50*/  VIADD R24, R19, 0x3 ;  /* 0x0000000313187836 */ /* 0x000fe20000000000 */
[----:B------:R-:W-:-:S02]  /*1b60*/  @P1 SEL R21, RZ, 0xffffffff, !P5 ;  /* 0xffffffffff151807 */ /* 0x000fc40006800000 */
[----:B------:R-:W-:Y:S02]  /*1b70*/  ISETP.GE.U32.AND P1, PT, R16, R9, PT ;  /* 0x000000091000720c */ /* 0x000fe40003f26070 */
[----:B------:R-:W-:Y:S02]  /*1b80*/  ISETP.NE.U32.AND P6, PT, R23, 0x1, PT ;  /* 0x000000011700780c */ /* 0x000fe40003fc5070 */
[----:B------:R-:W-:Y:S02]  /*1b90*/  LOP3.LUT R21, R21, 0x1, RZ, 0xc0, !PT ;  /* 0x0000000115157812 */ /* 0x000fe400078ec0ff */
[----:B------:R-:W-:Y:S02]  /*1ba0*/  ISETP.GE.AND.EX P1, PT, R17, RZ, PT, P1 ;  /* 0x000000ff1100720c */ /* 0x000fe40003f26310 */
[----:B------:R-:W-:Y:S02]  /*1bb0*/  SEL R6, R19, R6, !P6 ;  /* 0x0000000613067207 */ /* 0x000fe40007000000 */
[----:B------:R-:W-:-:S02]  /*1bc0*/  SHF.R.S32.HI R19, RZ, 0x18, R8 ;  /* 0x00000018ff137819 */ /* 0x000fc40000011408 */
[----:B------:R-:W-:Y:S02]  /*1bd0*/  ISETP.NE.U32.AND P5, PT, R21, 0x1, PT ;  /* 0x000000011500780c */ /* 0x000fe40003fa5070 */
[----:B------:R-:W-:Y:S02]  /*1be0*/  SEL R21, RZ, 0xffffffff, !P1 ;  /* 0xffffffffff157807 */ /* 0x000fe40004800000 */
[----:B------:R-:W-:Y:S02]  /*1bf0*/  ISETP.GE.U32.AND P1, PT, R5, R24, PT ;  /* 0x000000180500720c */ /* 0x000fe40003f26070 */
[----:B------:R-:W-:Y:S02]  /*1c00*/  SGXT R19, R19, 0x8 ;  /* 0x000000081313781a */ /* 0x000fe40000000200 */
[----:B------:R-:W-:Y:S02]  /*1c10*/  @P2 SEL R21, RZ, 0xffffffff, !P3 ;  /* 0xffffffffff152807 */ /* 0x000fe40005800000 */
[----:B------:R-:W-:-:S02]  /*1c20*/  ISETP.GE.AND.EX P1, PT, R4, RZ, PT, P1 ;  /* 0x000000ff0400720c */ /* 0x000fc40003f26310 */
[----:B------:R-:W-:Y:S01]  /*1c30*/  ISETP.GE.AND P2, PT, R26, R19, PT ;  /* 0x000000131a00720c */ /* 0x000fe20003f46270 */
[----:B------:R-:W-:Y:S01]  /*1c40*/  IMAD.SHL.U32 R19, R18, 0x4, RZ ;  /* 0x0000000412137824 */ /* 0x000fe200078e00ff */
[----:B------:R-:W-:Y:S02]  /*1c50*/  LOP3.LUT R21, R21, 0x1, RZ, 0xc0, !PT ;  /* 0x0000000115157812 */ /* 0x000fe400078ec0ff */
[----:B------:R-:W-:Y:S02]  /*1c60*/  SEL R23, RZ, 0xffffffff, !P1 ;  /* 0xffffffffff177807 */ /* 0x000fe40004800000 */
[----:B------:R-:W-:Y:S01]  /*1c70*/  ISETP.NE.U32.AND P1, PT, R21, 0x1, PT ;  /* 0x000000011500780c */ /* 0x000fe20003f25070 */
[----:B------:R-:W-:Y:S01]  /*1c80*/  VIADD R21, R19, 0x3 ;  /* 0x0000000313157836 */ /* 0x000fe20000000000 */
[----:B------:R-:W-:Y:S02]  /*1c90*/  @P4 SEL R23, RZ, 0xffffffff, !P2 ;  /* 0xffffffffff174807 */ /* 0x000fe40005000000 */
[----:B------:R-:W-:-:S02]  /*1ca0*/  PRMT R26, R8, 0x7770, RZ ;  /* 0x00007770081a7816 */ /* 0x000fc400000000ff */
[----:B------:R-:W-:Y:S02]  /*1cb0*/  ISETP.GE.U32.AND P3, PT, R21, R11, PT ;  /* 0x0000000b1500720c */ /* 0x000fe40003f66070 */
[----:B------:R-:W-:Y:S02]  /*1cc0*/  LOP3.LUT R23, R23, 0x1, RZ, 0xc0, !PT ;  /* 0x0000000117177812 */ /* 0x000fe400078ec0ff */
[C---:B------:R-:W-:Y:S02]  /*1cd0*/  PRMT R21, R8.reuse, 0x7771, RZ ;  /* 0x0000777108157816 */ /* 0x040fe400000000ff */
[----:B------:R-:W-:Y:S02]  /*1ce0*/  ISETP.NE.U32.AND P2, PT, R23, 0x1, PT ;  /* 0x000000011700780c */ /* 0x000fe40003f45070 */
[C---:B------:R-:W-:Y:S02]  /*1cf0*/  PRMT R23, R8.reuse, 0x7772, RZ ;  /* 0x0000777208177816 */ /* 0x040fe400000000ff */
[----:B------:R-:W-:-:S02]  /*1d00*/  PRMT R8, R8, 0x7773, RZ ;  /* 0x0000777308087816 */ /* 0x000fc400000000ff */
[----:B------:R-:W-:Y:S02]  /*1d10*/  SEL R3, R26, R3, !P6 ;  /* 0x000000031a037207 */ /* 0x000fe40007000000 */
[----:B------:R-:W-:Y:S02]  /*1d20*/  SEL R8, R8, R13, !P2 ;  /* 0x0000000d08087207 */ /* 0x000fe40005000000 */
[----:B------:R-:W-:Y:S02]  /*1d30*/  SEL R15, R22, R15, !P5 ;  /* 0x0000000f160f7207 */ /* 0x000fe40006800000 */
[----:B------:R-:W-:Y:S02]  /*1d40*/  SEL R14, R21, R14, !P5 ;  /* 0x0000000e150e7207 */ /* 0x000fe40006800000 */
[----:B------:R-:W-:Y:S02]  /*1d50*/  SEL R16, R9, R16, !P1 ;  /* 0x0000001009107207 */ /* 0x000fe40004800000 */
[----:B------:R-:W-:-:S02]  /*1d60*/  SEL R12, R23, R12, !P1 ;  /* 0x0000000c170c7207 */ /* 0x000fc40004800000 */
[----:B------:R-:W-:Y:S02]  /*1d70*/  SEL R5, R24, R5, !P2 ;  /* 0x0000000518057207 */ /* 0x000fe40005000000 */
[----:B------:R-:W-:Y:S02]  /*1d80*/  SEL R7, R7, RZ, P6 ;  /* 0x000000ff07077207 */ /* 0x000fe40003000000 */
[----:B------:R-:W-:Y:S02]  /*1d90*/  SEL R20, R20, RZ, P5 ;  /* 0x000000ff14147207 */ /* 0x000fe40002800000 */
[----:B------:R-:W-:Y:S02]  /*1da0*/  SEL R17, R17, RZ, P1 ;  /* 0x000000ff11117207 */ /* 0x000fe40000800000 */
[----:B------:R-:W-:Y:S02]  /*1db0*/  SEL R4, R4, RZ, P2 ;  /* 0x000000ff04047207 */ /* 0x000fe40001000000 */
[----:B------:R-:W-:Y:S01]  /*1dc0*/  PRMT R13, R8, 0x7610, R13 ;  /* 0x00007610080d7816 */ /* 0x000fe2000000000d */
[----:B------:R-:W-:Y:S06]  /*1dd0*/  @!P3 BRA `(.L_x_3224) ;  /* 0xfffffff800b4b947 */ /* 0x000fec000383ffff */
.L_x_3223:
[----:B------:R-:W-:Y:S05]  /*1de0*/  BSYNC.RECONVERGENT B1 ;  /* 0x0000000000017941 */ /* 0x000fea0003800200 */
.L_x_3222:
[----:B------:R-:W-:Y:S04]  /*1df0*/  BSSY.RECONVERGENT B1, `(.L_x_3225) ;  /* 0x000001a000017945 */ /* 0x000fe80003800200 */
[----:B------:R-:W-:Y:S05]  /*1e00*/  @P0 BRA `(.L_x_3226) ;  /* 0x0000000000600947 */ /* 0x000fea0003800000 */
[----:B------:R-:W0:Y:S01]  /*1e10*/  S2R R19, SR_TID.X ;  /* 0x0000000000137919 */ /* 0x000e220000002100 */
[----:B------:R-:W-:-:S05]  /*1e20*/  LOP3.LUT R8, R11, 0xfffffffc, RZ, 0xc0, !PT ;  /* 0xfffffffc0b087812 */ /* 0x000fca00078ec0ff */
[----:B0-----:R-:W-:-:S05]  /*1e30*/  IMAD.IADD R19, R8, 0x1, R19 ;  /* 0x0000000108137824 */ /* 0x001fca00078e0213 */
[----:B------:R-:W-:-:S13]  /*1e40*/  ISETP.GE.U32.AND P0, PT, R19, R11, PT ;  /* 0x0000000b1300720c */ /* 0x000fda0003f06070 */
[----:B------:R-:W-:Y:S05]  /*1e50*/  @P0 BRA `(.L_x_3226) ;  /* 0x00000000004c0947 */ /* 0x000fea0003800000 */
[----:B------:R-:W-:-:S04]  /*1e60*/  IADD3 R8, P0, PT, R19, R2, RZ ;  /* 0x0000000213087210 */ /* 0x000fc80007f1e0ff */
[----:B------:R-:W-:-:S05]  /*1e70*/  LEA.HI.X.SX32 R9, R19, R0, 0x1, P0 ;  /* 0x0000000013097211 */ /* 0x000fca00000f0eff */
[----:B------:R-:W2:Y:S01]  /*1e80*/  LDG.E.S8 R8, desc[UR36][R8.64] ;  /* 0x0000002408087981 */ /* 0x000ea2000c1e1300 */
[----:B------:R-:W-:Y:S01]  /*1e90*/  IMAD.IADD R11, R19, 0x1, R10 ;  /* 0x00000001130b7824 */ /* 0x000fe200078e020a */
[----:B------:R-:W-:-:S04]  /*1ea0*/  LOP3.LUT R19, R3, 0xff, RZ, 0xc0, !PT ;  /* 0x000000ff03137812 */ /* 0x000fc800078ec0ff */
[----:B------:R-:W-:Y:S02]  /*1eb0*/  ISETP.GE.U32.AND P0, PT, R6, R11, PT ;  /* 0x0000000b0600720c */ /* 0x000fe40003f06070 */
[----:B------:R-:W-:-:S04]  /*1ec0*/  SHF.R.S32.HI R2, RZ, 0x1f, R11 ;  /* 0x0000001fff027819 */ /* 0x000fc8000001140b */
[----:B------:R-:W-:Y:S02]  /*1ed0*/  ISETP.GE.AND.EX P0, PT, R7, R2, PT, P0 ;  /* 0x000000020700720c */ /* 0x000fe40003f06300 */
[----:B--2---:R-:W-:-:S04]  /*1ee0*/  LOP3.LUT R0, R8, 0xff, RZ, 0xc0, !PT ;  /* 0x000000ff08007812 */ /* 0x004fc800078ec0ff */
[----:B------:R-:W-:Y:S02]  /*1ef0*/  ISETP.NE.AND P1, PT, R19, R0, PT ;  /* 0x000000001300720c */ /* 0x000fe40003f25270 */
[----:B------:R-:W-:Y:S02]  /*1f00*/  PRMT R19, R3, 0x8880, RZ ;  /* 0x0000888003137816 */ /* 0x000fe400000000ff */
[----:B------:R-:W-:Y:S02]  /*1f10*/  SEL R0, RZ, 0xffffffff, !P0 ;  /* 0xffffffffff007807 */ /* 0x000fe40004000000 */
[----:B------:R-:W-:-:S07]  /*1f20*/  ISETP.GE.AND P0, PT, R19, R8, PT ;  /* 0x000000081300720c */ /* 0x000fce0003f06270 */
[----:B------:R-:W-:-:S04]  /*1f30*/  @P1 SEL R0, RZ, 0xffffffff, !P0 ;  /* 0xffffffffff001807 */ /* 0x000fc80004000000 */
[----:B------:R-:W-:-:S04]  /*1f40*/  LOP3.LUT R0, R0, 0x1, RZ, 0xc0, !PT ;  /* 0x0000000100007812 */ /* 0x000fc800078ec0ff */
[----:B------:R-:W-:-:S04]  /*1f50*/  ISETP.NE.U32.AND P0, PT, R0, 0x1, PT ;  /* 0x000000010000780c */ /* 0x000fc80003f05070 */
[----:B------:R-:W-:Y:S02]  /*1f60*/  SEL R3, R8, R3, !P0 ;  /* 0x0000000308037207 */ /* 0x000fe40004000000 */
[----:B------:R-:W-:Y:S02]  /*1f70*/  SEL R6, R11, R6, !P0 ;  /* 0x000000060b067207 */ /* 0x000fe40004000000 */
[----:B------:R-:W-:-:S07]  /*1f80*/  SEL R7, R2, R7, !P0 ;  /* 0x0000000702077207 */ /* 0x000fce0004000000 */
.L_x_3226:
[----:B------:R-:W-:Y:S05]  /*1f90*/  BSYNC.RECONVERGENT B1 ;  /* 0x0000000000017941 */ /* 0x000fea0003800200 */
.L_x_3225:
[C---:B------:R-:W-:Y:S02]  /*1fa0*/  LOP3.LUT R0, R14.reuse, 0xff, RZ, 0xc0, !PT ;  /* 0x000000ff0e007812 */ /* 0x040fe400078ec0ff */
[----:B------:R-:W-:Y:S02]  /*1fb0*/  LOP3.LUT R9, R3, 0xff, RZ, 0xc0, !PT ;  /* 0x000000ff03097812 */ /* 0x000fe400078ec0ff */
[----:B------:R-:W-:Y:S02]  /*1fc0*/  PRMT R2, R14, 0x8880, RZ ;  /* 0x000088800e027816 */ /* 0x000fe400000000ff */
[----:B------:R-:W-:Y:S02]  /*1fd0*/  ISETP.NE.AND P2, PT, R9, R0, PT ;  /* 0x000000000900720c */ /* 0x000fe40003f45270 */
[----:B------:R-:W-:Y:S01]  /*1fe0*/  PRMT R8, R3, 0x8880, RZ ;  /* 0x0000888003087816 */ /* 0x000fe200000000ff */
[----:B------:R-:W-:Y:S01]  /*1ff0*/  IMAD.MOV.U32 R0, RZ, RZ, R2 ;  /* 0x000000ffff007224 */ /* 0x000fe200078e0002 */
[----:B------:R-:W-:-:S02]  /*2000*/  ISETP.GE.U32.AND P0, PT, R6, R15, PT ;  /* 0x0000000f0600720c */ /* 0x000fc40003f06070 */
[----:B------:R-:W-:Y:S02]  /*2010*/  MOV R9, R8 ;  /* 0x0000000800097202 */ /* 0x000fe40000000f00 */
[----:B------:R-:W-:Y:S02]  /*2020*/  ISETP.GE.AND.EX P0, PT, R7, R20, PT, P0 ;  /* 0x000000140700720c */ /* 0x000fe40003f06300 */
[----:B------:R-:W-:Y:S02]  /*2030*/  ISETP.GE.AND P1, PT, R9, R0, PT ;  /* 0x000000000900720c */ /* 0x000fe40003f26270 */
[----:B------:R-:W-:Y:S02]  /*2040*/  SEL R0, RZ, 0xffffffff, !P0 ;  /* 0xffffffffff007807 */ /* 0x000fe40004000000 */
[----:B------:R-:W-:Y:S02]  /*2050*/  @P2 SEL R0, RZ, 0xffffffff, !P1 ;  /* 0xffffffffff002807 */ /* 0x000fe40004800000 */
[----:B------:R-:W-:-:S02]  /*2060*/  LOP3.LUT R9, R12, 0xff, RZ, 0xc0, !PT ;  /* 0x000000ff0c097812 */ /* 0x000fc400078ec0ff */
[----:B------:R-:W-:-:S04]  /*2070*/  LOP3.LUT R0, R0, 0x1, RZ, 0xc0, !PT ;  /* 0x0000000100007812 */ /* 0x000fc800078ec0ff */
[----:B------:R-:W-:-:S04]  /*2080*/  ISETP.NE.U32.AND P0, PT, R0, 0x1, PT ;  /* 0x000000010000780c */ /* 0x000fc80003f05070 */
[----:B------:R-:W-:Y:S02]  /*2090*/  SEL R3, R14, R3, !P0 ;  /* 0x000000030e037207 */ /* 0x000fe40004000000 */
[----:B------:R-:W-:Y:S02]  /*20a0*/  SEL R15, R15, R6, !P0 ;  /* 0x000000060f0f7207 */ /* 0x000fe40004000000 */
[----:B------:R-:W-:Y:S02]  /*20b0*/  LOP3.LUT R0, R3, 0xff, RZ, 0xc0, !PT ;  /* 0x000000ff03007812 */ /* 0x000fe400078ec0ff */
[----:B------:R-:W-:Y:S02]  /*20c0*/  SEL R20, R20, R7, !P0 ;  /* 0x0000000714147207 */ /* 0x000fe40004000000 */
[----:B------:R-:W-:Y:S02]  /*20d0*/  ISETP.NE.AND P2, PT, R0, R9, PT ;  /* 0x000000090000720c */ /* 0x000fe40003f45270 */
[----:B------:R-:W-:-:S02]  /*20e0*/  ISETP.GE.U32.AND P0, PT, R15, R16, PT ;  /* 0x000000100f00720c */ /* 0x000fc40003f06070 */
[----:B------:R-:W-:Y:S02]  /*20f0*/  PRMT R0, R12, 0x8880, RZ ;  /* 0x000088800c007816 */ /* 0x000fe400000000ff */
[----:B------:R-:W-:Y:S02]  /*2100*/  PRMT R7, R3, 0x8880, RZ ;  /* 0x0000888003077816 */ /* 0x000fe400000000ff */
[----:B------:R-:W-:Y:S02]  /*2110*/  ISETP.GE.AND.EX P0, PT, R20, R17, PT, P0 ;  /* 0x000000111400720c */ /* 0x000fe40003f06300 */
[----:B------:R-:W-:Y:S02]  /*2120*/  ISETP.GE.AND P1, PT, R7, R0, PT ;  /* 0x000000000700720c */ /* 0x000fe40003f26270 */
[----:B------:R-:W-:Y:S02]  /*2130*/  SEL R0, RZ, 0xffffffff, !P0 ;  /* 0xffffffffff007807 */ /* 0x000fe40004000000 */
[----:B------:R-:W-:-:S04]  /*2140*/  @P2 SEL R0, RZ, 0xffffffff, !P1 ;  /* 0xffffffffff002807 */ /* 0x000fc80004800000 */
[----:B------:R-:W-:-:S04]  /*2150*/  LOP3.LUT R0, R0, 0x1, RZ, 0xc0, !PT ;  /* 0x0000000100007812 */ /* 0x000fc800078ec0ff */
[----:B------:R-:W-:-:S04]  /*2160*/  ISETP.NE.U32.AND P0, PT, R0, 0x1, PT ;  /* 0x000000010000780c */ /* 0x000fc80003f05070 */
[----:B------:R-:W-:Y:S02]  /*2170*/  SEL R12, R12, R3, !P0 ;  /* 0x000000030c0c7207 */ /* 0x000fe40004000000 */
[----:B------:R-:W-:Y:S02]  /*2180*/  LOP3.LUT R3, R13, 0xff, RZ, 0xc0, !PT ;  /* 0x000000ff0d037812 */ /* 0x000fe400078ec0ff */
[----:B------:R-:W-:Y:S02]  /*2190*/  LOP3.LUT R0, R12, 0xff, RZ, 0xc0, !PT ;  /* 0x000000ff0c007812 */ /* 0x000fe400078ec0ff */
[----:B------:R-:W-:Y:S02]  /*21a0*/  SEL R16, R16, R15, !P0 ;  /* 0x0000000f10107207 */ /* 0x000fe40004000000 */
[----:B------:R-:W-:Y:S02]  /*21b0*/  ISETP.NE.AND P2, PT, R0, R3, PT ;  /* 0x000000030000720c */ /* 0x000fe40003f45270 */
[----:B------:R-:W-:-:S02]  /*21c0*/  SEL R17, R17, R20, !P0 ;  /* 0x0000001411117207 */ /* 0x000fc40004000000 */
[----:B------:R-:W-:Y:S02]  /*21d0*/  ISETP.GE.U32.AND P0, PT, R16, R5, PT ;  /* 0x000000051000720c */ /* 0x000fe40003f06070 */
[----:B------:R-:W-:Y:S02]  /*21e0*/  PRMT R0, R13, 0x8880, RZ ;  /* 0x000088800d007816 */ /* 0x000fe400000000ff */
[----:B------:R-:W-:Y:S02]  /*21f0*/  PRMT R3, R12, 0x8880, RZ ;  /* 0x000088800c037816 */ /* 0x000fe400000000ff */
[----:B------:R-:W-:Y:S02]  /*2200*/  ISETP.GE.AND.EX P0, PT, R17, R4, PT, P0 ;  /* 0x000000041100720c */ /* 0x000fe40003f06300 */
[----:B------:R-:W-:Y:S02]  /*2210*/  ISETP.GE.AND P1, PT, R3, R0, PT ;  /* 0x000000000300720c */ /* 0x000fe40003f26270 */
[----:B------:R-:W-:-:S02]  /*2220*/  SEL R0, RZ, 0xffffffff, !P0 ;  /* 0xffffffffff007807 */ /* 0x000fc40004000000 */
[----:B------:R-:W-:-:S04]  /*2230*/  @P2 SEL R0, RZ, 0xffffffff, !P1 ;  /* 0xffffffffff002807 */ /* 0x000fc80004800000 */
[----:B------:R-:W-:-:S04]  /*2240*/  LOP3.LUT R0, R0, 0x1, RZ, 0xc0, !PT ;  /* 0x0000000100007812 */ /* 0x000fc800078ec0ff */
[----:B------:R-:W-:-:S04]  /*2250*/  ISETP.NE.U32.AND P0, PT, R0, 0x1, PT ;  /* 0x000000010000780c */ /* 0x000fc80003f05070 */
[----:B------:R-:W-:Y:S02]  /*2260*/  SEL R7, R13, R12, !P0 ;  /* 0x0000000c0d077207 */ /* 0x000fe40004000000 */
[----:B------:R-:W-:Y:S02]  /*2270*/  SEL R0, R5, R16, !P0 ;  /* 0x0000001005007207 */ /* 0x000fe40004000000 */
[----:B------:R-:W-:Y:S01]  /*2280*/  SEL R27, R4, R17, !P0 ;  /* 0x00000011041b7207 */ /* 0x000fe20004000000 */
[----:B------:R-:W-:Y:S06]  /*2290*/  BRA `(.L_x_3216) ;  /* 0x000000b400a47947 */ /* 0x000fec0003800000 */
.L_x_3217:
[----:B------:R-:W0:Y:S08]  /*22a0*/  LDC R20, c[0x0][0x508] ;  /* 0x00014200ff147b82 */ /* 0x000e300000000800 */
[----:B------:R-:W1:Y:S01]  /*22b0*/  LDC R8, c[0x0][0x3d8] ;  /* 0x0000f600ff087b82 */ /* 0x000e620000000800 */
[----:B0-----:R-:W-:-:S04]  /*22c0*/  ISETP.NE.AND P0, PT, R20, 0x1, PT ;  /* 0x000000011400780c */ /* 0x001fc80003f05270 */
[----:B-1----:R-:W-:-:S13]  /*22d0*/  ISETP.NE.OR P0, PT, R8, 0x1, P0 ;  /* 0x000000010800780c */ /* 0x002fda0000705670 */
[----:B------:R-:W-:Y:S05]  /*22e0*/  @P0 BRA `(.L_x_3227) ;  /* 0x0000001000200947 */ /* 0x000fea0003800000 */
[----:B------:R-:W0:Y:S01]  /*22f0*/  LDC R21, c[0x0][0x3a4] ;  /* 0x0000e900ff157b82 */ /* 0x000e220000000800 */
[----:B------:R-:W1:Y:S01]  /*2300*/  LDCU.U8 UR4, c[0x0][0x388] ;  /* 0x00007100ff0477ac */ /* 0x000e620008000000 */
[----:B------:R-:W-:Y:S06]  /*2310*/  BSSY.RECONVERGENT B1, `(.L_x_3228) ;  /* 0x000006d000017945 */ /* 0x000fec0003800200 */
[----:B------:R-:W2:Y:S08]  /*2320*/  LDC R5, c[0x0][0x390] ;  /* 0x0000e400ff057b82 */ /* 0x000eb00000000800 */
[----:B------:R-:W3:Y:S01]  /*2330*/  LDC R9, c[0x0][0x394] ;  /* 0x0000e500ff097b82 */ /* 0x000ee20000000800 */
[----:B-1----:R-:W-:-:S02]  /*2340*/  IMAD.U32 R13, RZ, RZ, UR4 ;  /* 0x00000004ff0d7e24 */ /* 0x002fc4000f8e00ff */
[----:B------:R-:W-:Y:S02]  /*2350*/  IMAD.U32 R19, RZ, RZ, UR4 ;  /* 0x00000004ff137e24 */ /* 0x000fe4000f8e00ff */
[----:B------:R-:W-:Y:S02]  /*2360*/  IMAD.U32 R20, RZ, RZ, UR4 ;  /* 0x00000004ff147e24 */ /* 0x000fe4000f8e00ff */
[----:B0-----:R-:W-:-:S05]  /*2370*/  IMAD R3, R21, 0x3, R18 ;  /* 0x0000000315037824 */ /* 0x001fca00078e0212 */
[----:B------:R-:W-:Y:S01]  /*2380*/  ISETP.GE.U32.AND P0, PT, R3, R12, PT ;  /* 0x0000000c0300720c */ /* 0x000fe20003f06070 */
[----:B------:R-:W-:Y:S01]  /*2390*/  IMAD.MOV.U32 R3, RZ, RZ, R18 ;  /* 0x000000ffff037224 */ /* 0x000fe200078e0012 */
[----:B--2---:R-:W-:Y:S01]  /*23a0*/  MOV R4, R5 ;  /* 0x0000000500047202 */ /* 0x004fe20000000f00 */
[----:B------:R-:W-:Y:S02]  /*23b0*/  IMAD.U32 R18, RZ, RZ, UR4 ;  /* 0x00000004ff127e24 */ /* 0x000fe4000f8e00ff */
[--C-:B------:R-:W-:Y:S02]  /*23c0*/  IMAD.MOV.U32 R6, RZ, RZ, R5.reuse ;  /* 0x000000ffff067224 */ /* 0x100fe400078e0005 */
[----:B------:R-:W-:Y:S02]  /*23d0*/  IMAD.MOV.U32 R7, RZ, RZ, R5 ;  /* 0x000000ffff077224 */ /* 0x000fe400078e0005 */
[--C-:B---3--:R-:W-:Y:S02]  /*23e0*/  IMAD.MOV.U32 R8, RZ, RZ, R9.reuse ;  /* 0x000000ffff087224 */ /* 0x108fe400078e0009 */
[----:B------:R-:W-:-:S02]  /*23f0*/  IMAD.MOV.U32 R10, RZ, RZ, R9 ;  /* 0x000000ffff0a7224 */ /* 0x000fc400078e0009 */
[----:B------:R-:W-:Y:S01]  /*2400*/  IMAD.MOV.U32 R11, RZ, RZ, R9 ;  /* 0x000000ffff0b7224 */ /* 0x000fe200078e0009 */
[----:B------:R-:W-:Y:S06]  /*2410*/  @P0 BRA `(.L_x_3229) ;  /* 0x0000000400700947 */ /* 0x000fec0003800000 */
[----:B------:R-:W-:Y:S01]  /*2420*/  BSSY.RECONVERGENT B2, `(.L_x_3230) ;  /* 0x0000053000027945 */ /* 0x000fe20003800200 */
[----:B------:R-:W-:Y:S01]  /*2430*/  MOV R6, R5 ;  /* 0x0000000500067202 */ /* 0x000fe20000000f00 */
[----:B------:R-:W-:Y:S01]  /*2440*/  IMAD.MOV.U32 R7, RZ, RZ, R5 ;  /* 0x000000ffff077224 */ /* 0x000fe200078e0005 */
[C---:B------:R-:W-:Y:S01]  /*2450*/  PRMT R18, R13.reuse, 0x7610, R18 ;  /* 0x000076100d127816 */ /* 0x040fe20000000012 */
[----:B------:R-:W-:Y:S01]  /*2460*/  IMAD.MOV.U32 R10, RZ, RZ, R9 ;  /* 0x000000ffff0a7224 */ /* 0x000fe200078e0009 */
[C---:B------:R-:W-:Y:S01]  /*2470*/  PRMT R19, R13.reuse, 0x7610, R19 ;  /* 0x000076100d137816 */ /* 0x040fe20000000013 */
[----:B------:R-:W-:Y:S01]  /*2480*/  IMAD.MOV.U32 R11, RZ, RZ, R9 ;  /* 0x000000ffff0b7224 */ /* 0x000fe200078e0009 */
[----:B------:R-:W-:-:S07]  /*2490*/  PRMT R20, R13, 0x7610, R20 ;  /* 0x000076100d147816 */ /* 0x000fce0000000014 */
.L_x_3231:
[C---:B------:R-:W-:Y:S01]  /*24a0*/  IADD3 R14, P0, PT, R3.reuse, R2, RZ ;  /* 0x00000002030e7210 */ /* 0x040fe20007f1e0ff */
[----:B------:R-:W-:-:S04]  /*24b0*/  IMAD.IADD R23, R3, 0x1, R21 ;  /* 0x0000000103177824 */ /* 0x000fc800078e0215 */
[----:B------:R-:W-:Y:S01]  /*24c0*/  IMAD.X R15, RZ, RZ, R0, P0 ;  /* 0x000000ffff0f7224 */ /* 0x000fe200000e0600 */
[C---:B------:R-:W-:Y:S01]  /*24d0*/  IADD3 R16, P0, PT, R23.reuse, R2, RZ ;  /* 0x0000000217107210 */ /* 0x040fe20007f1e0ff */
[----:B------:R-:W-:-:S03]  /*24e0*/  IMAD.IADD R22, R23, 0x1, R21 ;  /* 0x0000000117167824 */ /* 0x000fc600078e0215 */
[----:B------:R0:W2:Y:S01]  /*24f0*/  LDG.E.U8 R25, desc[UR36][R14.64] ;  /* 0x000000240e197981 */ /* 0x0000a2000c1e1100 */
[----:B------:R-:W-:-:S05]  /*2500*/  IADD3.X R17, PT, PT, RZ, R0, RZ, P0, !PT ;  /* 0x00000000ff117210 */ /* 0x000fca00007fe4ff */
[----:B------:R-:W3:Y:S01]  /*2510*/  LDG.E.U8 R16, desc[UR36][R16.64] ;  /* 0x0000002410107981 */ /* 0x000ee2000c1e1100 */
[----:B0-----:R-:W-:-:S05]  /*2520*/  IADD3 R14, P0, PT, R22, R2, RZ ;  /* 0x00000002160e7210 */ /* 0x001fca0007f1e0ff */
[----:B------:R-:W-:-:S05]  /*2530*/  IMAD.X R15, RZ, RZ, R0, P0 ;  /* 0x000000ffff0f7224 */ /* 0x000fca00000e0600 */
[----:B------:R0:W4:Y:S01]  /*2540*/  LDG.E.U8 R27, desc[UR36][R14.64] ;  /* 0x000000240e1b7981 */ /* 0x000122000c1e1100 */
[----:B------:R-:W-:Y:S02]  /*2550*/  ISETP.GE.U32.AND P0, PT, R7, R3, PT ;  /* 0x000000030700720c */ /* 0x000fe40003f06070 */
[C---:B------:R-:W-:Y:S02]  /*2560*/  PRMT R26, R20.reuse, 0x8880, RZ ;  /* 0x00008880141a7816 */ /* 0x040fe400000000ff */
[----:B------:R-:W-:Y:S02]  /*2570*/  ISETP.GE.AND.EX P0, PT, R11, RZ, PT, P0 ;  /* 0x000000ff0b00720c */ /* 0x000fe40003f06300 */
[----:B0-----:R-:W-:Y:S02]  /*2580*/  LOP3.LUT R14, R20, 0xff, RZ, 0xc0, !PT ;  /* 0x000000ff140e7812 */ /* 0x001fe400078ec0ff */
[----:B------:R-:W-:Y:S02]  /*2590*/  PRMT R15, R18, 0x8880, RZ ;  /* 0x00008880120f7816 */ /* 0x000fe400000000ff */
[----:B--2---:R-:W-:-:S02]  /*25a0*/  ISETP.NE.AND P4, PT, R14, R25, PT ;  /* 0x000000190e00720c */ /* 0x004fc40003f85270 */
[----:B------:R-:W-:-:S04]  /*25b0*/  PRMT R24, R25, 0x8880, RZ ;  /* 0x0000888019187816 */ /* 0x000fc800000000ff */
[----:B------:R-:W-:Y:S02]  /*25c0*/  ISETP.GE.AND P1, PT, R26, R24, PT ;  /* 0x000000181a00720c */ /* 0x000fe40003f26270 */
[----:B------:R-:W-:Y:S02]  /*25d0*/  PRMT R24, R19, 0x8880, RZ ;  /* 0x0000888013187816 */ /* 0x000fe400000000ff */
[----:B---3--:R-:W-:-:S04]  /*25e0*/  PRMT R17, R16, 0x8880, RZ ;  /* 0x0000888010117816 */ /* 0x008fc800000000ff */
[----:B------:R-:W-:Y:S01]  /*25f0*/  ISETP.GE.AND P3, PT, R24, R17, PT ;  /* 0x000000111800720c */ /* 0x000fe20003f66270 */
[----:B------:R-:W-:Y:S01]  /*2600*/  IMAD.IADD R17, R22, 0x1, R21 ;  /* 0x0000000116117824 */ /* 0x000fe200078e0215 */
[----:B----4-:R-:W-:-:S04]  /*2610*/  PRMT R14, R27, 0x8880, RZ ;  /* 0x000088801b0e7816 */ /* 0x010fc800000000ff */
[----:B------:R-:W-:Y:S02]  /*2620*/  ISETP.GE.AND P2, PT, R15, R14, PT ;  /* 0x0000000e0f00720c */ /* 0x000fe40003f46270 */
[----:B------:R-:W-:Y:S02]  /*2630*/  SEL R14, RZ, 0xffffffff, !P0 ;  /* 0xffffffffff0e7807 */ /* 0x000fe40004000000 */
[----:B------:R-:W-:Y:S02]  /*2640*/  @P4 SEL R14, RZ, 0xffffffff, !P1 ;  /* 0xffffffffff0e4807 */ /* 0x000fe40004800000 */
[----:B------:R-:W-:Y:S02]  /*2650*/  LOP3.LUT R15, R19, 0xff, RZ, 0xc0, !PT ;  /* 0x000000ff130f7812 */ /* 0x000fe400078ec0ff */
[----:B------:R-:W-:Y:S02]  /*2660*/  LOP3.LUT R14, R14, 0x1, RZ, 0xc0, !PT ;  /* 0x000000010e0e7812 */ /* 0x000fe400078ec0ff */
[----:B------:R-:W-:-:S02]  /*2670*/  ISETP.NE.AND P4, PT, R15, R16, PT ;  /* 0x000000100f00720c */ /* 0x000fc40003f85270 */
[----:B------:R-:W-:Y:S02]  /*2680*/  ISETP.NE.U32.AND P1, PT, R14, 0x1, PT ;  /* 0x000000010e00780c */ /* 0x000fe40003f25070 */
[----:B------:R-:W-:-:S05]  /*2690*/  IADD3 R14, P0, PT, R17, R2, RZ ;  /* 0x00000002110e7210 */ /* 0x000fca0007f1e0ff */
[----:B------:R-:W-:-:S05]  /*26a0*/  IMAD.X R15, RZ, RZ, R0, P0 ;  /* 0x000000ffff0f7224 */ /* 0x000fca00000e0600 */
[----:B------:R-:W2:Y:S01]  /*26b0*/  LDG.E.U8 R14, desc[UR36][R14.64] ;  /* 0x000000240e0e7981 */ /* 0x000ea2000c1e1100 */
[----:B------:R-:W-:Y:S02]  /*26c0*/  ISETP.GE.U32.AND P0, PT, R6, R23, PT ;  /* 0x000000170600720c */ /* 0x000fe40003f06070 */
[----:B------:R-:W-:Y:S02]  /*26d0*/  SEL R7, R3, R7, !P1 ;  /* 0x0000000703077207 */ /* 0x000fe40004800000 */
[----:B------:R-:W-:Y:S02]  /*26e0*/  ISETP.GE.AND.EX P0, PT, R10, RZ, PT, P0 ;  /* 0x000000ff0a00720c */ /* 0x000fe40003f06300 */
[----:B------:R-:W-:Y:S02]  /*26f0*/  LOP3.LUT R24, R18, 0xff, RZ, 0xc0, !PT ;  /* 0x000000ff12187812 */ /* 0x000fe400078ec0ff */
[----:B------:R-:W-:Y:S02]  /*2700*/  SEL R3, RZ, 0xffffffff, !P0 ;  /* 0xffffffffff037807 */ /* 0x000fe40004000000 */
[----:B------:R-:W-:-:S02]  /*2710*/  @P4 SEL R3, RZ, 0xffffffff, !P3 ;  /* 0xffffffffff034807 */ /* 0x000fc40005800000 */
[----:B------:R-:W-:Y:S02]  /*2720*/  ISETP.NE.AND P6, PT, R24, R27, PT ;  /* 0x0000001b1800720c */ /* 0x000fe40003fc5270 */
[----:B------:R-:W-:Y:S02]  /*2730*/  LOP3.LUT R3, R3, 0x1, RZ, 0xc0, !PT ;  /* 0x0000000103037812 */ /* 0x000fe400078ec0ff */
[----:B------:R-:W-:Y:S02]  /*2740*/  PRMT R24, R13, 0x8880, RZ ;  /* 0x000088800d187816 */ /* 0x000fe400000000ff */
[----:B------:R-:W-:Y:S02]  /*2750*/  ISETP.NE.U32.AND P3, PT, R3, 0x1, PT ;  /* 0x000000010300780c */ /* 0x000fe40003f65070 */
[----:B------:R-:W-:Y:S02]  /*2760*/  ISETP.GE.U32.AND P0, PT, R5, R22, PT ;  /* 0x000000160500720c */ /* 0x000fe40003f06070 */
[----:B------:R-:W-:-:S02]  /*2770*/  SEL R6, R23, R6, !P3 ;  /* 0x0000000617067207 */ /* 0x000fc40005800000 */
[----:B------:R-:W-:Y:S02]  /*2780*/  ISETP.GE.AND.EX P0, PT, R9, RZ, PT, P0 ;  /* 0x000000ff0900720c */ /* 0x000fe40003f06300 */
[----:B------:R-:W-:Y:S02]  /*2790*/  SEL R20, R25, R20, !P1 ;  /* 0x0000001419147207 */ /* 0x000fe40004800000 */
[----:B------:R-:W-:Y:S02]  /*27a0*/  SEL R11, R11, RZ, P1 ;  /* 0x000000ff0b0b7207 */ /* 0x000fe40000800000 */
[----:B------:R-:W-:Y:S02]  /*27b0*/  SEL R19, R16, R19, !P3 ;  /* 0x0000001310137207 */ /* 0x000fe40005800000 */
[----:B------:R-:W-:Y:S02]  /*27c0*/  SEL R10, R10, RZ, P3 ;  /* 0x000000ff0a0a7207 */ /* 0x000fe40001800000 */
[----:B--2---:R-:W-:-:S04]  /*27d0*/  PRMT R3, R14, 0x8880, RZ ;  /* 0x000088800e037816 */ /* 0x004fc800000000ff */
[----:B------:R-:W-:Y:S02]  /*27e0*/  ISETP.GE.AND P4, PT, R24, R3, PT ;  /* 0x000000031800720c */ /* 0x000fe40003f86270 */
[----:B------:R-:W-:-:S04]  /*27f0*/  LOP3.LUT R3, R13, 0xff, RZ, 0xc0, !PT ;  /* 0x000000ff0d037812 */ /* 0x000fc800078ec0ff */
[----:B------:R-:W-:Y:S02]  /*2800*/  ISETP.NE.AND P5, PT, R3, R14, PT ;  /* 0x0000000e0300720c */ /* 0x000fe40003fa5270 */
[----:B------:R-:W-:Y:S02]  /*2810*/  SEL R3, RZ, 0xffffffff, !P0 ;  /* 0xffffffffff037807 */ /* 0x000fe40004000000 */
[----:B------:R-:W-:Y:S02]  /*2820*/  ISETP.GE.U32.AND P0, PT, R4, R17, PT ;  /* 0x000000110400720c */ /* 0x000fe40003f06070 */
[----:B------:R-:W-:Y:S02]  /*2830*/  @P6 SEL R3, RZ, 0xffffffff, !P2 ;  /* 0xffffffffff036807 */ /* 0x000fe40005000000 */
[----:B------:R-:W-:Y:S02]  /*2840*/  ISETP.GE.AND.EX P0, PT, R8, RZ, PT, P0 ;  /* 0x000000ff0800720c */ /* 0x000fe40003f06300 */
[----:B------:R-:W-:-:S02]  /*2850*/  LOP3.LUT R3, R3, 0x1, RZ, 0xc0, !PT ;  /* 0x0000000103037812 */ /* 0x000fc400078ec0ff */
[----:B------:R-:W-:Y:S02]  /*2860*/  SEL R15, RZ, 0xffffffff, !P0 ;  /* 0xffffffffff0f7807 */ /* 0x000fe40004000000 */
[----:B------:R-:W-:Y:S01]  /*2870*/  ISETP.NE.U32.AND P0, PT, R3, 0x1, PT ;  /* 0x000000010300780c */ /* 0x000fe20003f05070 */
[----:B------:R-:W-:Y:S01]  /*2880*/  IMAD.IADD R3, R17, 0x1, R21 ;  /* 0x0000000111037824 */ /* 0x000fe200078e0215 */
[----:B------:R-:W-:Y:S02]  /*2890*/  @P5 SEL R15, RZ, 0xffffffff, !P4 ;  /* 0xffffffffff0f5807 */ /* 0x000fe40006000000 */
[----:B------:R-:W-:Y:S01]  /*28a0*/  SEL R5, R22, R5, !P0 ;  /* 0x0000000516057207 */ /* 0x000fe20004000000 */
[----:B------:R-:W-:Y:S01]  /*28b0*/  IMAD R23, R21, 0x3, R3 ;  /* 0x0000000315177824 */ /* 0x000fe200078e0203 */
[----:B------:R-:W-:Y:S02]  /*28c0*/  LOP3.LUT R15, R15, 0x1, RZ, 0xc0, !PT ;  /* 0x000000010f0f7812 */ /* 0x000fe400078ec0ff */
[----:B------:R-:W-:-:S02]  /*28d0*/  SEL R18, R27, R18, !P0 ;  /* 0x000000121b127207 */ /* 0x000fc40004000000 */
[----:B------:R-:W-:Y:S02]  /*28e0*/  ISETP.GE.U32.AND P4, PT, R23, R12, PT ;  /* 0x0000000c1700720c */ /* 0x000fe40003f86070 */
[----:B------:R-:W-:Y:S02]  /*28f0*/  ISETP.NE.U32.AND P2, PT, R15, 0x1, PT ;  /* 0x000000010f00780c */ /* 0x000fe40003f45070 */
[----:B------:R-:W-:Y:S02]  /*2900*/  SEL R9, R9, RZ, P0 ;  /* 0x000000ff09097207 */ /* 0x000fe40000000000 */
[----:B------:R-:W-:Y:S02]  /*2910*/  SEL R4, R17, R4, !P2 ;  /* 0x0000000411047207 */ /* 0x000fe40005000000 */
[----:B------:R-:W-:Y:S02]  /*2920*/  SEL R13, R14, R13, !P2 ;  /* 0x0000000d0e0d7207 */ /* 0x000fe40005000000 */
[----:B------:R-:W-:-:S03]  /*2930*/  SEL R8, R8, RZ, P2 ;  /* 0x000000ff08087207 */ /* 0x000fc60001000000 */
[----:B------:R-:W-:Y:S05]  /*2940*/  @!P4 BRA `(.L_x_3231) ;  /* 0xfffffff800d4c947 */ /* 0x000fea000383ffff */
[----:B------:R-:W-:Y:S05]  /*2950*/  BSYNC.RECONVERGENT B2 ;  /* 0x0000000000027941 */ /* 0x000fea0003800200 */
.L_x_3230:
[----:B------:R-:W-:Y:S02]  /*2960*/  PRMT R23, R25, 0x8880, RZ ;  /* 0x0000888019177816 */ /* 0x000fe400000000ff */
[----:B------:R-:W-:Y:S02]  /*2970*/  PRMT R24, R16, 0x8880, RZ ;  /* 0x0000888010187816 */ /* 0x000fe400000000ff */
[----:B------:R-:W-:Y:S02]  /*2980*/  PRMT R17, R27, 0x8880, RZ ;  /* 0x000088801b117816 */ /* 0x000fe400000000ff */
[----:B------:R-:W-:Y:S02]  /*2990*/  PRMT R22, R14, 0x8880, RZ ;  /* 0x000088800e167816 */ /* 0x000fe400000000ff */
[----:B------:R-:W-:Y:S02]  /*29a0*/  PRMT R23, R23, 0x7710, RZ ;  /* 0x0000771017177816 */ /* 0x000fe400000000ff */
[----:B------:R-:W-:-:S02]  /*29b0*/  PRMT R24, R24, 0x7710, RZ ;  /* 0x0000771018187816 */ /* 0x000fc400000000ff */
[----:B------:R-:W-:Y:S02]  /*29c0*/  PRMT R17, R17, 0x7710, RZ ;  /* 0x0000771011117816 */ /* 0x000fe400000000ff */
[----:B------:R-:W-:-:S07]  /*29d0*/  PRMT R22, R22, 0x7710, RZ ;  /* 0x0000771016167816 */ /* 0x000fce00000000ff */
.L_x_3229:
[----:B------:R-:W-:Y:S05]  /*29e0*/  BSYNC.RECONVERGENT B1 ;  /* 0x0000000000017941 */ /* 0x000fea0003800200 */
.L_x_3228:
[----:B------:R-:W-:Y:S01]  /*29f0*/  ISETP.GE.U32.AND P0, PT, R3, R12, PT ;  /* 0x0000000c0300720c */ /* 0x000fe20003f06070 */
[----:B------:R-:W-:-:S12]  /*2a00*/  BSSY.RECONVERGENT B1, `(.L_x_3232) ;  /* 0x0000016000017945 */ /* 0x000fd80003800200 */
[----:B------:R-:W-:Y:S05]  /*2a10*/  @P0 BRA `(.L_x_3233) ;  /* 0x0000000000500947 */ /* 0x000fea0003800000 */
[----:B------:R-:W-:-:S04]  /*2a20*/  IADD3 R14, P1, PT, R3, R2, RZ ;  /* 0x00000002030e7210 */ /* 0x000fc80007f3e0ff */
[----:B------:R-:W-:-:S05]  /*2a30*/  IADD3.X R15, PT, PT, RZ, R0, RZ, P1, !PT ;  /* 0x00000000ff0f7210 */ /* 0x000fca0000ffe4ff */
[----:B------:R0:W5:Y:S01]  /*2a40*/  LDG.E.U8 R23, desc[UR36][R14.64] ;  /* 0x000000240e177981 */ /* 0x000162000c1e1100 */
[----:B------:R-:W-:-:S05]  /*2a50*/  IMAD.IADD R25, R3, 0x1, R21 ;  /* 0x0000000103197824 */ /* 0x000fca00078e0215 */
[----:B------:R-:W-:-:S13]  /*2a60*/  ISETP.GE.U32.AND P1, PT, R25, R12, PT ;  /* 0x0000000c1900720c */ /* 0x000fda0003f26070 */
[----:B0-----:R-:W-:Y:S05]  /*2a70*/  @P1 BRA `(.L_x_3233) ;  /* 0x0000000000381947 */ /* 0x001fea0003800000 */
[----:B------:R-:W-:-:S05]  /*2a80*/  IADD3 R14, P1, PT, R25, R2, RZ ;  /* 0x00000002190e7210 */ /* 0x000fca0007f3e0ff */
[----:B------:R-:W-:-:S05]  /*2a90*/  IMAD.X R15, RZ, RZ, R0, P1 ;  /* 0x000000ffff0f7224 */ /* 0x000fca00008e0600 */
[----:B------:R0:W5:Y:S01]  /*2aa0*/  LDG.E.U8 R24, desc[UR36][R14.64] ;  /* 0x000000240e187981 */ /* 0x000162000c1e1100 */
[----:B------:R-:W-:-:S05]  /*2ab0*/  IMAD.IADD R25, R25, 0x1, R21 ;  /* 0x0000000119197824 */ /* 0x000fca00078e0215 */
[----:B------:R-:W-:-:S13]  /*2ac0*/  ISETP.GE.U32.AND P1, PT, R25, R12, PT ;  /* 0x0000000c1900720c */ /* 0x000fda0003f26070 */
[----:B0-----:R-:W-:Y:S05]  /*2ad0*/  @P1 BRA `(.L_x_3233) ;  /* 0x0000000000201947 */ /* 0x001fea0003800000 */
[C---:B------:R-:W-:Y:S01]  /*2ae0*/  IMAD.IADD R15, R25.reuse, 0x1, R21 ;  /* 0x00000001190f7824 */ /* 0x040fe200078e0215 */
[----:B------:R-:W-:-:S04]  /*2af0*/  IADD3 R16, P2, PT, R25, R2, RZ ;  /* 0x0000000219107210 */ /* 0x000fc80007f5e0ff */
[----:B------:R-:W-:Y:S01]  /*2b00*/  ISETP.GE.U32.AND P1, PT, R15, R12, PT ;  /* 0x0000000c0f00720c */ /* 0x000fe20003f26070 */
[----:B------:R-:W-:-:S06]  /*2b10*/  IMAD.X R17, RZ, RZ, R0, P2 ;  /* 0x000000ffff117224 */ /* 0x000fcc00010e0600 */
[----:B------:R0:W5:Y:S06]  /*2b20*/  LDG.E.U8 R17, desc[UR36][R16.64] ;  /* 0x0000002410117981 */ /* 0x00016c000c1e1100 */
[----:B------:R-:W-:-:S04]  /*2b30*/  @!P1 IADD3 R14, P3, PT, R15, R2, RZ ;  /* 0x000000020f0e9210 */ /* 0x000fc80007f7e0ff */
[----:B------:R-:W-:-:S05]  /*2b40*/  @!P1 IADD3.X R15, PT, PT, RZ, R0, RZ, P3, !PT ;  /* 0x00000000ff0f9210 */ /* 0x000fca0001ffe4ff */
[----:B------:R0:W5:Y:S04]  /*2b50*/  @!P1 LDG.E.U8 R22, desc[UR36][R14.64] ;  /* 0x000000240e169981 */ /* 0x000168000c1e1100 */
.L_x_3233:
[----:B------:R-:W-:Y:S05]  /*2b60*/  BSYNC.RECONVERGENT B1 ;  /* 0x0000000000017941 */ /* 0x000fea0003800200 */
.L_x_3232:
[----:B------:R-:W-:Y:S04]  /*2b70*/  BSSY.RECONVERGENT B1, `(.L_x_3234) ;  /* 0x000004f000017945 */ /* 0x000fe80003800200 */
[----:B------:R-:W-:Y:S05]  /*2b80*/  @P0 BRA `(.L_x_3235) ;  /* 0x0000000400340947 */ /* 0x000fea0003800000 */
[C---:B-----5:R-:W-:Y:S02]  /*2b90*/  LOP3.LUT R0, R23.reuse, 0xff, RZ, 0xc0, !PT ;  /* 0x000000ff17007812 */ /* 0x060fe400078ec0ff */
[C---:B0-----:R-:W-:Y:S02]  /*2ba0*/  LOP3.LUT R15, R20.reuse, 0xff, RZ, 0xc0, !PT ;  /* 0x000000ff140f7812 */ /* 0x041fe400078ec0ff */
[----:B------:R-:W-:Y:S02]  /*2bb0*/  PRMT R2, R23, 0x8880, RZ ;  /* 0x0000888017027816 */ /* 0x000fe400000000ff */
[----:B------:R-:W-:Y:S02]  /*2bc0*/  PRMT R14, R20, 0x8880, RZ ;  /* 0x00008880140e7816 */ /* 0x000fe400000000ff */
[----:B------:R-:W-:Y:S01]  /*2bd0*/  ISETP.NE.AND P2, PT, R15, R0, PT ;  /* 0x000000000f00720c */ /* 0x000fe20003f45270 */
[----:B------:R-:W-:Y:S01]  /*2be0*/  IMAD.MOV.U32 R0, RZ, RZ, R2 ;  /* 0x000000ffff007224 */ /* 0x000fe200078e0002 */
[----:B------:R-:W-:Y:S01]  /*2bf0*/  ISETP.GE.U32.AND P0, PT, R7, R3, PT ;  /* 0x000000030700720c */ /* 0x000fe20003f06070 */
[----:B------:R-:W-:-:S03]  /*2c00*/  IMAD.MOV.U32 R15, RZ, RZ, R14 ;  /* 0x000000ffff0f7224 */ /* 0x000fc600078e000e */
[----:B------:R-:W-:Y:S02]  /*2c10*/  ISETP.GE.AND.EX P0, PT, R11, RZ, PT, P0 ;  /* 0x000000ff0b00720c */ /* 0x000fe40003f06300 */
[----:B------:R-:W-:Y:S01]  /*2c20*/  ISETP.GE.AND P1, PT, R15, R0, PT ;  /* 0x000000000f00720c */ /* 0x000fe20003f26270 */
[----:B------:R-:W-:-:S03]  /*2c30*/  IMAD.IADD R15, R3, 0x1, R21 ;  /* 0x00000001030f7824 */ /* 0x000fc600078e0215 */
[----:B------:R-:W-:Y:S02]  /*2c40*/  SEL R0, RZ, 0xffffffff, !P1 ;  /* 0xffffffffff007807 */ /* 0x000fe40004800000 */
        /* <DEDUP_REMOVED lines=8> */
[C---:B------:R-:W-:Y:S02]  /*2cd0*/  LOP3.LUT R0, R24.reuse, 0xff, RZ, 0xc0, !PT ;  /* 0x000000ff18007812 */ /* 0x040fe400078ec0ff */
[C---:B------:R-:W-:Y:S02]  /*2ce0*/  LOP3.LUT R3, R19.reuse, 0xff, RZ, 0xc0, !PT ;  /* 0x000000ff13037812 */ /* 0x040fe400078ec0ff */
[----:B------:R-:W-:Y:S02]  /*2cf0*/  PRMT R2, R24, 0x8880, RZ ;  /* 0x0000888018027816 */ /* 0x000fe400000000ff */
[----:B------:R-:W-:Y:S02]  /*2d00*/  PRMT R14, R19, 0x8880, RZ ;  /* 0x00008880130e7816 */ /* 0x000fe400000000ff */
[----:B------:R-:W-:Y:S01]  /*2d10*/  ISETP.NE.AND P2, PT, R3, R0, PT ;  /* 0x000000000300720c */ /* 0x000fe20003f45270 */
[----:B------:R-:W-:Y:S01]  /*2d20*/  IMAD.MOV.U32 R0, RZ, RZ, R2 ;  /* 0x000000ffff007224 */ /* 0x000fe200078e0002 */
[----:B------:R-:W-:Y:S01]  /*2d30*/  ISETP.GE.U32.AND P0, PT, R6, R15, PT ;  /* 0x0000000f0600720c */ /* 0x000fe20003f06070 */
[----:B------:R-:W-:-:S03]  /*2d40*/  IMAD.MOV.U32 R3, RZ, RZ, R14 ;  /* 0x000000ffff037224 */ /* 0x000fc600078e000e */
[----:B------:R-:W-:Y:S02]  /*2d50*/  ISETP.GE.AND.EX P0, PT, R10, RZ, PT, P0 ;  /* 0x000000ff0a00720c */ /* 0x000fe40003f06300 */
[----:B------:R-:W-:-:S04]  /*2d60*/  ISETP.GE.AND P1, PT, R3, R0, PT ;  /* 0x000000000300720c */ /* 0x000fc80003f26270 */
[----:B------:R-:W-:Y:S02]  /*2d70*/  SEL R0, RZ, 0xffffffff, !P1 ;  /* 0xffffffffff007807 */ /* 0x000fe40004800000 */
[----:B------:R-:W-:-:S04]  /*2d80*/  @!P2 SEL R0, RZ, 0xffffffff, !P0 ;  /* 0xffffffffff00a807 */ /* 0x000fc80004000000 */
[----:B------:R-:W-:Y:S02]  /*2d90*/  LOP3.LUT R2, R0, 0x1, RZ, 0xc0, !PT ;  /* 0x0000000100027812 */ /* 0x000fe400078ec0ff */
[C---:B------:R-:W-:Y:S02]  /*2da0*/  IADD3 R0, PT, PT, R15.reuse, R21, RZ ;  /* 0x000000150f007210 */ /* 0x040fe40007ffe0ff */
[----:B------:R-:W-:Y:S02]  /*2db0*/  ISETP.NE.U32.AND P0, PT, R2, 0x1, PT ;  /* 0x000000010200780c */ /* 0x000fe40003f05070 */
[----:B------:R-:W-:Y:S02]  /*2dc0*/  ISETP.GE.U32.AND P1, PT, R0, R12, PT ;  /* 0x0000000c0000720c */ /* 0x000fe40003f26070 */
[----:B------:R-:W-:Y:S02]  /*2dd0*/  SEL R19, R24, R19, !P0 ;  /* 0x0000001318137207 */ /* 0x000fe40004000000 */
[----:B------:R-:W-:-:S02]  /*2de0*/  SEL R6, R15, R6, !P0 ;  /* 0x000000060f067207 */ /* 0x000fc40004000000 */
[----:B------:R-:W-:-:S07]  /*2df0*/  SEL R10, R10, RZ, P0 ;  /* 0x000000ff0a0a7207 */ /* 0x000fce0000000000 */
[----:B------:R-:W-:Y:S05]  /*2e00*/  @P1 BRA `(.L_x_3235) ;  /* 0x0000000000941947 */ /* 0x000fea0003800000 */
[C---:B------:R-:W-:Y:S01]  /*2e10*/  LOP3.LUT R2, R17.reuse, 0xff, RZ, 0xc0, !PT ;  /* 0x000000ff11027812 */ /* 0x040fe200078ec0ff */
[----:B------:R-:W-:Y:S01]  /*2e20*/  IMAD.IADD R21, R0, 0x1, R21 ;  /* 0x0000000100157824 */ /* 0x000fe200078e0215 */
        /* <DEDUP_REMOVED lines=30> */
[----:B------:R-:W-:-:S04]  /*3010*/  LOP3.LUT R0, R0, 0x1, RZ, 0xc0, !PT ;  /* 0x0000000100007812 */ /* 0x000fc800078ec0ff */
[----:B------:R-:W-:-:S04]  /*3020*/  ISETP.NE.U32.AND P0, PT, R0, 0x1, PT ;  /* 0x000000010000780c */ /* 0x000fc80003f05070 */
[----:B------:R-:W-:Y:S02]  /*3030*/  SEL R13, R22, R13, !P0 ;  /* 0x0000000d160d7207 */ /* 0x000fe40004000000 */
[----:B------:R-:W-:Y:S02]  /*3040*/  SEL R4, R21, R4, !P0 ;  /* 0x0000000415047207 */ /* 0x000fe40004000000 */
[----:B------:R-:W-:-:S07]  /*3050*/  SEL R8, R8, RZ, P0 ;  /* 0x000000ff08087207 */ /* 0x000fce0000000000 */
.L_x_3235:
[----:B------:R-:W-:Y:S05]  /*3060*/  BSYNC.RECONVERGENT B1 ;  /* 0x0000000000017941 */ /* 0x000fea0003800200 */
.L_x_3234:
[----:B------:R-:W-:Y:S02]  /*3070*/  LOP3.LUT R0, R19, 0xff, RZ, 0xc0, !PT ;  /* 0x000000ff13007812 */ /* 0x000fe400078ec0ff */
[C---:B------:R-:W-:Y:S02]  /*3080*/  LOP3.LUT R3, R20.reuse, 0xff, RZ, 0xc0, !PT ;  /* 0x000000ff14037812 */ /* 0x040fe400078ec0ff */
        /* <DEDUP_REMOVED lines=24> */
[----:B------:R-:W-:-:S02]  /*3210*/  @P2 SEL R0, RZ, 0xffffffff, !P1 ;  /* 0xffffffffff002807 */ /* 0x000fc40004800000 */
[----:B------:R-:W-:Y:S02]  /*3220*/  LOP3.LUT R3, R13, 0xff, RZ, 0xc0, !PT ;  /* 0x000000ff0d037812 */ /* 0x000fe400078ec0ff */
        /* <DEDUP_REMOVED lines=17> */
[----:B------:R-:W-:Y:S02]  /*3340*/  SEL R0, R4, R5, !P0 ;  /* 0x0000000504007207 */ /* 0x000fe40004000000 */
[----:B------:R-:W-:Y:S01]  /*3350*/  SEL R27, R8, R9, !P0 ;  /* 0x00000009081b7207 */ /* 0x000fe20004000000 */
[----:B------:R-:W-:Y:S06]  /*3360*/  BRA `(.L_x_3216) ;  /* 0x000000a400707947 */ /* 0x000fec0003800000 */
.L_x_3227:
[----:B------:R-:W-:-:S13]  /*3370*/  ISETP.NE.AND P0, PT, R8, 0x1, PT ;  /* 0x000000010800780c */ /* 0x000fda0003f05270 */
        /* <DEDUP_REMOVED lines=9> */
[----:B0-----:R-:W-:Y:S02]  /*3410*/  IMAD R3, R19, 0x3, R18 ;  /* 0x0000000313037824 */ /* 0x001fe400078e0212 */
[----:B------:R-:W-:-:S03]  /*3420*/  IMAD.U32 R17, RZ, RZ, UR4 ;  /* 0x00000004ff117e24 */ /* 0x000fc6000f8e00ff */
[----:B------:R-:W-:Y:S02]  /*3430*/  ISETP.GE.U32.AND P0, PT, R3, R12, PT ;  /* 0x0000000c0300720c */ /* 0x000fe40003f06070 */
[----:B--2---:R-:W-:Y:S01]  /*3440*/  MOV R3, R4 ;  /* 0x0000000400037202 */ /* 0x004fe20000000f00 */
[--C-:B------:R-:W-:Y:S02]  /*3450*/  IMAD.MOV.U32 R5, RZ, RZ, R4.reuse ;  /* 0x000000ffff057224 */ /* 0x100fe400078e0004 */
[----:B------:R-:W-:Y:S02]  /*3460*/  IMAD.MOV.U32 R6, RZ, RZ, R4 ;  /* 0x000000ffff067224 */ /* 0x000fe400078e0004 */
[--C-:B---3--:R-:W-:Y:S02]  /*3470*/  IMAD.MOV.U32 R7, RZ, RZ, R8.reuse ;  /* 0x000000ffff077224 */ /* 0x108fe400078e0008 */
[--C-:B------:R-:W-:Y:S02]  /*3480*/  IMAD.MOV.U32 R9, RZ, RZ, R8.reuse ;  /* 0x000000ffff097224 */ /* 0x100fe400078e0008 */
[----:B------:R-:W-:-:S02]  /*3490*/  IMAD.MOV.U32 R10, RZ, RZ, R8 ;  /* 0x000000ffff0a7224 */ /* 0x000fc400078e0008 */
[----:B------:R-:W-:Y:S05]  /*34a0*/  @P0 BRA `(.L_x_3238) ;  /* 0x0000000400800947 */ /* 0x000fea0003800000 */
        /* <DEDUP_REMOVED lines=8> */
.L_x_3240:
[C---:B------:R-:W-:Y:S02]  /*3530*/  IMAD R15, R18.reuse, R20, RZ ;  /* 0x00000014120f7224 */ /* 0x040fe400078e02ff */
[----:B------:R-:W-:-:S03]  /*3540*/  IMAD.IADD R22, R18, 0x1, R19 ;  /* 0x0000000112167824 */ /* 0x000fc600078e0213 */
[----:B------:R-:W-:Y:S01]  /*3550*/  IADD3 R14, P0, PT, R15, R2, RZ ;  /* 0x000000020f0e7210 */ /* 0x000fe20007f1e0ff */
[----:B------:R-:W-:-:S04]  /*3560*/  IMAD R21, R22, R20, RZ ;  /* 0x0000001416157224 */ /* 0x000fc800078e02ff */
[----:B------:R-:W-:-:S05]  /*3570*/  IMAD.X R15, RZ, RZ, R0, P0 ;  /* 0x000000ffff0f7224 */ /* 0x000fca00000e0600 */
[----:B------:R0:W2:Y:S02]  /*3580*/  LDG.E.U8 R24, desc[UR36][R14.64] ;  /* 0x000000240e187981 */ /* 0x0000a4000c1e1100 */
[----:B0-----:R-:W-:-:S04]  /*3590*/  IADD3 R14, P0, PT, R21, R2, RZ ;  /* 0x00000002150e7210 */ /* 0x001fc80007f1e0ff */
[----:B------:R-:W-:-:S05]  /*35a0*/  IADD3.X R15, PT, PT, RZ, R0, RZ, P0, !PT ;  /* 0x00000000ff0f7210 */ /* 0x000fca00007fe4ff */
[----:B------:R0:W3:Y:S01]  /*35b0*/  LDG.E.U8 R23, desc[UR36][R14.64] ;  /* 0x000000240e177981 */ /* 0x0000e2000c1e1100 */
[----:B------:R-:W-:Y:S02]  /*35c0*/  PRMT R26, R17, 0x8880, RZ ;  /* 0x00008880111a7816 */ /* 0x000fe400000000ff */
[----:B--2---:R-:W-:-:S04]  /*35d0*/  PRMT R21, R24, 0x8880, RZ ;  /* 0x0000888018157816 */ /* 0x004fc800000000ff */
[----:B------:R-:W-:Y:S01]  /*35e0*/  ISETP.GE.AND P1, PT, R26, R21, PT ;  /* 0x000000151a00720c */ /* 0x000fe20003f26270 */
[----:B------:R-:W-:Y:S01]  /*35f0*/  IMAD.IADD R21, R22, 0x1, R19 ;  /* 0x0000000116157824 */ /* 0x000fe200078e0213 */
[----:B------:R-:W-:-:S03]  /*3600*/  PRMT R26, R16, 0x8880, RZ ;  /* 0x00008880101a7816 */ /* 0x000fc600000000ff */
[----:B0-----:R-:W-:-:S05]  /*3610*/  IMAD R15, R21, R20, RZ ;  /* 0x00000014150f7224 */ /* 0x001fca00078e02ff */
[----:B------:R-:W-:Y:S02]  /*3620*/  IADD3 R14, P0, PT, R15, R2, RZ ;  /* 0x000000020f0e7210 */ /* 0x000fe40007f1e0ff */
[----:B---3--:R-:W-:-:S03]  /*3630*/  PRMT R25, R23, 0x8880, RZ ;  /* 0x0000888017197816 */ /* 0x008fc600000000ff */
[----:B------:R-:W-:Y:S01]  /*3640*/  IMAD.X R15, RZ, RZ, R0, P0 ;  /* 0x000000ffff0f7224 */ /* 0x000fe200000e0600 */
[----:B------:R-:W-:-:S04]  /*3650*/  ISETP.GE.AND P3, PT, R26, R25, PT ;  /* 0x000000191a00720c */ /* 0x000fc80003f66270 */
[----:B------:R0:W2:Y:S01]  /*3660*/  LDG.E.U8 R26, desc[UR36][R14.64] ;  /* 0x000000240e1a7981 */ /* 0x0000a2000c1e1100 */
[----:B------:R-:W-:Y:S02]  /*3670*/  LOP3.LUT R25, R17, 0xff, RZ, 0xc0, !PT ;  /* 0x000000ff11197812 */ /* 0x000fe400078ec0ff */
[----:B------:R-:W-:Y:S02]  /*3680*/  ISETP.GE.U32.AND P0, PT, R6, R18, PT ;  /* 0x000000120600720c */ /* 0x000fe40003f06070 */
[----:B------:R-:W-:Y:S02]  /*3690*/  ISETP.NE.AND P2, PT, R25, R24, PT ;  /* 0x000000181900720c */ /* 0x000fe40003f45270 */
[----:B------:R-:W-:Y:S02]  /*36a0*/  ISETP.GE.AND.EX P0, PT, R10, RZ, PT, P0 ;  /* 0x000000ff0a00720c */ /* 0x000fe40003f06300 */
[----:B0-----:R-:W-:Y:S02]  /*36b0*/  PRMT R15, R13, 0x8880, RZ ;  /* 0x000088800d0f7816 */ /* 0x001fe400000000ff */
[----:B------:R-:W-:-:S02]  /*36c0*/  SEL R25, RZ, 0xffffffff, !P0 ;  /* 0xffffffffff197807 */ /* 0x000fc40004000000 */
[----:B------:R-:W-:-:S05]  /*36d0*/  ISETP.GE.U32.AND P0, PT, R5, R22, PT ;  /* 0x000000160500720c */ /* 0x000fca0003f06070 */
[----:B------:R-:W-:Y:S02]  /*36e0*/  @P2 SEL R25, RZ, 0xffffffff, !P1 ;  /* 0xffffffffff192807 */ /* 0x000fe40004800000 */
[----:B------:R-:W-:Y:S02]  /*36f0*/  ISETP.GE.AND.EX P0, PT, R9, RZ, PT, P0 ;  /* 0x000000ff0900720c */ /* 0x000fe40003f06300 */
[----:B------:R-:W-:-:S04]  /*3700*/  LOP3.LUT R25, R25, 0x1, RZ, 0xc0, !PT ;  /* 0x0000000119197812 */ /* 0x000fc800078ec0ff */
[----:B------:R-:W-:Y:S02]  /*3710*/  ISETP.NE.U32.AND P1, PT, R25, 0x1, PT ;  /* 0x000000011900780c */ /* 0x000fe40003f25070 */
[----:B------:R-:W-:Y:S02]  /*3720*/  LOP3.LUT R25, R16, 0xff, RZ, 0xc0, !PT ;  /* 0x000000ff10197812 */ /* 0x000fe400078ec0ff */
[----:B------:R-:W-:Y:S02]  /*3730*/  SEL R6, R18, R6, !P1 ;  /* 0x0000000612067207 */ /* 0x000fe40004800000 */
[----:B------:R-:W-:Y:S01]  /*3740*/  ISETP.NE.AND P4, PT, R25, R23, PT ;  /* 0x000000171900720c */ /* 0x000fe20003f85270 */
[----:B------:R-:W-:Y:S01]  /*3750*/  IMAD.IADD R25, R21, 0x1, R19 ;  /* 0x0000000115197824 */ /* 0x000fe200078e0213 */
[----:B--2---:R-:W-:-:S04]  /*3760*/  PRMT R14, R26, 0x8880, RZ ;  /* 0x000088801a0e7816 */ /* 0x004fc800000000ff */
[----:B------:R-:W-:Y:S01]  /*3770*/  ISETP.GE.AND P2, PT, R15, R14, PT ;  /* 0x0000000e0f00720c */ /* 0x000fe20003f46270 */
[----:B------:R-:W-:Y:S01]  /*3780*/  IMAD R15, R25, R20, RZ ;  /* 0x00000014190f7224 */ /* 0x000fe200078e02ff */
[----:B------:R-:W-:-:S05]  /*3790*/  SEL R14, RZ, 0xffffffff, !P0 ;  /* 0xffffffffff0e7807 */ /* 0x000fca0004000000 */
[----:B------:R-:W-:-:S04]  /*37a0*/  @P4 SEL R14, RZ, 0xffffffff, !P3 ;  /* 0xffffffffff0e4807 */ /* 0x000fc80005800000 */
[----:B------:R-:W-:-:S04]  /*37b0*/  LOP3.LUT R14, R14, 0x1, RZ, 0xc0, !PT ;  /* 0x000000010e0e7812 */ /* 0x000fc800078ec0ff */
[----:B------:R-:W-:Y:S02]  /*37c0*/  ISETP.NE.U32.AND P3, PT, R14, 0x1, PT ;  /* 0x000000010e00780c */ /* 0x000fe40003f65070 */
[----:B------:R-:W-:Y:S02]  /*37d0*/  IADD3 R14, P0, PT, R15, R2, RZ ;  /* 0x000000020f0e7210 */ /* 0x000fe40007f1e0ff */
[----:B------:R-:W-:-:S04]  /*37e0*/  LOP3.LUT R15, R13, 0xff, RZ, 0xc0, !PT ;  /* 0x000000ff0d0f7812 */ /* 0x000fc800078ec0ff */
[----:B------:R-:W-:Y:S01]  /*37f0*/  ISETP.NE.AND P4, PT, R15, R26, PT ;  /* 0x0000001a0f00720c */ /* 0x000fe20003f85270 */
[----:B------:R-:W-:-:S05]  /*3800*/  IMAD.X R15, RZ, RZ, R0, P0 ;  /* 0x000000ffff0f7224 */ /* 0x000fca00000e0600 */
[----:B------:R-:W2:Y:S01]  /*3810*/  LDG.E.U8 R14, desc[UR36][R14.64] ;  /* 0x000000240e0e7981 */ /* 0x000ea2000c1e1100 */
        /* <DEDUP_REMOVED lines=18> */
[----:B------:R-:W-:Y:S01]  /*3940*/  ISETP.GE.AND P4, PT, R18, R15, PT ;  /* 0x0000000f1200720c */ /* 0x000fe20003f86270 */
[----:B------:R-:W-:Y:S01]  /*3950*/  IMAD.IADD R18, R25, 0x1, R19 ;  /* 0x0000000119127824 */ /* 0x000fe200078e0213 */
[----:B------:R-:W-:-:S04]  /*3960*/  LOP3.LUT R15, R11, 0xff, RZ, 0xc0, !PT ;  /* 0x000000ff0b0f7812 */ /* 0x000fc800078ec0ff */
[----:B------:R-:W-:Y:S02]  /*3970*/  ISETP.NE.AND P5, PT, R15, R14, PT ;  /* 0x0000000e0f00720c */ /* 0x000fe40003fa5270 */
[----:B------:R-:W-:-:S11]  /*3980*/  SEL R15, RZ, 0xffffffff, !P0 ;  /* 0xffffffffff0f7807 */ /* 0x000fd60004000000 */
        /* <DEDUP_REMOVED lines=10> */
.L_x_3239:
        /* <DEDUP_REMOVED lines=8> */
.L_x_3238:
[----:B------:R-:W-:Y:S05]  /*3ab0*/  BSYNC.RECONVERGENT B1 ;  /* 0x0000000000017941 */ /* 0x000fea0003800200 */
.L_x_3237:
[----:B------:R-:W-:Y:S01]  /*3ac0*/  ISETP.GE.U32.AND P0, PT, R18, R12, PT ;  /* 0x0000000c1200720c */ /* 0x000fe20003f06070 */
[----:B------:R-:W-:-:S12]  /*3ad0*/  BSSY.RECONVERGENT B1, `(.L_x_3241) ;  /* 0x000001a000017945 */ /* 0x000fd80003800200 */
[----:B------:R-:W-:Y:S05]  /*3ae0*/  @P0 BRA `(.L_x_3242) ;  /* 0x0000000000600947 */ /* 0x000fea0003800000 */
[----:B------:R-:W-:-:S05]  /*3af0*/  IMAD R15, R18, R20, RZ ;  /* 0x00000014120f7224 */ /* 0x000fca00078e02ff */
[----:B------:R-:W-:-:S04]  /*3b00*/  IADD3 R14, P1, PT, R15, R2, RZ ;  /* 0x000000020f0e7210 */ /* 0x000fc80007f3e0ff */
[----:B------:R-:W-:-:S05]  /*3b10*/  IADD3.X R15, PT, PT, RZ, R0, RZ, P1, !PT ;  /* 0x00000000ff0f7210 */ /* 0x000fca0000ffe4ff */
[----:B------:R0:W5:Y:S01]  /*3b20*/  LDG.E.U8 R23, desc[UR36][R14.64] ;  /* 0x000000240e177981 */ /* 0x000162000c1e1100 */
[----:B------:R-:W-:-:S05]  /*3b30*/  IMAD.IADD R25, R18, 0x1, R19 ;  /* 0x0000000112197824 */ /* 0x000fca00078e0213 */
[----:B------:R-:W-:-:S13]  /*3b40*/  ISETP.GE.U32.AND P1, PT, R25, R12, PT ;  /* 0x0000000c1900720c */ /* 0x000fda0003f26070 */
[----:B0-----:R-:W-:Y:S05]  /*3b50*/  @P1 BRA `(.L_x_3242) ;  /* 0x0000000000441947 */ /* 0x001fea0003800000 */
[----:B------:R-:W-:-:S05]  /*3b60*/  IMAD R15, R25, R20, RZ ;  /* 0x00000014190f7224 */ /* 0x000fca00078e02ff */
[----:B------:R-:W-:-:S05]  /*3b70*/  IADD3 R14, P1, PT, R15, R2, RZ ;  /* 0x000000020f0e7210 */ /* 0x000fca0007f3e0ff */
[----:B------:R-:W-:-:S05]  /*3b80*/  IMAD.X R15, RZ, RZ, R0, P1 ;  /* 0x000000ffff0f7224 */ /* 0x000fca00008e0600 */
[----:B------:R0:W5:Y:S01]  /*3b90*/  LDG.E.U8 R24, desc[UR36][R14.64] ;  /* 0x000000240e187981 */ /* 0x000162000c1e1100 */
[----:B------:R-:W-:-:S05]  /*3ba0*/  IMAD.IADD R25, R25, 0x1, R19 ;  /* 0x0000000119197824 */ /* 0x000fca00078e0213 */
[----:B------:R-:W-:-:S13]  /*3bb0*/  ISETP.GE.U32.AND P1, PT, R25, R12, PT ;  /* 0x0000000c1900720c */ /* 0x000fda0003f26070 */
[----:B0-----:R-:W-:Y:S05]  /*3bc0*/  @P1 BRA `(.L_x_3242) ;  /* 0x0000000000281947 */ /* 0x001fea0003800000 */
[C---:B------:R-:W-:Y:S02]  /*3bd0*/  IMAD.IADD R15, R25.reuse, 0x1, R19 ;  /* 0x00000001190f7824 */ /* 0x040fe400078e0213 */
[----:B------:R-:W-:-:S03]  /*3be0*/  IMAD R21, R25, R20, RZ ;  /* 0x0000001419157224 */ /* 0x000fc600078e02ff */
[----:B------:R-:W-:-:S13]  /*3bf0*/  ISETP.GE.U32.AND P1, PT, R15, R12, PT ;  /* 0x0000000c0f00720c */ /* 0x000fda0003f26070 */
[----:B------:R-:W-:Y:S01]  /*3c00*/  @!P1 IMAD R15, R15, R20, RZ ;  /* 0x000000140f0f9224 */ /* 0x000fe200078e02ff */
[----:B------:R-:W-:-:S04]  /*3c10*/  IADD3 R20, P2, PT, R21, R2, RZ ;  /* 0x0000000215147210 */ /* 0x000fc80007f5e0ff */
[----:B------:R-:W-:Y:S01]  /*3c20*/  @!P1 IADD3 R14, P3, PT, R15, R2, RZ ;  /* 0x000000020f0e9210 */ /* 0x000fe20007f7e0ff */
[----:B------:R-:W-:-:S03]  /*3c30*/  IMAD.X R21, RZ, RZ, R0, P2 ;  /* 0x000000ffff157224 */ /* 0x000fc600010e0600 */
[----:B------:R-:W-:-:S03]  /*3c40*/  @!P1 IADD3.X R15, PT, PT, RZ, R0, RZ, P3, !PT ;  /* 0x00000000ff0f9210 */ /* 0x000fc60001ffe4ff */
[----:B------:R0:W5:Y:S04]  /*3c50*/  LDG.E.U8 R21, desc[UR36][R20.64] ;  /* 0x0000002414157981 */ /* 0x000168000c1e1100 */
[----:B------:R0:W5:Y:S02]  /*3c60*/  @!P1 LDG.E.U8 R22, desc[UR36][R14.64] ;  /* 0x000000240e169981 */ /* 0x000164000c1e1100 */
.L_x_3242:
[----:B------:R-:W-:Y:S05]  /*3c70*/  BSYNC.RECONVERGENT B1 ;  /* 0x0000000000017941 */ /* 0x000fea0003800200 */
.L_x_3241:
[----:B------:R-:W-:Y:S04]  /*3c80*/  BSSY.RECONVERGENT B1, `(.L_x_3243) ;  /* 0x000004f000017945 */ /* 0x000fe80003800200 */
[----:B------:R-:W-:Y:S05]  /*3c90*/  @P0 BRA `(.L_x_3244) ;  /* 0x0000000400340947 */ /* 0x000fea0003800000 */
[----:B-----5:R-:W-:Y:S02]  /*3ca0*/  LOP3.LUT R0, R23, 0xff, RZ, 0xc0, !PT ;  /* 0x000000ff17007812 */ /* 0x020fe400078ec0ff */
[----:B0-----:R-:W-:Y:S02]  /*3cb0*/  LOP3.LUT R15, R17, 0xff, RZ, 0xc0, !PT ;  /* 0x000000ff110f7812 */ /* 0x001fe400078ec0ff */
        /* <DEDUP_REMOVED lines=18> */
[----:B------:R-:W-:Y:S02]  /*3de0*/  LOP3.LUT R2, R24, 0xff, RZ, 0xc0, !PT ;  /* 0x000000ff18027812 */ /* 0x000fe400078ec0ff */
[----:B------:R-:W-:Y:S02]  /*3df0*/  LOP3.LUT R15, R16, 0xff, RZ, 0xc0, !PT ;  /* 0x000000ff100f7812 */ /* 0x000fe400078ec0ff */
[----:B------:R-:W-:Y:S02]  /*3e00*/  PRMT R14, R24, 0x8880, RZ ;  /* 0x00008880180e7816 */ /* 0x000fe400000000ff */
[----:B------:R-:W-:Y:S02]  /*3e10*/  PRMT R18, R16, 0x8880, RZ ;  /* 0x0000888010127816 */ /* 0x000fe400000000ff */
[----:B------:R-:W-:Y:S01]  /*3e20*/  ISETP.NE.AND P2, PT, R15, R2, PT ;  /* 0x000000020f00720c */ /* 0x000fe20003f45270 */
[----:B------:R-:W-:Y:S01]  /*3e30*/  IMAD.MOV.U32 R2, RZ, RZ, R14 ;  /* 0x000000ffff027224 */ /* 0x000fe200078e000e */
[----:B------:R-:W-:Y:S01]  /*3e40*/  ISETP.GE.U32.AND P0, PT, R5, R0, PT ;  /* 0x000000000500720c */ /* 0x000fe20003f06070 */
[----:B------:R-:W-:-:S03]  /*3e50*/  IMAD.MOV.U32 R15, RZ, RZ, R18 ;  /* 0x000000ffff0f7224 */ /* 0x000fc600078e0012 */
[----:B------:R-:W-:Y:S02]  /*3e60*/  ISETP.GE.AND.EX P0, PT, R9, RZ, PT, P0 ;  /* 0x000000ff0900720c */ /* 0x000fe40003f06300 */
[----:B------:R-:W-:Y:S02]  /*3e70*/  ISETP.GE.AND P1, PT, R15, R2, PT ;  /* 0x000000020f00720c */ /* 0x000fe40003f26270 */
[----:B------:R-:W-:Y:S02]  /*3e80*/  IADD3 R15, PT, PT, R0, R19, RZ ;  /* 0x00000013000f7210 */ /* 0x000fe40007ffe0ff */
        /* <DEDUP_REMOVED lines=46> */
.L_x_3244:
[----:B------:R-:W-:Y:S05]  /*4170*/  BSYNC.RECONVERGENT B1 ;  /* 0x0000000000017941 */ /* 0x000fea0003800200 */
.L_x_3243:
[C---:B------:R-:W-:Y:S02]  /*4180*/  LOP3.LUT R0, R16.reuse, 0xff, RZ, 0xc0, !PT ;  /* 0x000000ff10007812 */ /* 0x040fe400078ec0ff */
[C---:B0-----:R-:W-:Y:S02]  /*4190*/  LOP3.LUT R15, R17.reuse, 0xff, RZ, 0xc0, !PT ;  /* 0x000000ff110f7812 */ /* 0x041fe400078ec0ff */
        /* <DEDUP_REMOVED lines=44> */
[----:B------:R-:W-:Y:S02]  /*4460*/  SEL R0, R3, R4, !P0 ;  /* 0x0000000403007207 */ /* 0x000fe40004000000 */
[----:B------:R-:W-:Y:S01]  /*4470*/  PRMT R7, R11, 0x7610, R7 ;  /* 0x000076100b077816 */ /* 0x000fe20000000007 */
[----:B------:R-:W-:Y:S06]  /*4480*/  BRA `(.L_x_3216) ;  /* 0x0000009400287947 */ /* 0x000fec0003800000 */
.L_x_3236:
[----:B------:R-:W0:Y:S01]  /*4490*/  LDCU UR4, c[0x0][0x3a4] ;  /* 0x00007480ff0477ac */ /* 0x000e220008000800 */
[----:B------:R-:W1:Y:S01]  /*44a0*/  LDC.U8 R9, c[0x0][0x388] ;  /* 0x0000e200ff097b82 */ /* 0x000e620000000000 */
[----:B------:R-:W-:Y:S01]  /*44b0*/  BSSY.RECONVERGENT B1, `(.L_x_3245) ;  /* 0x0000441000017945 */ /* 0x000fe20003800200 */
[----:B------:R-:W-:-:S06]  /*44c0*/  IMAD.MOV.U32 R0, RZ, RZ, R18 ;  /* 0x000000ffff007224 */ /* 0x000fcc00078e0012 */
[----:B------:R-:W2:Y:S08]  /*44d0*/  LDC R6, c[0x0][0x390] ;  /* 0x0000e400ff067b82 */ /* 0x000eb00000000800 */
[----:B------:R-:W3:Y:S01]  /*44e0*/  LDC R24, c[0x0][0x394] ;  /* 0x0000e500ff187b82 */ /* 0x000ee20000000800 */
[----:B0-----:R-:W-:-:S04]  /*44f0*/  IMAD.U32 R13, RZ, RZ, UR4 ;  /* 0x00000004ff0d7e24 */ /* 0x001fc8000f8e00ff */
[----:B------:R-:W-:Y:S01]  /*4500*/  IMAD R3, R13, 0x3, R18 ;  /* 0x000000030d037824 */ /* 0x000fe200078e0212 */
[----:B-1----:R-:W-:-:S04]  /*4510*/  PRMT R2, R9, 0x7610, R2 ;  /* 0x0000761009027816 */ /* 0x002fc80000000002 */
[----:B------:R-:W-:Y:S02]  /*4520*/  ISETP.GE.U32.AND P0, PT, R3, R12, PT ;  /* 0x0000000c0300720c */ /* 0x000fe40003f06070 */
[C---:B------:R-:W-:Y:S02]  /*4530*/  PRMT R3, R9.reuse, 0x7610, R3 ;  /* 0x0000761009037816 */ /* 0x040fe40000000003 */
[C---:B------:R-:W-:Y:S02]  /*4540*/  PRMT R4, R9.reuse, 0x7610, R4 ;  /* 0x0000761009047816 */ /* 0x040fe40000000004 */
[----:B------:R-:W-:Y:S01]  /*4550*/  PRMT R5, R9, 0x7610, R5 ;  /* 0x0000761009057816 */ /* 0x000fe20000000005 */
[--C-:B--2---:R-:W-:Y:S01]  /*4560*/  IMAD.MOV.U32 R20, RZ, RZ, R6.reuse ;  /* 0x000000ffff147224 */ /* 0x104fe200078e0006 */
[----:B------:R-:W-:Y:S01]  /*4570*/  MOV R23, R6 ;  /* 0x0000000600177202 */ /* 0x000fe20000000f00 */
[----:B------:R-:W-:Y:S02]  /*4580*/  IMAD.MOV.U32 R22, RZ, RZ, R6 ;  /* 0x000000ffff167224 */ /* 0x000fe400078e0006 */
[----:B---3--:R-:W-:-:S02]  /*4590*/  IMAD.MOV.U32 R25, RZ, RZ, R24 ;  /* 0x000000ffff197224 */ /* 0x008fc400078e0018 */
[--C-:B------:R-:W-:Y:S02]  /*45a0*/  IMAD.MOV.U32 R26, RZ, RZ, R24.reuse ;  /* 0x000000ffff1a7224 */ /* 0x100fe400078e0018 */
[----:B------:R-:W-:Y:S01]  /*45b0*/  IMAD.MOV.U32 R27, RZ, RZ, R24 ;  /* 0x000000ffff1b7224 */ /* 0x000fe200078e0018 */
[----:B------:R-:W-:Y:S06]  /*45c0*/  @P0 BRA `(.L_x_3246) ;  /* 0x0000004000bc0947 */ /* 0x000fec0003800000 */
[----:B------:R-:W-:-:S13]  /*45d0*/  ISETP.NE.AND P1, PT, R8, RZ, PT ;  /* 0x000000ff0800720c */ /* 0x000fda0003f25270 */
[----:B------:R0:W5:Y:S01]  /*45e0*/  @!P1 LDG.E.U8 R7, desc[UR36][R14.64] ;  /* 0x000000240e079981 */ /* 0x000162000c1e1100 */
[----:B------:R-:W-:Y:S01]  /*45f0*/  VIADD R8, R8, 0xffffffff ;  /* 0xffffffff08087836 */ /* 0x000fe20000000000 */
[C---:B------:R-:W-:Y:S01]  /*4600*/  PRMT R2, R9.reuse, 0x7610, R2 ;  /* 0x0000761009027816 */ /* 0x040fe20000000002 */
[--C-:B------:R-:W-:Y:S01]  /*4610*/  IMAD.MOV.U32 R20, RZ, RZ, R6.reuse ;  /* 0x000000ffff147224 */ /* 0x100fe200078e0006 */
[C---:B------:R-:W-:Y:S01]  /*4620*/  PRMT R3, R9.reuse, 0x7610, R3 ;  /* 0x0000761009037816 */ /* 0x040fe20000000003 */
[----:B------:R-:W-:Y:S01]  /*4630*/  IMAD.MOV.U32 R23, RZ, RZ, R6 ;  /* 0x000000ffff177224 */ /* 0x000fe200078e0006 */
[----:B------:R-:W-:Y:S01]  /*4640*/  VIMNMX.U32 R8, PT, PT, R8, 0x18, PT ;  /* 0x0000001808087848 */ /* 0x000fe20003fe0000 */
[----:B------:R-:W-:Y:S01]  /*4650*/  IMAD.MOV.U32 R25, RZ, RZ, R24 ;  /* 0x000000ffff197224 */ /* 0x000fe200078e0018 */
[C---:B------:R-:W-:Y:S01]  /*4660*/  PRMT R4, R9.reuse, 0x7610, R4 ;  /* 0x0000761009047816 */ /* 0x040fe20000000004 */
[--C-:B------:R-:W-:Y:S01]  /*4670*/  IMAD.MOV.U32 R26, RZ, RZ, R24.reuse ;  /* 0x000000ffff1a7224 */ /* 0x100fe200078e0018 */
[----:B------:R-:W-:Y:S01]  /*4680*/  PRMT R5, R9, 0x7610, R5 ;  /* 0x0000761009057816 */ /* 0x000fe20000000005 */
[----:B------:R-:W-:Y:S01]  /*4690*/  IMAD.MOV.U32 R27, RZ, RZ, R24 ;  /* 0x000000ffff1b7224 */ /* 0x000fe200078e0018 */
[----:B------:R-:W-:Y:S01]  /*46a0*/  MOV R22, R6 ;  /* 0x0000000600167202 */ /* 0x000fe20000000f00 */
[----:B0-----:R-:W-:-:S07]  /*46b0*/  VIADD R8, R8, 0x1 ;  /* 0x0000000108087836 */ /* 0x001fce0000000000 */
.L_x_3252:
[----:B------:R-:W0:Y:S01]  /*46c0*/  LDCU UR4, c[0x0][0x3a4] ;  /* 0x00007480ff0477ac */ /* 0x000e220008000800 */
[C---:B-----5:R-:W-:Y:S02]  /*46d0*/  @!P1 PRMT R9, R7.reuse, 0x7610, R9 ;  /* 0x0000761007099816 */ /* 0x060fe40000000009 */
[C---:B------:R-:W-:Y:S02]  /*46e0*/  @!P1 PRMT R10, R7.reuse, 0x7610, R10 ;  /* 0x00007610070a9816 */ /* 0x040fe4000000000a */
[C---:B------:R-:W-:Y:S02]  /*46f0*/  @!P1 PRMT R11, R7.reuse, 0x7610, R11 ;  /* 0x00007610070b9816 */ /* 0x040fe4000000000b */
[----:B------:R-:W-:Y:S01]  /*4700*/  @!P1 PRMT R16, R7, 0x7610, R16 ;  /* 0x0000761007109816 */ /* 0x000fe20000000010 */
        /* <DEDUP_REMOVED lines=288> */
.L_x_3248:
[----:B------:R-:W-:Y:S01]  /*5910*/  IADD3 R10, P0, PT, R9, R14, RZ ;  /* 0x0000000e090a7210 */ /* 0x000fe20007f1e0ff */
[----:B0-----:R-:W-:Y:S01]  /*5920*/  VIADD R13, R0, UR4 ;  /* 0x00000004000d7c36 */ /* 0x001fe20008000000 */
[----:B------:R-:W0:Y:S03]  /*5930*/  LDCU UR52, c[0x0][0x3dc] ;  /* 0x00007b80ff3477ac */ /* 0x000e260008000800 */
[----:B------:R-:W-:-:S05]  /*5940*/  IMAD.X R11, RZ, RZ, R15, P0 ;  /* 0x000000ffff0b7224 */ /* 0x000fca00000e060f */
[----:B------:R1:W5:Y:S01]  /*5950*/  LDG.E.U8 R10, desc[UR36][R10.64] ;  /* 0x000000240a0a7981 */ /* 0x000362000c1e1100 */
        /* <DEDUP_REMOVED lines=225> */
.L_x_3249:
[----:B------:R-:W-:Y:S01]  /*6770*/  IADD3 R16, P0, PT, R9, R14, RZ ;  /* 0x0000000e09107210 */ /* 0x000fe20007f1e0ff */
[----:B------:R-:W-:Y:S01]  /*6780*/  VIADD R13, R13, UR4 ;  /* 0x000000040d0d7c36 */ /* 0x000fe20008000000 */
[----:B------:R-:W0:Y:S03]  /*6790*/  LDCU UR52, c[0x0][0x3dc] ;  /* 0x00007b80ff3477ac */ /* 0x000e260008000800 */
[----:B------:R-:W-:-:S05]  /*67a0*/  IMAD.X R17, RZ, RZ, R15, P0 ;  /* 0x000000ffff117224 */ /* 0x000fca00000e060f */
[----:B------:R1:W5:Y:S01]  /*67b0*/  LDG.E.U8 R9, desc[UR36][R16.64] ;  /* 0x0000002410097981 */ /* 0x000362000c1e1100 */
[----:B------:R-:W-:-:S04]  /*67c0*/  IMAD.MOV.U32 R12, RZ, RZ, RZ ;  /* 0x000000ffff0c7224 */ /* 0x000fc800078e00ff */
        /* <DEDUP_REMOVED lines=212> */
[----:B------:R-:W-:Y:S02]  /*7510*/  @P0 IMAD.MOV.U32 R16, RZ, RZ, RZ ;  /* 0x000000ffff100224 */ /* 0x000fe400078e00ff */
        /* <DEDUP_REMOVED lines=11> */
.L_x_3250:
[----:B------:R-:W-:Y:S01]  /*75d0*/  IADD3 R16, P0, PT, R11, R14, RZ ;  /* 0x0000000e0b107210 */ /* 0x000fe20007f1e0ff */
[----:B------:R-:W-:Y:S01]  /*75e0*/  VIADD R13, R13, UR4 ;  /* 0x000000040d0d7c36 */ /* 0x000fe20008000000 */
[----:B------:R-:W0:Y:S02]  /*75f0*/  LDCU UR52, c[0x0][0x3dc] ;  /* 0x00007b80ff3477ac */ /* 0x000e240008000800 */
[----:B------:R-:W-:-:S05]  /*7600*/  IADD3.X R17, PT, PT, RZ, R15, RZ, P0, !PT ;  /* 0x0000000fff117210 */ /* 0x000fca00007fe4ff */
        /* <DEDUP_REMOVED lines=226> */
.L_x_3251:
[----:B------:R-:W-:-:S05]  /*8430*/  IADD3 R18, P0, PT, R18, R14, RZ ;  /* 0x0000000e12127210 */ /* 0x000fca0007f1e0ff */
[----:B------:R-:W-:-:S05]  /*8440*/  IMAD.X R19, RZ, RZ, R15, P0 ;  /* 0x000000ffff137224 */ /* 0x000fca00000e060f */
[----:B------:R1:W5:Y:S03]  /*8450*/  LDG.E.U8 R16, desc[UR36][R18.64] ;  /* 0x0000002412107981 */ /* 0x000366000c1e1100 */
.L_x_3247:
[----:B-----5:R-:W-:Y:S02]  /*8460*/  PRMT R13, R10, 0x9910, RZ ;  /* 0x000099100a0d7816 */ /* 0x020fe400000000ff */
[----:B------:R-:W-:Y:S02]  /*8470*/  LOP3.LUT R12, R2, 0xff, RZ, 0xc0, !PT ;  /* 0x000000ff020c7812 */ /* 0x000fe400078ec0ff */
[----:B------:R-:W-:Y:S02]  /*8480*/  ISETP.GE.U32.AND P0, PT, R6, R0, PT ;  /* 0x000000000600720c */ /* 0x000fe40003f06070 */
[----:B------:R-:W-:Y:S02]  /*8490*/  ISETP.NE.AND P5, PT, R12, R13, PT ;  /* 0x0000000d0c00720c */ /* 0x000fe40003fa5270 */
[----:B------:R-:W-:Y:S02]  /*84a0*/  PRMT R12, R10, 0x8880, RZ ;  /* 0x000088800a0c7816 */ /* 0x000fe400000000ff */
[----:B------:R-:W-:-:S02]  /*84b0*/  PRMT R13, R2, 0x8880, RZ ;  /* 0x00008880020d7816 */ /* 0x000fc400000000ff */
[----:B------:R-:W-:Y:S02]  /*84c0*/  ISETP.GE.AND.EX P0, PT, R24, RZ, PT, P0 ;  /* 0x000000ff1800720c */ /* 0x000fe40003f06300 */
[----:B------:R-:W-:Y:S02]  /*84d0*/  ISETP.GE.AND P4, PT, R13, R12, PT ;  /* 0x0000000c0d00720c */ /* 0x000fe40003f86270 */
[----:B------:R-:W-:Y:S02]  /*84e0*/  PRMT R13, R9, 0x9910, RZ ;  /* 0x00009910090d7816 */ /* 0x000fe400000000ff */
[----:B------:R-:W-:Y:S02]  /*84f0*/  LOP3.LUT R12, R3, 0xff, RZ, 0xc0, !PT ;  /* 0x000000ff030c7812 */ /* 0x000fe400078ec0ff */
[----:B-1----:R-:W-:Y:S02]  /*8500*/  PRMT R19, R11, 0x9910, RZ ;  /* 0x000099100b137816 */ /* 0x002fe400000000ff */
[----:B------:R-:W-:-:S02]  /*8510*/  ISETP.NE.AND P3, PT, R12, R13, PT ;  /* 0x0000000d0c00720c */ /* 0x000fc40003f65270 */
[----:B------:R-:W-:Y:S02]  /*8520*/  PRMT R12, R9, 0x8880, RZ ;  /* 0x00008880090c7816 */ /* 0x000fe400000000ff */
[----:B------:R-:W-:-:S04]  /*8530*/  PRMT R13, R3, 0x8880, RZ ;  /* 0x00008880030d7816 */ /* 0x000fc800000000ff */
[----:B------:R-:W-:Y:S02]  /*8540*/  ISETP.GE.AND P2, PT, R13, R12, PT ;  /* 0x0000000c0d00720c */ /* 0x000fe40003f46270 */
[----:B0-----:R-:W-:Y:S01]  /*8550*/  MOV R13, UR4 ;  /* 0x00000004000d7c02 */ /* 0x001fe20008000f00 */
[----:B------:R-:W0:Y:S01]  /*8560*/  LDCU UR4, c[0x0][0x39c] ;  /* 0x00007380ff0477ac */ /* 0x000e220008000800 */
[----:B------:R-:W-:Y:S02]  /*8570*/  SEL R12, RZ, 0xffffffff, !P4 ;  /* 0xffffffffff0c7807 */ /* 0x000fe40006000000 */
        /* <DEDUP_REMOVED lines=10> */
[----:B------:R-:W-:Y:S02]  /*8620*/  LOP3.LUT R0, R4, 0xff, RZ, 0xc0, !PT ;  /* 0x000000ff04007812 */ /* 0x000fe400078ec0ff */
[----:B------:R-:W-:Y:S02]  /*8630*/  ISETP.NE.U32.AND P2, PT, R12, 0x1, PT ;  /* 0x000000010c00780c */ /* 0x000fe40003f45070 */
[----:B------:R-:W-:Y:S02]  /*8640*/  ISETP.NE.AND P5, PT, R0, R19, PT ;  /* 0x000000130000720c */ /* 0x000fe40003fa5270 */
[----:B------:R-:W-:Y:S01]  /*8650*/  SEL R20, R17, R20, !P2 ;  /* 0x0000001411147207 */ /* 0x000fe20005000000 */
[----:B------:R-:W-:Y:S01]  /*8660*/  IMAD.IADD R17, R13, 0x1, R17 ;  /* 0x000000010d117824 */ /* 0x000fe200078e0211 */
[----:B------:R-:W-:-:S02]  /*8670*/  PRMT R0, R11, 0x8880, RZ ;  /* 0x000088800b007816 */ /* 0x000fc400000000ff */
[----:B------:R-:W-:Y:S01]  /*8680*/  PRMT R19, R4, 0x8880, RZ ;  /* 0x0000888004137816 */ /* 0x000fe200000000ff */
[----:B------:R-:W-:Y:S01]  /*8690*/  IMAD.IADD R12, R17, 0x1, R13 ;  /* 0x00000001110c7824 */ /* 0x000fe200078e020d */
[----:B------:R-:W-:Y:S02]  /*86a0*/  ISETP.GE.U32.AND P0, PT, R22, R17, PT ;  /* 0x000000111600720c */ /* 0x000fe40003f06070 */
[----:B------:R-:W-:Y:S02]  /*86b0*/  ISETP.GE.AND P3, PT, R19, R0, PT ;  /* 0x000000001300720c */ /* 0x000fe40003f66270 */
[----:B------:R-:W-:Y:S02]  /*86c0*/  ISETP.GE.AND.EX P0, PT, R26, RZ, PT, P0 ;  /* 0x000000ff1a00720c */ /* 0x000fe40003f06300 */
[----:B------:R-:W-:Y:S02]  /*86d0*/  SEL R0, RZ, 0xffffffff, !P3 ;  /* 0xffffffffff007807 */ /* 0x000fe40005800000 */
[----:B------:R-:W-:-:S02]  /*86e0*/  @!P5 SEL R0, RZ, 0xffffffff, !P0 ;  /* 0xffffffffff00d807 */ /* 0x000fc40004000000 */
[----:B------:R-:W-:Y:S02]  /*86f0*/  PRMT R19, R16, 0x9910, RZ ;  /* 0x0000991010137816 */ /* 0x000fe400000000ff */
[----:B------:R-:W-:Y:S02]  /*8700*/  LOP3.LUT R0, R0, 0x1, RZ, 0xc0, !PT ;  /* 0x0000000100007812 */ /* 0x000fe400078ec0ff */
[----:B------:R-:W-:Y:S02]  /*8710*/  ISETP.GE.U32.AND P0, PT, R23, R12, PT ;  /* 0x0000000c1700720c */ /* 0x000fe40003f06070 */
[----:B------:R-:W-:Y:S02]  /*8720*/  ISETP.NE.U32.AND P3, PT, R0, 0x1, PT ;  /* 0x000000010000780c */ /* 0x000fe40003f65070 */
[----:B------:R-:W-:Y:S02]  /*8730*/  LOP3.LUT R0, R5, 0xff, RZ, 0xc0, !PT ;  /* 0x000000ff05007812 */ /* 0x000fe400078ec0ff */
[----:B------:R-:W-:-:S02]  /*8740*/  ISETP.GE.AND.EX P0, PT, R27, RZ, PT, P0 ;  /* 0x000000ff1b00720c */ /* 0x000fc40003f06300 */
[----:B------:R-:W-:Y:S02]  /*8750*/  ISETP.NE.AND P6, PT, R0, R19, PT ;  /* 0x000000130000720c */ /* 0x000fe40003fc5270 */
[----:B------:R-:W-:Y:S02]  /*8760*/  PRMT R0, R16, 0x8880, RZ ;  /* 0x0000888010007816 */ /* 0x000fe400000000ff */
[----:B------:R-:W-:Y:S02]  /*8770*/  PRMT R19, R5, 0x8880, RZ ;  /* 0x0000888005137816 */ /* 0x000fe400000000ff */
[----:B------:R-:W-:Y:S02]  /*8780*/  SEL R22, R17, R22, !P3 ;  /* 0x0000001611167207 */ /* 0x000fe40005800000 */
[----:B------:R-:W-:Y:S02]  /*8790*/  ISETP.GE.AND P5, PT, R19, R0, PT ;  /* 0x000000001300720c */ /* 0x000fe40003fa6270 */
[----:B------:R-:W-:-:S02]  /*87a0*/  SEL R2, R10, R2, !P4 ;  /* 0x000000020a027207 */ /* 0x000fc40006000000 */
[----:B------:R-:W-:Y:S02]  /*87b0*/  SEL R0, RZ, 0xffffffff, !P5 ;  /* 0xffffffffff007807 */ /* 0x000fe40006800000 */
        /* <DEDUP_REMOVED lines=9> */
[----:B0-----:R-:W-:Y:S02]  /*8850*/  MOV R12, UR4 ;  /* 0x00000004000c7c02 */ /* 0x001fe40008000f00 */
[----:B------:R-:W-:Y:S02]  /*8860*/  SEL R4, R11, R4, !P3 ;  /* 0x000000040b047207 */ /* 0x000fe40005800000 */
[----:B------:R-:W-:Y:S02]  /*8870*/  ISETP.GE.U32.AND P5, PT, R17, R12, PT ;  /* 0x0000000c1100720c */ /* 0x000fe40003fa6070 */
[----:B------:R-:W-:Y:S02]  /*8880*/  SEL R26, R26, RZ, P3 ;  /* 0x000000ff1a1a7207 */ /* 0x000fe40001800000 */
[----:B------:R-:W-:-:S02]  /*8890*/  SEL R5, R16, R5, !P0 ;  /* 0x0000000510057207 */ /* 0x000fc40004000000 */
[----:B------:R-:W-:-:S07]  /*88a0*/  SEL R27, R27, RZ, P0 ;  /* 0x000000ff1b1b7207 */ /* 0x000fce0000000000 */
[----:B------:R-:W-:Y:S05]  /*88b0*/  @!P5 BRA `(.L_x_3252) ;  /* 0xffffffbc0080d947 */ /* 0x000fea000383ffff */
.L_x_3246:
[----:B------:R-:W-:Y:S05]  /*88c0*/  BSYNC.RECONVERGENT B1 ;  /* 0x0000000000017941 */ /* 0x000fea0003800200 */
.L_x_3245:
[----:B------:R-:W-:Y:S01]  /*88d0*/  PRMT R8, R9, 0x7610, R8 ;  /* 0x0000761009087816 */ /* 0x000fe20000000008 */
[----:B------:R-:W-:Y:S01]  /*88e0*/  BSSY.RECONVERGENT B1, `(.L_x_3253) ;  /* 0x0000481000017945 */ /* 0x000fe20003800200 */
[----:B------:R-:W-:Y:S02]  /*88f0*/  PRMT R7, R16, 0x7610, R7 ;  /* 0x0000761010077816 */ /* 0x000fe40000000007 */
[----:B------:R-:W-:Y:S01]  /*8900*/  ISETP.GE.U32.AND P0, PT, R0, R12, PT ;  /* 0x0000000c0000720c */ /* 0x000fe20003f06070 */
[----:B------:R0:W-:Y:S01]  /*8910*/  STL.S16 [R1+0x4], R8 ;  /* 0x0000040801007387 */ /* 0x0001e20000100600 */
[----:B------:R-:W-:Y:S02]  /*8920*/  PRMT R18, R10, 0x7610, R18 ;  /* 0x000076100a127816 */ /* 0x000fe40000000012 */
[----:B------:R-:W-:Y:S01]  /*8930*/  PRMT R19, R11, 0x7610, R19 ;  /* 0x000076100b137816 */ /* 0x000fe20000000013 */
[----:B------:R0:W-:Y:S08]  /*8940*/  STL.S16 [R1], R7 ;  /* 0x0000000701007387 */ /* 0x0001f00000100600 */
[----:B------:R-:W-:Y:S05]  /*8950*/  @P0 BRA `(.L_x_3254) ;  /* 0x0000004400e40947 */ /* 0x000fea0003800000 */
[----:B0-----:R-:W0:Y:S01]  /*8960*/  LDC R7, c[0x0][0x3d8] ;  /* 0x0000f600ff077b82 */ /* 0x001e220000000800 */
        /* <DEDUP_REMOVED lines=280> */
.L_x_3256:
[----:B------:R-:W-:-:S07]  /*9af0*/  IMAD.MOV.U32 R9, RZ, RZ, RZ ;  /* 0x000000ffff097224 */ /* 0x000fce00078e00ff */
.L_x_3255:
[----:B------:R-:W0:Y:S02]  /*9b00*/  LDCU.64 UR4, c[0x0][0x768] ;  /* 0x0000ed00ff0477ac */ /* 0x000e240008000a00 */
[----:B0-----:R-:W-:-:S04]  /*9b10*/  IADD3 R21, P1, PT, R21, UR4, RZ ;  /* 0x0000000415157c10 */ /* 0x001fc8000ff3e0ff */
[----:B------:R-:W-:Y:S02]  /*9b20*/  IADD3.X R11, PT, PT, RZ, UR5, RZ, P1, !PT ;  /* 0x00000005ff0b7c10 */ /* 0x000fe40008ffe4ff */
[----:B------:R-:W-:-:S03]  /*9b30*/  IADD3 R8, P1, PT, R8, R21, RZ ;  /* 0x0000001508087210 */ /* 0x000fc60007f3e0ff */
[----:B------:R0:W-:Y:S02]  /*9b40*/  STL [R1+0x8], R11 ;  /* 0x0000080b01007387 */ /* 0x0001e40000100800 */
[----:B------:R-:W-:-:S05]  /*9b50*/  IMAD.X R9, R9, 0x1, R11, P1 ;  /* 0x0000000109097824 */ /* 0x000fca00008e060b */
[----:B------:R1:W5:Y:S01]  /*9b60*/  LDG.E.U8 R18, desc[UR36][R8.64] ;  /* 0x0000002408127981 */ /* 0x000362000c1e1100 */
[----:B0-----:R-:W-:-:S05]  /*9b70*/  IMAD.IADD R11, R0, 0x1, R13 ;  /* 0x00000001000b7824 */ /* 0x001fca00078e020d */
        /* <DEDUP_REMOVED lines=279> */
.L_x_3258:
[----:B------:R-:W-:-:S07]  /*acf0*/  IMAD.MOV.U32 R9, RZ, RZ, RZ ;  /* 0x000000ffff097224 */ /* 0x000fce00078e00ff */
.L_x_3257:
[----:B------:R-:W2:Y:S01]  /*ad00*/  LDL R14, [R1+0x8] ;  /* 0x00000800010e7983 */ /* 0x000ea20000100800 */
[----:B------:R-:W-:-:S04]  /*ad10*/  IADD3 R8, P1, PT, R8, R21, RZ ;  /* 0x0000001508087210 */ /* 0x000fc80007f3e0ff */
[----:B--2---:R-:W-:-:S05]  /*ad20*/  IADD3.X R9, PT, PT, R9, R14, RZ, P1, !PT ;  /* 0x0000000e09097210 */ /* 0x004fca0000ffe4ff */
[----:B------:R-:W2:Y:S01]  /*ad30*/  LDG.E.U8 R8, desc[UR36][R8.64] ;  /* 0x0000002408087981 */ /* 0x000ea2000c1e1100 */
[----:B------:R-:W-:-:S05]  /*ad40*/  IMAD.IADD R11, R11, 0x1, R13 ;  /* 0x000000010b0b7824 */ /* 0x000fca00078e020d */
[----:B------:R-:W-:Y:S01]  /*ad50*/  ISETP.GE.U32.AND P1, PT, R11, R12, PT ;  /* 0x0000000c0b00720c */ /* 0x000fe20003f26070 */
[----:B--2---:R1:W-:-:S12]  /*ad60*/  STL [R1+0x4], R8 ;  /* 0x0000040801007387 */ /* 0x0043d80000100800 */
        /* <DEDUP_REMOVED lines=278> */
.L_x_3260:
[----:B------:R-:W-:-:S07]  /*bed0*/  IMAD.MOV.U32 R9, RZ, RZ, RZ ;  /* 0x000000ffff097224 */ /* 0x000fce00078e00ff */
.L_x_3259:
[----:B------:R-:W2:Y:S01]  /*bee0*/  LDL R16, [R1+0x8] ;  /* 0x0000080001107983 */ /* 0x000ea20000100800 */
[----:B------:R-:W-:Y:S02]  /*bef0*/  IADD3 R8, P1, PT, R8, R21, RZ ;  /* 0x0000001508087210 */ /* 0x000fe40007f3e0ff */
[----:B------:R-:W-:-:S03]  /*bf00*/  IADD3 R11, PT, PT, R11, R13, RZ ;  /* 0x0000000d0b0b7210 */ /* 0x000fc60007ffe0ff */
[----:B--2---:R-:W-:-:S05]  /*bf10*/  IMAD.X R9, R9, 0x1, R16, P1 ;  /* 0x0000000109097824 */ /* 0x004fca00008e0610 */
[----:B------:R2:W5:Y:S01]  /*bf20*/  LDG.E.U8 R19, desc[UR36][R8.64] ;  /* 0x0000002408137981 */ /* 0x000562000c1e1100 */
[----:B------:R-:W-:-:S13]  /*bf30*/  ISETP.GE.U32.AND P1, PT, R11, R12, PT ;  /* 0x0000000c0b00720c */ /* 0x000fda0003f26070 */
[----:B--2---:R-:W-:Y:S05]  /*bf40*/  @P1 BRA `(.L_x_3254) ;  /* 0x0000001000681947 */ /* 0x004fea0003800000 */
        /* <DEDUP_REMOVED lines=277> */
.L_x_3262:
[----:B------:R-:W-:-:S07]  /*d0a0*/  IMAD.MOV.U32 R9, RZ, RZ, RZ ;  /* 0x000000ffff097224 */ /* 0x000fce00078e00ff */
.L_x_3261:
[----:B------:R-:W-:-:S05]  /*d0b0*/  IADD3 R8, P0, PT, R8, R21, RZ ;  /* 0x0000001508087210 */ /* 0x000fca0007f1e0ff */
[----:B------:R-:W-:-:S05]  /*d0c0*/  IMAD.X R9, R9, 0x1, R16, P0 ;  /* 0x0000000109097824 */ /* 0x000fca00000e0610 */
[----:B------:R-:W2:Y:S04]  /*d0d0*/  LDG.E.U8 R7, desc[UR36][R8.64] ;  /* 0x0000002408077981 */ /* 0x000ea8000c1e1100 */
[----:B--2---:R2:W-:Y:S02]  /*d0e0*/  STL [R1], R7 ;  /* 0x0000000701007387 */ /* 0x0045e40000100800 */
.L_x_3254:
[----:B------:R-:W-:Y:S05]  /*d0f0*/  BSYNC.RECONVERGENT B1 ;  /* 0x0000000000017941 */ /* 0x000fea0003800200 */
.L_x_3253:
[----:B------:R-:W-:Y:S01]  /*d100*/  ISETP.GE.U32.AND P0, PT, R0, R12, PT ;  /* 0x0000000c0000720c */ /* 0x000fe20003f06070 */
[----:B------:R-:W-:-:S12]  /*d110*/  BSSY.RECONVERGENT B1, `(.L_x_3263) ;  /* 0x0000051000017945 */ /* 0x000fd80003800200 */
[----:B------:R-:W-:Y:S05]  /*d120*/  @P0 BRA `(.L_x_3264) ;  /* 0x00000004003c0947 */ /* 0x000fea0003800000 */
[----:B0-2--5:R-:W-:Y:S02]  /*d130*/  LOP3.LUT R7, R18, 0xff, RZ, 0xc0, !PT ;  /* 0x000000ff12077812 */ /* 0x025fe400078ec0ff */
[----:B-1----:R-:W-:Y:S02]  /*d140*/  LOP3.LUT R8, R2, 0xff, RZ, 0xc0, !PT ;  /* 0x000000ff02087812 */ /* 0x002fe400078ec0ff */
[----:B------:R-:W-:Y:S02]  /*d150*/  PRMT R9, R18, 0x8880, RZ ;  /* 0x0000888012097816 */ /* 0x000fe400000000ff */
[----:B------:R-:W-:Y:S02]  /*d160*/  PRMT R10, R2, 0x8880, RZ ;  /* 0x00008880020a7816 */ /* 0x000fe400000000ff */
[----:B------:R-:W-:Y:S01]  /*d170*/  ISETP.NE.AND P2, PT, R8, R7, PT ;  /* 0x000000070800720c */ /* 0x000fe20003f45270 */
[----:B------:R-:W-:Y:S01]  /*d180*/  IMAD.MOV.U32 R7, RZ, RZ, R9 ;  /* 0x000000ffff077224 */ /* 0x000fe200078e0009 */
[----:B------:R-:W-:-:S02]  /*d190*/  MOV R8, R10 ;  /* 0x0000000a00087202 */ /* 0x000fc40000000f00 */
[----:B------:R-:W-:Y:S02]  /*d1a0*/  ISETP.GE.U32.AND P0, PT, R6, R0, PT ;  /* 0x000000000600720c */ /* 0x000fe40003f06070 */
[----:B------:R-:W-:Y:S02]  /*d1b0*/  ISETP.GE.AND P1, PT, R8, R7, PT ;  /* 0x000000070800720c */ /* 0x000fe40003f26270 */
[----:B------:R-:W-:Y:S02]  /*d1c0*/  ISETP.GE.AND.EX P0, PT, R24, RZ, PT, P0 ;  /* 0x000000ff1800720c */ /* 0x000fe40003f06300 */
[----:B------:R-:W-:-:S03]  /*d1d0*/  SEL R7, RZ, 0xffffffff, !P1 ;  /* 0xffffffffff077807 */ /* 0x000fc60004800000 */
        /* <DEDUP_REMOVED lines=9> */
[----:B------:R-:W2:Y:S01]  /*d270*/  LDL.LU R11, [R1+0x4] ;  /* 0x00000400010b7983 */ /* 0x000ea20000300800 */
[C---:B------:R-:W-:Y:S02]  /*d280*/  LOP3.LUT R9, R3.reuse, 0xff, RZ, 0xc0, !PT ;  /* 0x000000ff03097812 */ /* 0x040fe400078ec0ff */
[----:B------:R-:W-:Y:S02]  /*d290*/  PRMT R10, R3, 0x8880, RZ ;  /* 0x00008880030a7816 */ /* 0x000fe400000000ff */
[----:B------:R-:W-:-:S04]  /*d2a0*/  ISETP.GE.U32.AND P0, PT, R20, R7, PT ;  /* 0x000000071400720c */ /* 0x000fc80003f06070 */
[----:B------:R-:W-:Y:S02]  /*d2b0*/  ISETP.GE.AND.EX P0, PT, R25, RZ, PT, P0 ;  /* 0x000000ff1900720c */ /* 0x000fe40003f06300 */
[C---:B--2---:R-:W-:Y:S02]  /*d2c0*/  LOP3.LUT R0, R11.reuse, 0xff, RZ, 0xc0, !PT ;  /* 0x000000ff0b007812 */ /* 0x044fe400078ec0ff */
[----:B------:R-:W-:Y:S02]  /*d2d0*/  PRMT R8, R11, 0x8880, RZ ;  /* 0x000088800b087816 */ /* 0x000fe400000000ff */
[----:B------:R-:W-:Y:S01]  /*d2e0*/  ISETP.NE.AND P2, PT, R9, R0, PT ;  /* 0x000000000900720c */ /* 0x000fe20003f45270 */
[----:B------:R-:W-:Y:S02]  /*d2f0*/  IMAD.MOV.U32 R9, RZ, RZ, R10 ;  /* 0x000000ffff097224 */ /* 0x000fe400078e000a */
[----:B------:R-:W-:-:S05]  /*d300*/  IMAD.MOV.U32 R0, RZ, RZ, R8 ;  /* 0x000000ffff007224 */ /* 0x000fca00078e0008 */
        /* <DEDUP_REMOVED lines=49> */
.L_x_3264:
[----:B------:R-:W-:Y:S05]  /*d620*/  BSYNC.RECONVERGENT B1 ;  /* 0x0000000000017941 */ /* 0x000fea0003800200 */
.L_x_3263:
[----:B------:R-:W-:Y:S02]  /*d630*/  LOP3.LUT R0, R3, 0xff, RZ, 0xc0, !PT ;  /* 0x000000ff03007812 */ /* 0x000fe400078ec0ff */
[C---:B0-2---:R-:W-:Y:S02]  /*d640*/  LOP3.LUT R7, R2.reuse, 0xff, RZ, 0xc0, !PT ;  /* 0x000000ff02077812 */ /* 0x045fe400078ec0ff */
[----:B------:R-:W-:Y:S02]  /*d650*/  PRMT R9, R2, 0x8880, RZ ;  /* 0x0000888002097816 */ /* 0x000fe400000000ff */
[----:B------:R-:W-:Y:S02]  /*d660*/  ISETP.NE.AND P2, PT, R7, R0, PT ;  /* 0x000000000700720c */ /* 0x000fe40003f45270 */
[----:B-1----:R-:W-:Y:S01]  /*d670*/  PRMT R8, R3, 0x8880, RZ ;  /* 0x0000888003087816 */ /* 0x002fe200000000ff */
        /* <DEDUP_REMOVED lines=42> */
[----:B------:R-:W-:-:S07]  /*d920*/  PRMT R7, R4, 0x7610, R7 ;  /* 0x0000761004077816 */ /* 0x000fce0000000007 */
.L_x_3216:
[----:B------:R-:W-:Y:S05]  /*d930*/  BSYNC.RECONVERGENT B0 ;  /* 0x0000000000007941 */ /* 0x000fea0003800200 */
.L_x_3215:
[----:B------:R-:W1:Y:S01]  /*d940*/  LDCU UR4, c[0x0][0x3b4] ;  /* 0x00007680ff0477ac */ /* 0x000e620008000800 */
[----:B------:R-:W2:Y:S01]  /*d950*/  S2R R4, SR_TID.X ;  /* 0x0000000000047919 */ /* 0x000ea20000002100 */
[----:B------:R-:W3:Y:S01]  /*d960*/  S2R R5, SR_TID.Y ;  /* 0x0000000000057919 */ /* 0x000ee20000002200 */
[----:B-1----:R-:W-:-:S09]  /*d970*/  UISETP.NE.AND UP0, UPT, UR4, URZ, UPT ;  /* 0x000000ff0400728c */ /* 0x002fd2000bf05270 */
[----:B------:R-:W-:Y:S05]  /*d980*/  BRA.U !UP0, `(.L_x_3265) ;  /* 0x0000000108bc7547 */ /* 0x000fea000b800000 */
[----:B------:R-:W1:Y:S01]  /*d990*/  S2UR UR5, SR_CgaCtaId ;  /* 0x00000000000579c3 */ /* 0x000e620000008800 */
[----:B------:R-:W2:Y:S01]  /*d9a0*/  LDCU UR8, c[0x0][0x360] ;  /* 0x00006c00ff0877ac */ /* 0x000ea20008000800 */
[----:B------:R-:W-:Y:S01]  /*d9b0*/  IMAD.MOV.U32 R26, RZ, RZ, R0 ;  /* 0x000000ffff1a7224 */ /* 0x000fe200078e0000 */
[----:B------:R-:W-:Y:S01]  /*d9c0*/  UMOV UR4, 0x400 ;  /* 0x0000040000047882 */ /* 0x000fe20000000000 */
[----:B------:R-:W4:Y:S01]  /*d9d0*/  LDCU UR6, c[0x0][0x364] ;  /* 0x00006c80ff0677ac */ /* 0x000f220008000800 */
[----:B------:R-:W-:Y:S01]  /*d9e0*/  UIADD3 UR4, UPT, UPT, UR4, 0x10, URZ ;  /* 0x0000001004047890 */ /* 0x000fe2000fffe0ff */
[----:B--23--:R-:W-:-:S03]  /*d9f0*/  IMAD R2, R5, UR8, R4 ;  /* 0x0000000805027c24 */ /* 0x00cfc6000f8e0204 */
[----:B-1----:R-:W-:Y:S02]  /*da00*/  ULEA UR4, UR5, UR4, 0x18 ;  /* 0x0000000405047291 */ /* 0x002fe4000f8ec0ff */
[----:B----4-:R-:W-:-:S04]  /*da10*/  UISETP.GE.U32.AND UP0, UPT, UR6, 0x2, UPT ;  /* 0x000000020600788c */ /* 0x010fc8000bf06070 */
[----:B------:R-:W-:-:S05]  /*da20*/  LEA R9, R2, UR4, 0x4 ;  /* 0x0000000402097c11 */ /* 0x000fca000f8e20ff */
[----:B------:R1:W-:Y:S04]  /*da30*/  STS.64 [R9+0x8], R26 ;  /* 0x0000081a09007388 */ /* 0x0003e80000000a00 */
[----:B------:R1:W-:Y:S01]  /*da40*/  STS.U8 [R9], R7 ;  /* 0x0000000709007388 */ /* 0x0003e20000000000 */
[----:B------:R-:W-:Y:S05]  /*da50*/  BRA.U !UP0, `(.L_x_3265) ;  /* 0x0000000108887547 */ /* 0x000fea000b800000 */
[----:B------:R-:W-:-:S05]  /*da60*/  UMOV UR5, UR6 ;  /* 0x0000000600057c82 */ /* 0x000fca0008000000 */
.L_x_3268:
[----:B------:R-:W-:Y:S01]  /*da70*/  USHF.R.U32.HI UR7, URZ, 0x1, UR5 ;  /* 0x00000001ff077899 */ /* 0x000fe20008011605 */
[----:B------:R-:W-:Y:S05]  /*da80*/  BAR.SYNC.DEFER_BLOCKING 0x0 ;  /* 0x0000000000007b1d */ /* 0x000fea0000010000 */
[----:B------:R-:W-:Y:S01]  /*da90*/  VIADD R3, R5, UR7 ;  /* 0x0000000705037c36 */ /* 0x000fe20008000000 */
[----:B------:R-:W-:Y:S04]  /*daa0*/  BSSY.RECONVERGENT B0, `(.L_x_3266) ;  /* 0x000001a000007945 */ /* 0x000fe80003800200 */
[----:B------:R-:W-:-:S04]  /*dab0*/  ISETP.GE.U32.AND P0, PT, R3, UR6, PT ;  /* 0x0000000603007c0c */ /* 0x000fc8000bf06070 */
[----:B------:R-:W-:-:S13]  /*dac0*/  ISETP.GE.U32.OR P0, PT, R5, UR7, P0 ;  /* 0x0000000705007c0c */ /* 0x000fda0008706470 */
[----:B--2---:R-:W-:Y:S05]  /*dad0*/  @P0 BRA `(.L_x_3267) ;  /* 0x0000000000580947 */ /* 0x004fea0003800000 */
[----:B------:R-:W-:Y:S01]  /*dae0*/  IMAD R2, R3, UR8, R4 ;  /* 0x0000000803027c24 */ /* 0x000fe2000f8e0204 */
[C---:B------:R-:W-:Y:S02]  /*daf0*/  LOP3.LUT R11, R7.reuse, 0xff, RZ, 0xc0, !PT ;  /* 0x000000ff070b7812 */ /* 0x040fe400078ec0ff */
[----:B------:R-:W-:Y:S02]  /*db00*/  PRMT R13, R7, 0x8880, RZ ;  /* 0x00008880070d7816 */ /* 0x000fe400000000ff */
[----:B------:R-:W-:-:S05]  /*db10*/  LEA R6, R2, UR4, 0x4 ;  /* 0x0000000402067c11 */ /* 0x000fca000f8e20ff */
[----:B------:R-:W2:Y:S04]  /*db20*/  LDS.S8 R8, [R6] ;  /* 0x0000000006087984 */ /* 0x000ea80000000200 */
[----:B------:R-:W3:Y:S01]  /*db30*/  LDS.64 R2, [R6+0x8] ;  /* 0x0000080006027984 */ /* 0x000ee20000000a00 */
[----:B--2---:R-:W-:Y:S02]  /*db40*/  LOP3.LUT R10, R8, 0xff, RZ, 0xc0, !PT ;  /* 0x000000ff080a7812 */ /* 0x004fe400078ec0ff */
[----:B------:R-:W-:Y:S02]  /*db50*/  ISETP.GE.AND P1, PT, R13, R8, PT ;  /* 0x000000080d00720c */ /* 0x000fe40003f26270 */
[----:B------:R-:W-:Y:S02]  /*db60*/  ISETP.NE.AND P2, PT, R11, R10, PT ;  /* 0x0000000a0b00720c */ /* 0x000fe40003f45270 */
[----:B---3--:R-:W-:-:S02]  /*db70*/  ISETP.GE.U32.AND P0, PT, R0, R2, PT ;  /* 0x000000020000720c */ /* 0x008fc40003f06070 */
[----:B------:R-:W-:Y:S02]  /*db80*/  SEL R10, RZ, 0xffffffff, !P1 ;  /* 0xffffffffff0a7807 */ /* 0x000fe40004800000 */
[----:B------:R-:W-:-:S07]  /*db90*/  ISETP.GE.AND.EX P0, PT, R27, R3, PT, P0 ;  /* 0x000000031b00720c */ /* 0x000fce0003f06300 */
[----:B------:R-:W-:-:S04]  /*dba0*/  @!P2 SEL R10, RZ, 0xffffffff, !P0 ;  /* 0xffffffffff0aa807 */ /* 0x000fc80004000000 */
[----:B------:R-:W-:-:S04]  /*dbb0*/  LOP3.LUT R10, R10, 0x1, RZ, 0xc0, !PT ;  /* 0x000000010a0a7812 */ /* 0x000fc800078ec0ff */
[----:B------:R-:W-:-:S04]  /*dbc0*/  ISETP.NE.U32.AND P0, PT, R10, 0x1, PT ;  /* 0x000000010a00780c */ /* 0x000fc80003f05070 */
[----:B------:R-:W-:Y:S02]  /*dbd0*/  SEL R0, R2, R0, !P0 ;  /* 0x0000000002007207 */ /* 0x000fe40004000000 */
[----:B------:R-:W-:Y:S02]  /*dbe0*/  SEL R8, R8, R7, !P0 ;  /* 0x0000000708087207 */ /* 0x000fe40004000000 */
[----:B-1----:R-:W-:Y:S01]  /*dbf0*/  SEL R27, R3, R27, !P0 ;  /* 0x0000001b031b7207 */ /* 0x002fe20004000000 */
[----:B------:R-:W-:Y:S01]  /*dc00*/  IMAD.MOV.U32 R26, RZ, RZ, R0 ;  /* 0x000000ffff1a7224 */ /* 0x000fe200078e0000 */
[----:B------:R-:W-:Y:S01]  /*dc10*/  PRMT R7, R8, 0x7610, R7 ;  /* 0x0000761008077816 */ /* 0x000fe20000000007 */
[----:B------:R2:W-:Y:S04]  /*dc20*/  STS.U8 [R9], R8 ;  /* 0x0000000809007388 */ /* 0x0005e80000000000 */
[----:B------:R2:W-:Y:S02]  /*dc30*/  STS.64 [R9+0x8], R26 ;  /* 0x0000081a09007388 */ /* 0x0005e40000000a00 */
.L_x_3267:
[----:B------:R-:W-:Y:S05]  /*dc40*/  BSYNC.RECONVERGENT B0 ;  /* 0x0000000000007941 */ /* 0x000fea0003800200 */
.L_x_3266:
[----:B------:R-:W-:-:S03]  /*dc50*/  UISETP.GT.U32.AND UP0, UPT, UR5, 0x3, UPT ;  /* 0x000000030500788c */ /* 0x000fc6000bf04070 */
[----:B------:R-:W-:-:S06]  /*dc60*/  UMOV UR5, UR7 ;  /* 0x0000000700057c82 */ /* 0x000fcc0008000000 */
[----:B------:R-:W-:Y:S05]  /*dc70*/  BRA.U UP0, `(.L_x_3268) ;  /* 0xfffffffd007c7547 */ /* 0x000fea000b83ffff */
.L_x_3265:
[----:B------:R-:W4:Y:S02]  /*dc80*/  LDCU UR4, c[0x0][0x3b0] ;  /* 0x00007600ff0477ac */ /* 0x000f240008000800 */
[----:B----4-:R-:W-:-:S09]  /*dc90*/  UISETP.NE.AND UP0, UPT, UR4, URZ, UPT ;  /* 0x000000ff0400728c */ /* 0x010fd2000bf05270 */
[----:B------:R-:W-:Y:S05]  /*dca0*/  BRA.U !UP0, `(.L_x_3269) ;  /* 0x0000000508307547 */ /* 0x000fea000b800000 */
[----:B------:R-:W4:Y:S02]  /*dcb0*/  LDCU UR5, c[0x0][0x360] ;  /* 0x00006c00ff0577ac */ /* 0x000f240008000800 */
[----:B----4-:R-:W-:Y:S02]  /*dcc0*/  UISETP.GE.U32.AND UP0, UPT, UR5, 0x21, UPT ;  /* 0x000000210500788c */ /* 0x010fe4000bf06070 */
[----:B------:R-:W-:-:S07]  /*dcd0*/  UMOV UR4, UR5 ;  /* 0x0000000500047c82 */ /* 0x000fce0008000000 */
[----:B------:R-:W-:Y:S05]  /*dce0*/  BRA.U !UP0, `(.L_x_3270) ;  /* 0x0000000108b47547 */ /* 0x000fea000b800000 */
[----:B------:R-:W4:Y:S01]  /*dcf0*/  S2UR UR6, SR_CgaCtaId ;  /* 0x00000000000679c3 */ /* 0x000f220000008800 */
[----:B------:R-:W-:Y:S01]  /*dd00*/  UMOV UR4, 0x400 ;  /* 0x0000040000047882 */ /* 0x000fe20000000000 */
[----:B--23--:R-:W-:Y:S01]  /*dd10*/  IMAD R2, R5, UR5, R4 ;  /* 0x0000000505027c24 */ /* 0x00cfe2000f8e0204 */
[----:B------:R-:W-:Y:S01]  /*dd20*/  UIADD3 UR4, UPT, UPT, UR4, 0x10, URZ ;  /* 0x0000001004047890 */ /* 0x000fe2000fffe0ff */
[----:B-1----:R-:W-:Y:S01]  /*dd30*/  MOV R26, R0 ;  /* 0x00000000001a7202 */ /* 0x002fe20000000f00 */
[----:B------:R-:W-:Y:S02]  /*dd40*/  UISETP.GE.U32.AND UP0, UPT, UR5, 0x40, UPT ;  /* 0x000000400500788c */ /* 0x000fe4000bf06070 */
[----:B----4-:R-:W-:-:S06]  /*dd50*/  ULEA UR4, UR6, UR4, 0x18 ;  /* 0x0000000406047291 */ /* 0x010fcc000f8ec0ff */
[----:B------:R-:W-:Y:S01]  /*dd60*/  LEA R9, R2, UR4, 0x4 ;  /* 0x0000000402097c11 */ /* 0x000fe2000f8e20ff */
[----:B------:R-:W-:-:S04]  /*dd70*/  UMOV UR4, 0x20 ;  /* 0x0000002000047882 */ /* 0x000fc80000000000 */
[----:B------:R4:W-:Y:S04]  /*dd80*/  STS.64 [R9+0x8], R26 ;  /* 0x0000081a09007388 */ /* 0x0009e80000000a00 */
[----:B------:R4:W-:Y:S01]  /*dd90*/  STS.U8 [R9], R7 ;  /* 0x0000000709007388 */ /* 0x0009e20000000000 */
[----:B------:R-:W-:Y:S05]  /*dda0*/  BRA.U !UP0, `(.L_x_3270) ;  /* 0x0000000108847547 */ /* 0x000fea000b800000 */
[----:B------:R-:W-:-:S07]  /*ddb0*/  IMAD.U32 R2, RZ, RZ, UR5 ;  /* 0x00000005ff027e24 */ /* 0x000fce000f8e00ff */
.L_x_3273:
        /* <DEDUP_REMOVED lines=8> */
[----:B------:R-:W-:Y:S01]  /*de40*/  IMAD R6, R11, 0x10, R9 ;  /* 0x000000100b067824 */ /* 0x000fe200078e0209 */
[C---:B------:R-:W-:Y:S02]  /*de50*/  LOP3.LUT R13, R7.reuse, 0xff, RZ, 0xc0, !PT ;  /* 0x000000ff070d7812 */ /* 0x040fe400078ec0ff */
[----:B0-----:R-:W-:Y:S02]  /*de60*/  PRMT R15, R7, 0x8880, RZ ;  /* 0x00008880070f7816 */ /* 0x001fe400000000ff */
[----:B------:R-:W0:Y:S04]  /*de70*/  LDS.S8 R8, [R6] ;  /* 0x0000000006087984 */ /* 0x000e280000000200 */
[----:B------:R-:W1:Y:S01]  /*de80*/  LDS.64 R2, [R6+0x8] ;  /* 0x0000080006027984 */ /* 0x000e620000000a00 */
[----:B0-----:R-:W-:-:S02]  /*de90*/  LOP3.LUT R10, R8, 0xff, RZ, 0xc0, !PT ;  /* 0x000000ff080a7812 */ /* 0x001fc400078ec0ff */
[----:B------:R-:W-:Y:S02]  /*dea0*/  ISETP.GE.AND P1, PT, R15, R8, PT ;  /* 0x000000080f00720c */ /* 0x000fe40003f26270 */
[----:B------:R-:W-:Y:S02]  /*deb0*/  ISETP.NE.AND P2, PT, R13, R10, PT ;  /* 0x0000000a0d00720c */ /* 0x000fe40003f45270 */
[----:B-1----:R-:W-:Y:S02]  /*dec0*/  ISETP.GE.U32.AND P0, PT, R0, R2, PT ;  /* 0x000000020000720c */ /* 0x002fe40003f06070 */
[----:B------:R-:W-:Y:S02]  /*ded0*/  SEL R10, RZ, 0xffffffff, !P1 ;  /* 0xffffffffff0a7807 */ /* 0x000fe40004800000 */
[----:B------:R-:W-:-:S07]  /*dee0*/  ISETP.GE.AND.EX P0, PT, R27, R3, PT, P0 ;  /* 0x000000031b00720c */ /* 0x000fce0003f06300 */
[----:B------:R-:W-:-:S04]  /*def0*/  @!P2 SEL R10, RZ, 0xffffffff, !P0 ;  /* 0xffffffffff0aa807 */ /* 0x000fc80004000000 */
[----:B------:R-:W-:-:S04]  /*df00*/  LOP3.LUT R10, R10, 0x1, RZ, 0xc0, !PT ;  /* 0x000000010a0a7812 */ /* 0x000fc800078ec0ff */
[----:B------:R-:W-:-:S04]  /*df10*/  ISETP.NE.U32.AND P0, PT, R10, 0x1, PT ;  /* 0x000000010a00780c */ /* 0x000fc80003f05070 */
[----:B------:R-:W-:Y:S02]  /*df20*/  SEL R0, R2, R0, !P0 ;  /* 0x0000000002007207 */ /* 0x000fe40004000000 */
[----:B------:R-:W-:Y:S02]  /*df30*/  SEL R8, R8, R7, !P0 ;  /* 0x0000000708087207 */ /* 0x000fe40004000000 */
[----:B----4-:R-:W-:Y:S01]  /*df40*/  SEL R27, R3, R27, !P0 ;  /* 0x0000001b031b7207 */ /* 0x010fe20004000000 */
[----:B------:R-:W-:Y:S01]  /*df50*/  IMAD.MOV.U32 R26, RZ, RZ, R0 ;  /* 0x000000ffff1a7224 */ /* 0x000fe200078e0000 */
[----:B------:R-:W-:Y:S01]  /*df60*/  PRMT R7, R8, 0x7610, R7 ;  /* 0x0000761008077816 */ /* 0x000fe20000000007 */
[----:B------:R1:W-:Y:S04]  /*df70*/  STS.U8 [R9], R8 ;  /* 0x0000000809007388 */ /* 0x0003e80000000000 */
[----:B------:R1:W-:Y:S02]  /*df80*/  STS.64 [R9+0x8], R26 ;  /* 0x0000081a09007388 */ /* 0x0003e40000000a00 */
.L_x_3272:
[----:B------:R-:W-:Y:S05]  /*df90*/  BSYNC.RECONVERGENT B0 ;  /* 0x0000000000007941 */ /* 0x000fea0003800200 */
.L_x_3271:
[----:B------:R-:W-:Y:S01]  /*dfa0*/  MOV R2, R11 ;  /* 0x0000000b00027202 */ /* 0x000fe20000000f00 */
[----:B------:R-:W-:Y:S06]  /*dfb0*/  @P3 BRA `(.L_x_3273) ;  /* 0xfffffffc00803947 */ /* 0x000fec000383ffff */
.L_x_3270:
[----:B------:R-:W-:Y:S01]  /*dfc0*/  BAR.SYNC.DEFER_BLOCKING 0x0 ;  /* 0x0000000000007b1d */ /* 0x000fe20000010000 */
[----:B------:R-:W-:-:S09]  /*dfd0*/  UISETP.GE.U32.AND UP0, UPT, UR4, 0x2, UPT ;  /* 0x000000020400788c */ /* 0x000fd2000bf06070 */
[----:B------:R-:W-:Y:S05]  /*dfe0*/  BRA.U !UP0, `(.L_x_3269) ;  /* 0x0000000108607547 */ /* 0x000fea000b800000 */
[----:B------:R-:W-:-:S07]  /*dff0*/  IMAD.MOV.U32 R2, RZ, RZ, 0x1 ;  /* 0x00000001ff027424 */ /* 0x000fce00078e00ff */
.L_x_3274:
[C---:B------:R-:W-:Y:S01]  /*e000*/  LOP3.LUT R3, R7.reuse, 0xffff, RZ, 0xc0, !PT ;  /* 0x0000ffff07037812 */ /* 0x040fe200078ec0ff */
[----:B------:R-:W0:Y:S01]  /*e010*/  SHFL.DOWN PT, R11, R0, R2, 0x1f ;  /* 0x08001f02000b7589 */ /* 0x000e2200000e0000 */
[----:B------:R-:W-:Y:S02]  /*e020*/  PRMT R13, R7, 0x8880, RZ ;  /* 0x00008880070d7816 */ /* 0x000fe400000000ff */
[----:B-12-4-:R-:W-:Y:S01]  /*e030*/  PRMT R9, R3, 0x8880, RZ ;  /* 0x0000888003097816 */ /* 0x016fe200000000ff */
[----:B------:R-:W1:Y:S01]  /*e040*/  SHFL.DOWN PT, R10, R27, R2, 0x1f ;  /* 0x08001f021b0a7589 */ /* 0x000e6200000e0000 */
[----:B------:R-:W-:-:S03]  /*e050*/  LOP3.LUT R3, R7, 0xff, RZ, 0xc0, !PT ;  /* 0x000000ff07037812 */ /* 0x000fc600078ec0ff */
[----:B------:R2:W4:Y:S02]  /*e060*/  SHFL.DOWN PT, R6, R9, R2, 0x1f ;  /* 0x08001f0209067589 */ /* 0x00052400000e0000 */
[----:B--2---:R-:W-:Y:S01]  /*e070*/  IMAD.SHL.U32 R2, R2, 0x2, RZ ;  /* 0x0000000202027824 */ /* 0x004fe200078e00ff */
[----:B0-----:R-:W-:-:S04]  /*e080*/  ISETP.GE.U32.AND P0, PT, R0, R11, PT ;  /* 0x0000000b0000720c */ /* 0x001fc80003f06070 */
[----:B-1----:R-:W-:Y:S02]  /*e090*/  ISETP.GE.AND.EX P0, PT, R27, R10, PT, P0 ;  /* 0x0000000a1b00720c */ /* 0x002fe40003f06300 */
[----:B----4-:R-:W-:-:S04]  /*e0a0*/  LOP3.LUT R8, R6, 0xff, RZ, 0xc0, !PT ;  /* 0x000000ff06087812 */ /* 0x010fc800078ec0ff */
[----:B------:R-:W-:Y:S02]  /*e0b0*/  ISETP.NE.AND P1, PT, R3, R8, PT ;  /* 0x000000080300720c */ /* 0x000fe40003f25270 */
[----:B------:R-:W-:Y:S02]  /*e0c0*/  PRMT R8, R6, 0x8880, RZ ;  /* 0x0000888006087816 */ /* 0x000fe400000000ff */
[----:B------:R-:W-:Y:S02]  /*e0d0*/  SEL R3, RZ, 0xffffffff, !P0 ;  /* 0xffffffffff037807 */ /* 0x000fe40004000000 */
[----:B------:R-:W-:-:S07]  /*e0e0*/  ISETP.GE.AND P0, PT, R13, R8, PT ;  /* 0x000000080d00720c */ /* 0x000fce0003f06270 */
        /* <DEDUP_REMOVED lines=8> */
.L_x_3269:
[----:B------:R-:W0:Y:S01]  /*e170*/  LDCU UR4, c[0x0][0x56c] ;  /* 0x0000ad80ff0477ac */ /* 0x000e220008000800 */
[----:B-----5:R-:W-:Y:S01]  /*e180*/  IMAD.MOV.U32 R18, RZ, RZ, RZ ;  /* 0x000000ffff127224 */ /* 0x020fe200078e00ff */
[----:B0-----:R-:W-:-:S09]  /*e190*/  UISETP.NE.AND UP0, UPT, UR4, URZ, UPT ;  /* 0x000000ff0400728c */ /* 0x001fd2000bf05270 */
[----:B------:R-:W-:Y:S05]  /*e1a0*/  BRA.U !UP0, `(.L_x_3275) ;  /* 0x0000001108587547 */ /* 0x000fea000b800000 */
[----:B------:R-:W0:Y:S01]  /*e1b0*/  LDCU.64 UR8, c[0x0][0x570] ;  /* 0x0000ae00ff0877ac */ /* 0x000e220008000a00 */
[----:B------:R-:W-:Y:S01]  /*e1c0*/  MOV R3, R29 ;  /* 0x0000001d00037202 */ /* 0x000fe20000000f00 */
[----:B------:R-:W-:Y:S01]  /*e1d0*/  IMAD.MOV.U32 R2, RZ, RZ, RZ ;  /* 0x000000ffff027224 */ /* 0x000fe200078e00ff */
[----:B------:R-:W5:Y:S01]  /*e1e0*/  LDCU UR6, c[0x0][0x578] ;  /* 0x0000af00ff0677ac */ /* 0x000f620008000800 */
[----:B------:R-:W3:Y:S01]  /*e1f0*/  LDCU UR5, c[0x0][0x69c] ;  /* 0x0000d380ff0577ac */ /* 0x000ee20008000800 */
[----:B------:R-:W-:-:S04]  /*e200*/  UIADD3 UR4, UPT, UPT, UR4, -0x1, URZ ;  /* 0xffffffff04047890 */ /* 0x000fc8000fffe0ff */
[----:B------:R-:W-:Y:S01]  /*e210*/  UISETP.NE.AND UP0, UPT, UR4, URZ, UPT ;  /* 0x000000ff0400728c */ /* 0x000fe2000bf05270 */
[----:B0-----:R-:W-:-:S05]  /*e220*/  IMAD.HI.U32 R2, R29, UR9, R2 ;  /* 0x000000091d027c27 */ /* 0x001fca000f8e0002 */
[----:B-----5:R-:W-:-:S05]  /*e230*/  SHF.R.U32.HI R3, RZ, UR6, R2 ;  /* 0x00000006ff037c19 */ /* 0x020fca0008011602 */
[----:B-12-4-:R-:W-:-:S04]  /*e240*/  IMAD.MOV R9, RZ, RZ, -R3 ;  /* 0x000000ffff097224 */ /* 0x016fc800078e0a03 */
        /* <DEDUP_REMOVED lines=268> */
.L_x_3275:
[----:B------:R-:W0:Y:S01]  /*f310*/  LDCU.64 UR4, c[0x0][0x780] ;  /* 0x0000f000ff0477ac */ /* 0x000e220008000a00 */
[----:B------:R-:W-:Y:S01]  /*f320*/  CS2R R2, SRZ ;  /* 0x0000000000027805 */ /* 0x000fe2000001ff00 */
[----:B------:R-:W-:Y:S02]  /*f330*/  UPLOP3.LUT UP0, UPT, UPT, UPT, UPT, 0x80, 0x8 ;  /* 0x000000000008789c */ /* 0x000fe40003f0f070 */
[----:B0-----:R-:W-:-:S04]  /*f340*/  UISETP.NE.U32.AND UP1, UPT, UR4, URZ, UPT ;  /* 0x000000ff0400728c */ /* 0x001fc8000bf25070 */
[----:B------:R-:W-:-:S09]  /*f350*/  UISETP.NE.AND.EX UP1, UPT, UR5, URZ, UPT, UP1 ;  /* 0x000000ff0500728c */ /* 0x000fd2000bf25310 */
[----:B------:R-:W-:Y:S05]  /*f360*/  BRA.U !UP1, `(.L_x_3276) ;  /* 0x0000000509347547 */ /* 0x000fea000b800000 */
[----:B------:R-:W-:Y:S02]  /*f370*/  HFMA2 R10, -RZ, RZ, 0, 4.76837158203125e-07 ;  /* 0x00000008ff0a7431 */ /* 0x000fe400000001ff */
[----:B------:R-:W-:-:S07]  /*f380*/  IMAD.MOV.U32 R6, RZ, RZ, 0x10 ;  /* 0x00000010ff067424 */ /* 0x000fce00078e00ff */
.L_x_3277:
[----:B-12---:R-:W0:Y:S08]  /*f390*/  I2F.U32.RP R8, R6 ;  /* 0x0000000600087306 */ /* 0x006e300000209000 */
[----:B0-----:R-:W0:Y:S02]  /*f3a0*/  MUFU.RCP R8, R8 ;  /* 0x0000000800087308 */ /* 0x001e240000001000 */
[----:B0-----:R-:W-:Y:S01]  /*f3b0*/  VIADD R2, R8, 0xffffffe ;  /* 0x0ffffffe08027836 */ /* 0x001fe20000000000 */
[----:B------:R-:W-:-:S05]  /*f3c0*/  LOP3.LUT R8, RZ, R6, RZ, 0x33, !PT ;  /* 0x00000006ff087212 */ /* 0x000fca00078e33ff */
[----:B------:R0:W4:Y:S02]  /*f3d0*/  F2I.FTZ.U32.TRUNC.NTZ R3, R2 ;  /* 0x0000000200037305 */ /* 0x000124000021f000 */
[----:B0-----:R-:W-:Y:S02]  /*f3e0*/  IMAD.MOV.U32 R2, RZ, RZ, RZ ;  /* 0x000000ffff027224 */ /* 0x001fe400078e00ff */
[----:B----4-:R-:W-:-:S04]  /*f3f0*/  IMAD.MOV R9, RZ, RZ, -R3 ;  /* 0x000000ffff097224 */ /* 0x010fc800078e0a03 */
[----:B------:R-:W-:-:S04]  /*f400*/  IMAD R9, R9, R6, RZ ;  /* 0x0000000609097224 */ /* 0x000fc800078e02ff */
[----:B------:R-:W-:-:S06]  /*f410*/  IMAD.HI.U32 R3, R3, R9, R2 ;  /* 0x0000000903037227 */ /* 0x000fcc00078e0002 */
[----:B------:R-:W-:-:S05]  /*f420*/  IMAD.HI.U32 R9, R3, R10, RZ ;  /* 0x0000000a03097227 */ /* 0x000fca00078e00ff */
[----:B------:R-:W-:-:S05]  /*f430*/  IADD3 R9, PT, PT, -R9, RZ, RZ ;  /* 0x000000ff09097210 */ /* 0x000fca0007ffe1ff */
        /* <DEDUP_REMOVED lines=39> */
[----:B0-----:R-:W-:Y:S02]  /*f6b0*/  IMAD.MOV.U32 R8, RZ, RZ, RZ ;  /* 0x000000ffff087224 */ /* 0x001fe400078e00ff */
[----:B-1----:R-:W-:-:S04]  /*f6c0*/  IMAD R13, R13, R9, RZ ;  /* 0x000000090d0d7224 */ /* 0x002fc800078e02ff */
[----:B------:R-:W-:-:S06]  /*f6d0*/  IMAD.HI.U32 R9, R9, R13, R8 ;  /* 0x0000000d09097227 */ /* 0x000fcc00078e0008 */
[----:B------:R-:W-:-:S05]  /*f6e0*/  IMAD.HI.U32 R9, R9, R2, RZ ;  /* 0x0000000209097227 */ /* 0x000fca00078e00ff */
[----:B------:R-:W-:-:S05]  /*f6f0*/  IADD3 R6, PT, PT, -R9, RZ, RZ ;  /* 0x000000ff09067210 */ /* 0x000fca0007ffe1ff */
        /* <DEDUP_REMOVED lines=9> */
.L_x_3279:
[----:B------:R-:W-:-:S07]  /*f790*/  MOV R6, 0xf7b0 ;  /* 0x0000f7b000067802 */ /* 0x000fce0000000f00 */
[----:B---3--:R-:W-:Y:S05]  /*f7a0*/  CALL.REL.NOINC `($__internal_15_$__cuda_sm20_div_u64) ;  /* 0x0000003000c47944 */ /* 0x008fea0003c00000 */
[----:B------:R-:W-:Y:S02]  /*f7b0*/  IMAD.MOV.U32 R2, RZ, RZ, R8 ;  /* 0x000000ffff027224 */ /* 0x000fe400078e0008 */
[----:B------:R-:W-:-:S07]  /*f7c0*/  IMAD.MOV.U32 R3, RZ, RZ, R9 ;  /* 0x000000ffff037224 */ /* 0x000fce00078e0009 */
.L_x_3280:
[----:B------:R-:W-:Y:S05]  /*f7d0*/  BSYNC.RECONVERGENT B0 ;  /* 0x0000000000007941 */ /* 0x000fea0003800200 */
.L_x_3278:
[----:B------:R-:W0:Y:S02]  /*f7e0*/  LDCU.64 UR4, c[0x0][0x780] ;  /* 0x0000f000ff0477ac */ /* 0x000e240008000a00 */
[----:B0-----:R-:W-:Y:S02]  /*f7f0*/  UISETP.NE.U32.AND UP0, UPT, UR4, URZ, UPT ;  /* 0x000000ff0400728c */ /* 0x001fe4000bf05070 */
[----:B------:R-:W-:Y:S02]  /*f800*/  IADD3 R2, P0, PT, R2, UR4, RZ ;  /* 0x0000000402027c10 */ /* 0x000fe4000ff1e0ff */
[----:B------:R-:W-:Y:S02]  /*f810*/  UISETP.NE.AND.EX UP0, UPT, UR5, URZ, UPT, UP0 ;  /* 0x000000ff0500728c */ /* 0x000fe4000bf05300 */
[----:B------:R-:W-:Y:S02]  /*f820*/  IADD3.X R3, PT, PT, R3, UR5, RZ, P0, !PT ;  /* 0x0000000503037c10 */ /* 0x000fe400087fe4ff */
[----:B------:R-:W-:-:S11]  /*f830*/  UPLOP3.LUT UP0, UPT, UPT, UPT, UP0, 0x40, 0x4 ;  /* 0x000000000004789c */ /* 0x000fd60003f0e800 */
.L_x_3276:
[----:B------:R-:W0:Y:S02]  /*f840*/  LDCU UR4, c[0x0][0x3b8] ;  /* 0x00007700ff0477ac */ /* 0x000e240008000800 */
[----:B0-----:R-:W-:-:S09]  /*f850*/  UISETP.NE.AND UP1, UPT, UR4, URZ, UPT ;  /* 0x000000ff0400728c */ /* 0x001fd2000bf25270 */
[----:B------:R-:W-:Y:S05]  /*f860*/  BRA.U !UP1, `(.L_x_3281) ;  /* 0x0000002909907547 */ /* 0x000fea000b800000 */
[----:B------:R-:W0:Y:S01]  /*f870*/  S2R R6, SR_CTAID.X ;  /* 0x0000000000067919 */ /* 0x000e220000002500 */
[----:B------:R-:W5:Y:S01]  /*f880*/  LDCU UR4, c[0x0][0x56c] ;  /* 0x0000ad80ff0477ac */ /* 0x000f620008000800 */
[----:B------:R-:W-:Y:S01]  /*f890*/  IMAD.MOV.U32 R18, RZ, RZ, RZ ;  /* 0x000000ffff127224 */ /* 0x000fe200078e00ff */
[----:B------:R-:W1:Y:S01]  /*f8a0*/  LDCU UR5, c[0x0][0x3bc] ;  /* 0x00007780ff0577ac */ /* 0x000e620008000800 */
[----:B------:R-:W3:Y:S01]  /*f8b0*/  LDCU UR6, c[0x0][0x3c0] ;  /* 0x00007800ff0677ac */ /* 0x000ee20008000800 */
[----:B------:R-:W0:Y:S01]  /*f8c0*/  LDCU UR7, c[0x0][0x3a8] ;  /* 0x00007500ff0777ac */ /* 0x000e220008000800 */
[----:B-----5:R-:W-:Y:S01]  /*f8d0*/  UISETP.NE.AND UP1, UPT, UR4, URZ, UPT ;  /* 0x000000ff0400728c */ /* 0x020fe2000bf25270 */
[----:B-12---:R-:W-:-:S04]  /*f8e0*/  IMAD R8, R4, UR5, RZ ;  /* 0x0000000504087c24 */ /* 0x006fc8000f8e02ff */
[----:B---34-:R-:W-:-:S04]  /*f8f0*/  IMAD R9, R5, UR6, R8 ;  /* 0x0000000605097c24 */ /* 0x018fc8000f8e0208 */
        /* <DEDUP_REMOVED lines=279> */
.L_x_3282:
        /* <DEDUP_REMOVED lines=20> */
[----:B0-----:R-:W-:-:S10]  /*10bb0*/  IMAD R11, R6, UR4, R11 ;  /* 0x00000004060b7c24 */ /* 0x001fd4000f8e020b */
[----:B--2---:R-:W-:Y:S01]  /*10bc0*/  @!P0 IMAD R11, R11, UR5, R4 ;  /* 0x000000050b0b8c24 */ /* 0x004fe2000f8e0204 */
[----:B------:R-:W-:-:S03]  /*10bd0*/  PLOP3.LUT P0, PT, PT, PT, PT, 0x80, 0x8 ;  /* 0x000000000008781c */ /* 0x000fc60003f0f070 */
[----:B-1----:R-:W-:-:S05]  /*10be0*/  IMAD.WIDE.U32 R8, R11, 0x10, R8 ;  /* 0x000000100b087825 */ /* 0x002fca00078e0008 */
[----:B------:R0:W-:Y:S04]  /*10bf0*/  STG.E.64 desc[UR36][R8.64+0x8], R26 ;  /* 0x0000081a08007986 */ /* 0x0001e8000c101b24 */
[----:B------:R0:W-:Y:S02]  /*10c00*/  STG.E.U8 desc[UR36][R8.64], R7 ;  /* 0x0000000708007986 */ /* 0x0001e4000c101124 */
.L_x_3284:
[----:B------:R-:W-:Y:S05]  /*10c10*/  BSYNC.RECONVERGENT B0 ;  /* 0x0000000000007941 */ /* 0x000fea0003800200 */
.L_x_3283:
        /* <DEDUP_REMOVED lines=35> */
.L_x_3286:
[----:B------:R-:W-:Y:S05]  /*10e50*/  BSYNC.RECONVERGENT B0 ;  /* 0x0000000000007941 */ /* 0x000fea0003800200 */
.L_x_3285:
        /* <DEDUP_REMOVED lines=16> */
[----:B------:R-:W0:Y:S01]  /*10f60*/  LDCU.U8 UR4, c[0x0][0x388] ;  /* 0x00007100ff0477ac */ /* 0x000e220008000000 */
[----:B------:R-:W2:Y:S01]  /*10f70*/  LDCU.64 UR10, c[0x0][0x390] ;  /* 0x00007200ff0a77ac */ /* 0x000ea20008000a00 */
[----:B-1----:R-:W-:Y:S01]  /*10f80*/  UISETP.NE.AND UP1, UPT, UR5, URZ, UPT ;  /* 0x000000ff0500728c */ /* 0x002fe2000bf25270 */
[----:B0-----:R-:W-:-:S02]  /*10f90*/  IMAD.U32 R7, RZ, RZ, UR4 ;  /* 0x00000004ff077e24 */ /* 0x001fc4000f8e00ff */
[----:B--2---:R-:W-:Y:S02]  /*10fa0*/  IMAD.U32 R0, RZ, RZ, UR10 ;  /* 0x0000000aff007e24 */ /* 0x004fe4000f8e00ff */
[----:B------:R-:W-:-:S04]  /*10fb0*/  IMAD.U32 R9, RZ, RZ, UR11 ;  /* 0x0000000bff097e24 */ /* 0x000fc8000f8e00ff */
        /* <DEDUP_REMOVED lines=12> */
.L_x_3291:
[----:B------:R-:W-:-:S04]  /*11080*/  IMAD.IADD R15, R17, 0x1, R8 ;  /* 0x00000001110f7824 */ /* 0x000fc800078e0208 */
[----:B--2---:R-:W-:-:S05]  /*11090*/  IMAD.WIDE.U32 R14, R15, 0x10, R10 ;  /* 0x000000100f0e7825 */ /* 0x004fca00078e000a */
[----:B------:R-:W2:Y:S04]  /*110a0*/  LDG.E.S8 R6, desc[UR36][R14.64] ;  /* 0x000000240e067981 */ /* 0x000ea8000c1e1300 */
[----:B------:R-:W3:Y:S01]  /*110b0*/  LDG.E.64 R12, desc[UR36][R14.64+0x8] ;  /* 0x000008240e0c7981 */ /* 0x000ee2000c1e1b00 */
[C---:B------:R-:W-:Y:S02]  /*110c0*/  LOP3.LUT R21, R7.reuse, 0xff, RZ, 0xc0, !PT ;  /* 0x000000ff07157812 */ /* 0x040fe400078ec0ff */
[----:B------:R-:W-:Y:S02]  /*110d0*/  PRMT R23, R7, 0x8880, RZ ;  /* 0x0000888007177816 */ /* 0x000fe400000000ff */
[----:B------:R-:W-:Y:S02]  /*110e0*/  IADD3 R8, PT, PT, R19, R8, RZ ;  /* 0x0000000813087210 */ /* 0x000fe40007ffe0ff */
[----:B--2---:R-:W-:-:S02]  /*110f0*/  LOP3.LUT R16, R6, 0xff, RZ, 0xc0, !PT ;  /* 0x000000ff06107812 */ /* 0x004fc400078ec0ff */
[----:B------:R-:W-:Y:S02]  /*11100*/  ISETP.GE.AND P2, PT, R23, R6, PT ;  /* 0x000000061700720c */ /* 0x000fe40003f46270 */
[----:B------:R-:W-:Y:S02]  /*11110*/  ISETP.NE.AND P3, PT, R21, R16, PT ;  /* 0x000000101500720c */ /* 0x000fe40003f65270 */
[----:B---3--:R-:W-:Y:S02]  /*11120*/  ISETP.GE.U32.AND P1, PT, R0, R12, PT ;  /* 0x0000000c0000720c */ /* 0x008fe40003f26070 */
[----:B------:R-:W-:Y:S02]  /*11130*/  SEL R16, RZ, 0xffffffff, !P2 ;  /* 0xffffffffff107807 */ /* 0x000fe40005000000 */
[----:B------:R-:W-:Y:S02]  /*11140*/  ISETP.GE.AND.EX P1, PT, R9, R13, PT, P1 ;  /* 0x0000000d0900720c */ /* 0x000fe40003f26310 */
[----:B------:R-:W-:-:S05]  /*11150*/  ISETP.GE.U32.AND P2, PT, R8, UR6, PT ;  /* 0x0000000608007c0c */ /* 0x000fca000bf46070 */
        /* <DEDUP_REMOVED lines=8> */
.L_x_3290:
[----:B------:R-:W-:Y:S05]  /*111e0*/  BRA `(.L_x_3289) ;  /* 0x00000000007c7947 */ /* 0x000fea0003800000 */
.L_x_3288:
        /* <DEDUP_REMOVED lines=9> */
.L_x_3292:
[----:B------:R-:W-:-:S04]  /*11280*/  IMAD.IADD R13, R6, 0x1, R17 ;  /* 0x00000001060d7824 */ /* 0x000fc800078e0211 */
[----:B-1----:R-:W-:-:S04]  /*11290*/  IMAD R13, R13, R19, R4 ;  /* 0x000000130d0d7224 */ /* 0x002fc800078e0204 */
[----:B--2---:R-:W-:-:S05]  /*112a0*/  IMAD.WIDE.U32 R14, R13, 0x10, R10 ;  /* 0x000000100d0e7825 */ /* 0x004fca00078e000a */
[----:B------:R-:W2:Y:S04]  /*112b0*/  LDG.E.S8 R8, desc[UR36][R14.64] ;  /* 0x000000240e087981 */ /* 0x000ea8000c1e1300 */
[----:B------:R-:W4:Y:S01]  /*112c0*/  LDG.E.64 R12, desc[UR36][R14.64+0x8] ;  /* 0x000008240e0c7981 */ /* 0x000f22000c1e1b00 */
[C---:B------:R-:W-:Y:S01]  /*112d0*/  LOP3.LUT R21, R7.reuse, 0xff, RZ, 0xc0, !PT ;  /* 0x000000ff07157812 */ /* 0x040fe200078ec0ff */
[----:B---3--:R-:W-:Y:S01]  /*112e0*/  IMAD.IADD R17, R20, 0x1, R17 ;  /* 0x0000000114117824 */ /* 0x008fe200078e0211 */
[----:B------:R-:W-:Y:S02]  /*112f0*/  PRMT R23, R7, 0x8880, RZ ;  /* 0x0000888007177816 */ /* 0x000fe400000000ff */
[----:B--2---:R-:W-:Y:S02]  /*11300*/  LOP3.LUT R16, R8, 0xff, RZ, 0xc0, !PT ;  /* 0x000000ff08107812 */ /* 0x004fe400078ec0ff */
[----:B------:R-:W-:-:S02]  /*11310*/  ISETP.GE.AND P2, PT, R23, R8, PT ;  /* 0x000000081700720c */ /* 0x000fc40003f46270 */
[----:B------:R-:W-:Y:S02]  /*11320*/  ISETP.NE.AND P3, PT, R21, R16, PT ;  /* 0x000000101500720c */ /* 0x000fe40003f65270 */
[----:B----4-:R-:W-:Y:S02]  /*11330*/  ISETP.GE.U32.AND P1, PT, R0, R12, PT ;  /* 0x0000000c0000720c */ /* 0x010fe40003f26070 */
        /* <DEDUP_REMOVED lines=10> */
.L_x_3289:
[----:B------:R-:W-:Y:S05]  /*113e0*/  BSYNC.RECONVERGENT B0 ;  /* 0x0000000000007941 */ /* 0x000fea0003800200 */
.L_x_3287:
        /* <DEDUP_REMOVED lines=9> */
[----:B------:R0:W-:Y:S01]  /*11480*/  STS.U8 [R6], R7 ;  /* 0x0000000706007388 */ /* 0x0001e20000000000 */
[----:B------:R-:W-:Y:S05]  /*11490*/  BRA.U !UP1, `(.L_x_3293) ;  /* 0x0000000109887547 */ /* 0x000fea000b800000 */
[----:B------:R-:W-:-:S05]  /*114a0*/  UMOV UR4, UR6 ;  /* 0x0000000600047c82 */ /* 0x000fca0008000000 */
.L_x_3296:
[----:B------:R-:W-:Y:S01]  /*114b0*/  USHF.R.U32.HI UR7, URZ, 0x1, UR4 ;  /* 0x00000001ff077899 */ /* 0x000fe20008011604 */
[----:B------:R-:W-:Y:S05]  /*114c0*/  BAR.SYNC.DEFER_BLOCKING 0x0 ;  /* 0x0000000000007b1d */ /* 0x000fea0000010000 */
[----:B------:R-:W-:Y:S01]  /*114d0*/  IADD3 R11, PT, PT, R5, UR7, RZ ;  /* 0x00000007050b7c10 */ /* 0x000fe2000fffe0ff */
[----:B------:R-:W-:Y:S03]  /*114e0*/  BSSY.RECONVERGENT B0, `(.L_x_3294) ;  /* 0x000001a000007945 */ /* 0x000fe60003800200 */
[----:B------:R-:W-:-:S04]  /*114f0*/  ISETP.GE.U32.AND P1, PT, R11, UR6, PT ;  /* 0x000000060b007c0c */ /* 0x000fc8000bf26070 */
[----:B------:R-:W-:-:S13]  /*11500*/  ISETP.GE.U32.OR P1, PT, R5, UR7, P1 ;  /* 0x0000000705007c0c */ /* 0x000fda0008f26470 */
[----:B-1----:R-:W-:Y:S05]  /*11510*/  @P1 BRA `(.L_x_3295) ;  /* 0x0000000000581947 */ /* 0x002fea0003800000 */
[----:B0-----:R-:W-:Y:S01]  /*11520*/  IMAD R8, R11, UR5, R4 ;  /* 0x000000050b087c24 */ /* 0x001fe2000f8e0204 */
[C---:B------:R-:W-:Y:S02]  /*11530*/  LOP3.LUT R14, R7.reuse, 0xff, RZ, 0xc0, !PT ;  /* 0x000000ff070e7812 */ /* 0x040fe400078ec0ff */
[----:B------:R-:W-:Y:S02]  /*11540*/  PRMT R15, R7, 0x8880, RZ ;  /* 0x00008880070f7816 */ /* 0x000fe400000000ff */
[----:B------:R-:W-:-:S05]  /*11550*/  LEA R8, R8, UR8, 0x4 ;  /* 0x0000000808087c11 */ /* 0x000fca000f8e20ff */
[----:B------:R-:W0:Y:S04]  /*11560*/  LDS.S8 R12, [R8] ;  /* 0x00000000080c7984 */ /* 0x000e280000000200 */
[----:B------:R-:W1:Y:S01]  /*11570*/  LDS.64 R10, [R8+0x8] ;  /* 0x00000800080a7984 */ /* 0x000e620000000a00 */
[----:B0-----:R-:W-:Y:S02]  /*11580*/  LOP3.LUT R13, R12, 0xff, RZ, 0xc0, !PT ;  /* 0x000000ff0c0d7812 */ /* 0x001fe400078ec0ff */
[----:B------:R-:W-:Y:S02]  /*11590*/  ISETP.GE.AND P2, PT, R15, R12, PT ;  /* 0x0000000c0f00720c */ /* 0x000fe40003f46270 */
[----:B------:R-:W-:Y:S02]  /*115a0*/  ISETP.NE.AND P3, PT, R14, R13, PT ;  /* 0x0000000d0e00720c */ /* 0x000fe40003f65270 */
[----:B-1----:R-:W-:-:S02]  /*115b0*/  ISETP.GE.U32.AND P1, PT, R0, R10, PT ;  /* 0x0000000a0000720c */ /* 0x002fc40003f26070 */
[----:B------:R-:W-:Y:S02]  /*115c0*/  SEL R13, RZ, 0xffffffff, !P2 ;  /* 0xffffffffff0d7807 */ /* 0x000fe40005000000 */
[----:B------:R-:W-:-:S07]  /*115d0*/  ISETP.GE.AND.EX P1, PT, R9, R11, PT, P1 ;  /* 0x0000000b0900720c */ /* 0x000fce0003f26310 */
        /* <DEDUP_REMOVED lines=8> */
[----:B------:R1:W-:Y:S04]  /*11660*/  STS.U8 [R6], R13 ;  /* 0x0000000d06007388 */ /* 0x0003e80000000000 */
[----:B------:R1:W-:Y:S02]  /*11670*/  STS.64 [R6+0x8], R8 ;  /* 0x0000080806007388 */ /* 0x0003e40000000a00 */
.L_x_3295:
[----:B------:R-:W-:Y:S05]  /*11680*/  BSYNC.RECONVERGENT B0 ;  /* 0x0000000000007941 */ /* 0x000fea0003800200 */
.L_x_3294:
[----:B------:R-:W-:-:S03]  /*11690*/  UISETP.GT.U32.AND UP1, UPT, UR4, 0x3, UPT ;  /* 0x000000030400788c */ /* 0x000fc6000bf24070 */
[----:B------:R-:W-:-:S06]  /*116a0*/  UMOV UR4, UR7 ;  /* 0x0000000700047c82 */ /* 0x000fcc0008000000 */
[----:B------:R-:W-:Y:S05]  /*116b0*/  BRA.U UP1, `(.L_x_3296) ;  /* 0xfffffffd017c7547 */ /* 0x000fea000b83ffff */
.L_x_3293:
[----:B------:R-:W2:Y:S02]  /*116c0*/  LDCU UR4, c[0x0][0x3b0] ;  /* 0x00007600ff0477ac */ /* 0x000ea40008000800 */
[----:B--2---:R-:W-:-:S09]  /*116d0*/  UISETP.NE.AND UP1, UPT, UR4, URZ, UPT ;  /* 0x000000ff0400728c */ /* 0x004fd2000bf25270 */
[----:B------:R-:W-:Y:S05]  /*116e0*/  BRA.U !UP1, `(.L_x_3297) ;  /* 0x0000000509147547 */ /* 0x000fea000b800000 */
[----:B------:R-:W-:Y:S02]  /*116f0*/  UISETP.GE.U32.AND UP1, UPT, UR5, 0x21, UPT ;  /* 0x000000210500788c */ /* 0x000fe4000bf26070 */
[----:B------:R-:W-:-:S07]  /*11700*/  UMOV UR4, UR5 ;  /* 0x0000000500047c82 */ /* 0x000fce0008000000 */
[----:B------:R-:W-:Y:S05]  /*11710*/  BRA.U !UP1, `(.L_x_3298) ;  /* 0x00000001099c7547 */ /* 0x000fea000b800000 */
[----:B01----:R-:W-:Y:S01]  /*11720*/  IMAD.MOV.U32 R8, RZ, RZ, R0 ;  /* 0x000000ffff087224 */ /* 0x003fe200078e0000 */
[----:B------:R2:W-:Y:S01]  /*11730*/  STS.U8 [R6], R7 ;  /* 0x0000000706007388 */ /* 0x0005e20000000000 */
[----:B------:R-:W-:Y:S01]  /*11740*/  UISETP.GE.U32.AND UP1, UPT, UR5, 0x40, UPT ;  /* 0x000000400500788c */ /* 0x000fe2000bf26070 */
[----:B------:R-:W-:Y:S02]  /*11750*/  UMOV UR4, 0x20 ;  /* 0x0000002000047882 */ /* 0x000fe40000000000 */
[----:B------:R2:W-:Y:S06]  /*11760*/  STS.64 [R6+0x8], R8 ;  /* 0x0000080806007388 */ /* 0x0005ec0000000a00 */
[----:B------:R-:W-:Y:S05]  /*11770*/  BRA.U !UP1, `(.L_x_3298) ;  /* 0x0000000109847547 */ /* 0x000fea000b800000 */
[----:B------:R-:W-:-:S07]  /*11780*/  IMAD.U32 R5, RZ, RZ, UR5 ;  /* 0x00000005ff057e24 */ /* 0x000fce000f8e00ff */
.L_x_3301:
        /* <DEDUP_REMOVED lines=8> */
[----:B------:R-:W-:Y:S02]  /*11810*/  LEA R5, R13, R6, 0x4 ;  /* 0x000000060d057211 */ /* 0x000fe400078e20ff */
[C---:B------:R-:W-:Y:S02]  /*11820*/  LOP3.LUT R15, R7.reuse, 0xff, RZ, 0xc0, !PT ;  /* 0x000000ff070f7812 */ /* 0x040fe400078ec0ff */
[----:B------:R-:W-:Y:S01]  /*11830*/  PRMT R17, R7, 0x8880, RZ ;  /* 0x0000888007117816 */ /* 0x000fe200000000ff */
        /* <DEDUP_REMOVED lines=18> */
.L_x_3300:
[----:B------:R-:W-:Y:S05]  /*11960*/  BSYNC.RECONVERGENT B0 ;  /* 0x0000000000007941 */ /* 0x000fea0003800200 */
.L_x_3299:
[----:B0-----:R-:W-:Y:S01]  /*11970*/  IMAD.MOV.U32 R5, RZ, RZ, R13 ;  /* 0x000000ffff057224 */ /* 0x001fe200078e000d */
[----:B------:R-:W-:Y:S06]  /*11980*/  @P2 BRA `(.L_x_3301) ;  /* 0xfffffffc00802947 */ /* 0x000fec000383ffff */
.L_x_3298:
[----:B------:R-:W-:Y:S01]  /*11990*/  BAR.SYNC.DEFER_BLOCKING 0x0 ;  /* 0x0000000000007b1d */ /* 0x000fe20000010000 */
[----:B------:R-:W-:-:S09]  /*119a0*/  UISETP.GE.U32.AND UP1, UPT, UR4, 0x2, UPT ;  /* 0x000000020400788c */ /* 0x000fd2000bf26070 */
[----:B------:R-:W-:Y:S05]  /*119b0*/  BRA.U !UP1, `(.L_x_3297) ;  /* 0x0000000109607547 */ /* 0x000fea000b800000 */
[----:B------:R-:W-:-:S07]  /*119c0*/  IMAD.MOV.U32 R4, RZ, RZ, 0x1 ;  /* 0x00000001ff047424 */ /* 0x000fce00078e00ff */
.L_x_3302:
[C---:B------:R-:W-:Y:S01]  /*119d0*/  LOP3.LUT R5, R7.reuse, 0xffff, RZ, 0xc0, !PT ;  /* 0x0000ffff07057812 */ /* 0x040fe200078ec0ff */
[----:B------:R-:W3:Y:S01]  /*119e0*/  SHFL.DOWN PT, R11, R0, R4, 0x1f ;  /* 0x08001f04000b7589 */ /* 0x000ee200000e0000 */
[----:B-1----:R-:W-:Y:S02]  /*119f0*/  LOP3.LUT R13, R7, 0xff, RZ, 0xc0, !PT ;  /* 0x000000ff070d7812 */ /* 0x002fe400078ec0ff */
[----:B------:R-:W-:Y:S01]  /*11a00*/  PRMT R5, R5, 0x8880, RZ ;  /* 0x0000888005057816 */ /* 0x000fe200000000ff */
[----:B------:R-:W1:Y:S04]  /*11a10*/  SHFL.DOWN PT, R10, R9, R4, 0x1f ;  /* 0x08001f04090a7589 */ /* 0x000e6800000e0000 */
[----:B0-2---:R0:W2:Y:S02]  /*11a20*/  SHFL.DOWN PT, R6, R5, R4, 0x1f ;  /* 0x08001f0405067589 */ /* 0x0050a400000e0000 */
[----:B0-----:R-:W-:Y:S01]  /*11a30*/  IMAD.SHL.U32 R4, R4, 0x2, RZ ;  /* 0x0000000204047824 */ /* 0x001fe200078e00ff */
[----:B---3--:R-:W-:-:S04]  /*11a40*/  ISETP.GE.U32.AND P1, PT, R0, R11, PT ;  /* 0x0000000b0000720c */ /* 0x008fc80003f26070 */
[----:B-1----:R-:W-:Y:S02]  /*11a50*/  ISETP.GE.AND.EX P1, PT, R9, R10, PT, P1 ;  /* 0x0000000a0900720c */ /* 0x002fe40003f26310 */
[C---:B--2---:R-:W-:Y:S02]  /*11a60*/  LOP3.LUT R8, R6.reuse, 0xff, RZ, 0xc0, !PT ;  /* 0x000000ff06087812 */ /* 0x044fe400078ec0ff */
[----:B------:R-:W-:Y:S02]  /*11a70*/  SEL R5, RZ, 0xffffffff, !P1 ;  /* 0xffffffffff057807 */ /* 0x000fe40004800000 */
[----:B------:R-:W-:Y:S02]  /*11a80*/  ISETP.NE.AND P2, PT, R13, R8, PT ;  /* 0x000000080d00720c */ /* 0x000fe40003f45270 */
[----:B------:R-:W-:Y:S02]  /*11a90*/  PRMT R13, R7, 0x8880, RZ ;  /* 0x00008880070d7816 */ /* 0x000fe400000000ff */
[----:B------:R-:W-:-:S04]  /*11aa0*/  PRMT R8, R6, 0x8880, RZ ;  /* 0x0000888006087816 */ /* 0x000fc800000000ff */
        /* <DEDUP_REMOVED lines=9> */
.L_x_3297:
        /* <DEDUP_REMOVED lines=18> */
[----:B---3--:R-:W-:Y:S01]  /*11c60*/  MOV R4, UR4 ;  /* 0x0000000400047c02 */ /* 0x008fe20008000f00 */
[----:B------:R-:W-:-:S02]  /*11c70*/  IMAD.U32 R5, RZ, RZ, UR5 ;  /* 0x00000005ff057e24 */ /* 0x000fc4000f8e00ff */
[----:B--2---:R-:W-:Y:S02]  /*11c80*/  IMAD.U32 R6, RZ, RZ, UR6 ;  /* 0x00000006ff067e24 */ /* 0x004fe4000f8e00ff */
[----:B------:R-:W-:Y:S02]  /*11c90*/  IMAD.U32 R7, RZ, RZ, UR7 ;  /* 0x00000007ff077e24 */ /* 0x000fe4000f8e00ff */
[----:B----4-:R-:W-:Y:S01]  /*11ca0*/  IMAD.U32 R10, RZ, RZ, UR8 ;  /* 0x00000008ff0a7e24 */ /* 0x010fe2000f8e00ff */
[----:B0-----:R-:W-:-:S07]  /*11cb0*/  MOV R11, UR9 ;  /* 0x00000009000b7c02 */ /* 0x001fce0008000f00 */
[----:B------:R-:W-:-:S07]  /*11cc0*/  LEPC R20, `(.L_x_3305) ;  /* 0x000000001014794e */ /* 0x000fce0000000000 */
[----:B-1----:R-:W-:Y:S05]  /*11cd0*/  CALL.ABS.NOINC R2 ;  /* 0x0000000002007343 */ /* 0x002fea0003c00000 */
.L_x_3305:
[----:B------:R-:W-:-:S07]  /*11ce0*/  CS2R R16, SRZ ;  /* 0x0000000000107805 */ /* 0x000fce000001ff00 */
.L_x_3304:
        /* <DEDUP_REMOVED lines=8> */
[----:B012---:R-:W-:Y:S02]  /*11d70*/  HFMA2 R8, -RZ, RZ, 0, 4.4763088226318359375e-05 ;  /* 0x000002efff087431 */ /* 0x007fe400000001ff */
[----:B------:R-:W-:Y:S01]  /*11d80*/  IMAD.MOV.U32 R12, RZ, RZ, 0x1 ;  /* 0x00000001ff0c7424 */ /* 0x000fe200078e00ff */
[----:B------:R-:W0:Y:S01]  /*11d90*/  LDCU.64 UR8, c[0x4][0x3c0] ;  /* 0x01007800ff0877ac */ /* 0x000e220008000a00 */
[----:B------:R-:W1:Y:S01]  /*11da0*/  LDC.64 R2, c[0x4][R2] ;  /* 0x0100000002027b82 */ /* 0x000e620000000a00 */
[----:B------:R-:W-:Y:S01]  /*11db0*/  IMAD.MOV.U32 R13, RZ, RZ, RZ ;  /* 0x000000ffff0d7224 */ /* 0x000fe200078e00ff */
[----:B------:R-:W2:Y:S01]  /*11dc0*/  LDCU.64 UR6, c[0x4][0x110] ;  /* 0x01002200ff0677ac */ /* 0x000ea20008000a00 */
[----:B---3--:R-:W-:Y:S01]  /*11dd0*/  IMAD.U32 R4, RZ, RZ, UR4 ;  /* 0x00000004ff047e24 */ /* 0x008fe2000f8e00ff */
[----:B------:R-:W-:Y:S01]  /*11de0*/  MOV R5, UR5 ;  /* 0x0000000500057c02 */ /* 0x000fe20008000f00 */
[----:B0-----:R-:W-:-:S02]  /*11df0*/  IMAD.U32 R6, RZ, RZ, UR8 ;  /* 0x00000008ff067e24 */ /* 0x001fc4000f8e00ff */
[----:B------:R-:W-:Y:S02]  /*11e00*/  IMAD.U32 R7, RZ, RZ, UR9 ;  /* 0x00000009ff077e24 */ /* 0x000fe4000f8e00ff */
[----:B--2---:R-:W-:Y:S02]  /*11e10*/  IMAD.U32 R10, RZ, RZ, UR6 ;  /* 0x00000006ff0a7e24 */ /* 0x004fe4000f8e00ff */
[----:B------:R-:W-:-:S07]  /*11e20*/  IMAD.U32 R11, RZ, RZ, UR7 ;  /* 0x00000007ff0b7e24 */ /* 0x000fce000f8e00ff */
[----:B------:R-:W-:-:S07]  /*11e30*/  LEPC R20, `(.L_x_3307) ;  /* 0x000000001014794e */ /* 0x000fce0000000000 */
[----:B-1----:R-:W-:Y:S05]  /*11e40*/  CALL.ABS.NOINC R2 ;  /* 0x0000000002007343 */ /* 0x002fea0003c00000 */
.L_x_3307:
[----:B------:R-:W3:Y:S02]  /*11e50*/  LDCU.64 UR4, c[0x0][0x770] ;  /* 0x0000ee00ff0477ac */ /* 0x000ee40008000a00 */
[----:B---3--:R-:W-:-:S05]  /*11e60*/  IADD3 R18, P0, PT, R18, UR4, RZ ;  /* 0x0000000412127c10 */ /* 0x008fca000ff1e0ff */
[----:B------:R-:W-:-:S05]  /*11e70*/  IMAD.X R19, RZ, RZ, UR5, P0 ;  /* 0x00000005ff137e24 */ /* 0x000fca00080e06ff */
[----:B------:R-:W-:Y:S01]  /*11e80*/  STG.E.64 desc[UR36][R18.64], R16 ;  /* 0x0000001012007986 */ /* 0x000fe2000c101b24 */
[----:B------:R-:W-:Y:S05]  /*11e90*/  EXIT ;  /* 0x000000000000794d */ /* 0x000fea0003800000 */
.L_x_3306:
[----:B------:R-:W-:Y:S01]  /*11ea0*/  MOV R0, 0x0 ;  /* 0x0000000000007802 */ /* 0x000fe20000000f00 */
[----:B------:R-:W3:Y:S01]  /*11eb0*/  LDCU.64 UR6, c[0x4][0x3c8] ;  /* 0x01007900ff0677ac */ /* 0x000ee20008000a00 */
[----:B012---:R-:W-:Y:S02]  /*11ec0*/  HFMA2 R8, -RZ, RZ, 0, 4.4405460357666015625e-05 ;  /* 0x000002e9ff087431 */ /* 0x007fe400000001ff */
[----:B------:R-:W-:Y:S01]  /*11ed0*/  IMAD.MOV.U32 R12, RZ, RZ, 0x1 ;  /* 0x00000001ff0c7424 */ /* 0x000fe200078e00ff */
[----:B------:R0:W1:Y:S01]  /*11ee0*/  LDC.64 R2, c[0x4][R0] ;  /* 0x0100000000027b82 */ /* 0x0000620000000a00 */
[----:B------:R-:W2:Y:S01]  /*11ef0*/  LDCU.64 UR8, c[0x4][0x3c0] ;  /* 0x01007800ff0877ac */ /* 0x000ea20008000a00 */
[----:B------:R-:W-:Y:S01]  /*11f00*/  IMAD.MOV.U32 R13, RZ, RZ, RZ ;  /* 0x000000ffff0d7224 */ /* 0x000fe200078e00ff */
[----:B------:R-:W4:Y:S01]  /*11f10*/  LDCU.64 UR4, c[0x4][0x118] ;  /* 0x01002300ff0477ac */ /* 0x000f220008000a00 */
[----:B---3--:R-:W-:Y:S01]  /*11f20*/  IMAD.U32 R4, RZ, RZ, UR6 ;  /* 0x00000006ff047e24 */ /* 0x008fe2000f8e00ff */
[----:B------:R-:W-:Y:S01]  /*11f30*/  MOV R5, UR7 ;  /* 0x0000000700057c02 */ /* 0x000fe20008000f00 */
[----:B--2---:R-:W-:-:S02]  /*11f40*/  IMAD.U32 R6, RZ, RZ, UR8 ;  /* 0x00000008ff067e24 */ /* 0x004fc4000f8e00ff */
[----:B------:R-:W-:Y:S02]  /*11f50*/  IMAD.U32 R7, RZ, RZ, UR9 ;  /* 0x00000009ff077e24 */ /* 0x000fe4000f8e00ff */
[----:B----4-:R-:W-:Y:S02]  /*11f60*/  IMAD.U32 R10, RZ, RZ, UR4 ;  /* 0x00000004ff0a7e24 */ /* 0x010fe4000f8e00ff */
[----:B0-----:R-:W-:-:S07]  /*11f70*/  IMAD.U32 R11, RZ, RZ, UR5 ;  /* 0x00000005ff0b7e24 */ /* 0x001fce000f8e00ff */
[----:B------:R-:W-:-:S07]  /*11f80*/  LEPC R20, `(.L_x_3308) ;  /* 0x000000001014794e */ /* 0x000fce0000000000 */
[----:B-1----:R-:W-:Y:S05]  /*11f90*/  CALL.ABS.NOINC R2 ;  /* 0x0000000002007343 */ /* 0x002fea0003c00000 */
.L_x_3308:
[----:B------:R-:W-:Y:S05]  /*11fa0*/  EXIT ;  /* 0x000000000000794d */ /* 0x000fea0003800000 */
.L_x_3303:
[----:B------:R-:W3:Y:S02]  /*11fb0*/  LDCU.U8 UR4, c[0x0][0x7a1] ;  /* 0x0000f420ff0477ac */ /* 0x000ee40008000000 */
[----:B---3--:R-:W-:Y:S01]  /*11fc0*/  UISETP.NE.AND UP0, UPT, UR4, URZ, UPT ;  /* 0x000000ff0400728c */ /* 0x008fe2000bf05270 */
[----:B------:R-:W-:Y:S10]  /*11fd0*/  BRA.U !UP1, `(.L_x_3309) ;  /* 0x0000000109447547 */ /* 0x000ff4000b800000 */
[----:B------:R-:W3:Y:S04]  /*11fe0*/  LDG.E.S8 R0, desc[UR36][R2.64] ;  /* 0x0000002402007981 */ /* 0x000ee8000c1e1300 */
[----:B------:R-:W4:Y:S01]  /*11ff0*/  LDG.E.64 R4, desc[UR36][R2.64+0x8] ;  /* 0x0000082402047981 */ /* 0x000f22000c1e1b00 */
[C---:B012---:R-:W-:Y:S02]  /*12000*/  LOP3.LUT R9, R7.reuse, 0xff, RZ, 0xc0, !PT ;  /* 0x000000ff07097812 */ /* 0x047fe400078ec0ff */
[----:B------:R-:W-:Y:S02]  /*12010*/  PRMT R8, R7, 0x8880, RZ ;  /* 0x0000888007087816 */ /* 0x000fe400000000ff */
[----:B---3--:R-:W-:-:S04]  /*12020*/  LOP3.LUT R6, R0, 0xff, RZ, 0xc0, !PT ;  /* 0x000000ff00067812 */ /* 0x008fc800078ec0ff */
[----:B------:R-:W-:Y:S01]  /*12030*/  ISETP.NE.AND P2, PT, R6, R9, PT ;  /* 0x000000090600720c */ /* 0x000fe20003f45270 */
[----:B------:R-:W-:Y:S01]  /*12040*/  IMAD.MOV.U32 R9, RZ, RZ, R8 ;  /* 0x000000ffff097224 */ /* 0x000fe200078e0008 */
[----:B----4-:R-:W-:-:S04]  /*12050*/  ISETP.GE.U32.AND P0, PT, R4, R16, PT ;  /* 0x000000100400720c */ /* 0x010fc80003f06070 */
[----:B------:R-:W-:Y:S02]  /*12060*/  ISETP.GE.AND P1, PT, R0, R9, PT ;  /* 0x000000090000720c */ /* 0x000fe40003f26270 */
        /* <DEDUP_REMOVED lines=8> */
.L_x_3309:
        /* <DEDUP_REMOVED lines=20> */
.L_x_3311:
[----:B------:R-:W3:Y:S02]  /*12230*/  LDCU.64 UR4, c[0x0][0x770] ;  /* 0x0000ee00ff0477ac */ /* 0x000ee40008000a00 */
[----:B---3--:R-:W-:-:S05]  /*12240*/  IADD3 R18, P0, PT, R18, UR4, RZ ;  /* 0x0000000412127c10 */ /* 0x008fca000ff1e0ff */
[----:B------:R-:W-:-:S05]  /*12250*/  IMAD.X R19, RZ, RZ, UR5, P0 ;  /* 0x00000005ff137e24 */ /* 0x000fca00080e06ff */
[----:B------:R-:W-:Y:S01]  /*12260*/  STG.E.64 desc[UR36][R18.64], R16 ;  /* 0x0000001012007986 */ /* 0x000fe2000c101b24 */
[----:B------:R-:W-:Y:S05]  /*12270*/  EXIT ;  /* 0x000000000000794d */ /* 0x000fea0003800000 */
.L_x_3310:
[----:B------:R-:W-:Y:S04]  /*12280*/  STG.E.64 desc[UR36][R2.64+0x8], R16 ;  /* 0x0000081002007986 */ /* 0x000fe8000c101b24 */
[----:B------:R-:W-:Y:S01]  /*12290*/  STG.E.U8 desc[UR36][R2.64], R7 ;  /* 0x0000000702007986 */ /* 0x000fe2000c101124 */
[----:B------:R-:W-:Y:S05]  /*122a0*/  EXIT ;  /* 0x000000000000794d */ /* 0x000fea0003800000 */
.L_x_3281:
[----:B------:R-:W0:Y:S02]  /*122b0*/  LDCU UR4, c[0x0][0x3a0] ;  /* 0x00007400ff0477ac */ /* 0x000e240008000800 */
[----:B0-----:R-:W-:-:S13]  /*122c0*/  ISETP.GE.AND P0, PT, R29, UR4, PT ;  /* 0x000000041d007c0c */ /* 0x001fda000bf06270 */
        /* <DEDUP_REMOVED lines=20> */
[----:B-1----:R-:W-:Y:S02]  /*12410*/  HFMA2 R8, -RZ, RZ, 0, 4.3690204620361328125e-05 ;  /* 0x000002ddff087431 */ /* 0x002fe400000001ff */
[----:B------:R-:W-:Y:S01]  /*12420*/  IMAD.MOV.U32 R12, RZ, RZ, 0x1 ;  /* 0x00000001ff0c7424 */ /* 0x000fe200078e00ff */
[----:B------:R1:W2:Y:S01]  /*12430*/  LDC.64 R2, c[0x4][R0] ;  /* 0x0100000000027b82 */ /* 0x0002a20000000a00 */
[----:B------:R-:W3:Y:S01]  /*12440*/  LDCU.64 UR6, c[0x4][0x3c0] ;  /* 0x01007800ff0677ac */ /* 0x000ee20008000a00 */
[----:B------:R-:W-:Y:S01]  /*12450*/  IMAD.MOV.U32 R13, RZ, RZ, RZ ;  /* 0x000000ffff0d7224 */ /* 0x000fe200078e00ff */
[----:B------:R-:W5:Y:S01]  /*12460*/  LDCU.64 UR8, c[0x4][0x138] ;  /* 0x01002700ff0877ac */ /* 0x000f620008000a00 */
[----:B0-----:R-:W-:Y:S01]  /*12470*/  IMAD.U32 R4, RZ, RZ, UR4 ;  /* 0x00000004ff047e24 */ /* 0x001fe2000f8e00ff */
[----:B------:R-:W-:Y:S01]  /*12480*/  MOV R5, UR5 ;  /* 0x0000000500057c02 */ /* 0x000fe20008000f00 */
[----:B---3--:R-:W-:-:S02]  /*12490*/  IMAD.U32 R6, RZ, RZ, UR6 ;  /* 0x00000006ff067e24 */ /* 0x008fc4000f8e00ff */
[----:B----4-:R-:W-:Y:S02]  /*124a0*/  IMAD.U32 R7, RZ, RZ, UR7 ;  /* 0x00000007ff077e24 */ /* 0x010fe4000f8e00ff */
[----:B-----5:R-:W-:Y:S02]  /*124b0*/  IMAD.U32 R10, RZ, RZ, UR8 ;  /* 0x00000008ff0a7e24 */ /* 0x020fe4000f8e00ff */
[----:B-1----:R-:W-:-:S07]  /*124c0*/  IMAD.U32 R11, RZ, RZ, UR9 ;  /* 0x00000009ff0b7e24 */ /* 0x002fce000f8e00ff */
[----:B------:R-:W-:-:S07]  /*124d0*/  LEPC R20, `(.L_x_3314) ;  /* 0x000000001014794e */ /* 0x000fce0000000000 */
[----:B--2---:R-:W-:Y:S05]  /*124e0*/  CALL.ABS.NOINC R2 ;  /* 0x0000000002007343 */ /* 0x004fea0003c00000 */
.L_x_3314:
[----:B------:R-:W-:-:S07]  /*124f0*/  CS2R R16, SRZ ;  /* 0x0000000000107805 */ /* 0x000fce000001ff00 */
.L_x_3313:
        /* <DEDUP_REMOVED lines=9> */
[----:B-1----:R-:W-:Y:S01]  /*12590*/  IMAD.MOV.U32 R8, RZ, RZ, 0x2ef ;  /* 0x000002efff087424 */ /* 0x002fe200078e00ff */
[----:B------:R-:W1:Y:S01]  /*125a0*/  LDCU.64 UR6, c[0x4][0x3c0] ;  /* 0x01007800ff0677ac */ /* 0x000e620008000a00 */
[----:B------:R-:W2:Y:S01]  /*125b0*/  LDC.64 R2, c[0x4][R2] ;  /* 0x0100000002027b82 */ /* 0x000ea20000000a00 */
[----:B------:R-:W-:Y:S01]  /*125c0*/  IMAD.MOV.U32 R13, RZ, RZ, RZ ;  /* 0x000000ffff0d7224 */ /* 0x000fe200078e00ff */
[----:B------:R-:W3:Y:S01]  /*125d0*/  LDCU.64 UR8, c[0x4][0x110] ;  /* 0x01002200ff0877ac */ /* 0x000ee20008000a00 */
[----:B0-----:R-:W-:Y:S02]  /*125e0*/  IMAD.U32 R4, RZ, RZ, UR4 ;  /* 0x00000004ff047e24 */ /* 0x001fe4000f8e00ff */
[----:B------:R-:W-:Y:S01]  /*125f0*/  IMAD.U32 R5, RZ, RZ, UR5 ;  /* 0x00000005ff057e24 */ /* 0x000fe2000f8e00ff */
[----:B-1----:R-:W-:Y:S01]  /*12600*/  MOV R6, UR6 ;  /* 0x0000000600067c02 */ /* 0x002fe20008000f00 */
[----:B----4-:R-:W-:-:S02]  /*12610*/  IMAD.U32 R7, RZ, RZ, UR7 ;  /* 0x00000007ff077e24 */ /* 0x010fc4000f8e00ff */
[----:B---3--:R-:W-:Y:S02]  /*12620*/  IMAD.U32 R10, RZ, RZ, UR8 ;  /* 0x00000008ff0a7e24 */ /* 0x008fe4000f8e00ff */
[----:B------:R-:W-:-:S07]  /*12630*/  IMAD.U32 R11, RZ, RZ, UR9 ;  /* 0x00000009ff0b7e24 */ /* 0x000fce000f8e00ff */
[----:B------:R-:W-:-:S07]  /*12640*/  LEPC R20, `(.L_x_3316) ;  /* 0x000000001014794e */ /* 0x000fce0000000000 */
[----:B--2---:R-:W-:Y:S05]  /*12650*/  CALL.ABS.NOINC R2 ;  /* 0x0000000002007343 */ /* 0x004fea0003c00000 */
.L_x_3316:
[----:B------:R-:W0:Y:S02]  /*12660*/  LDCU.64 UR4, c[0x0][0x770] ;  /* 0x0000ee00ff0477ac */ /* 0x000e240008000a00 */
[----:B0-----:R-:W-:-:S05]  /*12670*/  IADD3 R18, P0, PT, R18, UR4, RZ ;  /* 0x0000000412127c10 */ /* 0x001fca000ff1e0ff */
[----:B------:R-:W-:-:S05]  /*12680*/  IMAD.X R19, RZ, RZ, UR5, P0 ;  /* 0x00000005ff137e24 */ /* 0x000fca00080e06ff */
[----:B------:R-:W-:Y:S01]  /*12690*/  STG.E.64 desc[UR36][R18.64], R16 ;  /* 0x0000001012007986 */ /* 0x000fe2000c101b24 */
[----:B------:R-:W-:Y:S05]  /*126a0*/  EXIT ;  /* 0x000000000000794d */ /* 0x000fea0003800000 */
.L_x_3315:
[----:B------:R-:W-:Y:S01]  /*126b0*/  MOV R0, 0x0 ;  /* 0x0000000000007802 */ /* 0x000fe20000000f00 */
[----:B------:R-:W0:Y:S01]  /*126c0*/  LDCU.64 UR4, c[0x4][0x3c8] ;  /* 0x01007900ff0477ac */ /* 0x000e220008000a00 */
[----:B------:R-:W-:Y:S02]  /*126d0*/  HFMA2 R12, -RZ, RZ, 0, 5.9604644775390625e-08 ;  /* 0x00000001ff0c7431 */ /* 0x000fe400000001ff */
[----:B-1----:R-:W-:Y:S01]  /*126e0*/  IMAD.MOV.U32 R8, RZ, RZ, 0x2e9 ;  /* 0x000002e9ff087424 */ /* 0x002fe200078e00ff */
[----:B------:R1:W2:Y:S01]  /*126f0*/  LDC.64 R2, c[0x4][R0] ;  /* 0x0100000000027b82 */ /* 0x0002a20000000a00 */
[----:B------:R-:W3:Y:S01]  /*12700*/  LDCU.64 UR6, c[0x4][0x3c0] ;  /* 0x01007800ff0677ac */ /* 0x000ee20008000a00 */
[----:B------:R-:W-:Y:S01]  /*12710*/  IMAD.MOV.U32 R13, RZ, RZ, RZ ;  /* 0x000000ffff0d7224 */ /* 0x000fe200078e00ff */
[----:B------:R-:W5:Y:S01]  /*12720*/  LDCU.64 UR8, c[0x4][0x118] ;  /* 0x01002300ff0877ac */ /* 0x000f620008000a00 */
[----:B0-----:R-:W-:Y:S02]  /*12730*/  IMAD.U32 R4, RZ, RZ, UR4 ;  /* 0x00000004ff047e24 */ /* 0x001fe4000f8e00ff */
[----:B------:R-:W-:Y:S01]  /*12740*/  IMAD.U32 R5, RZ, RZ, UR5 ;  /* 0x00000005ff057e24 */ /* 0x000fe2000f8e00ff */
[----:B---3--:R-:W-:Y:S01]  /*12750*/  MOV R6, UR6 ;  /* 0x0000000600067c02 */ /* 0x008fe20008000f00 */
[----:B----4-:R-:W-:-:S02]  /*12760*/  IMAD.U32 R7, RZ, RZ, UR7 ;  /* 0x00000007ff077e24 */ /* 0x010fc4000f8e00ff */
[----:B-----5:R-:W-:Y:S02]  /*12770*/  IMAD.U32 R10, RZ, RZ, UR8 ;  /* 0x00000008ff0a7e24 */ /* 0x020fe4000f8e00ff */
[----:B-1----:R-:W-:-:S07]  /*12780*/  IMAD.U32 R11, RZ, RZ, UR9 ;  /* 0x00000009ff0b7e24 */ /* 0x002fce000f8e00ff */
[----:B------:R-:W-:-:S07]  /*12790*/  LEPC R20, `(.L_x_3317) ;  /* 0x000000001014794e */ /* 0x000fce0000000000 */
[----:B--2---:R-:W-:Y:S05]  /*127a0*/  CALL.ABS.NOINC R2 ;  /* 0x0000000002007343 */ /* 0x004fea0003c00000 */
.L_x_3317:
[----:B------:R-:W-:Y:S05]  /*127b0*/  EXIT ;  /* 0x000000000000794d */ /* 0x000fea0003800000 */
.L_x_3312:
[----:B------:R-:W0:Y:S02]  /*127c0*/  LDCU.U8 UR4, c[0x0][0x7a1] ;  /* 0x0000f420ff0477ac */ /* 0x000e240008000000 */
[----:B0-----:R-:W-:Y:S01]  /*127d0*/  UISETP.NE.AND UP0, UPT, UR4, URZ, UPT ;  /* 0x000000ff0400728c */ /* 0x001fe2000bf05270 */
[----:B------:R-:W-:Y:S10]  /*127e0*/  BRA.U !UP1, `(.L_x_3318) ;  /* 0x0000000109447547 */ /* 0x000ff4000b800000 */
[----:B------:R-:W2:Y:S04]  /*127f0*/  LDG.E.S8 R0, desc[UR36][R2.64] ;  /* 0x0000002402007981 */ /* 0x000ea8000c1e1300 */
[----:B------:R-:W3:Y:S01]  /*12800*/  LDG.E.64 R4, desc[UR36][R2.64+0x8] ;  /* 0x0000082402047981 */ /* 0x000ee2000c1e1b00 */
[C---:B-1--4-:R-:W-:Y:S02]  /*12810*/  LOP3.LUT R9, R7.reuse, 0xff, RZ, 0xc0, !PT ;  /* 0x000000ff07097812 */ /* 0x052fe400078ec0ff */
[----:B------:R-:W-:Y:S02]  /*12820*/  PRMT R8, R7, 0x8880, RZ ;  /* 0x0000888007087816 */ /* 0x000fe400000000ff */
[----:B--2---:R-:W-:-:S04]  /*12830*/  LOP3.LUT R6, R0, 0xff, RZ, 0xc0, !PT ;  /* 0x000000ff00067812 */ /* 0x004fc800078ec0ff */
[----:B------:R-:W-:Y:S01]  /*12840*/  ISETP.NE.AND P2, PT, R6, R9, PT ;  /* 0x000000090600720c */ /* 0x000fe20003f45270 */
[----:B------:R-:W-:Y:S01]  /*12850*/  IMAD.MOV.U32 R9, RZ, RZ, R8 ;  /* 0x000000ffff097224 */ /* 0x000fe200078e0008 */
[----:B---3--:R-:W-:-:S04]  /*12860*/  ISETP.GE.U32.AND P0, PT, R4, R16, PT ;  /* 0x000000100400720c */ /* 0x008fc80003f06070 */
        /* <DEDUP_REMOVED lines=9> */
.L_x_3318:
        /* <DEDUP_REMOVED lines=20> */
.L_x_3320:
[----:B------:R-:W0:Y:S02]  /*12a40*/  LDCU.64 UR4, c[0x0][0x770] ;  /* 0x0000ee00ff0477ac */ /* 0x000e240008000a00 */
[----:B0-----:R-:W-:-:S05]  /*12a50*/  IADD3 R18, P0, PT, R18, UR4, RZ ;  /* 0x0000000412127c10 */ /* 0x001fca000ff1e0ff */
[----:B------:R-:W-:-:S05]  /*12a60*/  IMAD.X R19, RZ, RZ, UR5, P0 ;  /* 0x00000005ff137e24 */ /* 0x000fca00080e06ff */
[----:B------:R-:W-:Y:S01]  /*12a70*/  STG.E.64 desc[UR36][R18.64], R16 ;  /* 0x0000001012007986 */ /* 0x000fe2000c101b24 */
[----:B------:R-:W-:Y:S05]  /*12a80*/  EXIT ;  /* 0x000000000000794d */ /* 0x000fea0003800000 */
.L_x_3319:
[----:B------:R-:W-:Y:S04]  /*12a90*/  STG.E.64 desc[UR36][R2.64+0x8], R16 ;  /* 0x0000081002007986 */ /* 0x000fe8000c101b24 */
[----:B------:R-:W-:Y:S01]  /*12aa0*/  STG.E.U8 desc[UR36][R2.64], R7 ;  /* 0x0000000702007986 */ /* 0x000fe2000c101124 */
[----:B------:R-:W-:Y:S05]  /*12ab0*/  EXIT ;  /* 0x000000000000794d */ /* 0x000fea0003800000 */
        .weak           $__internal_15_$__cuda_sm20_div_u64
        .type           $__internal_15_$__cuda_sm20_div_u64,@function
        .size           $__internal_15_$__cuda_sm20_div_u64,(.L_x_6067 - $__internal_15_$__cuda_sm20_div_u64)
$__internal_15_$__cuda_sm20_div_u64:
        /* <DEDUP_REMOVED lines=51> */
[----:B------:R-:W-:Y:S02]  /*12df0*/  IADD3.X R8, PT, PT, R13, -0x1, RZ, P1, !PT ;  /* 0xffffffff0d087810 */ /* 0x000fe40000ffe4ff */
[----:B------:R-:W-:-:S02]  /*12e00*/  IADD3.X R9, PT, PT, RZ, R12, RZ, P2, !PT ;  /* 0x0000000cff097210 */ /* 0x000fc400017fe4ff */
[----:B------:R-:W-:Y:S02]  /*12e10*/  SEL R2, R2, R14, P0 ;  /* 0x0000000e02027207 */ /* 0x000fe40000000000 */
[----:B------:R-:W-:Y:S02]  /*12e20*/  SEL R3, R3, R10, P0 ;  /* 0x0000000a03037207 */ /* 0x000fe40000000000 */
[----:B------:R-:W-:Y:S02]  /*12e30*/  SEL R10, R8, R13, P0 ;  /* 0x0000000d080a7207 */ /* 0x000fe40000000000 */
[----:B------:R-:W-:Y:S02]  /*12e40*/  SEL R12, R9, R12, P0 ;  /* 0x0000000c090c7207 */ /* 0x000fe40000000000 */
[----:B------:R-:W-:Y:S01]  /*12e50*/  ISETP.GE.U32.AND P0, PT, R2, R11, PT ;  /* 0x0000000b0200720c */ /* 0x000fe20003f06070 */
[----:B------:R-:W-:Y:S01]  /*12e60*/  IMAD.MOV.U32 R2, RZ, RZ, R6 ;  /* 0x000000ffff027224 */ /* 0x000fe200078e0006 */
[----:B------:R-:W-:-:S02]  /*12e70*/  IADD3 R8, P2, PT, R3, 0x1, RZ ;  /* 0x0000000103087810 */ /* 0x000fc40007f5e0ff */
[----:B------:R-:W-:Y:S02]  /*12e80*/  ISETP.GE.U32.AND.EX P0, PT, R10, RZ, PT, P0 ;  /* 0x000000ff0a00720c */ /* 0x000fe40003f06100 */
[----:B------:R-:W-:Y:S01]  /*12e90*/  ISETP.NE.U32.AND P1, PT, R11, RZ, PT ;  /* 0x000000ff0b00720c */ /* 0x000fe20003f25070 */
[----:B------:R-:W-:Y:S01]  /*12ea0*/  IMAD.X R9, RZ, RZ, R12, P2 ;  /* 0x000000ffff097224 */ /* 0x000fe200010e060c */
[----:B------:R-:W-:Y:S01]  /*12eb0*/  SEL R8, R8, R3, P0 ;  /* 0x0000000308087207 */ /* 0x000fe20000000000 */
[----:B------:R-:W-:Y:S01]  /*12ec0*/  IMAD.MOV.U32 R3, RZ, RZ, 0x0 ;  /* 0x00000000ff037424 */ /* 0x000fe200078e00ff */
[----:B------:R-:W-:Y:S02]  /*12ed0*/  ISETP.NE.AND.EX P1, PT, RZ, RZ, PT, P1 ;  /* 0x000000ffff00720c */ /* 0x000fe40003f25310 */
[----:B------:R-:W-:Y:S02]  /*12ee0*/  SEL R9, R9, R12, P0 ;  /* 0x0000000c09097207 */ /* 0x000fe40000000000 */
[----:B------:R-:W-:-:S02]  /*12ef0*/  SEL R8, R8, 0xffffffff, P1 ;  /* 0xffffffff08087807 */ /* 0x000fc40000800000 */
[----:B------:R-:W-:Y:S01]  /*12f00*/  SEL R9, R9, 0xffffffff, P1 ;  /* 0xffffffff09097807 */ /* 0x000fe20000800000 */
[----:B------:R-:W-:Y:S06]  /*12f10*/  RET.REL.NODEC R2 `(_ZN2at6native13reduce_kernelILi512ELi1ENS0_8ReduceOpIaNS0_9ArgMinOpsIaEEjlLi4ELi4EEEEEvT1_) ;  /* 0xfffffed002387950 */ /* 0x000fec0003c3ffff */
.L_x_3321:
        /* <DEDUP_REMOVED lines=14> */
.L_x_6067:


//--------------------- .text._ZN2at6native13reduce_kernelILi256ELi2ENS0_8ReduceOpIaNS0_9ArgMinOpsIaEEjlLi4ELi4EEEEEvT1_ --------------------------
	.section	.text._ZN2at6native13reduce_kernelILi256ELi2ENS0_8ReduceOpIaNS0_9ArgMinOpsIaEEjlLi4ELi4EEEEEvT1_,"ax",@progbits
	.align	128
        .global         _ZN2at6native13reduce_kernelILi256ELi2ENS0_8ReduceOpIaNS0_9ArgMinOpsIaEEjlLi4ELi4EEEEEvT1_
        .type           _ZN2at6native13reduce_kernelILi256ELi2ENS0_8ReduceOpIaNS0_9ArgMinOpsIaEEjlLi4ELi4EEEEEvT1_,@function
        .size           _ZN2at6native13reduce_kernelILi256ELi2ENS0_8ReduceOpIaNS0_9ArgMinOpsIaEEjlLi4ELi4EEEEEvT1_,(.L_x_6068 - _ZN2at6native13reduce_kernelILi256ELi2ENS0_8ReduceOpIaNS0_9ArgMinOpsIaEEjlLi4ELi4EEEEEvT1_)
        .other          _ZN2at6native13reduce_kernelILi256ELi2ENS0_8ReduceOpIaNS0_9ArgMinOpsIaEEjlLi4ELi4EEEEEvT1_,@"STO_CUDA_ENTRY STV_DEFAULT"
_ZN2at6native13reduce_kernelILi256ELi2ENS0_8ReduceOpIaNS0_9ArgMinOpsIaEEjlLi4ELi4EEEEEvT1_:
.text._ZN2at6native13reduce_kernelILi256ELi2ENS0_8ReduceOpIaNS0_9ArgMinOpsIaEEjlLi4ELi4EEEEEvT1_:
        /* <DEDUP_REMOVED lines=296> */
.L_x_3322:
[----:B------:R-:W0:Y:S01]  /*1280*/  LDCU UR5, c[0x0][0x39c] ;  /* 0x00007380ff0577ac */ /* 0x000e220008000800 */
[----:B------:R-:W-:Y:S01]  /*1290*/  BSSY.RECONVERGENT B6, `(.L_x_3323) ;  /* 0x0000ef6000067945 */ /* 0x000fe20003800200 */
[----:B------:R-:W-:Y:S02]  /*12a0*/  PRMT R26, RZ, 0x7610, R26 ;  /* 0x00007610ff1a7816 */ /* 0x000fe4000000001a */
[----:B------:R-:W-:Y:S01]  /*12b0*/  CS2R R28, SRZ ;  /* 0x00000000001c7805 */ /* 0x000fe2000001ff00 */
[----:B------:R-:W1:Y:S01]  /*12c0*/  LDCU UR4, c[0x0][0x3a0] ;  /* 0x00007400ff0477ac */ /* 0x000e620008000800 */
[----:B------:R-:W-:Y:S01]  /*12d0*/  IMAD.MOV.U32 R18, RZ, RZ, RZ ;  /* 0x000000ffff127224 */ /* 0x000fe200078e00ff */
[----:B------:R-:W-:Y:S01]  /*12e0*/  PRMT R3, RZ, 0x7610, R3 ;  /* 0x00007610ff037816 */ /* 0x000fe20000000003 */
        /* <DEDUP_REMOVED lines=32> */
.L_x_3326:
[----:B------:R-:W0:Y:S01]  /*14f0*/  LDC.U8 R13, c[0x0][0x388] ;  /* 0x0000e200ff0d7b82 */ /* 0x000e220000000000 */
[----:B------:R-:W-:Y:S01]  /*1500*/  LOP3.LUT P0, R8, R18, 0x3, RZ, 0xc0, !PT ;  /* 0x0000000312087812 */ /* 0x000fe2000780c0ff */
[----:B------:R-:W-:Y:S01]  /*1510*/  BSSY.RECONVERGENT B0, `(.L_x_3327) ;  /* 0x0000038000007945 */ /* 0x000fe20003800200 */
[----:B------:R-:W-:-:S05]  /*1520*/  IMAD.MOV.U32 R5, RZ, RZ, RZ ;  /* 0x000000ffff057224 */ /* 0x000fca00078e00ff */
[----:B------:R-:W1:Y:S08]  /*1530*/  LDC R19, c[0x0][0x390] ;  /* 0x0000e400ff137b82 */ /* 0x000e700000000800 */
[----:B------:R-:W2:Y:S01]  /*1540*/  LDC R9, c[0x0][0x394] ;  /* 0x0000e500ff097b82 */ /* 0x000ea20000000800 */
[----:B0-----:R-:W-:-:S04]  /*1550*/  PRMT R0, R13, 0x8880, RZ ;  /* 0x000088800d007816 */ /* 0x001fc800000000ff */
[----:B------:R-:W-:Y:S01]  /*1560*/  PRMT R0, R0, 0x7710, RZ ;  /* 0x0000771000007816 */ /* 0x000fe200000000ff */
[--C-:B-1----:R-:W-:Y:S02]  /*1570*/  IMAD.MOV.U32 R18, RZ, RZ, R19.reuse ;  /* 0x000000ffff127224 */ /* 0x102fe400078e0013 */
[----:B------:R-:W-:Y:S02]  /*1580*/  IMAD.MOV.U32 R4, RZ, RZ, R19 ;  /* 0x000000ffff047224 */ /* 0x000fe400078e0013 */
[----:B--2---:R-:W-:Y:S01]  /*1590*/  IMAD.MOV.U32 R3, RZ, RZ, R9 ;  /* 0x000000ffff037224 */ /* 0x004fe200078e0009 */
        /* <DEDUP_REMOVED lines=10> */
[----:B------:R-:W0:Y:S01]  /*1640*/  LDCU UR4, c[0x0][0x3b4] ;  /* 0x00007680ff0477ac */ /* 0x000e220008000800 */
[----:B------:R-:W-:Y:S01]  /*1650*/  ISETP.NE.AND P1, PT, R2, RZ, PT ;  /* 0x000000ff0200720c */ /* 0x000fe20003f25270 */
[----:B------:R-:W-:Y:S02]  /*1660*/  IMAD.MOV.U32 R4, RZ, RZ, R19 ;  /* 0x000000ffff047224 */ /* 0x000fe400078e0013 */
[----:B------:R-:W-:Y:S01]  /*1670*/  IMAD.MOV.U32 R3, RZ, RZ, R9 ;  /* 0x000000ffff037224 */ /* 0x000fe200078e0009 */
[----:B0-----:R-:W-:-:S13]  /*1680*/  ISETP.NE.AND P0, PT, RZ, UR4, PT ;  /* 0x00000004ff007c0c */ /* 0x001fda000bf05270 */
[----:B------:R-:W-:Y:S05]  /*1690*/  @P0 BRA P1, `(.L_x_3330) ;  /* 0x0000000000640947 */ /* 0x000fea0000800000 */
[----:B------:R-:W0:Y:S01]  /*16a0*/  LDCU UR4, c[0x0][0x3b8] ;  /* 0x00007700ff0477ac */ /* 0x000e220008000800 */
[----:B------:R-:W-:Y:S01]  /*16b0*/  ISETP.NE.AND P1, PT, R16, RZ, PT ;  /* 0x000000ff1000720c */ /* 0x000fe20003f25270 */
[----:B------:R-:W-:Y:S02]  /*16c0*/  IMAD.MOV.U32 R4, RZ, RZ, R19 ;  /* 0x000000ffff047224 */ /* 0x000fe400078e0013 */
[----:B------:R-:W-:Y:S01]  /*16d0*/  IMAD.MOV.U32 R3, RZ, RZ, R9 ;  /* 0x000000ffff037224 */ /* 0x000fe200078e0009 */
[----:B0-----:R-:W-:-:S13]  /*16e0*/  ISETP.NE.AND P0, PT, RZ, UR4, PT ;  /* 0x00000004ff007c0c */ /* 0x001fda000bf05270 */
[----:B------:R-:W-:Y:S05]  /*16f0*/  @P0 BRA P1, `(.L_x_3330) ;  /* 0x00000000004c0947 */ /* 0x000fea0000800000 */
[----:B------:R-:W-:Y:S01]  /*1700*/  IADD3 R4, P0, PT, R17, R24, RZ ;  /* 0x0000001811047210 */ /* 0x000fe20007f1e0ff */
[----:B------:R-:W0:Y:S04]  /*1710*/  LDC.64 R10, c[0x0][0x390] ;  /* 0x0000e400ff0a7b82 */ /* 0x000e280000000a00 */
[----:B------:R-:W-:-:S06]  /*1720*/  IMAD.X R5, RZ, RZ, R25, P0 ;  /* 0x000000ffff057224 */ /* 0x000fcc00000e0619 */
[----:B------:R-:W2:Y:S01]  /*1730*/  LDG.E.S8 R5, desc[UR36][R4.64] ;  /* 0x0000002404057981 */ /* 0x000ea2000c1e1300 */
[----:B------:R-:W-:Y:S01]  /*1740*/  IMAD.IADD R7, R17, 0x1, -R8 ;  /* 0x0000000111077824 */ /* 0x000fe200078e0a08 */
[----:B------:R-:W-:-:S04]  /*1750*/  LOP3.LUT R6, R0, 0xff, RZ, 0xc0, !PT ;  /* 0x000000ff00067812 */ /* 0x000fc800078ec0ff */
[----:B0-----:R-:W-:-:S04]  /*1760*/  ISETP.GT.U32.AND P0, PT, R7, R10, PT ;  /* 0x0000000a0700720c */ /* 0x001fc80003f04070 */
[----:B------:R-:W-:Y:S02]  /*1770*/  ISETP.GT.AND.EX P0, PT, RZ, R11, PT, P0 ;  /* 0x0000000bff00720c */ /* 0x000fe40003f04300 */
[----:B--2---:R-:W-:-:S04]  /*1780*/  LOP3.LUT R3, R5, 0xff, RZ, 0xc0, !PT ;  /* 0x000000ff05037812 */ /* 0x004fc800078ec0ff */
[----:B------:R-:W-:Y:S02]  /*1790*/  ISETP.NE.AND P1, PT, R6, R3, PT ;  /* 0x000000030600720c */ /* 0x000fe40003f25270 */
[----:B------:R-:W-:Y:S02]  /*17a0*/  PRMT R6, R0, 0x9910, RZ ;  /* 0x0000991000067816 */ /* 0x000fe400000000ff */
[----:B------:R-:W-:Y:S02]  /*17b0*/  SEL R3, RZ, 0xffffffff, P0 ;  /* 0xffffffffff037807 */ /* 0x000fe40000000000 */
[----:B------:R-:W-:-:S07]  /*17c0*/  ISETP.GE.AND P0, PT, R6, R5, PT ;  /* 0x000000050600720c */ /* 0x000fce0003f06270 */
[----:B------:R-:W-:-:S04]  /*17d0*/  @P1 SEL R3, RZ, 0xffffffff, !P0 ;  /* 0xffffffffff031807 */ /* 0x000fc80004000000 */
[----:B------:R-:W-:-:S04]  /*17e0*/  LOP3.LUT R3, R3, 0x1, RZ, 0xc0, !PT ;  /* 0x0000000103037812 */ /* 0x000fc800078ec0ff */
[----:B------:R-:W-:-:S04]  /*17f0*/  ISETP.NE.U32.AND P0, PT, R3, 0x1, PT ;  /* 0x000000010300780c */ /* 0x000fc80003f05070 */
[----:B------:R-:W-:Y:S02]  /*1800*/  SEL R0, R5, R0, !P0 ;  /* 0x0000000005007207 */ /* 0x000fe40004000000 */
[----:B------:R-:W-:Y:S02]  /*1810*/  SEL R4, R7, R10, !P0 ;  /* 0x0000000a07047207 */ /* 0x000fe40004000000 */
[----:B------:R-:W-:-:S07]  /*1820*/  SEL R3, R11, RZ, P0 ;  /* 0x000000ff0b037207 */ /* 0x000fce0000000000 */
.L_x_3330:
[----:B------:R-:W-:Y:S05]  /*1830*/  BSYNC.RECONVERGENT B1 ;  /* 0x0000000000017941 */ /* 0x000fea0003800200 */
.L_x_3329:
[----:B------:R-:W0:Y:S01]  /*1840*/  LDC R27, c[0x0][0x39c] ;  /* 0x0000e700ff1b7b82 */ /* 0x000e220000000800 */
[----:B------:R-:W-:Y:S02]  /*1850*/  IADD3 R24, P0, PT, R24, 0x4, RZ ;  /* 0x0000000418187810 */ /* 0x000fe40007f1e0ff */
[----:B------:R-:W-:-:S03]  /*1860*/  IADD3 R5, PT, PT, -R8, 0x4, RZ ;  /* 0x0000000408057810 */ /* 0x000fc60007ffe1ff */
[----:B------:R-:W-:Y:S01]  /*1870*/  IMAD.X R25, RZ, RZ, R25, P0 ;  /* 0x000000ffff197224 */ /* 0x000fe200000e0619 */
[----:B0-----:R-:W-:-:S07]  /*1880*/  IADD3 R27, PT, PT, R8, -0x4, R27 ;  /* 0xfffffffc081b7810 */ /* 0x001fce0007ffe01b */
.L_x_3328:
[----:B------:R-:W-:Y:S05]  /*1890*/  BSYNC.RECONVERGENT B0 ;  /* 0x0000000000007941 */ /* 0x000fea0003800200 */
.L_x_3327:
[----:B------:R-:W0:Y:S01]  /*18a0*/  LDC.64 R6, c[0x0][0x3b0] ;  /* 0x0000ec00ff067b82 */ /* 0x000e220000000a00 */
[----:B------:R-:W-:Y:S01]  /*18b0*/  BSSY.RECONVERGENT B0, `(.L_x_3331) ;  /* 0x000006c000007945 */ /* 0x000fe20003800200 */
[----:B------:R-:W-:Y:S01]  /*18c0*/  PRMT R12, R13, 0x7610, R12 ;  /* 0x000076100d0c7816 */ /* 0x000fe2000000000c */
[----:B------:R-:W-:-:S05]  /*18d0*/  IMAD.MOV.U32 R10, RZ, RZ, R9 ;  /* 0x000000ffff0a7224 */ /* 0x000fca00078e0009 */
        /* <DEDUP_REMOVED lines=8> */
[----:B------:R-:W-:Y:S01]  /*1960*/  IMAD.MOV.U32 R8, RZ, RZ, R9 ;  /* 0x000000ffff087224 */ /* 0x000fe200078e0009 */
[----:B------:R-:W-:Y:S01]  /*1970*/  PRMT R11, R13, 0x7610, R11 ;  /* 0x000076100d0b7816 */ /* 0x000fe2000000000b */
[----:B------:R-:W-:Y:S01]  /*1980*/  IMAD.SHL.U32 R15, R14, 0x4, RZ ;  /* 0x000000040e0f7824 */ /* 0x000fe200078e00ff */
[----:B------:R-:W-:-:S03]  /*1990*/  ISETP.NE.AND P1, PT, R16, RZ, P1 ;  /* 0x000000ff1000720c */ /* 0x000fc60000f25270 */
[----:B------:R-:W-:Y:S01]  /*19a0*/  VIADD R6, R15, 0x3 ;  /* 0x000000030f067836 */ /* 0x000fe20000000000 */
[----:B------:R-:W-:-:S04]  /*19b0*/  PLOP3.LUT P0, PT, P0, P1, PT, 0xf8, 0x8f ;  /* 0x00000000008f781c */ /* 0x000fc80000703f70 */
[----:B------:R-:W-:Y:S01]  /*19c0*/  ISETP.GE.U32.AND P2, PT, R6, R27, PT ;  /* 0x0000001b0600720c */ /* 0x000fe20003f46070 */
[----:B------:R-:W-:-:S12]  /*19d0*/  IMAD.MOV.U32 R6, RZ, RZ, R19 ;  /* 0x000000ffff067224 */ /* 0x000fd800078e0013 */
[----:B------:R-:W-:Y:S05]  /*19e0*/  @P2 BRA `(.L_x_3332) ;  /* 0x0000000400602947 */ /* 0x000fea0003800000 */
[----:B------:R-:W-:Y:S01]  /*19f0*/  IMAD.MOV.U32 R16, RZ, RZ, R15 ;  /* 0x000000ffff107224 */ /* 0x000fe200078e000f */
[C---:B------:R-:W-:Y:S01]  /*1a00*/  PRMT R12, R11.reuse, 0x7610, R12 ;  /* 0x000076100b0c7816 */ /* 0x040fe2000000000c */
[----:B------:R-:W-:Y:S01]  /*1a10*/  IMAD.MOV.U32 R6, RZ, RZ, R19 ;  /* 0x000000ffff067224 */ /* 0x000fe200078e0013 */
[----:B------:R-:W-:Y:S01]  /*1a20*/  PRMT R13, R11, 0x7610, R13 ;  /* 0x000076100b0d7816 */ /* 0x000fe2000000000d */
[----:B------:R-:W-:Y:S02]  /*1a30*/  IMAD.MOV.U32 R7, RZ, RZ, R19 ;  /* 0x000000ffff077224 */ /* 0x000fe400078e0013 */
[--C-:B------:R-:W-:Y:S02]  /*1a40*/  IMAD.MOV.U32 R10, RZ, RZ, R9.reuse ;  /* 0x000000ffff0a7224 */ /* 0x100fe400078e0009 */
[----:B------:R-:W-:-:S07]  /*1a50*/  IMAD.MOV.U32 R8, RZ, RZ, R9 ;  /* 0x000000ffff087224 */ /* 0x000fce00078e0009 */
.L_x_3333:
[----:B------:R-:W-:Y:S01]  /*1a60*/  IMAD.WIDE.U32 R20, R14, 0x4, R24 ;  /* 0x000000040e147825 */ /* 0x000fe200078e0018 */
[----:B------:R-:W-:Y:S01]  /*1a70*/  LOP3.LUT R30, R0, 0xff, RZ, 0xc0, !PT ;  /* 0x000000ff001e7812 */ /* 0x000fe200078ec0ff */
[----:B------:R-:W0:Y:S03]  /*1a80*/  LDCU UR4, c[0x0][0x3a4] ;  /* 0x00007480ff0477ac */ /* 0x000e260008000800 */
[----:B------:R1:W2:Y:S01]  /*1a90*/  LDG.E R15, desc[UR36][R20.64] ;  /* 0x00000024140f7981 */ /* 0x0002a2000c1e1900 */
[----:B------:R-:W-:Y:S01]  /*1aa0*/  IMAD.IADD R31, R16, 0x1, R5 ;  /* 0x00000001101f7824 */ /* 0x000fe200078e0205 */
[----:B------:R-:W-:Y:S02]  /*1ab0*/  PRMT R32, R0, 0x8880, RZ ;  /* 0x0000888000207816 */ /* 0x000fe400000000ff */
[----:B------:R-:W-:Y:S01]  /*1ac0*/  PRMT R34, R11, 0x8880, RZ ;  /* 0x000088800b227816 */ /* 0x000fe200000000ff */
[----:B------:R-:W-:Y:S01]  /*1ad0*/  VIADD R35, R31, 0x3 ;  /* 0x000000031f237836 */ /* 0x000fe20000000000 */
[----:B------:R-:W-:-:S02]  /*1ae0*/  ISETP.GE.U32.AND P4, PT, R4, R31, PT ;  /* 0x0000001f0400720c */ /* 0x000fc40003f86070 */
[----:B-1----:R-:W-:Y:S02]  /*1af0*/  PRMT R21, R13, 0x8880, RZ ;  /* 0x000088800d157816 */ /* 0x002fe400000000ff */
[----:B------:R-:W-:Y:S02]  /*1b00*/  LOP3.LUT R20, R12, 0xff, RZ, 0xc0, !PT ;  /* 0x000000ff0c147812 */ /* 0x000fe400078ec0ff */
[----:B------:R-:W-:Y:S01]  /*1b10*/  ISETP.GE.AND.EX P4, PT, R3, RZ, PT, P4 ;  /* 0x000000ff0300720c */ /* 0x000fe20003f86340 */
[----:B0-----:R-:W-:Y:S01]  /*1b20*/  VIADD R14, R14, UR4 ;  /* 0x000000040e0e7c36 */ /* 0x001fe20008000000 */
[C---:B--2---:R-:W-:Y:S02]  /*1b30*/  LOP3.LUT R33, R15.reuse, 0xff, RZ, 0xc0, !PT ;  /* 0x000000ff0f217812 */ /* 0x044fe400078ec0ff */
[----:B------:R-:W-:Y:S02]  /*1b40*/  SHF.R.S32.HI R16, RZ, 0x8, R15 ;  /* 0x00000008ff107819 */ /* 0x000fe4000001140f */
[----:B------:R-:W-:-:S02]  /*1b50*/  SGXT R19, R15, 0x8 ;  /* 0x000000080f13781a */ /* 0x000fc40000000200 */
[----:B------:R-:W-:Y:S02]  /*1b60*/  ISETP.NE.AND P3, PT, R30, R33, PT ;  /* 0x000000211e00720c */ /* 0x000fe40003f65270 */
[----:B------:R-:W-:Y:S02]  /*1b70*/  SGXT R16, R16, 0x8 ;  /* 0x000000081010781a */ /* 0x000fe40000000200 */
[----:B------:R-:W-:Y:S02]  /*1b80*/  PRMT R33, R15, 0x7772, RZ ;  /* 0x000077720f217816 */ /* 0x000fe400000000ff */
[----:B------:R-:W-:Y:S02]  /*1b90*/  ISETP.GE.AND P5, PT, R32, R19, PT ;  /* 0x000000132000720c */ /* 0x000fe40003fa6270 */
[----:B------:R-:W-:Y:S02]  /*1ba0*/  LOP3.LUT R19, R13, 0xff, RZ, 0xc0, !PT ;  /* 0x000000ff0d137812 */ /* 0x000fe400078ec0ff */
[----:B------:R-:W-:-:S02]  /*1bb0*/  PRMT R30, R15, 0x7771, RZ ;  /* 0x000077710f1e7816 */ /* 0x000fc400000000ff */
[----:B------:R-:W-:Y:S02]  /*1bc0*/  ISETP.GE.AND P6, PT, R21, R16, PT ;  /* 0x000000101500720c */ /* 0x000fe40003fc6270 */
[----:B------:R-:W-:Y:S02]  /*1bd0*/  SHF.R.S32.HI R16, RZ, 0x10, R15 ;  /* 0x00000010ff107819 */ /* 0x000fe4000001140f */
[----:B------:R-:W-:Y:S01]  /*1be0*/  ISETP.NE.AND P2, PT, R20, R33, PT ;  /* 0x000000211400720c */ /* 0x000fe20003f45270 */
[----:B------:R-:W-:Y:S01]  /*1bf0*/  VIADD R20, R31, 0x1 ;  /* 0x000000011f147836 */ /* 0x000fe20000000000 */
[----:B------:R-:W-:Y:S01]  /*1c00*/  ISETP.NE.AND P1, PT, R19, R30, PT ;  /* 0x0000001e1300720c */ /* 0x000fe20003f25270 */
[----:B------:R-:W-:Y:S01]  /*1c10*/  VIADD R33, R31, 0x2 ;  /* 0x000000021f217836 */ /* 0x000fe20000000000 */
[----:B------:R-:W-:Y:S02]  /*1c20*/  PRMT R21, R12, 0x8880, RZ ;  /* 0x000088800c157816 */ /* 0x000fe400000000ff */
[----:B------:R-:W-:-:S02]  /*1c30*/  SGXT R16, R16, 0x8 ;  /* 0x000000081010781a */ /* 0x000fc40000000200 */
[----:B------:R-:W-:Y:S02]  /*1c40*/  PRMT R30, R15, 0x7773, RZ ;  /* 0x000077730f1e7816 */ /* 0x000fe400000000ff */
[----:B------:R-:W-:Y:S02]  /*1c50*/  SEL R19, RZ, 0xffffffff, !P4 ;  /* 0xffffffffff137807 */ /* 0x000fe40006000000 */
[----:B------:R-:W-:Y:S02]  /*1c60*/  ISETP.GE.U32.AND P4, PT, R7, R20, PT ;  /* 0x000000140700720c */ /* 0x000fe40003f86070 */
[----:B------:R-:W-:Y:S02]  /*1c70*/  @P3 SEL R19, RZ, 0xffffffff, !P5 ;  /* 0xffffffffff133807 */ /* 0x000fe40006800000 */
[----:B------:R-:W-:Y:S01]  /*1c80*/  ISETP.GE.AND P3, PT, R21, R16, PT ;  /* 0x000000101500720c */ /* 0x000fe20003f66270 */
[----:B------:R-:W-:Y:S01]  /*1c90*/  IMAD.MOV.U32 R21, RZ, RZ, R30 ;  /* 0x000000ffff157224 */ /* 0x000fe200078e001e */
[----:B------:R-:W-:-:S02]  /*1ca0*/  LOP3.LUT R16, R11, 0xff, RZ, 0xc0, !PT ;  /* 0x000000ff0b107812 */ /* 0x000fc400078ec0ff */
[----:B------:R-:W-:Y:S02]  /*1cb0*/  ISETP.GE.AND.EX P5, PT, R8, RZ, PT, P4 ;  /* 0x000000ff0800720c */ /* 0x000fe40003fa6340 */
[----:B------:R-:W-:Y:S02]  /*1cc0*/  LOP3.LUT R19, R19, 0x1, RZ, 0xc0, !PT ;  /* 0x0000000113137812 */ /* 0x000fe400078ec0ff */
[----:B------:R-:W-:Y:S01]  /*1cd0*/  ISETP.NE.AND P4, PT, R16, R21, PT ;  /* 0x000000151000720c */ /* 0x000fe20003f85270 */
[----:B------:R-:W-:Y:S01]  /*1ce0*/  IMAD.SHL.U32 R16, R14, 0x4, RZ ;  /* 0x000000040e107824 */ /* 0x000fe200078e00ff */
[----:B------:R-:W-:Y:S02]  /*1cf0*/  SEL R21, RZ, 0xffffffff, !P5 ;  /* 0xffffffffff157807 */ /* 0x000fe40006800000 */
[----:B------:R-:W-:Y:S01]  /*1d00*/  @P1 SEL R21, RZ, 0xffffffff, !P6 ;  /* 0xffffffffff151807 */ /* 0x000fe20007000000 */
[----:B------:R-:W-:Y:S01]  /*1d10*/  VIADD R30, R16, 0x3 ;  /* 0x00000003101e7836 */ /* 0x000fe20000000000 */
[----:B------:R-:W-:-:S02]  /*1d20*/  ISETP.NE.U32.AND P5, PT, R19, 0x1, PT ;  /* 0x000000011300780c */ /* 0x000fc40003fa5070 */
[----:B------:R-:W-:Y:S02]  /*1d30*/  ISETP.GE.U32.AND P1, PT, R6, R33, PT ;  /* 0x000000210600720c */ /* 0x000fe40003f26070 */
[----:B------:R-:W-:Y:S02]  /*1d40*/  SHF.R.S32.HI R19, RZ, 0x18, R15 ;  /* 0x00000018ff137819 */ /* 0x000fe4000001140f */
[----:B------:R-:W-:Y:S02]  /*1d50*/  ISETP.GE.U32.AND P6, PT, R18, R35, PT ;  /* 0x000000231200720c */ /* 0x000fe40003fc6070 */
[----:B------:R-:W-:Y:S02]  /*1d60*/  ISETP.GE.AND.EX P1, PT, R10, RZ, PT, P1 ;  /* 0x000000ff0a00720c */ /* 0x000fe40003f26310 */
[----:B------:R-:W-:Y:S02]  /*1d70*/  SGXT R19, R19, 0x8 ;  /* 0x000000081313781a */ /* 0x000fe40000000200 */
[----:B------:R-:W-:-:S02]  /*1d80*/  ISETP.GE.AND.EX P6, PT, R9, RZ, PT, P6 ;  /* 0x000000ff0900720c */ /* 0x000fc40003fc6360 */
[----:B------:R-:W-:Y:S02]  /*1d90*/  SEL R32, RZ, 0xffffffff, !P1 ;  /* 0xffffffffff207807 */ /* 0x000fe40004800000 */
[----:B------:R-:W-:Y:S02]  /*1da0*/  ISETP.GE.AND P1, PT, R34, R19, PT ;  /* 0x000000132200720c */ /* 0x000fe40003f26270 */
[----:B------:R-:W-:Y:S02]  /*1db0*/  SEL R34, RZ, 0xffffffff, !P6 ;  /* 0xffffffffff227807 */ /* 0x000fe40007000000 */
[----:B------:R-:W-:Y:S02]  /*1dc0*/  ISETP.GE.U32.AND P6, PT, R30, R27, PT ;  /* 0x0000001b1e00720c */ /* 0x000fe40003fc6070 */
[----:B------:R-:W-:Y:S02]  /*1dd0*/  LOP3.LUT R30, R21, 0x1, RZ, 0xc0, !PT ;  /* 0x00000001151e7812 */ /* 0x000fe400078ec0ff */
[----:B------:R-:W-:-:S02]  /*1de0*/  @P2 SEL R32, RZ, 0xffffffff, !P3 ;  /* 0xffffffffff202807 */ /* 0x000fc40005800000 */
[----:B------:R-:W-:Y:S02]  /*1df0*/  @P4 SEL R34, RZ, 0xffffffff, !P1 ;  /* 0xffffffffff224807 */ /* 0x000fe40004800000 */
[----:B------:R-:W-:Y:S02]  /*1e00*/  PRMT R19, R15, 0x7770, RZ ;  /* 0x000077700f137816 */ /* 0x000fe400000000ff */
[----:B------:R-:W-:Y:S02]  /*1e10*/  ISETP.NE.U32.AND P1, PT, R30, 0x1, PT ;  /* 0x000000011e00780c */ /* 0x000fe40003f25070 */
[----:B------:R-:W-:Y:S02]  /*1e20*/  LOP3.LUT R32, R32, 0x1, RZ, 0xc0, !PT ;  /* 0x0000000120207812 */ /* 0x000fe400078ec0ff */
[----:B------:R-:W-:Y:S02]  /*1e30*/  LOP3.LUT R34, R34, 0x1, RZ, 0xc0, !PT ;  /* 0x0000000122227812 */ /* 0x000fe400078ec0ff */
[----:B------:R-:W-:-:S02]  /*1e40*/  SEL R21, R19, R0, !P5 ;  /* 0x0000000013157207 */ /* 0x000fc40006800000 */
[C---:B------:R-:W-:Y:S02]  /*1e50*/  PRMT R0, R15.reuse, 0x7771, RZ ;  /* 0x000077710f007816 */ /* 0x040fe400000000ff */
[----:B------:R-:W-:Y:S02]  /*1e60*/  SEL R7, R20, R7, !P1 ;  /* 0x0000000714077207 */ /* 0x000fe40004800000 */
[----:B------:R-:W-:Y:S02]  /*1e70*/  ISETP.NE.U32.AND P2, PT, R32, 0x1, PT ;  /* 0x000000012000780c */ /* 0x000fe40003f45070 */
        /* <DEDUP_REMOVED lines=12> */
[----:B------:R-:W-:Y:S02]  /*1f40*/  PRMT R0, R21, 0x7610, R0 ;  /* 0x0000761015007816 */ /* 0x000fe40000000000 */
[----:B------:R-:W-:Y:S01]  /*1f50*/  SEL R9, R9, RZ, P3 ;  /* 0x000000ff09097207 */ /* 0x000fe20001800000 */
[----:B------:R-:W-:Y:S06]  /*1f60*/  @!P6 BRA `(.L_x_3333) ;  /* 0xfffffff800bce947 */ /* 0x000fec000383ffff */
.L_x_3332:
[----:B------:R-:W-:Y:S05]  /*1f70*/  BSYNC.RECONVERGENT B0 ;  /* 0x0000000000007941 */ /* 0x000fea0003800200 */
.L_x_3331:
[----:B------:R-:W-:Y:S04]  /*1f80*/  BSSY.RECONVERGENT B0, `(.L_x_3334) ;  /* 0x0000019000007945 */ /* 0x000fe80003800200 */
[----:B------:R-:W-:Y:S05]  /*1f90*/  @P0 BRA `(.L_x_3335) ;  /* 0x00000000005c0947 */ /* 0x000fea0003800000 */
[----:B------:R-:W-:-:S05]  /*1fa0*/  LOP3.LUT R14, R27, 0xfffffffc, RZ, 0xc0, !PT ;  /* 0xfffffffc1b0e7812 */ /* 0x000fca00078ec0ff */
[----:B------:R-:W-:-:S05]  /*1fb0*/  IMAD.IADD R14, R14, 0x1, R17 ;  /* 0x000000010e0e7824 */ /* 0x000fca00078e0211 */
[----:B------:R-:W-:-:S13]  /*1fc0*/  ISETP.GE.U32.AND P0, PT, R14, R27, PT ;  /* 0x0000001b0e00720c */ /* 0x000fda0003f06070 */
[----:B------:R-:W-:Y:S05]  /*1fd0*/  @P0 BRA `(.L_x_3335) ;  /* 0x00000000004c0947 */ /* 0x000fea0003800000 */
[----:B------:R-:W-:-:S04]  /*1fe0*/  IADD3 R24, P0, PT, R14, R24, RZ ;  /* 0x000000180e187210 */ /* 0x000fc80007f1e0ff */
[----:B------:R-:W-:-:S06]  /*1ff0*/  LEA.HI.X.SX32 R25, R14, R25, 0x1, P0 ;  /* 0x000000190e197211 */ /* 0x000fcc00000f0eff */
        /* <DEDUP_REMOVED lines=17> */
.L_x_3335:
[----:B------:R-:W-:Y:S05]  /*2110*/  BSYNC.RECONVERGENT B0 ;  /* 0x0000000000007941 */ /* 0x000fea0003800200 */
.L_x_3334:
        /* <DEDUP_REMOVED lines=8> */
[----:B------:R-:W-:Y:S02]  /*21a0*/  ISETP.GE.AND.EX P0, PT, R3, R8, PT, P0 ;  /* 0x000000080300720c */ /* 0x000fe40003f06300 */
[----:B------:R-:W-:Y:S02]  /*21b0*/  ISETP.GE.AND P1, PT, R14, R5, PT ;  /* 0x000000050e00720c */ /* 0x000fe40003f26270 */
[----:B------:R-:W-:-:S03]  /*21c0*/  SEL R5, RZ, 0xffffffff, !P0 ;  /* 0xffffffffff057807 */ /* 0x000fc60004000000 */
[----:B------:R-:W-:-:S04]  /*21d0*/  @P2 SEL R5, RZ, 0xffffffff, !P1 ;  /* 0xffffffffff052807 */ /* 0x000fc80004800000 */
[----:B------:R-:W-:-:S04]  /*21e0*/  LOP3.LUT R5, R5, 0x1, RZ, 0xc0, !PT ;  /* 0x0000000105057812 */ /* 0x000fc800078ec0ff */
[----:B------:R-:W-:Y:S02]  /*21f0*/  ISETP.NE.U32.AND P0, PT, R5, 0x1, PT ;  /* 0x000000010500780c */ /* 0x000fe40003f05070 */
[----:B------:R-:W-:Y:S02]  /*2200*/  LOP3.LUT R5, R12, 0xff, RZ, 0xc0, !PT ;  /* 0x000000ff0c057812 */ /* 0x000fe400078ec0ff */
[----:B------:R-:W-:Y:S02]  /*2210*/  SEL R13, R13, R0, !P0 ;  /* 0x000000000d0d7207 */ /* 0x000fe40004000000 */
[----:B------:R-:W-:Y:S02]  /*2220*/  SEL R7, R7, R4, !P0 ;  /* 0x0000000407077207 */ /* 0x000fe40004000000 */
[----:B------:R-:W-:Y:S02]  /*2230*/  LOP3.LUT R0, R13, 0xff, RZ, 0xc0, !PT ;  /* 0x000000ff0d007812 */ /* 0x000fe400078ec0ff */
[----:B------:R-:W-:-:S02]  /*2240*/  SEL R15, R8, R3, !P0 ;  /* 0x00000003080f7207 */ /* 0x000fc40004000000 */
[----:B------:R-:W-:Y:S02]  /*2250*/  ISETP.NE.AND P2, PT, R0, R5, PT ;  /* 0x000000050000720c */ /* 0x000fe40003f45270 */
[----:B------:R-:W-:Y:S02]  /*2260*/  ISETP.GE.U32.AND P0, PT, R7, R6, PT ;  /* 0x000000060700720c */ /* 0x000fe40003f06070 */
[----:B------:R-:W-:Y:S02]  /*2270*/  PRMT R0, R12, 0x8880, RZ ;  /* 0x000088800c007816 */ /* 0x000fe400000000ff */
[----:B------:R-:W-:Y:S02]  /*2280*/  PRMT R3, R13, 0x8880, RZ ;  /* 0x000088800d037816 */ /* 0x000fe400000000ff */
[----:B------:R-:W-:Y:S02]  /*2290*/  ISETP.GE.AND.EX P0, PT, R15, R10, PT, P0 ;  /* 0x0000000a0f00720c */ /* 0x000fe40003f06300 */
[----:B------:R-:W-:-:S02]  /*22a0*/  ISETP.GE.AND P1, PT, R3, R0, PT ;  /* 0x000000000300720c */ /* 0x000fc40003f26270 */
[----:B------:R-:W-:Y:S02]  /*22b0*/  SEL R0, RZ, 0xffffffff, !P0 ;  /* 0xffffffffff007807 */ /* 0x000fe40004000000 */
[----:B------:R-:W-:Y:S02]  /*22c0*/  @P2 SEL R0, RZ, 0xffffffff, !P1 ;  /* 0xffffffffff002807 */ /* 0x000fe40004800000 */
        /* <DEDUP_REMOVED lines=21> */
.L_x_3325:
[----:B------:R-:W0:Y:S08]  /*2420*/  LDC R21, c[0x0][0x508] ;  /* 0x00014200ff157b82 */ /* 0x000e300000000800 */
[----:B------:R-:W1:Y:S01]  /*2430*/  LDC R32, c[0x0][0x3d8] ;  /* 0x0000f600ff207b82 */ /* 0x000e620000000800 */
[----:B0-----:R-:W-:-:S04]  /*2440*/  ISETP.NE.AND P0, PT, R21, 0x1, PT ;  /* 0x000000011500780c */ /* 0x001fc80003f05270 */
[----:B-1----:R-:W-:-:S13]  /*2450*/  ISETP.NE.OR P0, PT, R32, 0x1, P0 ;  /* 0x000000012000780c */ /* 0x002fda0000705670 */
[----:B------:R-:W-:Y:S05]  /*2460*/  @P0 BRA `(.L_x_3336) ;  /* 0x0000001c00900947 */ /* 0x000fea0003800000 */
[----:B------:R-:W0:Y:S01]  /*2470*/  LDC R3, c[0x0][0x3a4] ;  /* 0x0000e900ff037b82 */ /* 0x000e220000000800 */
[----:B------:R-:W1:Y:S01]  /*2480*/  LDCU.U8 UR4, c[0x0][0x388] ;  /* 0x00007100ff0477ac */ /* 0x000e620008000000 */
[----:B------:R-:W-:Y:S01]  /*2490*/  BSSY.RECONVERGENT B0, `(.L_x_3337) ;  /* 0x00000db000007945 */ /* 0x000fe20003800200 */
[----:B------:R-:W-:-:S05]  /*24a0*/  IMAD.MOV.U32 R16, RZ, RZ, R10 ;  /* 0x000000ffff107224 */ /* 0x000fca00078e000a */
[----:B------:R-:W2:Y:S08]  /*24b0*/  LDC R18, c[0x0][0x390] ;  /* 0x0000e400ff127b82 */ /* 0x000eb00000000800 */
[----:B------:R-:W3:Y:S01]  /*24c0*/  LDC R9, c[0x0][0x394] ;  /* 0x0000e500ff097b82 */ /* 0x000ee20000000800 */
[----:B-1----:R-:W-:Y:S02]  /*24d0*/  IMAD.U32 R0, RZ, RZ, UR4 ;  /* 0x00000004ff007e24 */ /* 0x002fe4000f8e00ff */
[----:B------:R-:W-:-:S02]  /*24e0*/  IMAD.U32 R19, RZ, RZ, UR4 ;  /* 0x00000004ff137e24 */ /* 0x000fc4000f8e00ff */
[----:B------:R-:W-:Y:S02]  /*24f0*/  IMAD.U32 R12, RZ, RZ, UR4 ;  /* 0x00000004ff0c7e24 */ /* 0x000fe4000f8e00ff */
[----:B0-----:R-:W-:Y:S02]  /*2500*/  IMAD R5, R3, 0x3, R10 ;  /* 0x0000000303057824 */ /* 0x001fe400078e020a */
[----:B------:R-:W-:Y:S02]  /*2510*/  IMAD.U32 R13, RZ, RZ, UR4 ;  /* 0x00000004ff0d7e24 */ /* 0x000fe4000f8e00ff */
[----:B------:R-:W-:Y:S01]  /*2520*/  IMAD.U32 R14, RZ, RZ, UR4 ;  /* 0x00000004ff0e7e24 */ /* 0x000fe2000f8e00ff */
[----:B------:R-:W-:Y:S01]  /*2530*/  ISETP.GE.U32.AND P0, PT, R5, R8, PT ;  /* 0x000000080500720c */ /* 0x000fe20003f06070 */
[----:B------:R-:W-:Y:S02]  /*2540*/  IMAD.U32 R15, RZ, RZ, UR4 ;  /* 0x00000004ff0f7e24 */ /* 0x000fe4000f8e00ff */
[----:B------:R-:W-:-:S02]  /*2550*/  IMAD.U32 R39, RZ, RZ, UR4 ;  /* 0x00000004ff277e24 */ /* 0x000fc4000f8e00ff */
[----:B------:R-:W-:Y:S02]  /*2560*/  IMAD.U32 R38, RZ, RZ, UR4 ;  /* 0x00000004ff267e24 */ /* 0x000fe4000f8e00ff */
        /* <DEDUP_REMOVED lines=17> */
[C---:B------:R-:W-:Y:S01]  /*2680*/  PRMT R19, R0.reuse, 0x7610, R19 ;  /* 0x0000761000137816 */ /* 0x040fe20000000013 */
[----:B------:R-:W-:Y:S01]  /*2690*/  IMAD.MOV.U32 R36, RZ, RZ, R18 ;  /* 0x000000ffff247224 */ /* 0x000fe200078e0012 */
[C---:B------:R-:W-:Y:S01]  /*26a0*/  PRMT R12, R0.reuse, 0x7610, R12 ;  /* 0x00007610000c7816 */ /* 0x040fe2000000000c */
        /* <DEDUP_REMOVED lines=9> */
[----:B------:R-:W-:Y:S01]  /*2740*/  PRMT R38, R0, 0x7610, R38 ;  /* 0x0000761000267816 */ /* 0x000fe20000000026 */
[----:B------:R-:W-:-:S02]  /*2750*/  IMAD.MOV.U32 R30, RZ, RZ, R9 ;  /* 0x000000ffff1e7224 */ /* 0x000fc400078e0009 */
[--C-:B------:R-:W-:Y:S02]  /*2760*/  IMAD.MOV.U32 R26, RZ, RZ, R9.reuse ;  /* 0x000000ffff1a7224 */ /* 0x100fe400078e0009 */
[--C-:B------:R-:W-:Y:S02]  /*2770*/  IMAD.MOV.U32 R27, RZ, RZ, R9.reuse ;  /* 0x000000ffff1b7224 */ /* 0x100fe400078e0009 */
[--C-:B------:R-:W-:Y:S02]  /*2780*/  IMAD.MOV.U32 R21, RZ, RZ, R9.reuse ;  /* 0x000000ffff157224 */ /* 0x100fe400078e0009 */
[----:B------:R-:W-:-:S07]  /*2790*/  IMAD.MOV.U32 R20, RZ, RZ, R9 ;  /* 0x000000ffff147224 */ /* 0x000fce00078e0009 */
.L_x_3340:
[----:B------:R-:W-:-:S04]  /*27a0*/  LOP3.LUT R5, R16, 0xfffffffe, RZ, 0xc0, !PT ;  /* 0xfffffffe10057812 */ /* 0x000fc800078ec0ff */
[----:B------:R-:W-:-:S05]  /*27b0*/  IADD3 R4, P0, PT, R5, R24, RZ ;  /* 0x0000001805047210 */ /* 0x000fca0007f1e0ff */
[----:B------:R-:W-:-:S05]  /*27c0*/  IMAD.X R5, RZ, RZ, R25, P0 ;  /* 0x000000ffff057224 */ /* 0x000fca00000e0619 */
[----:B------:R0:W2:Y:S01]  /*27d0*/  LDG.E.U16 R40, desc[UR36][R4.64] ;  /* 0x0000002404287981 */ /* 0x0000a2000c1e1500 */
[----:B------:R-:W-:-:S05]  /*27e0*/  IMAD.IADD R41, R16, 0x1, R3 ;  /* 0x0000000110297824 */ /* 0x000fca00078e0203 */
[----:B------:R-:W-:-:S04]  /*27f0*/  LOP3.LUT R7, R41, 0xfffffffe, RZ, 0xc0, !PT ;  /* 0xfffffffe29077812 */ /* 0x000fc800078ec0ff */
[----:B------:R-:W-:-:S05]  /*2800*/  IADD3 R6, P0, PT, R7, R24, RZ ;  /* 0x0000001807067210 */ /* 0x000fca0007f1e0ff */
[----:B------:R-:W-:-:S05]  /*2810*/  IMAD.X R7, RZ, RZ, R25, P0 ;  /* 0x000000ffff077224 */ /* 0x000fca00000e0619 */
[----:B------:R1:W3:Y:S01]  /*2820*/  LDG.E.U16 R6, desc[UR36][R6.64] ;  /* 0x0000002406067981 */ /* 0x0002e2000c1e1500 */
[----:B------:R-:W-:Y:S01]  /*2830*/  LEA.HI R11, R16, R3, RZ, 0x1f ;  /* 0x00000003100b7211 */ /* 0x000fe200078ff8ff */
[----:B------:R-:W-:-:S03]  /*2840*/  IMAD R43, R3, 0x2, R41 ;  /* 0x00000002032b7824 */ /* 0x000fc600078e0229 */
[----:B------:R-:W-:-:S05]  /*2850*/  LEA R10, P0, R11, R24, 0x1 ;  /* 0x000000180b0a7211 */ /* 0x000fca00078008ff */
[----:B------:R-:W-:-:S05]  /*2860*/  IMAD.X R11, RZ, RZ, R25, P0 ;  /* 0x000000ffff0b7224 */ /* 0x000fca00000e0619 */
[----:B------:R4:W5:Y:S01]  /*2870*/  LDG.E.U16 R10, desc[UR36][R10.64] ;  /* 0x000000240a0a7981 */ /* 0x000962000c1e1500 */
[----:B0-----:R-:W-:-:S04]  /*2880*/  LOP3.LUT R5, R43, 0xfffffffe, RZ, 0xc0, !PT ;  /* 0xfffffffe2b057812 */ /* 0x001fc800078ec0ff */
[----:B------:R-:W-:-:S05]  /*2890*/  IADD3 R4, P0, PT, R5, R24, RZ ;  /* 0x0000001805047210 */ /* 0x000fca0007f1e0ff */
[----:B------:R-:W-:-:S05]  /*28a0*/  IMAD.X R5, RZ, RZ, R25, P0 ;  /* 0x000000ffff057224 */ /* 0x000fca00000e0619 */
[----:B------:R0:W5:Y:S01]  /*28b0*/  LDG.E.U16 R4, desc[UR36][R4.64] ;  /* 0x0000002404047981 */ /* 0x000162000c1e1500 */
[----:B-1----:R-:W-:Y:S02]  /*28c0*/  LOP3.LUT R7, R38, 0xff, RZ, 0xc0, !PT ;  /* 0x000000ff26077812 */ /* 0x002fe400078ec0ff */
[----:B------:R-:W-:Y:S02]  /*28d0*/  LOP3.LUT R42, R39, 0xff, RZ, 0xc0, !PT ;  /* 0x000000ff272a7812 */ /* 0x000fe400078ec0ff */
[-C--:B------:R-:W-:Y:S02]  /*28e0*/  ISETP.GE.U32.AND P0, PT, R33, R16.reuse, PT ;  /* 0x000000102100720c */ /* 0x080fe40003f06070 */
[----:B------:R-:W-:Y:S02]  /*28f0*/  ISETP.GE.U32.AND P1, PT, R35, R16, PT ;  /* 0x000000102300720c */ /* 0x000fe40003f26070 */
[----:B------:R-:W-:Y:S02]  /*2900*/  ISETP.GE.AND.EX P0, PT, R20, RZ, PT, P0 ;  /* 0x000000ff1400720c */ /* 0x000fe40003f06300 */
[----:B------:R-:W-:-:S02]  /*2910*/  ISETP.GE.AND.EX P1, PT, R21, RZ, PT, P1 ;  /* 0x000000ff1500720c */ /* 0x000fc40003f26310 */
[----:B------:R-:W-:Y:S02]  /*2920*/  ISETP.GE.U32.AND P6, PT, R32, R41, PT ;  /* 0x000000292000720c */ /* 0x000fe40003fc6070 */
[----:B------:R-:W-:Y:S02]  /*2930*/  PRMT R46, R14, 0x8880, RZ ;  /* 0x000088800e2e7816 */ /* 0x000fe400000000ff */
[----:B------:R-:W-:Y:S02]  /*2940*/  ISETP.GE.AND.EX P6, PT, R27, RZ, PT, P6 ;  /* 0x000000ff1b00720c */ /* 0x000fe40003fc6360 */
[----:B------:R-:W-:Y:S02]  /*2950*/  PRMT R49, R12, 0x8880, RZ ;  /* 0x000088800c317816 */ /* 0x000fe400000000ff */
[----:B----4-:R-:W-:Y:S02]  /*2960*/  SEL R11, RZ, 0xffffffff, !P6 ;  /* 0xffffffffff0b7807 */ /* 0x010fe40007000000 */
[----:B--2---:R-:W-:-:S02]  /*2970*/  PRMT R45, R40, 0x7771, RZ ;  /* 0x00007771282d7816 */ /* 0x004fc400000000ff */
[----:B------:R-:W-:Y:S02]  /*2980*/  LOP3.LUT R44, R40, 0xff, RZ, 0xc0, !PT ;  /* 0x000000ff282c7812 */ /* 0x000fe400078ec0ff */
[----:B------:R-:W-:Y:S02]  /*2990*/  ISETP.NE.AND P2, PT, R42, R45, PT ;  /* 0x0000002d2a00720c */ /* 0x000fe40003f45270 */
[----:B------:R-:W-:Y:S02]  /*29a0*/  ISETP.NE.AND P3, PT, R7, R44, PT ;  /* 0x0000002c0700720c */ /* 0x000fe40003f65270 */
[----:B------:R-:W-:Y:S02]  /*29b0*/  PRMT R42, R38, 0x8880, RZ ;  /* 0x00008880262a7816 */ /* 0x000fe400000000ff */
[----:B------:R-:W-:Y:S02]  /*29c0*/  PRMT R44, R39, 0x8880, RZ ;  /* 0x00008880272c7816 */ /* 0x000fe400000000ff */
[----:B0-----:R-:W-:-:S02]  /*29d0*/  PRMT R5, R40, 0x8880, RZ ;  /* 0x0000888028057816 */ /* 0x001fc400000000ff */
[----:B------:R-:W-:Y:S02]  /*29e0*/  PRMT R7, R40, 0x9991, RZ ;  /* 0x0000999128077816 */ /* 0x000fe400000000ff */
[----:B------:R-:W-:Y:S02]  /*29f0*/  ISETP.GE.AND P4, PT, R42, R5, PT ;  /* 0x000000052a00720c */ /* 0x000fe40003f86270 */
[----:B------:R-:W-:Y:S02]  /*2a00*/  ISETP.GE.AND P5, PT, R44, R7, PT ;  /* 0x000000072c00720c */ /* 0x000fe40003fa6270 */
[----:B------:R-:W-:Y:S02]  /*2a10*/  SEL R5, RZ, 0xffffffff, !P0 ;  /* 0xffffffffff057807 */ /* 0x000fe40004000000 */
[----:B------:R-:W-:Y:S02]  /*2a20*/  SEL R7, RZ, 0xffffffff, !P1 ;  /* 0xffffffffff077807 */ /* 0x000fe40004800000 */
[----:B------:R-:W-:-:S02]  /*2a30*/  @P3 SEL R5, RZ, 0xffffffff, !P4 ;  /* 0xffffffffff053807 */ /* 0x000fc40006000000 */
[----:B------:R-:W-:Y:S02]  /*2a40*/  @P2 SEL R7, RZ, 0xffffffff, !P5 ;  /* 0xffffffffff072807 */ /* 0x000fe40006800000 */
[----:B------:R-:W-:Y:S02]  /*2a50*/  LOP3.LUT R5, R5, 0x1, RZ, 0xc0, !PT ;  /* 0x0000000105057812 */ /* 0x000fe400078ec0ff */
[----:B------:R-:W-:Y:S02]  /*2a60*/  LOP3.LUT R7, R7, 0x1, RZ, 0xc0, !PT ;  /* 0x0000000107077812 */ /* 0x000fe400078ec0ff */
[----:B------:R-:W-:Y:S02]  /*2a70*/  ISETP.NE.U32.AND P3, PT, R5, 0x1, PT ;  /* 0x000000010500780c */ /* 0x000fe40003f65070 */
[----:B------:R-:W-:Y:S02]  /*2a80*/  ISETP.NE.U32.AND P4, PT, R7, 0x1, PT ;  /* 0x000000010700780c */ /* 0x000fe40003f85070 */
[----:B------:R-:W-:-:S02]  /*2a90*/  PRMT R5, R40, 0x7770, RZ ;  /* 0x0000777028057816 */ /* 0x000fc400000000ff */
[C---:B------:R-:W-:Y:S02]  /*2aa0*/  SEL R33, R16.reuse, R33, !P3 ;  /* 0x0000002110217207 */ /* 0x040fe40005800000 */
[----:B------:R-:W-:Y:S01]  /*2ab0*/  SEL R35, R16, R35, !P4 ;  /* 0x0000002310237207 */ /* 0x000fe20006000000 */
[----:B------:R-:W-:Y:S01]  /*2ac0*/  IMAD.IADD R16, R43, 0x1, R3 ;  /* 0x000000012b107824 */ /* 0x000fe200078e0203 */
[----:B------:R-:W-:Y:S02]  /*2ad0*/  SEL R38, R5, R38, !P3 ;  /* 0x0000002605267207 */ /* 0x000fe40005800000 */
[----:B------:R-:W-:Y:S01]  /*2ae0*/  LOP3.LUT R5, R15, 0xff, RZ, 0xc0, !PT ;  /* 0x000000ff0f057812 */ /* 0x000fe200078ec0ff */
[----:B------:R-:W-:Y:S01]  /*2af0*/  IMAD R7, R3, 0x3, R16 ;  /* 0x0000000303077824 */ /* 0x000fe200078e0210 */
[----:B---3--:R-:W-:Y:S02]  /*2b00*/  LOP3.LUT R44, R6, 0xff, RZ, 0xc0, !PT ;  /* 0x000000ff062c7812 */ /* 0x008fe400078ec0ff */
[----:B------:R-:W-:-:S02]  /*2b10*/  PRMT R42, R40, 0x7771, RZ ;  /* 0x00007771282a7816 */ /* 0x000fc400000000ff */
[----:B------:R-:W-:Y:S02]  /*2b20*/  ISETP.NE.AND P0, PT, R5, R44, PT ;  /* 0x0000002c0500720c */ /* 0x000fe40003f05270 */
[----:B------:R-:W-:Y:S02]  /*2b30*/  SEL R39, R42, R39, !P4 ;  /* 0x000000272a277207 */ /* 0x000fe40006000000 */
[----:B------:R-:W-:Y:S02]  /*2b40*/  ISETP.GE.U32.AND P2, PT, R7, R8, PT ;  /* 0x000000080700720c */ /* 0x000fe40003f46070 */
[----:B------:R-:W-:Y:S02]  /*2b50*/  PRMT R42, R15, 0x8880, RZ ;  /* 0x000088800f2a7816 */ /* 0x000fe400000000ff */
[----:B------:R-:W-:Y:S02]  /*2b60*/  PRMT R7, R6, 0x8880, RZ ;  /* 0x0000888006077816 */ /* 0x000fe400000000ff */
[----:B------:R-:W-:-:S02]  /*2b70*/  LOP3.LUT R5, R14, 0xff, RZ, 0xc0, !PT ;  /* 0x000000ff0e057812 */ /* 0x000fc400078ec0ff */
[----:B------:R-:W-:Y:S02]  /*2b80*/  ISETP.GE.AND P1, PT, R42, R7, PT ;  /* 0x000000072a00720c */ /* 0x000fe40003f26270 */
[----:B------:R-:W-:Y:S02]  /*2b90*/  PRMT R44, R6, 0x7771, RZ ;  /* 0x00007771062c7816 */ /* 0x000fe400000000ff */
[----:B------:R-:W-:Y:S02]  /*2ba0*/  @P0 SEL R11, RZ, 0xffffffff, !P1 ;  /* 0xffffffffff0b0807 */ /* 0x000fe40004800000 */
[----:B------:R-:W-:Y:S02]  /*2bb0*/  ISETP.GE.U32.AND P1, PT, R34, R41, PT ;  /* 0x000000292200720c */ /* 0x000fe40003f26070 */
[----:B------:R-:W-:Y:S01]  /*2bc0*/  ISETP.NE.AND P5, PT, R5, R44, PT ;  /* 0x0000002c0500720c */ /* 0x000fe20003fa5270 */
[----:B------:R-:W-:Y:S01]  /*2bd0*/  IMAD.IADD R5, R41, 0x1, R3 ;  /* 0x0000000129057824 */ /* 0x000fe200078e0203 */
[----:B------:R-:W-:-:S02]  /*2be0*/  ISETP.GE.AND.EX P1, PT, R26, RZ, PT, P1 ;  /* 0x000000ff1a00720c */ /* 0x000fc40003f26310 */
[----:B------:R-:W-:Y:S02]  /*2bf0*/  LOP3.LUT R7, R13, 0xff, RZ, 0xc0, !PT ;  /* 0x000000ff0d077812 */ /* 0x000fe400078ec0ff */
[----:B-----5:R-:W-:Y:S02]  /*2c00*/  LOP3.LUT R44, R10, 0xff, RZ, 0xc0, !PT ;  /* 0x000000ff0a2c7812 */ /* 0x020fe400078ec0ff */
[----:B------:R-:W-:Y:S02]  /*2c10*/  SEL R42, RZ, 0xffffffff, !P1 ;  /* 0xffffffffff2a7807 */ /* 0x000fe40004800000 */
[----:B------:R-:W-:Y:S02]  /*2c20*/  PRMT R45, R6, 0x9991, RZ ;  /* 0x00009991062d7816 */ /* 0x000fe400000000ff */
[----:B------:R-:W-:Y:S02]  /*2c30*/  ISETP.GE.U32.AND P0, PT, R36, R5, PT ;  /* 0x000000052400720c */ /* 0x000fe40003f06070 */
[----:B------:R-:W-:-:S02]  /*2c40*/  ISETP.NE.AND P1, PT, R7, R44, PT ;  /* 0x0000002c0700720c */ /* 0x000fc40003f25270 */
[----:B------:R-:W-:Y:S02]  /*2c50*/  ISETP.GE.AND P6, PT, R46, R45, PT ;  /* 0x0000002d2e00720c */ /* 0x000fe40003fc6270 */
[----:B------:R-:W-:Y:S02]  /*2c60*/  ISETP.GE.AND.EX P0, PT, R30, RZ, PT, P0 ;  /* 0x000000ff1e00720c */ /* 0x000fe40003f06300 */
[----:B------:R-:W-:Y:S02]  /*2c70*/  PRMT R46, R13, 0x8880, RZ ;  /* 0x000088800d2e7816 */ /* 0x000fe400000000ff */
[----:B------:R-:W-:Y:S02]  /*2c80*/  PRMT R45, R10, 0x8880, RZ ;  /* 0x000088800a2d7816 */ /* 0x000fe400000000ff */
[----:B------:R-:W-:Y:S02]  /*2c90*/  SEL R7, RZ, 0xffffffff, !P0 ;  /* 0xffffffffff077807 */ /* 0x000fe40004000000 */
[----:B------:R-:W-:-:S02]  /*2ca0*/  ISETP.GE.AND P0, PT, R46, R45, PT ;  /* 0x0000002d2e00720c */ /* 0x000fc40003f06270 */
[----:B------:R-:W-:Y:S02]  /*2cb0*/  LOP3.LUT R44, R12, 0xff, RZ, 0xc0, !PT ;  /* 0x000000ff0c2c7812 */ /* 0x000fe400078ec0ff */
[----:B------:R-:W-:Y:S02]  /*2cc0*/  PRMT R47, R10, 0x7771, RZ ;  /* 0x000077710a2f7816 */ /* 0x000fe400000000ff */
[----:B------:R-:W-:Y:S02]  /*2cd0*/  @P5 SEL R42, RZ, 0xffffffff, !P6 ;  /* 0xffffffffff2a5807 */ /* 0x000fe40007000000 */
[----:B------:R-:W-:Y:S02]  /*2ce0*/  @P1 SEL R7, RZ, 0xffffffff, !P0 ;  /* 0xffffffffff071807 */ /* 0x000fe40004000000 */
[----:B------:R-:W-:Y:S02]  /*2cf0*/  ISETP.NE.AND P6, PT, R44, R47, PT ;  /* 0x0000002f2c00720c */ /* 0x000fe40003fc5270 */
[----:B------:R-:W-:-:S02]  /*2d00*/  ISETP.GE.U32.AND P0, PT, R37, R5, PT ;  /* 0x000000052500720c */ /* 0x000fc40003f06070 */
[----:B------:R-:W-:Y:S02]  /*2d10*/  PRMT R46, R10, 0x9991, RZ ;  /* 0x000099910a2e7816 */ /* 0x000fe400000000ff */
[----:B------:R-:W-:Y:S02]  /*2d20*/  ISETP.GE.AND.EX P0, PT, R31, RZ, PT, P0 ;  /* 0x000000ff1f00720c */ /* 0x000fe40003f06300 */
[----:B------:R-:W-:Y:S02]  /*2d30*/  LOP3.LUT R45, R19, 0xff, RZ, 0xc0, !PT ;  /* 0x000000ff132d7812 */ /* 0x000fe400078ec0ff */
[----:B------:R-:W-:Y:S02]  /*2d40*/  LOP3.LUT R48, R4, 0xff, RZ, 0xc0, !PT ;  /* 0x000000ff04307812 */ /* 0x000fe400078ec0ff */
[----:B------:R-:W-:Y:S02]  /*2d50*/  SEL R44, RZ, 0xffffffff, !P0 ;  /* 0xffffffffff2c7807 */ /* 0x000fe40004000000 */
[----:B------:R-:W-:-:S02]  /*2d60*/  ISETP.GE.AND P5, PT, R49, R46, PT ;  /* 0x0000002e3100720c */ /* 0x000fc40003fa6270 */
[----:B------:R-:W-:Y:S02]  /*2d70*/  ISETP.NE.AND P1, PT, R45, R48, PT ;  /* 0x000000302d00720c */ /* 0x000fe40003f25270 */
[----:B------:R-:W-:Y:S02]  /*2d80*/  ISETP.GE.U32.AND P0, PT, R18, R43, PT ;  /* 0x0000002b1200720c */ /* 0x000fe40003f06070 */
[----:B------:R-:W-:Y:S02]  /*2d90*/  LOP3.LUT R45, R0, 0xff, RZ, 0xc0, !PT ;  /* 0x000000ff002d7812 */ /* 0x000fe400078ec0ff */
[----:B------:R-:W-:Y:S02]  /*2da0*/  PRMT R48, R4, 0x7771, RZ ;  /* 0x0000777104307816 */ /* 0x000fe400000000ff */
[----:B------:R-:W-:Y:S02]  /*2db0*/  PRMT R47, R19, 0x8880, RZ ;  /* 0x00008880132f7816 */ /* 0x000fe400000000ff */
[----:B------:R-:W-:-:S02]  /*2dc0*/  PRMT R49, R0, 0x8880, RZ ;  /* 0x0000888000317816 */ /* 0x000fc400000000ff */
[----:B------:R-:W-:Y:S02]  /*2dd0*/  PRMT R46, R4, 0x8880, RZ ;  /* 0x00008880042e7816 */ /* 0x000fe400000000ff */
[----:B------:R-:W-:Y:S02]  /*2de0*/  @P6 SEL R44, RZ, 0xffffffff, !P5 ;  /* 0xffffffffff2c6807 */ /* 0x000fe40006800000 */
[----:B------:R-:W-:Y:S02]  /*2df0*/  ISETP.GE.AND.EX P0, PT, R9, RZ, PT, P0 ;  /* 0x000000ff0900720c */ /* 0x000fe40003f06300 */
[----:B------:R-:W-:Y:S02]  /*2e00*/  ISETP.NE.AND P6, PT, R45, R48, PT ;  /* 0x000000302d00720c */ /* 0x000fe40003fc5270 */
[----:B------:R-:W-:Y:S01]  /*2e10*/  ISETP.GE.AND P5, PT, R47, R46, PT ;  /* 0x0000002e2f00720c */ /* 0x000fe20003fa6270 */
[----:B------:R-:W-:Y:S01]  /*2e20*/  IMAD.MOV.U32 R47, RZ, RZ, R49 ;  /* 0x000000ffff2f7224 */ /* 0x000fe200078e0031 */
[----:B------:R-:W-:-:S02]  /*2e30*/  SEL R45, RZ, 0xffffffff, !P0 ;  /* 0xffffffffff2d7807 */ /* 0x000fc40004000000 */
[----:B------:R-:W-:Y:S02]  /*2e40*/  ISETP.GE.U32.AND P0, PT, R28, R43, PT ;  /* 0x0000002b1c00720c */ /* 0x000fe40003f06070 */
[----:B------:R-:W-:Y:S02]  /*2e50*/  PRMT R46, R4, 0x9991, RZ ;  /* 0x00009991042e7816 */ /* 0x000fe400000000ff */
[----:B------:R-:W-:Y:S02]  /*2e60*/  LOP3.LUT R11, R11, 0x1, RZ, 0xc0, !PT ;  /* 0x000000010b0b7812 */ /* 0x000fe400078ec0ff */
[----:B------:R-:W-:Y:S02]  /*2e70*/  @P1 SEL R45, RZ, 0xffffffff, !P5 ;  /* 0xffffffffff2d1807 */ /* 0x000fe40006800000 */
[----:B------:R-:W-:Y:S02]  /*2e80*/  ISETP.GE.AND.EX P0, PT, R29, RZ, PT, P0 ;  /* 0x000000ff1d00720c */ /* 0x000fe40003f06300 */
[----:B------:R-:W-:-:S02]  /*2e90*/  ISETP.GE.AND P5, PT, R47, R46, PT ;  /* 0x0000002e2f00720c */ /* 0x000fc40003fa6270 */
[----:B------:R-:W-:Y:S02]  /*2ea0*/  ISETP.NE.U32.AND P1, PT, R11, 0x1, PT ;  /* 0x000000010b00780c */ /* 0x000fe40003f25070 */
[----:B------:R-:W-:Y:S02]  /*2eb0*/  LOP3.LUT R7, R7, 0x1, RZ, 0xc0, !PT ;  /* 0x0000000107077812 */ /* 0x000fe400078ec0ff */
[----:B------:R-:W-:Y:S02]  /*2ec0*/  LOP3.LUT R11, R42, 0x1, RZ, 0xc0, !PT ;  /* 0x000000012a0b7812 */ /* 0x000fe400078ec0ff */
[----:B------:R-:W-:Y:S02]  /*2ed0*/  SEL R46, RZ, 0xffffffff, !P0 ;  /* 0xffffffffff2e7807 */ /* 0x000fe40004000000 */
[----:B------:R-:W-:Y:S02]  /*2ee0*/  @P6 SEL R46, RZ, 0xffffffff, !P5 ;  /* 0xffffffffff2e6807 */ /* 0x000fe40006800000 */
[----:B------:R-:W-:-:S02]  /*2ef0*/  ISETP.NE.U32.AND P5, PT, R7, 0x1, PT ;  /* 0x000000010700780c */ /* 0x000fc40003fa5070 */
[----:B------:R-:W-:Y:S02]  /*2f00*/  ISETP.NE.U32.AND P0, PT, R11, 0x1, PT ;  /* 0x000000010b00780c */ /* 0x000fe40003f05070 */
[----:B------:R-:W-:Y:S02]  /*2f10*/  PRMT R7, R6, 0x7771, RZ ;  /* 0x0000777106077816 */ /* 0x000fe400000000ff */
[----:B------:R-:W-:Y:S02]  /*2f20*/  LOP3.LUT R44, R44, 0x1, RZ, 0xc0, !PT ;  /* 0x000000012c2c7812 */ /* 0x000fe400078ec0ff */
[----:B------:R-:W-:Y:S02]  /*2f30*/  SEL R14, R7, R14, !P0 ;  /* 0x0000000e070e7207 */ /* 0x000fe40004000000 */
[----:B------:R-:W-:Y:S02]  /*2f40*/  ISETP.NE.U32.AND P6, PT, R44, 0x1, PT ;  /* 0x000000012c00780c */ /* 0x000fe40003fc5070 */
[----:B------:R-:W-:-:S02]  /*2f50*/  PRMT R7, R10, 0x7771, RZ ;  /* 0x000077710a077816 */ /* 0x000fc400000000ff */
[----:B------:R-:W-:Y:S02]  /*2f60*/  PRMT R42, R6, 0x7770, RZ ;  /* 0x00007770062a7816 */ /* 0x000fe400000000ff */
[----:B------:R-:W-:Y:S02]  /*2f70*/  LOP3.LUT R45, R45, 0x1, RZ, 0xc0, !PT ;  /* 0x000000012d2d7812 */ /* 0x000fe400078ec0ff */
[----:B------:R-:W-:Y:S02]  /*2f80*/  LOP3.LUT R46, R46, 0x1, RZ, 0xc0, !PT ;  /* 0x000000012e2e7812 */ /* 0x000fe400078ec0ff */
[----:B------:R-:W-:Y:S02]  /*2f90*/  SEL R7, R7, R12, !P6 ;  /* 0x0000000c07077207 */ /* 0x000fe40007000000 */
[----:B------:R-:W-:Y:S02]  /*2fa0*/  SEL R20, R20, RZ, P3 ;  /* 0x000000ff14147207 */ /* 0x000fe40001800000 */
[----:B------:R-:W-:-:S02]  /*2fb0*/  SEL R15, R42, R15, !P1 ;  /* 0x0000000f2a0f7207 */ /* 0x000fc40004800000 */
[C---:B------:R-:W-:Y:S02]  /*2fc0*/  SEL R36, R5.reuse, R36, !P5 ;  /* 0x0000002405247207 */ /* 0x040fe40006800000 */
[----:B------:R-:W-:Y:S02]  /*2fd0*/  SEL R37, R5, R37, !P6 ;  /* 0x0000002505257207 */ /* 0x000fe40007000000 */
[----:B------:R-:W-:Y:S02]  /*2fe0*/  ISETP.NE.U32.AND P3, PT, R45, 0x1, PT ;  /* 0x000000012d00780c */ /* 0x000fe40003f65070 */
[----:B------:R-:W-:Y:S02]  /*2ff0*/  PRMT R12, R4, 0x7770, RZ ;  /* 0x00007770040c7816 */ /* 0x000fe400000000ff */
[----:B------:R-:W-:Y:S02]  /*3000*/  SEL R21, R21, RZ, P4 ;  /* 0x000000ff15157207 */ /* 0x000fe40002000000 */
[----:B------:R-:W-:-:S02]  /*3010*/  PRMT R42, R10, 0x7770, RZ ;  /* 0x000077700a2a7816 */ /* 0x000fc400000000ff */
[----:B------:R-:W-:Y:S02]  /*3020*/  ISETP.NE.U32.AND P4, PT, R46, 0x1, PT ;  /* 0x000000012e00780c */ /* 0x000fe40003f85070 */
[----:B------:R-:W-:Y:S02]  /*3030*/  PRMT R5, R4, 0x7771, RZ ;  /* 0x0000777104057816 */ /* 0x000fe400000000ff */
[----:B------:R-:W-:Y:S02]  /*3040*/  SEL R19, R12, R19, !P3 ;  /* 0x000000130c137207 */ /* 0x000fe40005800000 */
[C---:B------:R-:W-:Y:S02]  /*3050*/  SEL R32, R41.reuse, R32, !P1 ;  /* 0x0000002029207207 */ /* 0x040fe40004800000 */
[----:B------:R-:W-:Y:S02]  /*3060*/  SEL R34, R41, R34, !P0 ;  /* 0x0000002229227207 */ /* 0x000fe40004000000 */
[----:B------:R-:W-:-:S02]  /*3070*/  SEL R13, R42, R13, !P5 ;  /* 0x0000000d2a0d7207 */ /* 0x000fc40006800000 */
[C---:B------:R-:W-:Y:S02]  /*3080*/  SEL R18, R43.reuse, R18, !P3 ;  /* 0x000000122b127207 */ /* 0x040fe40005800000 */
[----:B------:R-:W-:Y:S02]  /*3090*/  SEL R28, R43, R28, !P4 ;  /* 0x0000001c2b1c7207 */ /* 0x000fe40006000000 */
[----:B------:R-:W-:Y:S02]  /*30a0*/  SEL R0, R5, R0, !P4 ;  /* 0x0000000005007207 */ /* 0x000fe40006000000 */
[----:B------:R-:W-:Y:S02]  /*30b0*/  SEL R30, R30, RZ, P5 ;  /* 0x000000ff1e1e7207 */ /* 0x000fe40002800000 */
[----:B------:R-:W-:Y:S02]  /*30c0*/  SEL R31, R31, RZ, P6 ;  /* 0x000000ff1f1f7207 */ /* 0x000fe40003000000 */
[----:B------:R-:W-:-:S02]  /*30d0*/  SEL R27, R27, RZ, P1 ;  /* 0x000000ff1b1b7207 */ /* 0x000fc40000800000 */
[----:B------:R-:W-:Y:S02]  /*30e0*/  SEL R26, R26, RZ, P0 ;  /* 0x000000ff1a1a7207 */ /* 0x000fe40000000000 */
[----:B------:R-:W-:Y:S02]  /*30f0*/  PRMT R12, R7, 0x7610, R12 ;  /* 0x00007610070c7816 */ /* 0x000fe4000000000c */
[----:B------:R-:W-:Y:S02]  /*3100*/  SEL R9, R9, RZ, P3 ;  /* 0x000000ff09097207 */ /* 0x000fe40001800000 */
[----:B------:R-:W-:Y:S01]  /*3110*/  SEL R29, R29, RZ, P4 ;  /* 0x000000ff1d1d7207 */ /* 0x000fe20002000000 */
[----:B------:R-:W-:Y:S06]  /*3120*/  @!P2 BRA `(.L_x_3340) ;  /* 0xfffffff4009ca947 */ /* 0x000fec000383ffff */
[----:B------:R-:W-:Y:S05]  /*3130*/  BSYNC.RECONVERGENT B1 ;  /* 0x0000000000017941 */ /* 0x000fea0003800200 */
.L_x_3339:
[C---:B------:R-:W-:Y:S02]  /*3140*/  PRMT R43, R40.reuse, 0x8880, RZ ;  /* 0x00008880282b7816 */ /* 0x040fe400000000ff */
[----:B------:R-:W-:Y:S02]  /*3150*/  PRMT R40, R40, 0x9991, RZ ;  /* 0x0000999128287816 */ /* 0x000fe400000000ff */
[C---:B------:R-:W-:Y:S02]  /*3160*/  PRMT R42, R10.reuse, 0x8880, RZ ;  /* 0x000088800a2a7816 */ /* 0x040fe400000000ff */
[----:B------:R-:W-:Y:S02]  /*3170*/  PRMT R41, R10, 0x9991, RZ ;  /* 0x000099910a297816 */ /* 0x000fe400000000ff */
[C---:B------:R-:W-:Y:S02]  /*3180*/  PRMT R5, R6.reuse, 0x8880, RZ ;  /* 0x0000888006057816 */ /* 0x040fe400000000ff */
[----:B------:R-:W-:-:S02]  /*3190*/  PRMT R7, R6, 0x9991, RZ ;  /* 0x0000999106077816 */ /* 0x000fc400000000ff */
[C---:B------:R-:W-:Y:S02]  /*31a0*/  PRMT R10, R4.reuse, 0x8880, RZ ;  /* 0x00008880040a7816 */ /* 0x040fe400000000ff */
[----:B------:R-:W-:Y:S02]  /*31b0*/  PRMT R11, R4, 0x9991, RZ ;  /* 0x00009991040b7816 */ /* 0x000fe400000000ff */
[----:B------:R-:W-:Y:S02]  /*31c0*/  PRMT R6, R40, 0x7710, RZ ;  /* 0x0000771028067816 */ /* 0x000fe400000000ff */
[----:B------:R-:W-:Y:S02]  /*31d0*/  PRMT R43, R43, 0x7710, RZ ;  /* 0x000077102b2b7816 */ /* 0x000fe400000000ff */
[----:B------:R-:W-:Y:S02]  /*31e0*/  PRMT R40, R5, 0x7710, RZ ;  /* 0x0000771005287816 */ /* 0x000fe400000000ff */
[----:B------:R-:W-:-:S02]  /*31f0*/  PRMT R7, R7, 0x7710, RZ ;  /* 0x0000771007077816 */ /* 0x000fc400000000ff */
[----:B------:R-:W-:Y:S02]  /*3200*/  PRMT R42, R42, 0x7710, RZ ;  /* 0x000077102a2a7816 */ /* 0x000fe400000000ff */
[----:B------:R-:W-:Y:S02]  /*3210*/  PRMT R41, R41, 0x7710, RZ ;  /* 0x0000771029297816 */ /* 0x000fe400000000ff */
[----:B------:R-:W-:Y:S02]  /*3220*/  PRMT R10, R10, 0x7710, RZ ;  /* 0x000077100a0a7816 */ /* 0x000fe400000000ff */
[----:B------:R-:W-:-:S07]  /*3230*/  PRMT R11, R11, 0x7710, RZ ;  /* 0x000077100b0b7816 */ /* 0x000fce00000000ff */
.L_x_3338:
[----:B------:R-:W-:Y:S05]  /*3240*/  BSYNC.RECONVERGENT B0 ;  /* 0x0000000000007941 */ /* 0x000fea0003800200 */
.L_x_3337:
[----:B------:R-:W-:Y:S01]  /*3250*/  ISETP.GE.U32.AND P0, PT, R16, R8, PT ;  /* 0x000000081000720c */ /* 0x000fe20003f06070 */
[----:B------:R-:W-:-:S12]  /*3260*/  BSSY.RECONVERGENT B0, `(.L_x_3341) ;  /* 0x0000024000007945 */ /* 0x000fd80003800200 */
[----:B------:R-:W-:Y:S05]  /*3270*/  @P0 BRA `(.L_x_3342) ;  /* 0x0000000000880947 */ /* 0x000fea0003800000 */
[----:B------:R-:W-:-:S04]  /*3280*/  LOP3.LUT R5, R16, 0xfffffffe, RZ, 0xc0, !PT ;  /* 0xfffffffe10057812 */ /* 0x000fc800078ec0ff */
[----:B------:R-:W-:-:S05]  /*3290*/  IADD3 R4, P1, PT, R5, R24, RZ ;  /* 0x0000001805047210 */ /* 0x000fca0007f3e0ff */
[----:B------:R-:W-:-:S05]  /*32a0*/  IMAD.X R5, RZ, RZ, R25, P1 ;  /* 0x000000ffff057224 */ /* 0x000fca00008e0619 */
[----:B------:R-:W2:Y:S01]  /*32b0*/  LDG.E.U16 R4, desc[UR36][R4.64] ;  /* 0x0000002404047981 */ /* 0x000ea2000c1e1500 */
[----:B------:R-:W-:-:S05]  /*32c0*/  IMAD.IADD R44, R16, 0x1, R3 ;  /* 0x00000001102c7824 */ /* 0x000fca00078e0203 */
[----:B------:R-:W-:Y:S02]  /*32d0*/  ISETP.GE.U32.AND P1, PT, R44, R8, PT ;  /* 0x000000082c00720c */ /* 0x000fe40003f26070 */
[C---:B--2---:R-:W-:Y:S02]  /*32e0*/  PRMT R43, R4.reuse, 0x7770, RZ ;  /* 0x00007770042b7816 */ /* 0x044fe400000000ff */
[----:B------:R-:W-:-:S09]  /*32f0*/  PRMT R6, R4, 0x7771, RZ ;  /* 0x0000777104067816 */ /* 0x000fd200000000ff */
        /* <DEDUP_REMOVED lines=10> */
[C---:B------:R-:W-:Y:S01]  /*33a0*/  IMAD.IADD R41, R44.reuse, 0x1, R3 ;  /* 0x000000012c297824 */ /* 0x040fe200078e0203 */
[----:B------:R-:W-:-:S04]  /*33b0*/  LOP3.LUT R5, R44, 0xfffffffe, RZ, 0xc0, !PT ;  /* 0xfffffffe2c057812 */ /* 0x000fc800078ec0ff */
[----:B------:R-:W-:-:S13]  /*33c0*/  ISETP.GE.U32.AND P1, PT, R41, R8, PT ;  /* 0x000000082900720c */ /* 0x000fda0003f26070 */
[----:B------:R-:W-:-:S04]  /*33d0*/  @!P1 LOP3.LUT R41, R41, 0xfffffffe, RZ, 0xc0, !PT ;  /* 0xfffffffe29299812 */ /* 0x000fc800078ec0ff */
[-C--:B------:R-:W-:Y:S02]  /*33e0*/  @!P1 IADD3 R4, P3, PT, R41, R24.reuse, RZ ;  /* 0x0000001829049210 */ /* 0x080fe40007f7e0ff */
[----:B------:R-:W-:-:S03]  /*33f0*/  IADD3 R24, P2, PT, R5, R24, RZ ;  /* 0x0000001805187210 */ /* 0x000fc60007f5e0ff */
[--C-:B------:R-:W-:Y:S02]  /*3400*/  @!P1 IMAD.X R5, RZ, RZ, R25.reuse, P3 ;  /* 0x000000ffff059224 */ /* 0x100fe400018e0619 */
[----:B------:R-:W-:-:S03]  /*3410*/  IMAD.X R25, RZ, RZ, R25, P2 ;  /* 0x000000ffff197224 */ /* 0x000fc600010e0619 */
[----:B------:R-:W2:Y:S04]  /*3420*/  @!P1 LDG.E.U16 R4, desc[UR36][R4.64] ;  /* 0x0000002404049981 */ /* 0x000ea8000c1e1500 */
[----:B------:R-:W3:Y:S01]  /*3430*/  LDG.E.U16 R24, desc[UR36][R24.64] ;  /* 0x0000002418187981 */ /* 0x000ee2000c1e1500 */
[C---:B--2---:R-:W-:Y:S02]  /*3440*/  @!P1 PRMT R44, R4.reuse, 0x7770, RZ ;  /* 0x00007770042c9816 */ /* 0x044fe400000000ff */
[----:B------:R-:W-:Y:S02]  /*3450*/  @!P1 PRMT R45, R4, 0x7771, RZ ;  /* 0x00007771042d9816 */ /* 0x000fe400000000ff */
[C---:B---3--:R-:W-:Y:S02]  /*3460*/  PRMT R42, R24.reuse, 0x7770, RZ ;  /* 0x00007770182a7816 */ /* 0x048fe400000000ff */
[----:B------:R-:W-:-:S02]  /*3470*/  PRMT R41, R24, 0x7771, RZ ;  /* 0x0000777118297816 */ /* 0x000fc400000000ff */
[----:B------:R-:W-:Y:S02]  /*3480*/  @!P1 PRMT R10, R44, 0x7610, R10 ;  /* 0x000076102c0a9816 */ /* 0x000fe4000000000a */
[----:B------:R-:W-:-:S07]  /*3490*/  @!P1 PRMT R11, R45, 0x7610, R11 ;  /* 0x000076102d0b9816 */ /* 0x000fce000000000b */
.L_x_3342:
[----:B------:R-:W-:Y:S05]  /*34a0*/  BSYNC.RECONVERGENT B0 ;  /* 0x0000000000007941 */ /* 0x000fea0003800200 */
.L_x_3341:
[----:B------:R-:W-:Y:S04]  /*34b0*/  BSSY.RECONVERGENT B0, `(.L_x_3343) ;  /* 0x0000083000007945 */ /* 0x000fe80003800200 */
[----:B------:R-:W-:Y:S05]  /*34c0*/  @P0 BRA `(.L_x_3344) ;  /* 0x0000000800040947 */ /* 0x000fea0003800000 */
[----:B------:R-:W-:Y:S02]  /*34d0*/  LOP3.LUT R24, R6, 0xff, RZ, 0xc0, !PT ;  /* 0x000000ff06187812 */ /* 0x000fe400078ec0ff */
[----:B------:R-:W-:Y:S02]  /*34e0*/  LOP3.LUT R25, R39, 0xff, RZ, 0xc0, !PT ;  /* 0x000000ff27197812 */ /* 0x000fe400078ec0ff */
[----:B------:R-:W-:Y:S02]  /*34f0*/  LOP3.LUT R4, R43, 0xff, RZ, 0xc0, !PT ;  /* 0x000000ff2b047812 */ /* 0x000fe400078ec0ff */
[----:B------:R-:W-:Y:S02]  /*3500*/  ISETP.NE.AND P2, PT, R25, R24, PT ;  /* 0x000000181900720c */ /* 0x000fe40003f45270 */
[----:B------:R-:W-:Y:S02]  /*3510*/  LOP3.LUT R5, R38, 0xff, RZ, 0xc0, !PT ;  /* 0x000000ff26057812 */ /* 0x000fe400078ec0ff */
[----:B------:R-:W-:-:S02]  /*3520*/  PRMT R24, R6, 0x8880, RZ ;  /* 0x0000888006187816 */ /* 0x000fc400000000ff */
[----:B------:R-:W-:Y:S02]  /*3530*/  PRMT R25, R39, 0x8880, RZ ;  /* 0x0000888027197816 */ /* 0x000fe400000000ff */
[----:B------:R-:W-:Y:S02]  /*3540*/  ISETP.GE.U32.AND P1, PT, R35, R16, PT ;  /* 0x000000102300720c */ /* 0x000fe40003f26070 */
[----:B------:R-:W-:Y:S02]  /*3550*/  ISETP.NE.AND P3, PT, R5, R4, PT ;  /* 0x000000040500720c */ /* 0x000fe40003f65270 */
[----:B------:R-:W-:Y:S02]  /*3560*/  PRMT R4, R43, 0x8880, RZ ;  /* 0x000088802b047816 */ /* 0x000fe400000000ff */
[----:B------:R-:W-:Y:S02]  /*3570*/  PRMT R5, R38, 0x8880, RZ ;  /* 0x0000888026057816 */ /* 0x000fe400000000ff */
[----:B------:R-:W-:-:S02]  /*3580*/  ISETP.GE.AND P5, PT, R25, R24, PT ;  /* 0x000000181900720c */ /* 0x000fc40003fa6270 */
[----:B------:R-:W-:Y:S02]  /*3590*/  ISETP.GE.AND.EX P1, PT, R21, RZ, PT, P1 ;  /* 0x000000ff1500720c */ /* 0x000fe40003f26310 */
[----:B------:R-:W-:Y:S02]  /*35a0*/  ISETP.GE.AND P4, PT, R5, R4, PT ;  /* 0x000000040500720c */ /* 0x000fe40003f86270 */
[----:B------:R-:W-:Y:S02]  /*35b0*/  SEL R5, RZ, 0xffffffff, !P5 ;  /* 0xffffffffff057807 */ /* 0x000fe40006800000 */
[----:B------:R-:W-:Y:S02]  /*35c0*/  @!P2 SEL R5, RZ, 0xffffffff, !P1 ;  /* 0xffffffffff05a807 */ /* 0x000fe40004800000 */
[----:B------:R-:W-:Y:S02]  /*35d0*/  ISETP.GE.U32.AND P0, PT, R33, R16, PT ;  /* 0x000000102100720c */ /* 0x000fe40003f06070 */
[----:B------:R-:W-:Y:S01]  /*35e0*/  LOP3.LUT R24, R5, 0x1, RZ, 0xc0, !PT ;  /* 0x0000000105187812 */ /* 0x000fe200078ec0ff */
[----:B------:R-:W-:Y:S01]  /*35f0*/  IMAD.IADD R5, R16, 0x1, R3 ;  /* 0x0000000110057824 */ /* 0x000fe200078e0203 */
[----:B------:R-:W-:-:S02]  /*3600*/  ISETP.GE.AND.EX P0, PT, R20, RZ, PT, P0 ;  /* 0x000000ff1400720c */ /* 0x000fc40003f06300 */
[----:B------:R-:W-:Y:S02]  /*3610*/  SEL R4, RZ, 0xffffffff, !P4 ;  /* 0xffffffffff047807 */ /* 0x000fe40006000000 */
[----:B------:R-:W-:Y:S02]  /*3620*/  ISETP.GE.U32.AND P2, PT, R5, R8, PT ;  /* 0x000000080500720c */ /* 0x000fe40003f46070 */
[----:B------:R-:W-:Y:S02]  /*3630*/  @!P3 SEL R4, RZ, 0xffffffff, !P0 ;  /* 0xffffffffff04b807 */ /* 0x000fe40004000000 */
[----:B------:R-:W-:Y:S02]  /*3640*/  ISETP.NE.U32.AND P1, PT, R24, 0x1, PT ;  /* 0x000000011800780c */ /* 0x000fe40003f25070 */
[----:B------:R-:W-:Y:S02]  /*3650*/  LOP3.LUT R4, R4, 0x1, RZ, 0xc0, !PT ;  /* 0x0000000104047812 */ /* 0x000fe400078ec0ff */
[----:B------:R-:W-:-:S02]  /*3660*/  SEL R39, R6, R39, !P1 ;  /* 0x0000002706277207 */ /* 0x000fc40004800000 */
[----:B------:R-:W-:Y:S02]  /*3670*/  ISETP.NE.U32.AND P0, PT, R4, 0x1, PT ;  /* 0x000000010400780c */ /* 0x000fe40003f05070 */
[C---:B------:R-:W-:Y:S02]  /*3680*/  SEL R35, R16.reuse, R35, !P1 ;  /* 0x0000002310237207 */ /* 0x040fe40004800000 */
[----:B------:R-:W-:Y:S02]  /*3690*/  SEL R38, R43, R38, !P0 ;  /* 0x000000262b267207 */ /* 0x000fe40004000000 */
[----:B------:R-:W-:Y:S02]  /*36a0*/  SEL R33, R16, R33, !P0 ;  /* 0x0000002110217207 */ /* 0x000fe40004000000 */
[----:B------:R-:W-:Y:S02]  /*36b0*/  SEL R20, R20, RZ, P0 ;  /* 0x000000ff14147207 */ /* 0x000fe40000000000 */
[----:B------:R-:W-:Y:S01]  /*36c0*/  SEL R21, R21, RZ, P1 ;  /* 0x000000ff15157207 */ /* 0x000fe20000800000 */
[----:B------:R-:W-:Y:S06]  /*36d0*/  @P2 BRA `(.L_x_3344) ;  /* 0x0000000400802947 */ /* 0x000fec0003800000 */
[----:B------:R-:W-:Y:S01]  /*36e0*/  LOP3.LUT R6, R7, 0xff, RZ, 0xc0, !PT ;  /* 0x000000ff07067812 */ /* 0x000fe200078ec0ff */
[----:B------:R-:W-:Y:S01]  /*36f0*/  IMAD.IADD R16, R5, 0x1, R3 ;  /* 0x0000000105107824 */ /* 0x000fe200078e0203 */
[----:B------:R-:W-:Y:S02]  /*3700*/  LOP3.LUT R43, R14, 0xff, RZ, 0xc0, !PT ;  /* 0x000000ff0e2b7812 */ /* 0x000fe400078ec0ff */
[----:B------:R-:W-:Y:S02]  /*3710*/  LOP3.LUT R4, R40, 0xff, RZ, 0xc0, !PT ;  /* 0x000000ff28047812 */ /* 0x000fe400078ec0ff */
[----:B------:R-:W-:Y:S02]  /*3720*/  LOP3.LUT R25, R15, 0xff, RZ, 0xc0, !PT ;  /* 0x000000ff0f197812 */ /* 0x000fe400078ec0ff */
[----:B------:R-:W-:Y:S02]  /*3730*/  ISETP.NE.AND P2, PT, R43, R6, PT ;  /* 0x000000062b00720c */ /* 0x000fe40003f45270 */
[----:B------:R-:W-:-:S02]  /*3740*/  ISETP.NE.AND P3, PT, R25, R4, PT ;  /* 0x000000041900720c */ /* 0x000fc40003f65270 */
[----:B------:R-:W-:Y:S02]  /*3750*/  PRMT R6, R7, 0x8880, RZ ;  /* 0x0000888007067816 */ /* 0x000fe400000000ff */
[----:B------:R-:W-:Y:S02]  /*3760*/  PRMT R43, R14, 0x8880, RZ ;  /* 0x000088800e2b7816 */ /* 0x000fe400000000ff */
[----:B------:R-:W-:Y:S02]  /*3770*/  ISETP.GE.U32.AND P1, PT, R34, R5, PT ;  /* 0x000000052200720c */ /* 0x000fe40003f26070 */
[----:B------:R-:W-:Y:S02]  /*3780*/  PRMT R4, R40, 0x8880, RZ ;  /* 0x0000888028047816 */ /* 0x000fe400000000ff */
[----:B------:R-:W-:Y:S02]  /*3790*/  PRMT R25, R15, 0x8880, RZ ;  /* 0x000088800f197816 */ /* 0x000fe400000000ff */
[----:B------:R-:W-:-:S02]  /*37a0*/  ISETP.GE.AND P5, PT, R43, R6, PT ;  /* 0x000000062b00720c */ /* 0x000fc40003fa6270 */
[----:B------:R-:W-:Y:S02]  /*37b0*/  ISETP.GE.U32.AND P0, PT, R32, R5, PT ;  /* 0x000000052000720c */ /* 0x000fe40003f06070 */
[----:B------:R-:W-:Y:S02]  /*37c0*/  ISETP.GE.AND.EX P1, PT, R26, RZ, PT, P1 ;  /* 0x000000ff1a00720c */ /* 0x000fe40003f26310 */
[----:B------:R-:W-:Y:S02]  /*37d0*/  ISETP.GE.AND P4, PT, R25, R4, PT ;  /* 0x000000041900720c */ /* 0x000fe40003f86270 */
[----:B------:R-:W-:Y:S02]  /*37e0*/  SEL R6, RZ, 0xffffffff, !P5 ;  /* 0xffffffffff067807 */ /* 0x000fe40006800000 */
[----:B------:R-:W-:Y:S02]  /*37f0*/  ISETP.GE.AND.EX P0, PT, R27, RZ, PT, P0 ;  /* 0x000000ff1b00720c */ /* 0x000fe40003f06300 */
[----:B------:R-:W-:-:S02]  /*3800*/  @!P2 SEL R6, RZ, 0xffffffff, !P1 ;  /* 0xffffffffff06a807 */ /* 0x000fc40004800000 */
[----:B------:R-:W-:Y:S02]  /*3810*/  ISETP.GE.U32.AND P2, PT, R16, R8, PT ;  /* 0x000000081000720c */ /* 0x000fe40003f46070 */
[----:B------:R-:W-:Y:S02]  /*3820*/  SEL R4, RZ, 0xffffffff, !P4 ;  /* 0xffffffffff047807 */ /* 0x000fe40006000000 */
[----:B------:R-:W-:Y:S02]  /*3830*/  @!P3 SEL R4, RZ, 0xffffffff, !P0 ;  /* 0xffffffffff04b807 */ /* 0x000fe40004000000 */
[----:B------:R-:W-:Y:S02]  /*3840*/  LOP3.LUT R6, R6, 0x1, RZ, 0xc0, !PT ;  /* 0x0000000106067812 */ /* 0x000fe400078ec0ff */
[----:B------:R-:W-:Y:S02]  /*3850*/  LOP3.LUT R4, R4, 0x1, RZ, 0xc0, !PT ;  /* 0x0000000104047812 */ /* 0x000fe400078ec0ff */
[----:B------:R-:W-:-:S02]  /*3860*/  ISETP.NE.U32.AND P1, PT, R6, 0x1, PT ;  /* 0x000000010600780c */ /* 0x000fc40003f25070 */
[----:B------:R-:W-:Y:S02]  /*3870*/  ISETP.NE.U32.AND P0, PT, R4, 0x1, PT ;  /* 0x000000010400780c */ /* 0x000fe40003f05070 */
[----:B------:R-:W-:Y:S02]  /*3880*/  SEL R14, R7, R14, !P1 ;  /* 0x0000000e070e7207 */ /* 0x000fe40004800000 */
[----:B------:R-:W-:Y:S02]  /*3890*/  SEL R15, R40, R15, !P0 ;  /* 0x0000000f280f7207 */ /* 0x000fe40004000000 */
[C---:B------:R-:W-:Y:S02]  /*38a0*/  SEL R32, R5.reuse, R32, !P0 ;  /* 0x0000002005207207 */ /* 0x040fe40004000000 */
[----:B------:R-:W-:Y:S02]  /*38b0*/  SEL R34, R5, R34, !P1 ;  /* 0x0000002205227207 */ /* 0x000fe40004800000 */
[----:B------:R-:W-:-:S02]  /*38c0*/  SEL R27, R27, RZ, P0 ;  /* 0x000000ff1b1b7207 */ /* 0x000fc40000000000 */
[----:B------:R-:W-:Y:S01]  /*38d0*/  SEL R26, R26, RZ, P1 ;  /* 0x000000ff1a1a7207 */ /* 0x000fe20000800000 */
[----:B------:R-:W-:Y:S06]  /*38e0*/  @P2 BRA `(.L_x_3344) ;  /* 0x0000000000fc2947 */ /* 0x000fec0003800000 */
[----:B------:R-:W-:Y:S02]  /*38f0*/  LOP3.LUT R6, R41, 0xff, RZ, 0xc0, !PT ;  /* 0x000000ff29067812 */ /* 0x000fe400078ec0ff */
        /* <DEDUP_REMOVED lines=10> */
[----:B------:R-:W-:Y:S01]  /*39a0*/  ISETP.GE.AND P5, PT, R7, R6, PT ;  /* 0x000000060700720c */ /* 0x000fe20003fa6270 */
[----:B------:R-:W-:Y:S01]  /*39b0*/  IMAD.IADD R7, R16, 0x1, R3 ;  /* 0x0000000110077824 */ /* 0x000fe200078e0203 */
[----:B------:R-:W-:-:S02]  /*39c0*/  ISETP.GE.U32.AND P0, PT, R36, R16, PT ;  /* 0x000000102400720c */ /* 0x000fc40003f06070 */
[----:B------:R-:W-:Y:S02]  /*39d0*/  ISETP.GE.AND.EX P1, PT, R31, RZ, PT, P1 ;  /* 0x000000ff1f00720c */ /* 0x000fe40003f26310 */
        /* <DEDUP_REMOVED lines=26> */
[----:B------:R-:W-:Y:S02]  /*3b80*/  PRMT R5, R11, 0x8880, RZ ;  /* 0x000088800b057816 */ /* 0x000fe400000000ff */
[----:B------:R-:W-:Y:S02]  /*3b90*/  PRMT R6, R0, 0x8880, RZ ;  /* 0x0000888000067816 */ /* 0x000fe400000000ff */
[-C--:B------:R-:W-:Y:S02]  /*3ba0*/  ISETP.GE.U32.AND P0, PT, R18, R7.reuse, PT ;  /* 0x000000071200720c */ /* 0x080fe40003f06070 */
[----:B------:R-:W-:-:S02]  /*3bb0*/  ISETP.GE.U32.AND P1, PT, R28, R7, PT ;  /* 0x000000071c00720c */ /* 0x000fc40003f26070 */
[----:B------:R-:W-:Y:S02]  /*3bc0*/  ISETP.GE.AND P4, PT, R4, R3, PT ;  /* 0x000000030400720c */ /* 0x000fe40003f86270 */
[----:B------:R-:W-:Y:S02]  /*3bd0*/  ISETP.GE.AND P5, PT, R6, R5, PT ;  /* 0x000000050600720c */ /* 0x000fe40003fa6270 */
[----:B------:R-:W-:Y:S02]  /*3be0*/  ISETP.GE.AND.EX P0, PT, R9, RZ, PT, P0 ;  /* 0x000000ff0900720c */ /* 0x000fe40003f06300 */
[----:B------:R-:W-:Y:S02]  /*3bf0*/  ISETP.GE.AND.EX P1, PT, R29, RZ, PT, P1 ;  /* 0x000000ff1d00720c */ /* 0x000fe40003f26310 */
        /* <DEDUP_REMOVED lines=13> */
[----:B------:R-:W-:-:S07]  /*3cd0*/  SEL R29, R29, RZ, P1 ;  /* 0x000000ff1d1d7207 */ /* 0x000fce0000800000 */
.L_x_3344:
[----:B------:R-:W-:Y:S05]  /*3ce0*/  BSYNC.RECONVERGENT B0 ;  /* 0x0000000000007941 */ /* 0x000fea0003800200 */
.L_x_3343:
[----:B------:R-:W-:Y:S02]  /*3cf0*/  LOP3.LUT R7, R14, 0xff, RZ, 0xc0, !PT ;  /* 0x000000ff0e077812 */ /* 0x000fe400078ec0ff */
[----:B------:R-:W-:Y:S02]  /*3d00*/  LOP3.LUT R8, R39, 0xff, RZ, 0xc0, !PT ;  /* 0x000000ff27087812 */ /* 0x000fe400078ec0ff */
[C---:B------:R-:W-:Y:S02]  /*3d10*/  PRMT R5, R15.reuse, 0x8880, RZ ;  /* 0x000088800f057816 */ /* 0x040fe400000000ff */
[C---:B------:R-:W-:Y:S02]  /*3d20*/  PRMT R6, R38.reuse, 0x8880, RZ ;  /* 0x0000888026067816 */ /* 0x040fe400000000ff */
[----:B------:R-:W-:Y:S02]  /*3d30*/  LOP3.LUT R3, R15, 0xff, RZ, 0xc0, !PT ;  /* 0x000000ff0f037812 */ /* 0x000fe400078ec0ff */
[----:B------:R-:W-:-:S02]  /*3d40*/  LOP3.LUT R4, R38, 0xff, RZ, 0xc0, !PT ;  /* 0x000000ff26047812 */ /* 0x000fc400078ec0ff */
[----:B------:R-:W-:Y:S02]  /*3d50*/  ISETP.NE.AND P2, PT, R8, R7, PT ;  /* 0x000000070800720c */ /* 0x000fe40003f45270 */
[----:B------:R-:W-:Y:S02]  /*3d60*/  ISETP.GE.U32.AND P0, PT, R33, R32, PT ;  /* 0x000000202100720c */ /* 0x000fe40003f06070 */
[----:B------:R-:W-:Y:S02]  /*3d70*/  ISETP.NE.AND P4, PT, R4, R3, PT ;  /* 0x000000030400720c */ /* 0x000fe40003f85270 */
[----:B------:R-:W-:Y:S02]  /*3d80*/  ISETP.GE.AND P3, PT, R6, R5, PT ;  /* 0x000000050600720c */ /* 0x000fe40003f66270 */
[----:B------:R-:W-:Y:S02]  /*3d90*/  ISETP.GE.U32.AND P1, PT, R35, R34, PT ;  /* 0x000000222300720c */ /* 0x000fe40003f26070 */
[----:B------:R-:W-:-:S02]  /*3da0*/  ISETP.GE.AND.EX P0, PT, R20, R27, PT, P0 ;  /* 0x0000001b1400720c */ /* 0x000fc40003f06300 */
[----:B------:R-:W-:Y:S02]  /*3db0*/  PRMT R4, R14, 0x8880, RZ ;  /* 0x000088800e047816 */ /* 0x000fe400000000ff */
[----:B------:R-:W-:Y:S02]  /*3dc0*/  PRMT R5, R39, 0x8880, RZ ;  /* 0x0000888027057816 */ /* 0x000fe400000000ff */
[----:B------:R-:W-:Y:S02]  /*3dd0*/  ISETP.GE.AND.EX P1, PT, R21, R26, PT, P1 ;  /* 0x0000001a1500720c */ /* 0x000fe40003f26310 */
[----:B------:R-:W-:Y:S02]  /*3de0*/  SEL R3, RZ, 0xffffffff, !P0 ;  /* 0xffffffffff037807 */ /* 0x000fe40004000000 */
[----:B------:R-:W-:Y:S02]  /*3df0*/  ISETP.GE.AND P0, PT, R5, R4, PT ;  /* 0x000000040500720c */ /* 0x000fe40003f06270 */
[----:B------:R-:W-:-:S02]  /*3e00*/  SEL R4, RZ, 0xffffffff, !P1 ;  /* 0xffffffffff047807 */ /* 0x000fc40004800000 */
[----:B------:R-:W-:Y:S02]  /*3e10*/  @P2 SEL R4, RZ, 0xffffffff, !P0 ;  /* 0xffffffffff042807 */ /* 0x000fe40004000000 */
        /* <DEDUP_REMOVED lines=8> */
[----:B------:R-:W-:Y:S02]  /*3ea0*/  LOP3.LUT R11, R12, 0xff, RZ, 0xc0, !PT ;  /* 0x000000ff0c0b7812 */ /* 0x000fe400078ec0ff */
[----:B------:R-:W-:Y:S02]  /*3eb0*/  LOP3.LUT R4, R39, 0xff, RZ, 0xc0, !PT ;  /* 0x000000ff27047812 */ /* 0x000fe400078ec0ff */
[----:B------:R-:W-:-:S02]  /*3ec0*/  SEL R27, R27, R20, !P0 ;  /* 0x000000141b1b7207 */ /* 0x000fc40004000000 */
[----:B------:R-:W-:Y:S02]  /*3ed0*/  SEL R34, R34, R35, !P1 ;  /* 0x0000002322227207 */ /* 0x000fe40004800000 */
[C---:B------:R-:W-:Y:S02]  /*3ee0*/  PRMT R10, R13.reuse, 0x8880, RZ ;  /* 0x000088800d0a7816 */ /* 0x040fe400000000ff */
[----:B------:R-:W-:Y:S02]  /*3ef0*/  LOP3.LUT R8, R13, 0xff, RZ, 0xc0, !PT ;  /* 0x000000ff0d087812 */ /* 0x000fe400078ec0ff */
[C---:B------:R-:W-:Y:S02]  /*3f00*/  PRMT R5, R38.reuse, 0x8880, RZ ;  /* 0x0000888026057816 */ /* 0x040fe400000000ff */
[----:B------:R-:W-:Y:S02]  /*3f10*/  LOP3.LUT R3, R38, 0xff, RZ, 0xc0, !PT ;  /* 0x000000ff26037812 */ /* 0x000fe400078ec0ff */
[----:B------:R-:W-:-:S02]  /*3f20*/  ISETP.NE.AND P2, PT, R4, R11, PT ;  /* 0x0000000b0400720c */ /* 0x000fc40003f45270 */
[----:B------:R-:W-:Y:S02]  /*3f30*/  ISETP.GE.U32.AND P0, PT, R7, R36, PT ;  /* 0x000000240700720c */ /* 0x000fe40003f06070 */
[----:B------:R-:W-:Y:S02]  /*3f40*/  SEL R6, R26, R21, !P1 ;  /* 0x000000151a067207 */ /* 0x000fe40004800000 */
        /* <DEDUP_REMOVED lines=54> */
.L_x_3336:
[----:B------:R-:W-:-:S13]  /*42b0*/  ISETP.NE.AND P0, PT, R32, 0x1, PT ;  /* 0x000000012000780c */ /* 0x000fda0003f05270 */
        /* <DEDUP_REMOVED lines=52> */
.L_x_3349:
[----:B------:R-:W-:-:S05]  /*4600*/  IMAD R4, R16, R21, RZ ;  /* 0x0000001510047224 */ /* 0x000fca00078e02ff */
[----:B------:R-:W-:-:S04]  /*4610*/  LOP3.LUT R5, R4, 0xfffffffe, RZ, 0xc0, !PT ;  /* 0xfffffffe04057812 */ /* 0x000fc800078ec0ff */
[----:B------:R-:W-:-:S05]  /*4620*/  IADD3 R4, P0, PT, R5, R24, RZ ;  /* 0x0000001805047210 */ /* 0x000fca0007f1e0ff */
[----:B------:R-:W-:-:S05]  /*4630*/  IMAD.X R5, RZ, RZ, R25, P0 ;  /* 0x000000ffff057224 */ /* 0x000fca00000e0619 */
[----:B------:R0:W2:Y:S01]  /*4640*/  LDG.E.U16 R42, desc[UR36][R4.64] ;  /* 0x00000024042a7981 */ /* 0x0000a2000c1e1500 */
[----:B------:R-:W-:-:S04]  /*4650*/  IMAD.IADD R41, R16, 0x1, R3 ;  /* 0x0000000110297824 */ /* 0x000fc800078e0203 */
[C---:B------:R-:W-:Y:S02]  /*4660*/  IMAD R6, R41.reuse, R21, RZ ;  /* 0x0000001529067224 */ /* 0x040fe400078e02ff */
[----:B------:R-:W-:-:S03]  /*4670*/  IMAD.IADD R44, R41, 0x1, R3 ;  /* 0x00000001292c7824 */ /* 0x000fc600078e0203 */
[----:B------:R-:W-:-:S04]  /*4680*/  LOP3.LUT R7, R6, 0xfffffffe, RZ, 0xc0, !PT ;  /* 0xfffffffe06077812 */ /* 0x000fc800078ec0ff */
[----:B------:R-:W-:-:S05]  /*4690*/  IADD3 R6, P0, PT, R7, R24, RZ ;  /* 0x0000001807067210 */ /* 0x000fca0007f1e0ff */
[----:B------:R-:W-:Y:S02]  /*46a0*/  IMAD.X R7, RZ, RZ, R25, P0 ;  /* 0x000000ffff077224 */ /* 0x000fe400000e0619 */
[----:B------:R-:W-:-:S03]  /*46b0*/  IMAD R10, R44, R21, RZ ;  /* 0x000000152c0a7224 */ /* 0x000fc600078e02ff */
[----:B------:R1:W3:Y:S01]  /*46c0*/  LDG.E.U16 R6, desc[UR36][R6.64] ;  /* 0x0000002406067981 */ /* 0x0002e2000c1e1500 */
[----:B------:R-:W-:Y:S01]  /*46d0*/  IMAD.IADD R43, R44, 0x1, R3 ;  /* 0x000000012c2b7824 */ /* 0x000fe200078e0203 */
[----:B------:R-:W-:-:S04]  /*46e0*/  LOP3.LUT R11, R10, 0xfffffffe, RZ, 0xc0, !PT ;  /* 0xfffffffe0a0b7812 */ /* 0x000fc800078ec0ff */
[----:B------:R-:W-:Y:S01]  /*46f0*/  IADD3 R10, P0, PT, R11, R24, RZ ;  /* 0x000000180b0a7210 */ /* 0x000fe20007f1e0ff */
[----:B0-----:R-:W-:-:S04]  /*4700*/  IMAD R4, R43, R21, RZ ;  /* 0x000000152b047224 */ /* 0x001fc800078e02ff */
[----:B------:R-:W-:Y:S01]  /*4710*/  IMAD.X R11, RZ, RZ, R25, P0 ;  /* 0x000000ffff0b7224 */ /* 0x000fe200000e0619 */
[----:B------:R-:W-:-:S04]  /*4720*/  LOP3.LUT R5, R4, 0xfffffffe, RZ, 0xc0, !PT ;  /* 0xfffffffe04057812 */ /* 0x000fc800078ec0ff */
[----:B------:R-:W4:Y:S01]  /*4730*/  LDG.E.U16 R10, desc[UR36][R10.64] ;  /* 0x000000240a0a7981 */ /* 0x000f22000c1e1500 */
        /* <DEDUP_REMOVED lines=12> */
[C---:B--2---:R-:W-:Y:S02]  /*4800*/  LOP3.LUT R46, R42.reuse, 0xff, RZ, 0xc0, !PT ;  /* 0x000000ff2a2e7812 */ /* 0x044fe400078ec0ff */
[----:B------:R-:W-:Y:S02]  /*4810*/  PRMT R48, R42, 0x7771, RZ ;  /* 0x000077712a307816 */ /* 0x000fe400000000ff */
[----:B------:R-:W-:-:S02]  /*4820*/  ISETP.NE.AND P3, PT, R7, R46, PT ;  /* 0x0000002e0700720c */ /* 0x000fc40003f65270 */
[----:B------:R-:W-:Y:S02]  /*4830*/  ISETP.NE.AND P2, PT, R45, R48, PT ;  /* 0x000000302d00720c */ /* 0x000fe40003f45270 */
[----:B------:R-:W-:Y:S02]  /*4840*/  PRMT R46, R40, 0x8880, RZ ;  /* 0x00008880282e7816 */ /* 0x000fe400000000ff */
[C---:B0-----:R-:W-:Y:S02]  /*4850*/  PRMT R5, R42.reuse, 0x8880, RZ ;  /* 0x000088802a057816 */ /* 0x041fe400000000ff */
[----:B------:R-:W-:Y:S02]  /*4860*/  PRMT R48, R39, 0x8880, RZ ;  /* 0x0000888027307816 */ /* 0x000fe400000000ff */
[----:B------:R-:W-:Y:S02]  /*4870*/  PRMT R7, R42, 0x9991, RZ ;  /* 0x000099912a077816 */ /* 0x000fe400000000ff */
[----:B------:R-:W-:-:S02]  /*4880*/  ISETP.GE.AND P4, PT, R46, R5, PT ;  /* 0x000000052e00720c */ /* 0x000fc40003f86270 */
[----:B------:R-:W-:Y:S02]  /*4890*/  ISETP.GE.AND P5, PT, R48, R7, PT ;  /* 0x000000073000720c */ /* 0x000fe40003fa6270 */
[----:B------:R-:W-:Y:S02]  /*48a0*/  SEL R5, RZ, 0xffffffff, !P0 ;  /* 0xffffffffff057807 */ /* 0x000fe40004000000 */
[----:B------:R-:W-:Y:S02]  /*48b0*/  SEL R7, RZ, 0xffffffff, !P1 ;  /* 0xffffffffff077807 */ /* 0x000fe40004800000 */
[----:B------:R-:W-:Y:S02]  /*48c0*/  @P3 SEL R5, RZ, 0xffffffff, !P4 ;  /* 0xffffffffff053807 */ /* 0x000fe40006000000 */
[----:B------:R-:W-:Y:S02]  /*48d0*/  @P2 SEL R7, RZ, 0xffffffff, !P5 ;  /* 0xffffffffff072807 */ /* 0x000fe40006800000 */
[----:B------:R-:W-:-:S02]  /*48e0*/  LOP3.LUT R5, R5, 0x1, RZ, 0xc0, !PT ;  /* 0x0000000105057812 */ /* 0x000fc400078ec0ff */
[----:B------:R-:W-:Y:S02]  /*48f0*/  LOP3.LUT R7, R7, 0x1, RZ, 0xc0, !PT ;  /* 0x0000000107077812 */ /* 0x000fe400078ec0ff */
[----:B------:R-:W-:Y:S02]  /*4900*/  ISETP.NE.U32.AND P3, PT, R5, 0x1, PT ;  /* 0x000000010500780c */ /* 0x000fe40003f65070 */
[----:B------:R-:W-:Y:S02]  /*4910*/  ISETP.NE.U32.AND P2, PT, R7, 0x1, PT ;  /* 0x000000010700780c */ /* 0x000fe40003f45070 */
[C---:B------:R-:W-:Y:S02]  /*4920*/  PRMT R5, R42.reuse, 0x7770, RZ ;  /* 0x000077702a057816 */ /* 0x040fe400000000ff */
[----:B------:R-:W-:Y:S02]  /*4930*/  PRMT R46, R42, 0x7771, RZ ;  /* 0x000077712a2e7816 */ /* 0x000fe400000000ff */
[----:B------:R-:W-:-:S02]  /*4940*/  SEL R40, R5, R40, !P3 ;  /* 0x0000002805287207 */ /* 0x000fc40005800000 */
[----:B------:R-:W-:Y:S02]  /*4950*/  SEL R39, R46, R39, !P2 ;  /* 0x000000272e277207 */ /* 0x000fe40005000000 */
[C---:B------:R-:W-:Y:S02]  /*4960*/  LOP3.LUT R5, R15.reuse, 0xff, RZ, 0xc0, !PT ;  /* 0x000000ff0f057812 */ /* 0x040fe400078ec0ff */
[C---:B---3--:R-:W-:Y:S02]  /*4970*/  LOP3.LUT R46, R6.reuse, 0xff, RZ, 0xc0, !PT ;  /* 0x000000ff062e7812 */ /* 0x048fe400078ec0ff */
[----:B------:R-:W-:Y:S02]  /*4980*/  PRMT R48, R15, 0x8880, RZ ;  /* 0x000088800f307816 */ /* 0x000fe400000000ff */
[----:B------:R-:W-:Y:S02]  /*4990*/  ISETP.NE.AND P0, PT, R5, R46, PT ;  /* 0x0000002e0500720c */ /* 0x000fe40003f05270 */
[----:B------:R-:W-:-:S02]  /*49a0*/  PRMT R11, R6, 0x8880, RZ ;  /* 0x00008880060b7816 */ /* 0x000fc400000000ff */
[----:B------:R-:W-:Y:S02]  /*49b0*/  PRMT R46, R6, 0x7771, RZ ;  /* 0x00007771062e7816 */ /* 0x000fe400000000ff */
[----:B------:R-:W-:Y:S02]  /*49c0*/  ISETP.GE.AND P5, PT, R48, R11, PT ;  /* 0x0000000b3000720c */ /* 0x000fe40003fa6270 */
[C---:B------:R-:W-:Y:S02]  /*49d0*/  LOP3.LUT R5, R14.reuse, 0xff, RZ, 0xc0, !PT ;  /* 0x000000ff0e057812 */ /* 0x040fe400078ec0ff */
[----:B------:R-:W-:Y:S02]  /*49e0*/  PRMT R11, R14, 0x8880, RZ ;  /* 0x000088800e0b7816 */ /* 0x000fe400000000ff */
[C---:B------:R-:W-:Y:S02]  /*49f0*/  SEL R33, R16.reuse, R33, !P3 ;  /* 0x0000002110217207 */ /* 0x040fe40005800000 */
[----:B------:R-:W-:Y:S01]  /*4a00*/  SEL R35, R16, R35, !P2 ;  /* 0x0000002310237207 */ /* 0x000fe20005000000 */
[----:B------:R-:W-:Y:S01]  /*4a10*/  IMAD.IADD R16, R43, 0x1, R3 ;  /* 0x000000012b107824 */ /* 0x000fe200078e0203 */
[----:B------:R-:W-:Y:S01]  /*4a20*/  ISETP.NE.AND P4, PT, R5, R46, PT ;  /* 0x0000002e0500720c */ /* 0x000fe20003f85270 */
[----:B------:R-:W-:Y:S01]  /*4a30*/  IMAD.MOV.U32 R46, RZ, RZ, R11 ;  /* 0x000000ffff2e7224 */ /* 0x000fe200078e000b */
[----:B------:R-:W-:Y:S01]  /*4a40*/  SEL R11, RZ, 0xffffffff, !P6 ;  /* 0xffffffffff0b7807 */ /* 0x000fe20007000000 */
[----:B------:R-:W-:Y:S01]  /*4a50*/  IMAD R7, R3, 0x3, R16 ;  /* 0x0000000303077824 */ /* 0x000fe200078e0210 */
[----:B------:R-:W-:-:S02]  /*4a60*/  @P0 SEL R11, RZ, 0xffffffff, !P5 ;  /* 0xffffffffff0b0807 */ /* 0x000fc40006800000 */
[----:B------:R-:W-:Y:S02]  /*4a70*/  ISETP.GE.U32.AND P5, PT, R36, R41, PT ;  /* 0x000000292400720c */ /* 0x000fe40003fa6070 */
[----:B------:R-:W-:Y:S02]  /*4a80*/  LOP3.LUT R5, R13, 0xff, RZ, 0xc0, !PT ;  /* 0x000000ff0d057812 */ /* 0x000fe400078ec0ff */
[----:B----4-:R-:W-:Y:S02]  /*4a90*/  LOP3.LUT R48, R10, 0xff, RZ, 0xc0, !PT ;  /* 0x000000ff0a307812 */ /* 0x010fe400078ec0ff */
[----:B------:R-:W-:Y:S02]  /*4aa0*/  ISETP.GE.U32.AND P1, PT, R7, R8, PT ;  /* 0x000000080700720c */ /* 0x000fe40003f26070 */
[----:B------:R-:W-:Y:S02]  /*4ab0*/  ISETP.GE.AND.EX P5, PT, R31, RZ, PT, P5 ;  /* 0x000000ff1f00720c */ /* 0x000fe40003fa6350 */
[----:B------:R-:W-:-:S02]  /*4ac0*/  PRMT R7, R6, 0x9991, RZ ;  /* 0x0000999106077816 */ /* 0x000fc400000000ff */
[----:B------:R-:W-:Y:S02]  /*4ad0*/  ISETP.NE.AND P0, PT, R5, R48, PT ;  /* 0x000000300500720c */ /* 0x000fe40003f05270 */
[----:B------:R-:W-:Y:S02]  /*4ae0*/  SEL R45, RZ, 0xffffffff, !P5 ;  /* 0xffffffffff2d7807 */ /* 0x000fe40006800000 */
[----:B------:R-:W-:Y:S02]  /*4af0*/  ISETP.GE.AND P6, PT, R46, R7, PT ;  /* 0x000000072e00720c */ /* 0x000fe40003fc6270 */
[----:B------:R-:W-:Y:S02]  /*4b00*/  ISETP.GE.U32.AND P5, PT, R37, R44, PT ;  /* 0x0000002c2500720c */ /* 0x000fe40003fa6070 */
[----:B------:R-:W-:Y:S02]  /*4b10*/  PRMT R46, R13, 0x8880, RZ ;  /* 0x000088800d2e7816 */ /* 0x000fe400000000ff */
[----:B------:R-:W-:-:S02]  /*4b20*/  PRMT R7, R10, 0x8880, RZ ;  /* 0x000088800a077816 */ /* 0x000fc400000000ff */
[----:B------:R-:W-:Y:S02]  /*4b30*/  LOP3.LUT R5, R12, 0xff, RZ, 0xc0, !PT ;  /* 0x000000ff0c057812 */ /* 0x000fe400078ec0ff */
[----:B------:R-:W-:Y:S02]  /*4b40*/  PRMT R48, R10, 0x7771, RZ ;  /* 0x000077710a307816 */ /* 0x000fe400000000ff */
[----:B------:R-:W-:Y:S02]  /*4b50*/  @P4 SEL R45, RZ, 0xffffffff, !P6 ;  /* 0xffffffffff2d4807 */ /* 0x000fe40007000000 */
[----:B------:R-:W-:Y:S02]  /*4b60*/  ISETP.GE.AND.EX P5, PT, R30, RZ, PT, P5 ;  /* 0x000000ff1e00720c */ /* 0x000fe40003fa6350 */
[----:B------:R-:W-:Y:S02]  /*4b70*/  ISETP.GE.AND P6, PT, R46, R7, PT ;  /* 0x000000072e00720c */ /* 0x000fe40003fc6270 */
[----:B------:R-:W-:-:S02]  /*4b80*/  ISETP.NE.AND P4, PT, R5, R48, PT ;  /* 0x000000300500720c */ /* 0x000fc40003f85270 */
[----:B------:R-:W-:Y:S02]  /*4b90*/  LOP3.LUT R5, R19, 0xff, RZ, 0xc0, !PT ;  /* 0x000000ff13057812 */ /* 0x000fe400078ec0ff */
[----:B-----5:R-:W-:Y:S02]  /*4ba0*/  LOP3.LUT R46, R4, 0xff, RZ, 0xc0, !PT ;  /* 0x000000ff042e7812 */ /* 0x020fe400078ec0ff */
[----:B------:R-:W-:Y:S02]  /*4bb0*/  SEL R7, RZ, 0xffffffff, !P5 ;  /* 0xffffffffff077807 */ /* 0x000fe40006800000 */
[----:B------:R-:W-:Y:S02]  /*4bc0*/  @P0 SEL R7, RZ, 0xffffffff, !P6 ;  /* 0xffffffffff070807 */ /* 0x000fe40007000000 */
[----:B------:R-:W-:Y:S02]  /*4bd0*/  ISETP.GE.U32.AND P0, PT, R38, R44, PT ;  /* 0x0000002c2600720c */ /* 0x000fe40003f06070 */
[----:B------:R-:W-:-:S02]  /*4be0*/  ISETP.NE.AND P5, PT, R5, R46, PT ;  /* 0x0000002e0500720c */ /* 0x000fc40003fa5270 */
[----:B------:R-:W-:Y:S02]  /*4bf0*/  ISETP.GE.U32.AND P6, PT, R18, R43, PT ;  /* 0x0000002b1200720c */ /* 0x000fe40003fc6070 */
[----:B------:R-:W-:Y:S02]  /*4c00*/  ISETP.GE.AND.EX P0, PT, R32, RZ, PT, P0 ;  /* 0x000000ff2000720c */ /* 0x000fe40003f06300 */
[----:B------:R-:W-:Y:S02]  /*4c10*/  PRMT R48, R12, 0x8880, RZ ;  /* 0x000088800c307816 */ /* 0x000fe400000000ff */
[----:B------:R-:W-:Y:S02]  /*4c20*/  PRMT R5, R10, 0x9991, RZ ;  /* 0x000099910a057816 */ /* 0x000fe400000000ff */
[----:B------:R-:W-:Y:S02]  /*4c30*/  ISETP.GE.AND.EX P6, PT, R9, RZ, PT, P6 ;  /* 0x000000ff0900720c */ /* 0x000fe40003fc6360 */
[----:B------:R-:W-:-:S02]  /*4c40*/  PRMT R47, R4, 0x8880, RZ ;  /* 0x00008880042f7816 */ /* 0x000fc400000000ff */
[----:B------:R-:W-:Y:S02]  /*4c50*/  SEL R46, RZ, 0xffffffff, !P0 ;  /* 0xffffffffff2e7807 */ /* 0x000fe40004000000 */
[----:B------:R-:W-:Y:S02]  /*4c60*/  ISETP.GE.AND P0, PT, R48, R5, PT ;  /* 0x000000053000720c */ /* 0x000fe40003f06270 */
[----:B------:R-:W-:Y:S02]  /*4c70*/  SEL R5, RZ, 0xffffffff, !P6 ;  /* 0xffffffffff057807 */ /* 0x000fe40007000000 */
[----:B------:R-:W-:Y:S02]  /*4c80*/  ISETP.GE.AND P6, PT, R50, R47, PT ;  /* 0x0000002f3200720c */ /* 0x000fe40003fc6270 */
[----:B------:R-:W-:Y:S02]  /*4c90*/  PRMT R48, R4, 0x7771, RZ ;  /* 0x0000777104307816 */ /* 0x000fe400000000ff */
[----:B------:R-:W-:-:S02]  /*4ca0*/  LOP3.LUT R47, R0, 0xff, RZ, 0xc0, !PT ;  /* 0x000000ff002f7812 */ /* 0x000fc400078ec0ff */
[----:B------:R-:W-:Y:S02]  /*4cb0*/  @P5 SEL R5, RZ, 0xffffffff, !P6 ;  /* 0xffffffffff055807 */ /* 0x000fe40007000000 */
[----:B------:R-:W-:Y:S02]  /*4cc0*/  ISETP.NE.AND P6, PT, R47, R48, PT ;  /* 0x000000302f00720c */ /* 0x000fe40003fc5270 */
[----:B------:R-:W-:Y:S02]  /*4cd0*/  ISETP.GE.U32.AND P5, PT, R28, R43, PT ;  /* 0x0000002b1c00720c */ /* 0x000fe40003fa6070 */
[----:B------:R-:W-:Y:S02]  /*4ce0*/  LOP3.LUT R45, R45, 0x1, RZ, 0xc0, !PT ;  /* 0x000000012d2d7812 */ /* 0x000fe400078ec0ff */
[----:B------:R-:W-:Y:S02]  /*4cf0*/  ISETP.GE.AND.EX P5, PT, R29, RZ, PT, P5 ;  /* 0x000000ff1d00720c */ /* 0x000fe40003fa6350 */
[----:B------:R-:W-:-:S02]  /*4d00*/  PRMT R50, R0, 0x8880, RZ ;  /* 0x0000888000327816 */ /* 0x000fc400000000ff */
[----:B------:R-:W-:Y:S02]  /*4d10*/  PRMT R47, R4, 0x9991, RZ ;  /* 0x00009991042f7816 */ /* 0x000fe400000000ff */
[----:B------:R-:W-:Y:S02]  /*4d20*/  @P4 SEL R46, RZ, 0xffffffff, !P0 ;  /* 0xffffffffff2e4807 */ /* 0x000fe40004000000 */
[----:B------:R-:W-:Y:S02]  /*4d30*/  ISETP.NE.U32.AND P4, PT, R45, 0x1, PT ;  /* 0x000000012d00780c */ /* 0x000fe40003f85070 */
[----:B------:R-:W-:Y:S02]  /*4d40*/  SEL R45, RZ, 0xffffffff, !P5 ;  /* 0xffffffffff2d7807 */ /* 0x000fe40006800000 */
[----:B------:R-:W-:Y:S02]  /*4d50*/  ISETP.GE.AND P5, PT, R50, R47, PT ;  /* 0x0000002f3200720c */ /* 0x000fe40003fa6270 */
[----:B------:R-:W-:-:S02]  /*4d60*/  LOP3.LUT R11, R11, 0x1, RZ, 0xc0, !PT ;  /* 0x000000010b0b7812 */ /* 0x000fc400078ec0ff */
[----:B------:R-:W-:Y:S02]  /*4d70*/  LOP3.LUT R7, R7, 0x1, RZ, 0xc0, !PT ;  /* 0x0000000107077812 */ /* 0x000fe400078ec0ff */
[----:B------:R-:W-:Y:S02]  /*4d80*/  LOP3.LUT R46, R46, 0x1, RZ, 0xc0, !PT ;  /* 0x000000012e2e7812 */ /* 0x000fe400078ec0ff */
[----:B------:R-:W-:Y:S02]  /*4d90*/  @P6 SEL R45, RZ, 0xffffffff, !P5 ;  /* 0xffffffffff2d6807 */ /* 0x000fe40006800000 */
[----:B------:R-:W-:Y:S02]  /*4da0*/  ISETP.NE.U32.AND P0, PT, R11, 0x1, PT ;  /* 0x000000010b00780c */ /* 0x000fe40003f05070 */
[----:B------:R-:W-:Y:S02]  /*4db0*/  ISETP.NE.U32.AND P6, PT, R7, 0x1, PT ;  /* 0x000000010700780c */ /* 0x000fe40003fc5070 */
[----:B------:R-:W-:-:S02]  /*4dc0*/  PRMT R11, R6, 0x7771, RZ ;  /* 0x00007771060b7816 */ /* 0x000fc400000000ff */
[----:B------:R-:W-:Y:S02]  /*4dd0*/  ISETP.NE.U32.AND P5, PT, R46, 0x1, PT ;  /* 0x000000012e00780c */ /* 0x000fe40003fa5070 */
[----:B------:R-:W-:Y:S02]  /*4de0*/  PRMT R7, R10, 0x7771, RZ ;  /* 0x000077710a077816 */ /* 0x000fe400000000ff */
[----:B------:R-:W-:Y:S02]  /*4df0*/  LOP3.LUT R5, R5, 0x1, RZ, 0xc0, !PT ;  /* 0x0000000105057812 */ /* 0x000fe400078ec0ff */
[----:B------:R-:W-:Y:S02]  /*4e00*/  LOP3.LUT R45, R45, 0x1, RZ, 0xc0, !PT ;  /* 0x000000012d2d7812 */ /* 0x000fe400078ec0ff */
[----:B------:R-:W-:Y:S02]  /*4e10*/  SEL R11, R11, R14, !P4 ;  /* 0x0000000e0b0b7207 */ /* 0x000fe40006000000 */
[----:B------:R-:W-:-:S02]  /*4e20*/  SEL R7, R7, R12, !P5 ;  /* 0x0000000c07077207 */ /* 0x000fc40006800000 */
[----:B------:R-:W-:Y:S02]  /*4e30*/  SEL R20, R20, RZ, P3 ;  /* 0x000000ff14147207 */ /* 0x000fe40001800000 */
[----:B------:R-:W-:Y:S02]  /*4e40*/  PRMT R14, R10, 0x7770, RZ ;  /* 0x000077700a0e7816 */ /* 0x000fe400000000ff */
[----:B------:R-:W-:Y:S02]  /*4e50*/  ISETP.NE.U32.AND P3, PT, R5, 0x1, PT ;  /* 0x000000010500780c */ /* 0x000fe40003f65070 */
[----:B------:R-:W-:Y:S02]  /*4e60*/  PRMT R12, R4, 0x7770, RZ ;  /* 0x00007770040c7816 */ /* 0x000fe400000000ff */
[----:B------:R-:W-:Y:S02]  /*4e70*/  SEL R26, R26, RZ, P2 ;  /* 0x000000ff1a1a7207 */ /* 0x000fe40001000000 */
[----:B------:R-:W-:-:S02]  /*4e80*/  PRMT R48, R6, 0x7770, RZ ;  /* 0x0000777006307816 */ /* 0x000fc400000000ff */
[----:B------:R-:W-:Y:S02]  /*4e90*/  ISETP.NE.U32.AND P2, PT, R45, 0x1, PT ;  /* 0x000000012d00780c */ /* 0x000fe40003f45070 */
[----:B------:R-:W-:Y:S02]  /*4ea0*/  PRMT R5, R4, 0x7771, RZ ;  /* 0x0000777104057816 */ /* 0x000fe400000000ff */
[----:B------:R-:W-:Y:S02]  /*4eb0*/  SEL R13, R14, R13, !P6 ;  /* 0x0000000d0e0d7207 */ /* 0x000fe40007000000 */
[----:B------:R-:W-:Y:S02]  /*4ec0*/  SEL R19, R12, R19, !P3 ;  /* 0x000000130c137207 */ /* 0x000fe40005800000 */
[----:B------:R-:W-:Y:S02]  /*4ed0*/  SEL R15, R48, R15, !P0 ;  /* 0x0000000f300f7207 */ /* 0x000fe40004000000 */
[----:B------:R-:W-:-:S02]  /*4ee0*/  SEL R34, R41, R34, !P0 ;  /* 0x0000002229227207 */ /* 0x000fc40004000000 */
[----:B------:R-:W-:Y:S02]  /*4ef0*/  SEL R36, R41, R36, !P4 ;  /* 0x0000002429247207 */ /* 0x000fe40006000000 */
[C---:B------:R-:W-:Y:S02]  /*4f00*/  SEL R37, R44.reuse, R37, !P6 ;  /* 0x000000252c257207 */ /* 0x040fe40007000000 */
[----:B------:R-:W-:Y:S02]  /*4f10*/  SEL R38, R44, R38, !P5 ;  /* 0x000000262c267207 */ /* 0x000fe40006800000 */
[C---:B------:R-:W-:Y:S02]  /*4f20*/  SEL R18, R43.reuse, R18, !P3 ;  /* 0x000000122b127207 */ /* 0x040fe40005800000 */
[----:B------:R-:W-:Y:S02]  /*4f30*/  SEL R28, R43, R28, !P2 ;  /* 0x0000001c2b1c7207 */ /* 0x000fe40005000000 */
[----:B------:R-:W-:-:S02]  /*4f40*/  SEL R0, R5, R0, !P2 ;  /* 0x0000000005007207 */ /* 0x000fc40005000000 */
[----:B------:R-:W-:Y:S02]  /*4f50*/  SEL R27, R27, RZ, P0 ;  /* 0x000000ff1b1b7207 */ /* 0x000fe40000000000 */
[----:B------:R-:W-:Y:S02]  /*4f60*/  SEL R31, R31, RZ, P4 ;  /* 0x000000ff1f1f7207 */ /* 0x000fe40002000000 */
[----:B------:R-:W-:Y:S02]  /*4f70*/  PRMT R14, R11, 0x7610, R14 ;  /* 0x000076100b0e7816 */ /* 0x000fe4000000000e */
[----:B------:R-:W-:Y:S02]  /*4f80*/  SEL R30, R30, RZ, P6 ;  /* 0x000000ff1e1e7207 */ /* 0x000fe40003000000 */
[----:B------:R-:W-:Y:S02]  /*4f90*/  SEL R32, R32, RZ, P5 ;  /* 0x000000ff20207207 */ /* 0x000fe40002800000 */
[----:B------:R-:W-:-:S02]  /*4fa0*/  PRMT R12, R7, 0x7610, R12 ;  /* 0x00007610070c7816 */ /* 0x000fc4000000000c */
[----:B------:R-:W-:Y:S02]  /*4fb0*/  SEL R9, R9, RZ, P3 ;  /* 0x000000ff09097207 */ /* 0x000fe40001800000 */
[----:B------:R-:W-:Y:S01]  /*4fc0*/  SEL R29, R29, RZ, P2 ;  /* 0x000000ff1d1d7207 */ /* 0x000fe20001000000 */
[----:B------:R-:W-:Y:S06]  /*4fd0*/  @!P1 BRA `(.L_x_3349) ;  /* 0xfffffff400889947 */ /* 0x000fec000383ffff */
[----:B------:R-:W-:Y:S05]  /*4fe0*/  BSYNC.RECONVERGENT B1 ;  /* 0x0000000000017941 */ /* 0x000fea0003800200 */
.L_x_3348:
        /* <DEDUP_REMOVED lines=16> */
.L_x_3347:
[----:B------:R-:W-:Y:S05]  /*50f0*/  BSYNC.RECONVERGENT B0 ;  /* 0x0000000000007941 */ /* 0x000fea0003800200 */
.L_x_3346:
[----:B------:R-:W-:Y:S01]  /*5100*/  ISETP.GE.U32.AND P0, PT, R16, R8, PT ;  /* 0x000000081000720c */ /* 0x000fe20003f06070 */
[----:B------:R-:W-:-:S12]  /*5110*/  BSSY.RECONVERGENT B0, `(.L_x_3350) ;  /* 0x0000028000007945 */ /* 0x000fd80003800200 */
[----:B------:R-:W-:Y:S05]  /*5120*/  @P0 BRA `(.L_x_3351) ;  /* 0x0000000000980947 */ /* 0x000fea0003800000 */
[----:B------:R-:W-:-:S05]  /*5130*/  IMAD R4, R16, R21, RZ ;  /* 0x0000001510047224 */ /* 0x000fca00078e02ff */
        /* <DEDUP_REMOVED lines=19> */
[----:B------:R-:W-:-:S05]  /*5270*/  IMAD.IADD R4, R46, 0x1, R3 ;  /* 0x000000012e047824 */ /* 0x000fca00078e0203 */
[----:B------:R-:W-:-:S13]  /*5280*/  ISETP.GE.U32.AND P1, PT, R4, R8, PT ;  /* 0x000000080400720c */ /* 0x000fda0003f26070 */
[-C--:B------:R-:W-:Y:S02]  /*5290*/  @!P1 IMAD R4, R4, R21.reuse, RZ ;  /* 0x0000001504049224 */ /* 0x080fe400078e02ff */
[----:B------:R-:W-:-:S03]  /*52a0*/  IMAD R21, R46, R21, RZ ;  /* 0x000000152e157224 */ /* 0x000fc600078e02ff */
[----:B------:R-:W-:Y:S02]  /*52b0*/  @!P1 LOP3.LUT R5, R4, 0xfffffffe, RZ, 0xc0, !PT ;  /* 0xfffffffe04059812 */ /* 0x000fe400078ec0ff */
[----:B------:R-:W-:Y:S02]  /*52c0*/  LOP3.LUT R21, R21, 0xfffffffe, RZ, 0xc0, !PT ;  /* 0xfffffffe15157812 */ /* 0x000fe400078ec0ff */
        /* <DEDUP_REMOVED lines=12> */
.L_x_3351:
[----:B------:R-:W-:Y:S05]  /*5390*/  BSYNC.RECONVERGENT B0 ;  /* 0x0000000000007941 */ /* 0x000fea0003800200 */
.L_x_3350:
        /* <DEDUP_REMOVED lines=131> */
.L_x_3353:
[----:B------:R-:W-:Y:S05]  /*5bd0*/  BSYNC.RECONVERGENT B0 ;  /* 0x0000000000007941 */ /* 0x000fea0003800200 */
.L_x_3352:
        /* <DEDUP_REMOVED lines=92> */
.L_x_3345:
[----:B------:R-:W0:Y:S01]  /*61a0*/  LDCU UR4, c[0x0][0x3a4] ;  /* 0x00007480ff0477ac */ /* 0x000e220008000800 */
[----:B------:R-:W1:Y:S01]  /*61b0*/  LDC.U8 R33, c[0x0][0x388] ;  /* 0x0000e200ff217b82 */ /* 0x000e620000000000 */
[----:B------:R-:W-:Y:S07]  /*61c0*/  BSSY.RECONVERGENT B0, `(.L_x_3354) ;  /* 0x00004a3000007945 */ /* 0x000fee0003800200 */
        /* <DEDUP_REMOVED lines=8> */
[C---:B------:R-:W-:Y:S01]  /*6250*/  PRMT R0, R33.reuse, 0x7610, R0 ;  /* 0x0000761021007816 */ /* 0x040fe20000000000 */
[----:B--2---:R-:W-:Y:S01]  /*6260*/  IMAD.MOV.U32 R38, RZ, RZ, R13 ;  /* 0x000000ffff267224 */ /* 0x004fe200078e000d */
        /* <DEDUP_REMOVED lines=18> */
[----:B------:R-:W-:-:S13]  /*6390*/  ISETP.NE.AND P2, PT, R32, RZ, PT ;  /* 0x000000ff2000720c */ /* 0x000fda0003f45270 */
[----:B------:R-:W2:Y:S01]  /*63a0*/  @!P2 LDG.E.U16 R37, desc[UR36][R18.64] ;  /* 0x000000241225a981 */ /* 0x000ea2000c1e1500 */
[----:B------:R-:W-:Y:S01]  /*63b0*/  VIADD R8, R32, 0xffffffff ;  /* 0xffffffff20087836 */ /* 0x000fe20000000000 */
[C---:B------:R-:W-:Y:S01]  /*63c0*/  PRMT R3, R33.reuse, 0x7610, R3 ;  /* 0x0000761021037816 */ /* 0x040fe20000000003 */
[--C-:B------:R-:W-:Y:S01]  /*63d0*/  IMAD.MOV.U32 R38, RZ, RZ, R13.reuse ;  /* 0x000000ffff267224 */ /* 0x100fe200078e000d */
[C---:B------:R-:W-:Y:S01]  /*63e0*/  PRMT R4, R33.reuse, 0x7610, R4 ;  /* 0x0000761021047816 */ /* 0x040fe20000000004 */
[--C-:B------:R-:W-:Y:S01]  /*63f0*/  IMAD.MOV.U32 R36, RZ, RZ, R13.reuse ;  /* 0x000000ffff247224 */ /* 0x100fe200078e000d */
[----:B------:R-:W-:Y:S01]  /*6400*/  VIMNMX.U32 R8, PT, PT, R8, 0x18, PT ;  /* 0x0000001808087848 */ /* 0x000fe20003fe0000 */
        /* <DEDUP_REMOVED lines=16> */
[--C-:B------:R-:W-:Y:S02]  /*6510*/  IMAD.MOV.U32 R20, RZ, RZ, R15.reuse ;  /* 0x000000ffff147224 */ /* 0x100fe400078e000f */
[----:B------:R-:W-:Y:S02]  /*6520*/  IMAD.MOV.U32 R16, RZ, RZ, R15 ;  /* 0x000000ffff107224 */ /* 0x000fe400078e000f */
[----:B------:R-:W-:Y:S01]  /*6530*/  VIADD R34, R8, 0x1 ;  /* 0x0000000108227836 */ /* 0x000fe20000000000 */
[----:B--2---:R-:W-:-:S02]  /*6540*/  @!P2 PRMT R35, R37, 0x7770, RZ ;  /* 0x000077702523a816 */ /* 0x004fc400000000ff */
[----:B------:R-:W-:-:S07]  /*6550*/  @!P2 PRMT R37, R37, 0x7771, RZ ;  /* 0x000077712525a816 */ /* 0x000fce00000000ff */
.L_x_3361:
[----:B------:R-:W0:Y:S01]  /*6560*/  LDCU UR4, c[0x0][0x3a4] ;  /* 0x00007480ff0477ac */ /* 0x000e220008000800 */
[----:B------:R-:W-:Y:S02]  /*6570*/  @!P2 PRMT R48, R35, 0x7610, R48 ;  /* 0x000076102330a816 */ /* 0x000fe40000000030 */
[C---:B------:R-:W-:Y:S02]  /*6580*/  @!P2 PRMT R47, R37.reuse, 0x7610, R47 ;  /* 0x00007610252fa816 */ /* 0x040fe4000000002f */
[----:B------:R-:W-:Y:S02]  /*6590*/  @!P2 PRMT R39, R37, 0x7610, R39 ;  /* 0x000076102527a816 */ /* 0x000fe40000000027 */
[----:B------:R-:W-:Y:S02]  /*65a0*/  @!P2 PRMT R50, R35, 0x7610, R50 ;  /* 0x000076102332a816 */ /* 0x000fe40000000032 */
[----:B------:R-:W-:Y:S02]  /*65b0*/  @!P2 PRMT R45, R37, 0x7610, R45 ;  /* 0x00007610252da816 */ /* 0x000fe4000000002d */
[----:B------:R-:W-:-:S02]  /*65c0*/  @!P2 PRMT R46, R35, 0x7610, R46 ;  /* 0x00007610232ea816 */ /* 0x000fc4000000002e */
[----:B------:R-:W-:Y:S02]  /*65d0*/  @!P2 PRMT R44, R37, 0x7610, R44 ;  /* 0x00007610252ca816 */ /* 0x000fe4000000002c */
        /* <DEDUP_REMOVED lines=287> */
.L_x_3357:
[----:B------:R-:W-:-:S04]  /*77d0*/  LOP3.LUT R9, R39, 0xfffffffe, RZ, 0xc0, !PT ;  /* 0xfffffffe27097812 */ /* 0x000fc800078ec0ff */
[----:B------:R-:W-:-:S05]  /*77e0*/  IADD3 R8, P0, PT, R9, R18, RZ ;  /* 0x0000001209087210 */ /* 0x000fca0007f1e0ff */
[----:B------:R-:W-:-:S05]  /*77f0*/  IMAD.X R9, RZ, RZ, R19, P0 ;  /* 0x000000ffff097224 */ /* 0x000fca00000e0613 */
[----:B------:R1:W2:Y:S01]  /*7800*/  LDG.E.U16 R8, desc[UR36][R8.64] ;  /* 0x0000002408087981 */ /* 0x0002a2000c1e1500 */
[----:B0-----:R-:W-:Y:S02]  /*7810*/  VIADD R49, R10, UR4 ;  /* 0x000000040a317c36 */ /* 0x001fe40008000000 */
[----:B------:R-:W-:-:S04]  /*7820*/  IMAD.MOV.U32 R48, RZ, RZ, RZ ;  /* 0x000000ffff307224 */ /* 0x000fc800078e00ff */
[----:B------:R-:W-:-:S05]  /*7830*/  IMAD.HI.U32 R32, R49, UR30, R48 ;  /* 0x0000001e31207c27 */ /* 0x000fca000f8e0030 */
[----:B-1----:R-:W-:-:S05]  /*7840*/  SHF.R.U32.HI R9, RZ, UR31, R32 ;  /* 0x0000001fff097c19 */ /* 0x002fca0008011620 */
[----:B------:R-:W-:-:S04]  /*7850*/  IMAD.MOV R39, RZ, RZ, -R9 ;  /* 0x000000ffff277224 */ /* 0x000fc800078e0a09 */
[----:B------:R-:W-:-:S04]  /*7860*/  IMAD R39, R39, UR29, R49 ;  /* 0x0000001d27277c24 */ /* 0x000fc8000f8e0231 */
[----:B------:R-:W-:Y:S01]  /*7870*/  IMAD R39, R39, UR5, RZ ;  /* 0x0000000527277c24 */ /* 0x000fe2000f8e02ff */
[C---:B--2---:R-:W-:Y:S02]  /*7880*/  PRMT R43, R8.reuse, 0x7770, RZ ;  /* 0x00007770082b7816 */ /* 0x044fe400000000ff */
[----:B------:R-:W-:Y:S01]  /*7890*/  PRMT R44, R8, 0x7771, RZ ;  /* 0x00007771082c7816 */ /* 0x000fe200000000ff */
        /* <DEDUP_REMOVED lines=219> */
.L_x_3358:
[----:B------:R-:W-:-:S04]  /*8650*/  LOP3.LUT R9, R39, 0xfffffffe, RZ, 0xc0, !PT ;  /* 0xfffffffe27097812 */ /* 0x000fc800078ec0ff */
[----:B------:R-:W-:-:S05]  /*8660*/  IADD3 R8, P0, PT, R9, R18, RZ ;  /* 0x0000001209087210 */ /* 0x000fca0007f1e0ff */
[----:B------:R-:W-:-:S05]  /*8670*/  IMAD.X R9, RZ, RZ, R19, P0 ;  /* 0x000000ffff097224 */ /* 0x000fca00000e0613 */
[----:B------:R0:W2:Y:S01]  /*8680*/  LDG.E.U16 R8, desc[UR36][R8.64] ;  /* 0x0000002408087981 */ /* 0x0000a2000c1e1500 */
[----:B------:R-:W-:Y:S02]  /*8690*/  VIADD R49, R49, UR4 ;  /* 0x0000000431317c36 */ /* 0x000fe40008000000 */
[----:B------:R-:W-:-:S04]  /*86a0*/  IMAD.MOV.U32 R48, RZ, RZ, RZ ;  /* 0x000000ffff307224 */ /* 0x000fc800078e00ff */
[----:B------:R-:W-:-:S05]  /*86b0*/  IMAD.HI.U32 R32, R49, UR30, R48 ;  /* 0x0000001e31207c27 */ /* 0x000fca000f8e0030 */
[----:B0-----:R-:W-:-:S05]  /*86c0*/  SHF.R.U32.HI R9, RZ, UR31, R32 ;  /* 0x0000001fff097c19 */ /* 0x001fca0008011620 */
        /* <DEDUP_REMOVED lines=224> */
.L_x_3359:
        /* <DEDUP_REMOVED lines=232> */
.L_x_3360:
[----:B------:R-:W-:-:S04]  /*a350*/  LOP3.LUT R9, R41, 0xfffffffe, RZ, 0xc0, !PT ;  /* 0xfffffffe29097812 */ /* 0x000fc800078ec0ff */
[----:B------:R-:W-:-:S05]  /*a360*/  IADD3 R8, P0, PT, R9, R18, RZ ;  /* 0x0000001209087210 */ /* 0x000fca0007f1e0ff */
[----:B------:R-:W-:-:S05]  /*a370*/  IMAD.X R9, RZ, RZ, R19, P0 ;  /* 0x000000ffff097224 */ /* 0x000fca00000e0613 */
[----:B------:R-:W2:Y:S02]  /*a380*/  LDG.E.U16 R8, desc[UR36][R8.64] ;  /* 0x0000002408087981 */ /* 0x000ea4000c1e1500 */
[C---:B--2---:R-:W-:Y:S02]  /*a390*/  PRMT R48, R8.reuse, 0x7770, RZ ;  /* 0x0000777008307816 */ /* 0x044fe400000000ff */
[----:B------:R-:W-:-:S07]  /*a3a0*/  PRMT R47, R8, 0x7771, RZ ;  /* 0x00007771082f7816 */ /* 0x000fce00000000ff */
.L_x_3356:
[C---:B------:R-:W-:Y:S02]  /*a3b0*/  LOP3.LUT R8, R43.reuse, 0xff, RZ, 0xc0, !PT ;  /* 0x000000ff2b087812 */ /* 0x040fe400078ec0ff */
[C---:B------:R-:W-:Y:S02]  /*a3c0*/  LOP3.LUT R9, R6.reuse, 0xff, RZ, 0xc0, !PT ;  /* 0x000000ff06097812 */ /* 0x040fe400078ec0ff */
[----:B------:R-:W-:Y:S02]  /*a3d0*/  PRMT R49, R43, 0x8880, RZ ;  /* 0x000088802b317816 */ /* 0x000fe400000000ff */
[----:B------:R-:W-:Y:S02]  /*a3e0*/  ISETP.NE.AND P3, PT, R9, R8, PT ;  /* 0x000000080900720c */ /* 0x000fe40003f65270 */
[----:B------:R-:W-:Y:S02]  /*a3f0*/  PRMT R52, R6, 0x8880, RZ ;  /* 0x0000888006347816 */ /* 0x000fe400000000ff */
[----:B------:R-:W-:-:S02]  /*a400*/  LOP3.LUT R32, R44, 0xff, RZ, 0xc0, !PT ;  /* 0x000000ff2c207812 */ /* 0x000fc400078ec0ff */
[----:B------:R-:W-:Y:S02]  /*a410*/  LOP3.LUT R33, R7, 0xff, RZ, 0xc0, !PT ;  /* 0x000000ff07217812 */ /* 0x000fe400078ec0ff */
[----:B------:R-:W-:Y:S02]  /*a420*/  LOP3.LUT R41, R46, 0xff, RZ, 0xc0, !PT ;  /* 0x000000ff2e297812 */ /* 0x000fe400078ec0ff */
[----:B------:R-:W-:Y:S02]  /*a430*/  LOP3.LUT R42, R5, 0xff, RZ, 0xc0, !PT ;  /* 0x000000ff052a7812 */ /* 0x000fe400078ec0ff */
[----:B------:R-:W-:Y:S02]  /*a440*/  ISETP.GE.U32.AND P0, PT, R29, R10, PT ;  /* 0x0000000a1d00720c */ /* 0x000fe40003f06070 */
[----:B------:R-:W-:Y:S02]  /*a450*/  ISETP.GE.AND P4, PT, R52, R49, PT ;  /* 0x000000313400720c */ /* 0x000fe40003f86270 */
[----:B------:R-:W-:-:S02]  /*a460*/  ISETP.NE.AND P1, PT, R33, R32, PT ;  /* 0x000000202100720c */ /* 0x000fc40003f25270 */
[----:B------:R-:W-:Y:S02]  /*a470*/  ISETP.NE.AND P6, PT, R42, R41, PT ;  /* 0x000000292a00720c */ /* 0x000fe40003fc5270 */
[----:B------:R-:W-:Y:S02]  /*a480*/  ISETP.GE.AND.EX P0, PT, R21, RZ, PT, P0 ;  /* 0x000000ff1500720c */ /* 0x000fe40003f06300 */
[----:B------:R-:W-:Y:S02]  /*a490*/  PRMT R41, R44, 0x8880, RZ ;  /* 0x000088802c297816 */ /* 0x000fe400000000ff */
[----:B------:R-:W-:Y:S02]  /*a4a0*/  PRMT R52, R7, 0x8880, RZ ;  /* 0x0000888007347816 */ /* 0x000fe400000000ff */
[----:B------:R-:W-:Y:S02]  /*a4b0*/  LOP3.LUT R9, R45, 0xff, RZ, 0xc0, !PT ;  /* 0x000000ff2d097812 */ /* 0x000fe400078ec0ff */
[----:B------:R-:W-:-:S02]  /*a4c0*/  LOP3.LUT R32, R4, 0xff, RZ, 0xc0, !PT ;  /* 0x000000ff04207812 */ /* 0x000fc400078ec0ff */
[----:B------:R-:W-:Y:S02]  /*a4d0*/  SEL R8, RZ, 0xffffffff, !P4 ;  /* 0xffffffffff087807 */ /* 0x000fe40006000000 */
[----:B------:R-:W-:Y:S02]  /*a4e0*/  LOP3.LUT R33, R50, 0xff, RZ, 0xc0, !PT ;  /* 0x000000ff32217812 */ /* 0x000fe400078ec0ff */
[----:B------:R-:W-:Y:S02]  /*a4f0*/  LOP3.LUT R42, R3, 0xff, RZ, 0xc0, !PT ;  /* 0x000000ff032a7812 */ /* 0x000fe400078ec0ff */
[----:B------:R-:W-:Y:S02]  /*a500*/  @!P3 SEL R8, RZ, 0xffffffff, !P0 ;  /* 0xffffffffff08b807 */ /* 0x000fe40004000000 */
[----:B------:R-:W-:Y:S02]  /*a510*/  ISETP.NE.AND P4, PT, R32, R9, PT ;  /* 0x000000092000720c */ /* 0x000fe40003f85270 */
[----:B------:R-:W-:-:S02]  /*a520*/  ISETP.GE.AND P3, PT, R52, R41, PT ;  /* 0x000000293400720c */ /* 0x000fc40003f66270 */
[----:B------:R-:W-:Y:S02]  /*a530*/  ISETP.GE.U32.AND P0, PT, R31, R10, PT ;  /* 0x0000000a1f00720c */ /* 0x000fe40003f06070 */
[----:B------:R-:W-:Y:S02]  /*a540*/  LOP3.LUT R9, R39, 0xff, RZ, 0xc0, !PT ;  /* 0x000000ff27097812 */ /* 0x000fe400078ec0ff */
[----:B------:R-:W-:Y:S02]  /*a550*/  LOP3.LUT R32, R0, 0xff, RZ, 0xc0, !PT ;  /* 0x000000ff00207812 */ /* 0x000fe400078ec0ff */
[----:B------:R-:W-:Y:S02]  /*a560*/  ISETP.NE.AND P5, PT, R42, R33, PT ;  /* 0x000000212a00720c */ /* 0x000fe40003fa5270 */
[----:B------:R-:W-:Y:S02]  /*a570*/  ISETP.GE.AND.EX P0, PT, R24, RZ, PT, P0 ;  /* 0x000000ff1800720c */ /* 0x000fe40003f06300 */
[----:B------:R-:W-:-:S02]  /*a580*/  SEL R42, RZ, 0xffffffff, !P3 ;  /* 0xffffffffff2a7807 */ /* 0x000fc40005800000 */
[----:B------:R-:W-:Y:S02]  /*a590*/  PRMT R33, R46, 0x8880, RZ ;  /* 0x000088802e217816 */ /* 0x000fe400000000ff */
[----:B------:R-:W-:Y:S02]  /*a5a0*/  PRMT R52, R5, 0x8880, RZ ;  /* 0x0000888005347816 */ /* 0x000fe400000000ff */
[----:B------:R-:W-:Y:S01]  /*a5b0*/  ISETP.NE.AND P3, PT, R32, R9, PT ;  /* 0x000000092000720c */ /* 0x000fe20003f65270 */
[----:B0-----:R-:W-:Y:S01]  /*a5c0*/  IMAD.U32 R9, RZ, RZ, UR4 ;  /* 0x00000004ff097e24 */ /* 0x001fe2000f8e00ff */
[----:B------:R-:W-:Y:S01]  /*a5d0*/  @!P1 SEL R42, RZ, 0xffffffff, !P0 ;  /* 0xffffffffff2a9807 */ /* 0x000fe20004000000 */
[----:B------:R-:W0:Y:S01]  /*a5e0*/  LDCU UR4, c[0x0][0x39c] ;  /* 0x00007380ff0477ac */ /* 0x000e220008000800 */
[----:B------:R-:W-:Y:S01]  /*a5f0*/  ISETP.GE.AND P0, PT, R52, R33, PT ;  /* 0x000000213400720c */ /* 0x000fe20003f06270 */
[----:B------:R-:W-:Y:S01]  /*a600*/  IMAD.IADD R33, R10, 0x1, R9 ;  /* 0x000000010a217824 */ /* 0x000fe200078e0209 */
[----:B------:R-:W-:-:S02]  /*a610*/  PRMT R41, R45, 0x8880, RZ ;  /* 0x000088802d297816 */ /* 0x000fc400000000ff */
[----:B------:R-:W-:Y:S02]  /*a620*/  PRMT R54, R4, 0x8880, RZ ;  /* 0x0000888004367816 */ /* 0x000fe400000000ff */
[----:B------:R-:W-:Y:S02]  /*a630*/  SEL R51, RZ, 0xffffffff, !P0 ;  /* 0xffffffffff337807 */ /* 0x000fe40004000000 */
[----:B------:R-:W-:Y:S02]  /*a640*/  ISETP.GE.U32.AND P0, PT, R36, R33, PT ;  /* 0x000000212400720c */ /* 0x000fe40003f06070 */
[----:B------:R-:W-:Y:S02]  /*a650*/  ISETP.GE.AND P1, PT, R54, R41, PT ;  /* 0x000000293600720c */ /* 0x000fe40003f26270 */
[----:B------:R-:W-:Y:S02]  /*a660*/  ISETP.GE.AND.EX P0, PT, R26, RZ, PT, P0 ;  /* 0x000000ff1a00720c */ /* 0x000fe40003f06300 */
[----:B------:R-:W-:-:S02]  /*a670*/  LOP3.LUT R32, R48, 0xff, RZ, 0xc0, !PT ;  /* 0x000000ff30207812 */ /* 0x000fc400078ec0ff */
[----:B------:R-:W-:Y:S02]  /*a680*/  LOP3.LUT R41, R11, 0xff, RZ, 0xc0, !PT ;  /* 0x000000ff0b297812 */ /* 0x000fe400078ec0ff */
[----:B------:R-:W-:Y:S02]  /*a690*/  SEL R49, RZ, 0xffffffff, !P1 ;  /* 0xffffffffff317807 */ /* 0x000fe40004800000 */
[----:B------:R-:W-:Y:S02]  /*a6a0*/  ISETP.GE.U32.AND P1, PT, R38, R33, PT ;  /* 0x000000212600720c */ /* 0x000fe40003f26070 */
[----:B------:R-:W-:Y:S02]  /*a6b0*/  @!P6 SEL R51, RZ, 0xffffffff, !P0 ;  /* 0xffffffffff33e807 */ /* 0x000fe40004000000 */
[----:B------:R-:W-:Y:S01]  /*a6c0*/  ISETP.NE.AND P0, PT, R41, R32, PT ;  /* 0x000000202900720c */ /* 0x000fe20003f05270 */
[----:B------:R-:W-:Y:S01]  /*a6d0*/  IMAD.IADD R41, R9, 0x1, R33 ;  /* 0x0000000109297824 */ /* 0x000fe200078e0221 */
[----:B------:R-:W-:-:S02]  /*a6e0*/  ISETP.GE.AND.EX P1, PT, R27, RZ, PT, P1 ;  /* 0x000000ff1b00720c */ /* 0x000fc40003f26310 */
[----:B------:R-:W-:Y:S02]  /*a6f0*/  PRMT R54, R50, 0x8880, RZ ;  /* 0x0000888032367816 */ /* 0x000fe400000000ff */
[----:B------:R-:W-:Y:S02]  /*a700*/  PRMT R55, R3, 0x8880, RZ ;  /* 0x0000888003377816 */ /* 0x000fe400000000ff */
[----:B------:R-:W-:Y:S02]  /*a710*/  LOP3.LUT R52, R47, 0xff, RZ, 0xc0, !PT ;  /* 0x000000ff2f347812 */ /* 0x000fe400078ec0ff */
[----:B------:R-:W-:Y:S02]  /*a720*/  LOP3.LUT R53, R12, 0xff, RZ, 0xc0, !PT ;  /* 0x000000ff0c357812 */ /* 0x000fe400078ec0ff */
[----:B------:R-:W-:Y:S02]  /*a730*/  @!P4 SEL R49, RZ, 0xffffffff, !P1 ;  /* 0xffffffffff31c807 */ /* 0x000fe40004800000 */
[----:B------:R-:W-:-:S02]  /*a740*/  ISETP.GE.U32.AND P1, PT, R30, R41, PT ;  /* 0x000000291e00720c */ /* 0x000fc40003f26070 */
[----:B------:R-:W-:Y:S02]  /*a750*/  ISETP.NE.AND P6, PT, R53, R52, PT ;  /* 0x000000343500720c */ /* 0x000fe40003fc5270 */
[----:B------:R-:W-:Y:S02]  /*a760*/  ISETP.GE.AND P4, PT, R55, R54, PT ;  /* 0x000000363700720c */ /* 0x000fe40003f86270 */
[----:B------:R-:W-:Y:S02]  /*a770*/  PRMT R32, R39, 0x8880, RZ ;  /* 0x0000888027207816 */ /* 0x000fe400000000ff */
[----:B------:R-:W-:Y:S02]  /*a780*/  PRMT R53, R0, 0x8880, RZ ;  /* 0x0000888000357816 */ /* 0x000fe400000000ff */
[----:B------:R-:W-:Y:S02]  /*a790*/  PRMT R54, R48, 0x8880, RZ ;  /* 0x0000888030367816 */ /* 0x000fe400000000ff */
[----:B------:R-:W-:-:S02]  /*a7a0*/  PRMT R55, R11, 0x8880, RZ ;  /* 0x000088800b377816 */ /* 0x000fc400000000ff */
[----:B------:R-:W-:Y:S02]  /*a7b0*/  ISETP.GE.AND.EX P1, PT, R25, RZ, PT, P1 ;  /* 0x000000ff1900720c */ /* 0x000fe40003f26310 */
[----:B------:R-:W-:Y:S02]  /*a7c0*/  SEL R52, RZ, 0xffffffff, !P4 ;  /* 0xffffffffff347807 */ /* 0x000fe40006000000 */
[----:B------:R-:W-:Y:S01]  /*a7d0*/  ISETP.GE.AND P4, PT, R53, R32, PT ;  /* 0x000000203500720c */ /* 0x000fe20003f86270 */
[----:B------:R-:W-:Y:S01]  /*a7e0*/  IMAD.MOV.U32 R32, RZ, RZ, R54 ;  /* 0x000000ffff207224 */ /* 0x000fe200078e0036 */
[----:B------:R-:W-:Y:S01]  /*a7f0*/  @!P5 SEL R52, RZ, 0xffffffff, !P1 ;  /* 0xffffffffff34d807 */ /* 0x000fe20004800000 */
[----:B------:R-:W-:Y:S01]  /*a800*/  IMAD.MOV.U32 R53, RZ, RZ, R55 ;  /* 0x000000ffff357224 */ /* 0x000fe200078e0037 */
[----:B------:R-:W-:Y:S02]  /*a810*/  ISETP.GE.U32.AND P5, PT, R28, R41, PT ;  /* 0x000000291c00720c */ /* 0x000fe40003fa6070 */
[----:B------:R-:W-:-:S02]  /*a820*/  LOP3.LUT R8, R8, 0x1, RZ, 0xc0, !PT ;  /* 0x0000000108087812 */ /* 0x000fc400078ec0ff */
[----:B------:R-:W-:Y:S01]  /*a830*/  ISETP.GE.AND P1, PT, R53, R32, PT ;  /* 0x000000203500720c */ /* 0x000fe20003f26270 */
[----:B------:R-:W-:Y:S01]  /*a840*/  IMAD.IADD R32, R41, 0x1, R9 ;  /* 0x0000000129207824 */ /* 0x000fe200078e0209 */
[----:B------:R-:W-:Y:S02]  /*a850*/  ISETP.GE.AND.EX P5, PT, R20, RZ, PT, P5 ;  /* 0x000000ff1400720c */ /* 0x000fe40003fa6350 */
[----:B------:R-:W-:Y:S02]  /*a860*/  SEL R53, RZ, 0xffffffff, !P4 ;  /* 0xffffffffff357807 */ /* 0x000fe40006000000 */
[----:B------:R-:W-:Y:S02]  /*a870*/  @!P3 SEL R53, RZ, 0xffffffff, !P5 ;  /* 0xffffffffff35b807 */ /* 0x000fe40006800000 */
[----:B------:R-:W-:Y:S02]  /*a880*/  ISETP.GE.U32.AND P5, PT, R13, R32, PT ;  /* 0x000000200d00720c */ /* 0x000fe40003fa6070 */
[----:B------:R-:W-:-:S02]  /*a890*/  PRMT R54, R47, 0x8880, RZ ;  /* 0x000088802f367816 */ /* 0x000fc400000000ff */
[----:B------:R-:W-:Y:S02]  /*a8a0*/  PRMT R55, R12, 0x8880, RZ ;  /* 0x000088800c377816 */ /* 0x000fe400000000ff */
[----:B------:R-:W-:Y:S02]  /*a8b0*/  LOP3.LUT R42, R42, 0x1, RZ, 0xc0, !PT ;  /* 0x000000012a2a7812 */ /* 0x000fe400078ec0ff */
[----:B------:R-:W-:Y:S02]  /*a8c0*/  ISETP.GE.AND.EX P5, PT, R15, RZ, PT, P5 ;  /* 0x000000ff0f00720c */ /* 0x000fe40003fa6350 */
[----:B------:R-:W-:Y:S02]  /*a8d0*/  ISETP.NE.U32.AND P3, PT, R8, 0x1, PT ;  /* 0x000000010800780c */ /* 0x000fe40003f65070 */
[----:B------:R-:W-:Y:S02]  /*a8e0*/  ISETP.GE.AND P4, PT, R55, R54, PT ;  /* 0x000000363700720c */ /* 0x000fe40003f86270 */
[----:B------:R-:W-:-:S02]  /*a8f0*/  SEL R8, RZ, 0xffffffff, !P1 ;  /* 0xffffffffff087807 */ /* 0x000fc40004800000 */
[----:B------:R-:W-:Y:S02]  /*a900*/  LOP3.LUT R51, R51, 0x1, RZ, 0xc0, !PT ;  /* 0x0000000133337812 */ /* 0x000fe400078ec0ff */
[----:B------:R-:W-:Y:S02]  /*a910*/  ISETP.NE.U32.AND P1, PT, R42, 0x1, PT ;  /* 0x000000012a00780c */ /* 0x000fe40003f25070 */
[----:B------:R-:W-:Y:S02]  /*a920*/  LOP3.LUT R49, R49, 0x1, RZ, 0xc0, !PT ;  /* 0x0000000131317812 */ /* 0x000fe400078ec0ff */
[----:B------:R-:W-:Y:S02]  /*a930*/  @!P0 SEL R8, RZ, 0xffffffff, !P5 ;  /* 0xffffffffff088807 */ /* 0x000fe40006800000 */
[----:B------:R-:W-:Y:S02]  /*a940*/  SEL R42, RZ, 0xffffffff, !P4 ;  /* 0xffffffffff2a7807 */ /* 0x000fe40006000000 */
[----:B------:R-:W-:-:S02]  /*a950*/  ISETP.NE.U32.AND P5, PT, R51, 0x1, PT ;  /* 0x000000013300780c */ /* 0x000fc40003fa5070 */
        /* <DEDUP_REMOVED lines=41> */
.L_x_3355:
[----:B------:R-:W-:Y:S05]  /*abf0*/  BSYNC.RECONVERGENT B0 ;  /* 0x0000000000007941 */ /* 0x000fea0003800200 */
.L_x_3354:
[----:B------:R-:W-:Y:S01]  /*ac00*/  ISETP.GE.U32.AND P0, PT, R10, R8, PT ;  /* 0x000000080a00720c */ /* 0x000fe20003f06070 */
[----:B------:R-:W-:Y:S01]  /*ac10*/  BSSY.RECONVERGENT B0, `(.L_x_3362) ;  /* 0x000047d000007945 */ /* 0x000fe20003800200 */
[----:B------:R-:W-:-:S11]  /*ac20*/  PRMT R37, R39, 0x7610, R37 ;  /* 0x0000761027257816 */ /* 0x000fd60000000025 */
        /* <DEDUP_REMOVED lines=282> */
.L_x_3365:
[----:B------:R-:W-:Y:S01]  /*bdd0*/  SHF.R.U32.HI R34, RZ, 0x1, R34 ;  /* 0x00000001ff227819 */ /* 0x000fe20000011622 */
[----:B------:R-:W-:-:S07]  /*bde0*/  IMAD.MOV.U32 R35, RZ, RZ, RZ ;  /* 0x000000ffff237224 */ /* 0x000fce00078e00ff */
.L_x_3364:
[----:B------:R-:W0:Y:S02]  /*bdf0*/  LDCU.64 UR4, c[0x0][0x768] ;  /* 0x0000ed00ff0477ac */ /* 0x000e240008000a00 */
[----:B0-----:R-:W-:-:S05]  /*be00*/  IADD3 R40, P1, PT, R40, UR4, RZ ;  /* 0x0000000428287c10 */ /* 0x001fca000ff3e0ff */
[----:B------:R-:W-:Y:S01]  /*be10*/  IMAD.X R39, RZ, RZ, UR5, P1 ;  /* 0x00000005ff277e24 */ /* 0x000fe200088e06ff */
[----:B------:R-:W-:-:S04]  /*be20*/  LEA R32, P1, R34, R40, 0x1 ;  /* 0x0000002822207211 */ /* 0x000fc800078208ff */
[----:B------:R-:W-:-:S05]  /*be30*/  LEA.HI.X R33, R34, R39, R35, 0x1, P1 ;  /* 0x0000002722217211 */ /* 0x000fca00008f0c23 */
[----:B------:R-:W2:Y:S01]  /*be40*/  LDG.E.U16 R32, desc[UR36][R32.64] ;  /* 0x0000002420207981 */ /* 0x000ea2000c1e1500 */
[----:B------:R-:W-:-:S05]  /*be50*/  IMAD.IADD R19, R10, 0x1, R9 ;  /* 0x000000010a137824 */ /* 0x000fca00078e0209 */
[----:B------:R-:W-:Y:S02]  /*be60*/  ISETP.GE.U32.AND P1, PT, R19, R8, PT ;  /* 0x000000081300720c */ /* 0x000fe40003f26070 */
[C---:B--2---:R-:W-:Y:S02]  /*be70*/  PRMT R43, R32.reuse, 0x7770, RZ ;  /* 0x00007770202b7816 */ /* 0x044fe400000000ff */
[----:B------:R-:W-:-:S09]  /*be80*/  PRMT R44, R32, 0x7771, RZ ;  /* 0x00007771202c7816 */ /* 0x000fd200000000ff */
        /* <DEDUP_REMOVED lines=276> */
.L_x_3367:
[----:B------:R-:W-:Y:S01]  /*cfd0*/  SHF.R.U32.HI R34, RZ, 0x1, R45 ;  /* 0x00000001ff227819 */ /* 0x000fe2000001162d */
[----:B------:R-:W-:-:S07]  /*cfe0*/  IMAD.MOV.U32 R35, RZ, RZ, RZ ;  /* 0x000000ffff237224 */ /* 0x000fce00078e00ff */
.L_x_3366:
        /* <DEDUP_REMOVED lines=283> */
.L_x_3369:
[----:B------:R-:W-:Y:S01]  /*e1a0*/  SHF.R.U32.HI R34, RZ, 0x1, R37 ;  /* 0x00000001ff227819 */ /* 0x000fe20000011625 */
[----:B------:R-:W-:-:S07]  /*e1b0*/  IMAD.MOV.U32 R35, RZ, RZ, RZ ;  /* 0x000000ffff237224 */ /* 0x000fce00078e00ff */
.L_x_3368:
        /* <DEDUP_REMOVED lines=283> */
.L_x_3371:
[----:B------:R-:W-:Y:S01]  /*f370*/  SHF.R.U32.HI R34, RZ, 0x1, R34 ;  /* 0x00000001ff227819 */ /* 0x000fe20000011622 */
[----:B------:R-:W-:-:S07]  /*f380*/  IMAD.MOV.U32 R35, RZ, RZ, RZ ;  /* 0x000000ffff237224 */ /* 0x000fce00078e00ff */
.L_x_3370:
[----:B------:R-:W-:-:S04]  /*f390*/  LEA R40, P0, R34, R40, 0x1 ;  /* 0x0000002822287211 */ /* 0x000fc800078008ff */
[----:B------:R-:W-:-:S05]  /*f3a0*/  LEA.HI.X R41, R34, R39, R35, 0x1, P0 ;  /* 0x0000002722297211 */ /* 0x000fca00000f0c23 */
[----:B------:R-:W2:Y:S02]  /*f3b0*/  LDG.E.U16 R40, desc[UR36][R40.64] ;  /* 0x0000002428287981 */ /* 0x000ea4000c1e1500 */
[C---:B--2---:R-:W-:Y:S02]  /*f3c0*/  PRMT R48, R40.reuse, 0x7770, RZ ;  /* 0x0000777028307816 */ /* 0x044fe400000000ff */
[----:B------:R-:W-:-:S07]  /*f3d0*/  PRMT R47, R40, 0x7771, RZ ;  /* 0x00007771282f7816 */ /* 0x000fce00000000ff */
.L_x_3363:
[----:B------:R-:W-:Y:S05]  /*f3e0*/  BSYNC.RECONVERGENT B0 ;  /* 0x0000000000007941 */ /* 0x000fea0003800200 */
.L_x_3362:
[----:B------:R-:W-:Y:S01]  /*f3f0*/  ISETP.GE.U32.AND P0, PT, R10, R8, PT ;  /* 0x000000080a00720c */ /* 0x000fe20003f06070 */
[----:B------:R-:W-:-:S12]  /*f400*/  BSSY.RECONVERGENT B0, `(.L_x_3372) ;  /* 0x0000083000007945 */ /* 0x000fd80003800200 */
        /* <DEDUP_REMOVED lines=42> */
[-C--:B------:R-:W-:Y:S02]  /*f6b0*/  ISETP.GE.U32.AND P1, PT, R38, R19.reuse, PT ;  /* 0x000000132600720c */ /* 0x080fe40003f26070 */
        /* <DEDUP_REMOVED lines=87> */
.L_x_3373:
[----:B------:R-:W-:Y:S05]  /*fc30*/  BSYNC.RECONVERGENT B0 ;  /* 0x0000000000007941 */ /* 0x000fea0003800200 */
.L_x_3372:
[----:B------:R-:W-:Y:S02]  /*fc40*/  LOP3.LUT R10, R4, 0xff, RZ, 0xc0, !PT ;  /* 0x000000ff040a7812 */ /* 0x000fe400078ec0ff */
[----:B------:R-:W-:Y:S02]  /*fc50*/  LOP3.LUT R19, R7, 0xff, RZ, 0xc0, !PT ;  /* 0x000000ff07137812 */ /* 0x000fe400078ec0ff */
[----:B------:R-:W-:Y:S02]  /*fc60*/  LOP3.LUT R8, R5, 0xff, RZ, 0xc0, !PT ;  /* 0x000000ff05087812 */ /* 0x000fe400078ec0ff */
[----:B------:R-:W-:Y:S02]  /*fc70*/  LOP3.LUT R9, R6, 0xff, RZ, 0xc0, !PT ;  /* 0x000000ff06097812 */ /* 0x000fe400078ec0ff */
[----:B------:R-:W-:Y:S02]  /*fc80*/  ISETP.NE.AND P2, PT, R19, R10, PT ;  /* 0x0000000a1300720c */ /* 0x000fe40003f45270 */
[----:B------:R-:W-:-:S02]  /*fc90*/  ISETP.GE.U32.AND P0, PT, R29, R36, PT ;  /* 0x000000241d00720c */ /* 0x000fc40003f06070 */
[----:B------:R-:W-:Y:S02]  /*fca0*/  ISETP.NE.AND P4, PT, R9, R8, PT ;  /* 0x000000080900720c */ /* 0x000fe40003f85270 */
[----:B------:R-:W-:Y:S02]  /*fcb0*/  ISETP.GE.U32.AND P1, PT, R31, R38, PT ;  /* 0x000000261f00720c */ /* 0x000fe40003f26070 */
[----:B------:R-:W-:Y:S02]  /*fcc0*/  ISETP.GE.AND.EX P0, PT, R21, R26, PT, P0 ;  /* 0x0000001a1500720c */ /* 0x000fe40003f06300 */
[----:B------:R-:W-:Y:S02]  /*fcd0*/  PRMT R9, R4, 0x8880, RZ ;  /* 0x0000888004097816 */ /* 0x000fe400000000ff */
[----:B------:R-:W-:Y:S02]  /*fce0*/  PRMT R10, R7, 0x8880, RZ ;  /* 0x00008880070a7816 */ /* 0x000fe400000000ff */
[----:B------:R-:W-:-:S02]  /*fcf0*/  PRMT R18, R5, 0x8880, RZ ;  /* 0x0000888005127816 */ /* 0x000fc400000000ff */
[----:B------:R-:W-:Y:S02]  /*fd00*/  PRMT R33, R6, 0x8880, RZ ;  /* 0x0000888006217816 */ /* 0x000fe400000000ff */
[----:B------:R-:W-:Y:S02]  /*fd10*/  ISETP.GE.AND.EX P1, PT, R24, R27, PT, P1 ;  /* 0x0000001b1800720c */ /* 0x000fe40003f26310 */
[----:B------:R-:W-:Y:S02]  /*fd20*/  SEL R8, RZ, 0xffffffff, !P0 ;  /* 0xffffffffff087807 */ /* 0x000fe40004000000 */
[----:B------:R-:W-:Y:S02]  /*fd30*/  ISETP.GE.AND P0, PT, R10, R9, PT ;  /* 0x000000090a00720c */ /* 0x000fe40003f06270 */
        /* <DEDUP_REMOVED lines=14> */
[----:B------:R-:W-:Y:S02]  /*fe20*/  LOP3.LUT R9, R3, 0xff, RZ, 0xc0, !PT ;  /* 0x000000ff03097812 */ /* 0x000fe400078ec0ff */
[----:B------:R-:W-:Y:S02]  /*fe30*/  LOP3.LUT R4, R6, 0xff, RZ, 0xc0, !PT ;  /* 0x000000ff06047812 */ /* 0x000fe400078ec0ff */
[----:B------:R-:W-:Y:S02]  /*fe40*/  SEL R31, R38, R31, !P1 ;  /* 0x0000001f261f7207 */ /* 0x000fe40004800000 */
[----:B------:R-:W-:Y:S02]  /*fe50*/  ISETP.NE.AND P2, PT, R5, R8, PT ;  /* 0x000000080500720c */ /* 0x000fe40003f45270 */
[----:B------:R-:W-:Y:S02]  /*fe60*/  ISETP.GE.U32.AND P0, PT, R29, R30, PT ;  /* 0x0000001e1d00720c */ /* 0x000fe40003f06070 */
[----:B------:R-:W-:-:S02]  /*fe70*/  SEL R27, R27, R24, !P1 ;  /* 0x000000181b1b7207 */ /* 0x000fc40004800000 */
        /* <DEDUP_REMOVED lines=25> */
[----:B------:R-:W-:Y:S02]  /*10010*/  LOP3.LUT R5, R11, 0xff, RZ, 0xc0, !PT ;  /* 0x000000ff0b057812 */ /* 0x000fe400078ec0ff */
[----:B------:R-:W-:Y:S02]  /*10020*/  LOP3.LUT R0, R6, 0xff, RZ, 0xc0, !PT ;  /* 0x000000ff06007812 */ /* 0x000fe400078ec0ff */
        /* <DEDUP_REMOVED lines=8> */
[----:B------:R-:W-:-:S02]  /*100b0*/  ISETP.GE.AND.EX P1, PT, R29, R16, PT, P1 ;  /* 0x000000101d00720c */ /* 0x000fc40003f26310 */
[----:B------:R-:W-:Y:S02]  /*100c0*/  SEL R0, RZ, 0xffffffff, !P0 ;  /* 0xffffffffff007807 */ /* 0x000fe40004000000 */
[----:B------:R-:W-:Y:S02]  /*100d0*/  PRMT R8, R11, 0x8880, RZ ;  /* 0x000088800b087816 */ /* 0x000fe400000000ff */
[----:B------:R-:W-:Y:S02]  /*100e0*/  PRMT R9, R6, 0x8880, RZ ;  /* 0x0000888006097816 */ /* 0x000fe400000000ff */
[----:B------:R-:W-:Y:S02]  /*100f0*/  ISETP.GE.AND P0, PT, R4, R3, PT ;  /* 0x000000030400720c */ /* 0x000fe40003f06270 */
[----:B------:R-:W-:Y:S02]  /*10100*/  SEL R3, RZ, 0xffffffff, !P1 ;  /* 0xffffffffff037807 */ /* 0x000fe40004800000 */
[----:B------:R-:W-:-:S02]  /*10110*/  ISETP.GE.AND P3, PT, R9, R8, PT ;  /* 0x000000080900720c */ /* 0x000fc40003f66270 */
        /* <DEDUP_REMOVED lines=12> */
[----:B------:R-:W-:-:S07]  /*101e0*/  PRMT R26, R7, 0x7610, R26 ;  /* 0x00007610071a7816 */ /* 0x000fce000000001a */
.L_x_3324:
[----:B------:R-:W-:Y:S05]  /*101f0*/  BSYNC.RECONVERGENT B6 ;  /* 0x0000000000067941 */ /* 0x000fea0003800200 */
.L_x_3323:
        /* <DEDUP_REMOVED lines=15> */
[----:B------:R0:W-:Y:S04]  /*102f0*/  STS.U8 [R13], R3 ;  /* 0x000000030d007388 */ /* 0x0001e80000000000 */
[----:B------:R0:W-:Y:S01]  /*10300*/  STS.U8 [R13+0x10], R26 ;  /* 0x0000101a0d007388 */ /* 0x0001e20000000000 */
[----:B------:R-:W-:Y:S05]  /*10310*/  @!P0 BRA `(.L_x_3374) ;  /* 0x0000000000e08947 */ /* 0x000fea0003800000 */
[----:B------:R-:W-:-:S07]  /*10320*/  IMAD.MOV.U32 R0, RZ, RZ, R16 ;  /* 0x000000ffff007224 */ /* 0x000fce00078e0010 */
.L_x_3377:
        /* <DEDUP_REMOVED lines=10> */
[C---:B------:R-:W-:Y:S02]  /*103d0*/  LOP3.LUT R19, R3.reuse, 0xff, RZ, 0xc0, !PT ;  /* 0x000000ff03137812 */ /* 0x040fe400078ec0ff */
[----:B------:R-:W-:Y:S01]  /*103e0*/  PRMT R20, R3, 0x8880, RZ ;  /* 0x0000888003147816 */ /* 0x000fe200000000ff */
[----:B------:R-:W-:Y:S01]  /*103f0*/  IMAD R0, R0, 0x20, R11 ;  /* 0x0000002000007824 */ /* 0x000fe200078e020b */
[C---:B------:R-:W-:Y:S02]  /*10400*/  LOP3.LUT R21, R26.reuse, 0xff, RZ, 0xc0, !PT ;  /* 0x000000ff1a157812 */ /* 0x040fe400078ec0ff */
[----:B------:R-:W-:Y:S02]  /*10410*/  PRMT R24, R26, 0x8880, RZ ;  /* 0x000088801a187816 */ /* 0x000fe400000000ff */
[----:B0-----:R-:W0:Y:S04]  /*10420*/  LDS.S8 R8, [R0] ;  /* 0x0000000000087984 */ /* 0x001e280000000200 */
[----:B------:R-:W1:Y:S04]  /*10430*/  LDS.S8 R15, [R0+0x10] ;  /* 0x00001000000f7984 */ /* 0x000e680000000200 */
[----:B------:R-:W2:Y:S04]  /*10440*/  LDS.64 R4, [R0+0x8] ;  /* 0x0000080000047984 */ /* 0x000ea80000000a00 */
[----:B------:R-:W3:Y:S01]  /*10450*/  LDS.64 R6, [R0+0x18] ;  /* 0x0000180000067984 */ /* 0x000ee20000000a00 */
[----:B0-----:R-:W-:-:S04]  /*10460*/  LOP3.LUT R10, R8, 0xff, RZ, 0xc0, !PT ;  /* 0x000000ff080a7812 */ /* 0x001fc800078ec0ff */
[----:B------:R-:W-:Y:S01]  /*10470*/  ISETP.NE.AND P3, PT, R19, R10, PT ;  /* 0x0000000a1300720c */ /* 0x000fe20003f65270 */
[----:B------:R-:W-:Y:S01]  /*10480*/  IMAD.MOV.U32 R19, RZ, RZ, R20 ;  /* 0x000000ffff137224 */ /* 0x000fe200078e0014 */
[----:B-1----:R-:W-:Y:S01]  /*10490*/  LOP3.LUT R12, R15, 0xff, RZ, 0xc0, !PT ;  /* 0x000000ff0f0c7812 */ /* 0x002fe200078ec0ff */
[----:B------:R-:W-:Y:S01]  /*104a0*/  IMAD.MOV.U32 R10, RZ, RZ, R24 ;  /* 0x000000ffff0a7224 */ /* 0x000fe200078e0018 */
[----:B--2---:R-:W-:Y:S02]  /*104b0*/  ISETP.GE.U32.AND P1, PT, R18, R4, PT ;  /* 0x000000041200720c */ /* 0x004fe40003f26070 */
[----:B------:R-:W-:Y:S02]  /*104c0*/  ISETP.NE.AND P4, PT, R21, R12, PT ;  /* 0x0000000c1500720c */ /* 0x000fe40003f85270 */
[----:B------:R-:W-:Y:S02]  /*104d0*/  ISETP.GE.AND P6, PT, R19, R8, PT ;  /* 0x000000081300720c */ /* 0x000fe40003fc6270 */
[----:B------:R-:W-:-:S02]  /*104e0*/  ISETP.GE.AND.EX P1, PT, R9, R5, PT, P1 ;  /* 0x000000050900720c */ /* 0x000fc40003f26310 */
[----:B---3--:R-:W-:Y:S02]  /*104f0*/  ISETP.GE.U32.AND P0, PT, R28, R6, PT ;  /* 0x000000061c00720c */ /* 0x008fe40003f06070 */
[----:B------:R-:W-:Y:S02]  /*10500*/  SEL R0, RZ, 0xffffffff, !P6 ;  /* 0xffffffffff007807 */ /* 0x000fe40007000000 */
[----:B------:R-:W-:Y:S02]  /*10510*/  ISETP.GE.AND P5, PT, R10, R15, PT ;  /* 0x0000000f0a00720c */ /* 0x000fe40003fa6270 */
[----:B------:R-:W-:Y:S02]  /*10520*/  @!P3 SEL R0, RZ, 0xffffffff, !P1 ;  /* 0xffffffffff00b807 */ /* 0x000fe40004800000 */
[----:B------:R-:W-:Y:S02]  /*10530*/  ISETP.GE.AND.EX P0, PT, R29, R7, PT, P0 ;  /* 0x000000071d00720c */ /* 0x000fe40003f06300 */
[----:B------:R-:W-:-:S02]  /*10540*/  SEL R10, RZ, 0xffffffff, !P5 ;  /* 0xffffffffff0a7807 */ /* 0x000fc40006800000 */
[----:B------:R-:W-:Y:S02]  /*10550*/  LOP3.LUT R0, R0, 0x1, RZ, 0xc0, !PT ;  /* 0x0000000100007812 */ /* 0x000fe400078ec0ff */
[----:B------:R-:W-:Y:S02]  /*10560*/  @!P4 SEL R10, RZ, 0xffffffff, !P0 ;  /* 0xffffffffff0ac807 */ /* 0x000fe40004000000 */
[----:B------:R-:W-:Y:S02]  /*10570*/  ISETP.NE.U32.AND P0, PT, R0, 0x1, PT ;  /* 0x000000010000780c */ /* 0x000fe40003f05070 */
[----:B------:R-:W-:Y:S02]  /*10580*/  LOP3.LUT R10, R10, 0x1, RZ, 0xc0, !PT ;  /* 0x000000010a0a7812 */ /* 0x000fe400078ec0ff */
[----:B------:R-:W-:Y:S02]  /*10590*/  SEL R18, R4, R18, !P0 ;  /* 0x0000001204127207 */ /* 0x000fe40004000000 */
[----:B------:R-:W-:-:S02]  /*105a0*/  ISETP.NE.U32.AND P1, PT, R10, 0x1, PT ;  /* 0x000000010a00780c */ /* 0x000fc40003f25070 */
[----:B------:R-:W-:Y:S01]  /*105b0*/  SEL R0, R8, R3, !P0 ;  /* 0x0000000308007207 */ /* 0x000fe20004000000 */
[----:B------:R-:W-:Y:S01]  /*105c0*/  IMAD.MOV.U32 R8, RZ, RZ, R18 ;  /* 0x000000ffff087224 */ /* 0x000fe200078e0012 */
[----:B------:R-:W-:Y:S02]  /*105d0*/  SEL R9, R5, R9, !P0 ;  /* 0x0000000905097207 */ /* 0x000fe40004000000 */
[----:B------:R-:W-:Y:S01]  /*105e0*/  SEL R28, R6, R28, !P1 ;  /* 0x0000001c061c7207 */ /* 0x000fe20004800000 */
[----:B------:R1:W-:Y:S01]  /*105f0*/  STS.U8 [R13], R0 ;  /* 0x000000000d007388 */ /* 0x0003e20000000000 */
[----:B------:R-:W-:Y:S02]  /*10600*/  SEL R29, R7, R29, !P1 ;  /* 0x0000001d071d7207 */ /* 0x000fe40004800000 */
[----:B------:R-:W-:Y:S01]  /*10610*/  SEL R4, R15, R26, !P1 ;  /* 0x0000001a0f047207 */ /* 0x000fe20004800000 */
[----:B------:R1:W-:Y:S01]  /*10620*/  STS.64 [R13+0x8], R8 ;  /* 0x000008080d007388 */ /* 0x0003e20000000a00 */
[----:B------:R-:W-:-:S02]  /*10630*/  PRMT R3, R0, 0x7610, R3 ;  /* 0x0000761000037816 */ /* 0x000fc40000000003 */
[----:B------:R-:W-:Y:S01]  /*10640*/  PRMT R26, R4, 0x7610, R26 ;  /* 0x00007610041a7816 */ /* 0x000fe2000000001a */
[----:B------:R1:W-:Y:S04]  /*10650*/  STS.64 [R13+0x18], R28 ;  /* 0x0000181c0d007388 */ /* 0x0003e80000000a00 */
[----:B------:R1:W-:Y:S02]  /*10660*/  STS.U8 [R13+0x10], R4 ;  /* 0x000010040d007388 */ /* 0x0003e40000000000 */
.L_x_3376:
[----:B------:R-:W-:Y:S05]  /*10670*/  BSYNC.RECONVERGENT B0 ;  /* 0x0000000000007941 */ /* 0x000fea0003800200 */
.L_x_3375:
[----:B-1----:R-:W-:Y:S01]  /*10680*/  IMAD.MOV.U32 R0, RZ, RZ, R25 ;  /* 0x000000ffff007224 */ /* 0x002fe200078e0019 */
[----:B------:R-:W-:Y:S06]  /*10690*/  @P2 BRA `(.L_x_3377) ;  /* 0xfffffffc00242947 */ /* 0x000fec000383ffff */
.L_x_3374:
        /* <DEDUP_REMOVED lines=11> */
[----:B0-----:R-:W-:Y:S01]  /*10750*/  IMAD.MOV.U32 R8, RZ, RZ, R18 ;  /* 0x000000ffff087224 */ /* 0x001fe200078e0012 */
[----:B------:R-:W-:Y:S02]  /*10760*/  ISETP.GE.U32.AND P0, PT, R16, 0x40, PT ;  /* 0x000000401000780c */ /* 0x000fe40003f06070 */
[----:B-1----:R-:W-:-:S06]  /*10770*/  ULEA UR4, UR5, UR4, 0x18 ;  /* 0x0000000405047291 */ /* 0x002fcc000f8ec0ff */
[----:B------:R-:W-:Y:S01]  /*10780*/  LEA R11, R0, UR4, 0x5 ;  /* 0x00000004000b7c11 */ /* 0x000fe2000f8e28ff */
[----:B------:R-:W-:-:S04]  /*10790*/  IMAD.MOV.U32 R0, RZ, RZ, 0x20 ;  /* 0x00000020ff007424 */ /* 0x000fc800078e00ff */
[----:B------:R1:W-:Y:S04]  /*107a0*/  STS.64 [R11+0x8], R8 ;  /* 0x000008080b007388 */ /* 0x0003e80000000a00 */
[----:B------:R1:W-:Y:S04]  /*107b0*/  STS.64 [R11+0x18], R28 ;  /* 0x0000181c0b007388 */ /* 0x0003e80000000a00 */
[----:B------:R1:W-:Y:S04]  /*107c0*/  STS.U8 [R11], R3 ;  /* 0x000000030b007388 */ /* 0x0003e80000000000 */
[----:B------:R1:W-:Y:S01]  /*107d0*/  STS.U8 [R11+0x10], R26 ;  /* 0x0000101a0b007388 */ /* 0x0003e20000000000 */
[----:B------:R-:W-:Y:S05]  /*107e0*/  @!P0 BRA `(.L_x_3379) ;  /* 0x0000000000dc8947 */ /* 0x000fea0003800000 */
[----:B------:R-:W-:-:S07]  /*107f0*/  IMAD.MOV.U32 R4, RZ, RZ, R16 ;  /* 0x000000ffff047224 */ /* 0x000fce00078e0010 */
.L_x_3382:
        /* <DEDUP_REMOVED lines=9> */
[----:B-1----:R-:W-:Y:S01]  /*10890*/  IMAD R8, R20, 0x20, R11 ;  /* 0x0000002014087824 */ /* 0x002fe200078e020b */
[C---:B------:R-:W-:Y:S02]  /*108a0*/  LOP3.LUT R15, R3.reuse, 0xff, RZ, 0xc0, !PT ;  /* 0x000000ff030f7812 */ /* 0x040fe400078ec0ff */
[----:B------:R-:W-:Y:S02]  /*108b0*/  PRMT R21, R3, 0x8880, RZ ;  /* 0x0000888003157816 */ /* 0x000fe400000000ff */
[----:B------:R-:W0:Y:S01]  /*108c0*/  LDS.S8 R10, [R8] ;  /* 0x00000000080a7984 */ /* 0x000e220000000200 */
[C---:B------:R-:W-:Y:S02]  /*108d0*/  LOP3.LUT R19, R26.reuse, 0xff, RZ, 0xc0, !PT ;  /* 0x000000ff1a137812 */ /* 0x040fe400078ec0ff */
[----:B------:R-:W-:Y:S01]  /*108e0*/  PRMT R24, R26, 0x8880, RZ ;  /* 0x000088801a187816 */ /* 0x000fe200000000ff */
        /* <DEDUP_REMOVED lines=27> */
[----:B------:R-:W-:Y:S02]  /*10aa0*/  SEL R29, R7, R29, !P1 ;  /* 0x0000001d071d7207 */ /* 0x000fe40004800000 */
[----:B------:R-:W-:Y:S01]  /*10ab0*/  SEL R10, R10, R3, !P0 ;  /* 0x000000030a0a7207 */ /* 0x000fe20004000000 */
[----:B------:R0:W-:Y:S01]  /*10ac0*/  STS.64 [R11+0x8], R8 ;  /* 0x000008080b007388 */ /* 0x0001e20000000a00 */
[----:B------:R-:W-:Y:S02]  /*10ad0*/  SEL R4, R13, R26, !P1 ;  /* 0x0000001a0d047207 */ /* 0x000fe40004800000 */
[----:B------:R-:W-:Y:S01]  /*10ae0*/  PRMT R3, R10, 0x7610, R3 ;  /* 0x000076100a037816 */ /* 0x000fe20000000003 */
[----:B------:R0:W-:Y:S01]  /*10af0*/  STS.64 [R11+0x18], R28 ;  /* 0x0000181c0b007388 */ /* 0x0001e20000000a00 */
[----:B------:R-:W-:-:S03]  /*10b00*/  PRMT R26, R4, 0x7610, R26 ;  /* 0x00007610041a7816 */ /* 0x000fc6000000001a */
[----:B------:R0:W-:Y:S04]  /*10b10*/  STS.U8 [R11], R10 ;  /* 0x0000000a0b007388 */ /* 0x0001e80000000000 */
[----:B------:R0:W-:Y:S02]  /*10b20*/  STS.U8 [R11+0x10], R4 ;  /* 0x000010040b007388 */ /* 0x0001e40000000000 */
.L_x_3381:
[----:B------:R-:W-:Y:S05]  /*10b30*/  BSYNC.RECONVERGENT B0 ;  /* 0x0000000000007941 */ /* 0x000fea0003800200 */
.L_x_3380:
[----:B0-----:R-:W-:Y:S01]  /*10b40*/  IMAD.MOV.U32 R4, RZ, RZ, R20 ;  /* 0x000000ffff047224 */ /* 0x001fe200078e0014 */
[----:B------:R-:W-:Y:S06]  /*10b50*/  @P2 BRA `(.L_x_3382) ;  /* 0xfffffffc00282947 */ /* 0x000fec000383ffff */
.L_x_3379:
[----:B------:R-:W-:Y:S01]  /*10b60*/  ISETP.GE.U32.AND P0, PT, R0, 0x2, PT ;  /* 0x000000020000780c */ /* 0x000fe20003f06070 */
[----:B------:R-:W-:Y:S05]  /*10b70*/  WARPSYNC.ALL ;  /* 0x0000000000007948 */ /* 0x000fea0003800000 */
[----:B------:R-:W-:Y:S07]  /*10b80*/  BAR.SYNC.DEFER_BLOCKING 0x0 ;  /* 0x0000000000007b1d */ /* 0x000fee0000010000 */
[----:B------:R-:W-:Y:S05]  /*10b90*/  @!P0 BRA `(.L_x_3378) ;  /* 0x0000000000b88947 */ /* 0x000fea0003800000 */
[----:B------:R-:W-:-:S07]  /*10ba0*/  IMAD.MOV.U32 R5, RZ, RZ, 0x1 ;  /* 0x00000001ff057424 */ /* 0x000fce00078e00ff */
.L_x_3383:
[C---:B------:R-:W-:Y:S01]  /*10bb0*/  LOP3.LUT R4, R3.reuse, 0xffff, RZ, 0xc0, !PT ;  /* 0x0000ffff03047812 */ /* 0x040fe200078ec0ff */
[----:B-1----:R-:W1:Y:S01]  /*10bc0*/  SHFL.DOWN PT, R11, R18, R5, 0x1f ;  /* 0x08001f05120b7589 */ /* 0x002e6200000e0000 */
[----:B------:R-:W-:Y:S02]  /*10bd0*/  LOP3.LUT R6, R26, 0xffff, RZ, 0xc0, !PT ;  /* 0x0000ffff1a067812 */ /* 0x000fe400078ec0ff */
[----:B------:R-:W-:Y:S01]  /*10be0*/  PRMT R4, R4, 0x8880, RZ ;  /* 0x0000888004047816 */ /* 0x000fe200000000ff */
[----:B------:R-:W2:Y:S01]  /*10bf0*/  SHFL.DOWN PT, R19, R28, R5, 0x1f ;  /* 0x08001f051c137589 */ /* 0x000ea200000e0000 */
[----:B------:R-:W-:Y:S02]  /*10c00*/  PRMT R12, R6, 0x8880, RZ ;  /* 0x00008880060c7816 */ /* 0x000fe400000000ff */
[----:B------:R-:W-:Y:S01]  /*10c10*/  LOP3.LUT R10, R26, 0xff, RZ, 0xc0, !PT ;  /* 0x000000ff1a0a7812 */ /* 0x000fe200078ec0ff */
[----:B------:R-:W-:Y:S01]  /*10c20*/  IMAD.MOV.U32 R6, RZ, RZ, R4 ;  /* 0x000000ffff067224 */ /* 0x000fe200078e0004 */
[----:B0-----:R-:W0:Y:S01]  /*10c30*/  SHFL.DOWN PT, R8, R9, R5, 0x1f ;  /* 0x08001f0509087589 */ /* 0x001e2200000e0000 */
[----:B------:R-:W-:-:S02]  /*10c40*/  LOP3.LUT R4, R3, 0xff, RZ, 0xc0, !PT ;  /* 0x000000ff03047812 */ /* 0x000fc400078ec0ff */
[----:B------:R-:W-:Y:S01]  /*10c50*/  PRMT R21, R3, 0x8880, RZ ;  /* 0x0000888003157816 */ /* 0x000fe200000000ff */
[----:B------:R-:W3:Y:S04]  /*10c60*/  SHFL.DOWN PT, R13, R12, R5, 0x1f ;  /* 0x08001f050c0d7589 */ /* 0x000ee800000e0000 */
[----:B------:R-:W4:Y:S04]  /*10c70*/  SHFL.DOWN PT, R6, R6, R5, 0x1f ;  /* 0x08001f0506067589 */ /* 0x000f2800000e0000 */
[----:B------:R5:W4:Y:S01]  /*10c80*/  SHFL.DOWN PT, R14, R29, R5, 0x1f ;  /* 0x08001f051d0e7589 */ /* 0x000b2200000e0000 */
[----:B-1----:R-:W-:-:S02]  /*10c90*/  ISETP.GE.U32.AND P0, PT, R18, R11, PT ;  /* 0x0000000b1200720c */ /* 0x002fc40003f06070 */
[----:B--2---:R-:W-:Y:S01]  /*10ca0*/  ISETP.GE.U32.AND P1, PT, R28, R19, PT ;  /* 0x000000131c00720c */ /* 0x004fe20003f26070 */
[----:B-----5:R-:W-:Y:S01]  /*10cb0*/  IMAD.SHL.U32 R5, R5, 0x2, RZ ;  /* 0x0000000205057824 */ /* 0x020fe200078e00ff */
[----:B0-----:R-:W-:Y:S02]  /*10cc0*/  ISETP.GE.AND.EX P0, PT, R9, R8, PT, P0 ;  /* 0x000000080900720c */ /* 0x001fe40003f06300 */
[----:B---3--:R-:W-:Y:S02]  /*10cd0*/  LOP3.LUT R15, R13, 0xff, RZ, 0xc0, !PT ;  /* 0x000000ff0d0f7812 */ /* 0x008fe400078ec0ff */
[----:B----4-:R-:W-:Y:S02]  /*10ce0*/  LOP3.LUT R7, R6, 0xff, RZ, 0xc0, !PT ;  /* 0x000000ff06077812 */ /* 0x010fe400078ec0ff */
[----:B------:R-:W-:Y:S02]  /*10cf0*/  ISETP.NE.AND P2, PT, R10, R15, PT ;  /* 0x0000000f0a00720c */ /* 0x000fe40003f45270 */
[----:B------:R-:W-:-:S02]  /*10d00*/  PRMT R16, R6, 0x8880, RZ ;  /* 0x0000888006107816 */ /* 0x000fc400000000ff */
[----:B------:R-:W-:Y:S02]  /*10d10*/  ISETP.NE.AND P4, PT, R4, R7, PT ;  /* 0x000000070400720c */ /* 0x000fe40003f85270 */
[----:B------:R-:W-:Y:S01]  /*10d20*/  PRMT R10, R26, 0x8880, RZ ;  /* 0x000088801a0a7816 */ /* 0x000fe200000000ff */
[----:B------:R-:W-:Y:S01]  /*10d30*/  IMAD.MOV.U32 R12, RZ, RZ, R16 ;  /* 0x000000ffff0c7224 */ /* 0x000fe200078e0010 */
[----:B------:R-:W-:Y:S02]  /*10d40*/  PRMT R7, R13, 0x8880, RZ ;  /* 0x000088800d077816 */ /* 0x000fe400000000ff */
[----:B------:R-:W-:Y:S02]  /*10d50*/  ISETP.GE.AND.EX P1, PT, R29, R14, PT, P1 ;  /* 0x0000000e1d00720c */ /* 0x000fe40003f26310 */
[----:B------:R-:W-:Y:S02]  /*10d60*/  SEL R4, RZ, 0xffffffff, !P0 ;  /* 0xffffffffff047807 */ /* 0x000fe40004000000 */
[----:B------:R-:W-:-:S02]  /*10d70*/  ISETP.GE.AND P0, PT, R10, R7, PT ;  /* 0x000000070a00720c */ /* 0x000fc40003f06270 */
[----:B------:R-:W-:Y:S02]  /*10d80*/  SEL R7, RZ, 0xffffffff, !P1 ;  /* 0xffffffffff077807 */ /* 0x000fe40004800000 */
[----:B------:R-:W-:Y:S02]  /*10d90*/  ISETP.GE.AND P3, PT, R21, R12, PT ;  /* 0x0000000c1500720c */ /* 0x000fe40003f66270 */
[----:B------:R-:W-:Y:S02]  /*10da0*/  @P2 SEL R7, RZ, 0xffffffff, !P0 ;  /* 0xffffffffff072807 */ /* 0x000fe40004000000 */
[----:B------:R-:W-:Y:S02]  /*10db0*/  ISETP.GE.AND P2, PT, R5, R0, PT ;  /* 0x000000000500720c */ /* 0x000fe40003f46270 */
[----:B------:R-:W-:Y:S02]  /*10dc0*/  @P4 SEL R4, RZ, 0xffffffff, !P3 ;  /* 0xffffffffff044807 */ /* 0x000fe40005800000 */
        /* <DEDUP_REMOVED lines=9> */
[----:B------:R-:W-:Y:S01]  /*10e60*/  SEL R29, R14, R29, !P1 ;  /* 0x0000001d0e1d7207 */ /* 0x000fe20004800000 */
[----:B------:R-:W-:Y:S06]  /*10e70*/  @!P2 BRA `(.L_x_3383) ;  /* 0xfffffffc004ca947 */ /* 0x000fec000383ffff */
.L_x_3378:
        /* <DEDUP_REMOVED lines=8> */
[----:B------:R-:W-:Y:S01]  /*10f00*/  IMAD.MOV.U32 R4, RZ, RZ, RZ ;  /* 0x000000ffff047224 */ /* 0x000fe200078e00ff */
[----:B------:R-:W-:Y:S01]  /*10f10*/  ISETP.NE.AND P1, PT, R14, RZ, PT ;  /* 0x000000ff0e00720c */ /* 0x000fe20003f25270 */
[----:B------:R-:W-:Y:S01]  /*10f20*/  IMAD.MOV.U32 R5, RZ, RZ, R23 ;  /* 0x000000ffff057224 */ /* 0x000fe200078e0017 */
        /* <DEDUP_REMOVED lines=270> */
.L_x_3384:
[----:B------:R-:W-:Y:S01]  /*12010*/  IMAD.MOV.U32 R24, RZ, RZ, RZ ;  /* 0x000000ffff187224 */ /* 0x000fe200078e00ff */
[----:B------:R-:W-:Y:S06]  /*12020*/  @!P0 BRA `(.L_x_3385) ;  /* 0x0000001000488947 */ /* 0x000fec0003800000 */
[----:B------:R-:W2:Y:S01]  /*12030*/  LDCU.64 UR6, c[0x0][0x570] ;  /* 0x0000ae00ff0677ac */ /* 0x000ea20008000a00 */
[----:B------:R-:W-:Y:S01]  /*12040*/  VIADD R5, R23, 0x1 ;  /* 0x0000000117057836 */ /* 0x000fe20000000000 */
[----:B------:R-:W-:Y:S01]  /*12050*/  ISETP.NE.AND P0, PT, R14, RZ, PT ;  /* 0x000000ff0e00720c */ /* 0x000fe20003f05270 */
[----:B------:R-:W-:Y:S01]  /*12060*/  IMAD.MOV.U32 R4, RZ, RZ, RZ ;  /* 0x000000ffff047224 */ /* 0x000fe200078e00ff */
[----:B------:R-:W3:Y:S01]  /*12070*/  LDCU UR4, c[0x0][0x578] ;  /* 0x0000af00ff0477ac */ /* 0x000ee20008000800 */
[----:B------:R-:W4:Y:S02]  /*12080*/  LDCU UR5, c[0x0][0x69c] ;  /* 0x0000d380ff0577ac */ /* 0x000f240008000800 */
        /* <DEDUP_REMOVED lines=268> */
.L_x_3385:
[----:B------:R-:W2:Y:S01]  /*13150*/  LDCU.64 UR4, c[0x0][0x780] ;  /* 0x0000f000ff0477ac */ /* 0x000ea20008000a00 */
[----:B------:R-:W-:Y:S02]  /*13160*/  PLOP3.LUT P0, PT, PT, PT, PT, 0x80, 0x8 ;  /* 0x000000000008781c */ /* 0x000fe40003f0f070 */
[----:B------:R-:W-:Y:S01]  /*13170*/  CS2R R4, SRZ ;  /* 0x0000000000047805 */ /* 0x000fe2000001ff00 */
[----:B--2---:R-:W-:-:S04]  /*13180*/  UISETP.NE.U32.AND UP0, UPT, UR4, URZ, UPT ;  /* 0x000000ff0400728c */ /* 0x004fc8000bf05070 */
[----:B------:R-:W-:-:S09]  /*13190*/  UISETP.NE.AND.EX UP0, UPT, UR5, URZ, UPT, UP0 ;  /* 0x000000ff0500728c */ /* 0x000fd2000bf05300 */
[----:B------:R-:W-:Y:S05]  /*131a0*/  BRA.U !UP0, `(.L_x_3386) ;  /* 0x0000000508447547 */ /* 0x000fea000b800000 */
[----:B------:R-:W-:Y:S01]  /*131b0*/  BSSY.RECONVERGENT B0, `(.L_x_3387) ;  /* 0x0000019000007945 */ /* 0x000fe20003800200 */
[----:B-1----:R-:W-:Y:S02]  /*131c0*/  IMAD.MOV.U32 R11, RZ, RZ, 0x8 ;  /* 0x00000008ff0b7424 */ /* 0x002fe400078e00ff */
[----:B------:R-:W-:-:S07]  /*131d0*/  IMAD.MOV.U32 R6, RZ, RZ, 0x10 ;  /* 0x00000010ff067424 */ /* 0x000fce00078e00ff */
.L_x_3388:
        /* <DEDUP_REMOVED lines=23> */
.L_x_3387:
        /* <DEDUP_REMOVED lines=43> */
.L_x_3390:
[----:B------:R-:W-:-:S07]  /*13600*/  MOV R8, 0x13620 ;  /* 0x0001362000087802 */ /* 0x000fce0000000f00 */
[----:B------:R-:W-:Y:S05]  /*13610*/  CALL.REL.NOINC `($__internal_16_$__cuda_sm20_div_u64) ;  /* 0x0000005400c07944 */ /* 0x000fea0003c00000 */
[----:B------:R-:W-:Y:S02]  /*13620*/  IMAD.MOV.U32 R4, RZ, RZ, R6 ;  /* 0x000000ffff047224 */ /* 0x000fe400078e0006 */
[----:B------:R-:W-:-:S07]  /*13630*/  IMAD.MOV.U32 R5, RZ, RZ, R7 ;  /* 0x000000ffff057224 */ /* 0x000fce00078e0007 */
.L_x_3391:
[----:B------:R-:W-:Y:S05]  /*13640*/  BSYNC.RECONVERGENT B0 ;  /* 0x0000000000007941 */ /* 0x000fea0003800200 */
.L_x_3389:
[----:B------:R-:W0:Y:S02]  /*13650*/  LDCU.64 UR4, c[0x0][0x780] ;  /* 0x0000f000ff0477ac */ /* 0x000e240008000a00 */
[----:B0-----:R-:W-:Y:S02]  /*13660*/  UISETP.NE.U32.AND UP0, UPT, UR4, URZ, UPT ;  /* 0x000000ff0400728c */ /* 0x001fe4000bf05070 */
[----:B------:R-:W-:Y:S02]  /*13670*/  IADD3 R4, P1, PT, R4, UR4, RZ ;  /* 0x0000000404047c10 */ /* 0x000fe4000ff3e0ff */
[----:B------:R-:W-:Y:S02]  /*13680*/  UISETP.NE.AND.EX UP0, UPT, UR5, URZ, UPT, UP0 ;  /* 0x000000ff0500728c */ /* 0x000fe4000bf05300 */
[----:B------:R-:W-:-:S04]  /*13690*/  IADD3.X R5, PT, PT, R5, UR5, RZ, P1, !PT ;  /* 0x0000000505057c10 */ /* 0x000fc80008ffe4ff */
[----:B------:R-:W-:-:S04]  /*136a0*/  PLOP3.LUT P0, PT, PT, PT, UP0, 0x80, 0x8 ;  /* 0x000000000008781c */ /* 0x000fc80003f0f008 */
[----:B------:R-:W-:-:S13]  /*136b0*/  PLOP3.LUT P0, PT, P0, PT, PT, 0x8, 0x80 ;  /* 0x000000000080781c */ /* 0x000fda000070e170 */
.L_x_3386:
[----:B------:R-:W2:Y:S02]  /*136c0*/  LDCU UR4, c[0x0][0x3b8] ;  /* 0x00007700ff0477ac */ /* 0x000ea40008000800 */
[----:B--2---:R-:W-:-:S09]  /*136d0*/  UISETP.NE.AND UP0, UPT, UR4, URZ, UPT ;  /* 0x000000ff0400728c */ /* 0x004fd2000bf05270 */
[----:B------:R-:W-:Y:S05]  /*136e0*/  BRA.U !UP0, `(.L_x_3392) ;  /* 0x0000004908287547 */ /* 0x000fea000b800000 */
[----:B------:R-:W2:Y:S01]  /*136f0*/  S2R R6, SR_CTAID.X ;  /* 0x0000000000067919 */ /* 0x000ea20000002500 */
[----:B------:R-:W3:Y:S01]  /*13700*/  LDCU UR4, c[0x0][0x3bc] ;  /* 0x00007780ff0477ac */ /* 0x000ee20008000800 */
[----:B------:R-:W-:Y:S01]  /*13710*/  IMAD.MOV.U32 R19, RZ, RZ, RZ ;  /* 0x000000ffff137224 */ /* 0x000fe200078e00ff */
        /* <DEDUP_REMOVED lines=282> */
.L_x_3393:
[----:B------:R-:W-:Y:S01]  /*148c0*/  IMAD.MOV.U32 R22, RZ, RZ, RZ ;  /* 0x000000ffff167224 */ /* 0x000fe200078e00ff */
        /* <DEDUP_REMOVED lines=275> */
.L_x_3394:
        /* <DEDUP_REMOVED lines=24> */
[----:B------:R1:W-:Y:S04]  /*15b80*/  STG.E.64 desc[UR36][R10.64+0x18], R28 ;  /* 0x0000181c0a007986 */ /* 0x0003e8000c101b24 */
[----:B------:R1:W-:Y:S04]  /*15b90*/  STG.E.U8 desc[UR36][R10.64], R3 ;  /* 0x000000030a007986 */ /* 0x0003e8000c101124 */
[----:B------:R1:W-:Y:S02]  /*15ba0*/  STG.E.U8 desc[UR36][R10.64+0x10], R26 ;  /* 0x0000101a0a007986 */ /* 0x0003e4000c101124 */
.L_x_3396:
[----:B------:R-:W-:Y:S05]  /*15bb0*/  BSYNC.RECONVERGENT B0 ;  /* 0x0000000000007941 */ /* 0x000fea0003800200 */
.L_x_3395:
        /* <DEDUP_REMOVED lines=35> */
.L_x_3398:
[----:B------:R-:W-:Y:S05]  /*15df0*/  BSYNC.RECONVERGENT B0 ;  /* 0x0000000000007941 */ /* 0x000fea0003800200 */
.L_x_3397:
        /* <DEDUP_REMOVED lines=18> */
[----:B------:R-:W0:Y:S01]  /*15f20*/  LDCU.U8 UR5, c[0x0][0x388] ;  /* 0x00007100ff0577ac */ /* 0x000e220008000000 */
[----:B------:R-:W3:Y:S01]  /*15f30*/  LDCU.64 UR10, c[0x0][0x390] ;  /* 0x00007200ff0a77ac */ /* 0x000ee20008000a00 */
[----:B--2---:R-:W-:Y:S01]  /*15f40*/  UISETP.NE.AND UP0, UPT, UR7, URZ, UPT ;  /* 0x000000ff0700728c */ /* 0x004fe2000bf05270 */
[----:B01----:R-:W-:-:S02]  /*15f50*/  IMAD.U32 R9, RZ, RZ, UR5 ;  /* 0x00000005ff097e24 */ /* 0x003fc4000f8e00ff */
[----:B---3--:R-:W-:Y:S02]  /*15f60*/  IMAD.U32 R16, RZ, RZ, UR10 ;  /* 0x0000000aff107e24 */ /* 0x008fe4000f8e00ff */
[----:B------:R-:W-:-:S04]  /*15f70*/  IMAD.U32 R7, RZ, RZ, UR11 ;  /* 0x0000000bff077e24 */ /* 0x000fc8000f8e00ff */
[----:B------:R-:W-:Y:S05]  /*15f80*/  BRA.U !UP0, `(.L_x_3400) ;  /* 0x0000000108e47547 */ /* 0x000fea000b800000 */
[----:B------:R-:W0:Y:S01]  /*15f90*/  LDCU UR5, c[0x0][0x360] ;  /* 0x00006c00ff0577ac */ /* 0x000e220008000800 */
[----:B------:R-:W-:Y:S01]  /*15fa0*/  PRMT R11, R9, 0x7610, R11 ;  /* 0x00007610090b7816 */ /* 0x000fe2000000000b */
        /* <DEDUP_REMOVED lines=9> */
[----:B------:R-:W-:Y:S01]  /*16040*/  PRMT R11, R9, 0x7610, R11 ;  /* 0x00007610090b7816 */ /* 0x000fe2000000000b */
[----:B------:R-:W-:Y:S02]  /*16050*/  IMAD.U32 R0, RZ, RZ, UR10 ;  /* 0x0000000aff007e24 */ /* 0x000fe4000f8e00ff */
[----:B------:R-:W-:-:S03]  /*16060*/  IMAD.U32 R3, RZ, RZ, UR11 ;  /* 0x0000000bff037e24 */ /* 0x000fc6000f8e00ff */
[----:B------:R-:W2:Y:S01]  /*16070*/  LDC.64 R12, c[0x0][0x788] ;  /* 0x0001e200ff0c7b82 */ /* 0x000ea20000000a00 */
[----:B0-----:R-:W-:Y:S02]  /*16080*/  IMAD R23, R6, UR7, RZ ;  /* 0x0000000706177c24 */ /* 0x001fe4000f8e02ff */
[----:B-1----:R-:W-:-:S07]  /*16090*/  IMAD R27, R27, UR5, RZ ;  /* 0x000000051b1b7c24 */ /* 0x002fce000f8e02ff */
.L_x_3403:
[----:B------:R-:W-:-:S04]  /*160a0*/  IMAD.IADD R25, R23, 0x1, R8 ;  /* 0x0000000117197824 */ /* 0x000fc800078e0208 */
[----:B--2---:R-:W-:-:S05]  /*160b0*/  IMAD.WIDE.U32 R24, R25, 0x20, R12 ;  /* 0x0000002019187825 */ /* 0x004fca00078e000c */
[----:B------:R-:W2:Y:S04]  /*160c0*/  LDG.E.S8 R6, desc[UR36][R24.64] ;  /* 0x0000002418067981 */ /* 0x000ea8000c1e1300 */
[----:B------:R-:W3:Y:S04]  /*160d0*/  LDG.E.S8 R18, desc[UR36][R24.64+0x10] ;  /* 0x0000102418127981 */ /* 0x000ee8000c1e1300 */
[----:B------:R-:W4:Y:S04]  /*160e0*/  LDG.E.64 R20, desc[UR36][R24.64+0x8] ;  /* 0x0000082418147981 */ /* 0x000f28000c1e1b00 */
[----:B------:R-:W5:Y:S01]  /*160f0*/  LDG.E.64 R14, desc[UR36][R24.64+0x18] ;  /* 0x00001824180e7981 */ /* 0x000f62000c1e1b00 */
[----:B------:R-:W-:Y:S01]  /*16100*/  LOP3.LUT R29, R9, 0xff, RZ, 0xc0, !PT ;  /* 0x000000ff091d7812 */ /* 0x000fe200078ec0ff */
[----:B------:R-:W-:Y:S01]  /*16110*/  IMAD.IADD R8, R27, 0x1, R8 ;  /* 0x000000011b087824 */ /* 0x000fe200078e0208 */
[----:B------:R-:W-:-:S02]  /*16120*/  PRMT R33, R9, 0x8880, RZ ;  /* 0x0000888009217816 */ /* 0x000fc400000000ff */
[C---:B------:R-:W-:Y:S02]  /*16130*/  LOP3.LUT R31, R11.reuse, 0xff, RZ, 0xc0, !PT ;  /* 0x000000ff0b1f7812 */ /* 0x040fe400078ec0ff */
[----:B------:R-:W-:Y:S02]  /*16140*/  PRMT R28, R11, 0x8880, RZ ;  /* 0x000088800b1c7816 */ /* 0x000fe400000000ff */
[----:B--2---:R-:W-:Y:S02]  /*16150*/  LOP3.LUT R10, R6, 0xff, RZ, 0xc0, !PT ;  /* 0x000000ff060a7812 */ /* 0x004fe400078ec0ff */
[----:B------:R-:W-:Y:S02]  /*16160*/  ISETP.GE.AND P2, PT, R33, R6, PT ;  /* 0x000000062100720c */ /* 0x000fe40003f46270 */
[----:B---3--:R-:W-:Y:S02]  /*16170*/  LOP3.LUT R26, R18, 0xff, RZ, 0xc0, !PT ;  /* 0x000000ff121a7812 */ /* 0x008fe400078ec0ff */
[----:B------:R-:W-:Y:S01]  /*16180*/  ISETP.NE.AND P4, PT, R29, R10, PT ;  /* 0x0000000a1d00720c */ /* 0x000fe20003f85270 */
[----:B------:R-:W-:Y:S01]  /*16190*/  IMAD.MOV.U32 R29, RZ, RZ, R28 ;  /* 0x000000ffff1d7224 */ /* 0x000fe200078e001c */
[----:B------:R-:W-:-:S02]  /*161a0*/  ISETP.NE.AND P5, PT, R31, R26, PT ;  /* 0x0000001a1f00720c */ /* 0x000fc40003fa5270 */
[----:B----4-:R-:W-:Y:S02]  /*161b0*/  ISETP.GE.U32.AND P3, PT, R16, R20, PT ;  /* 0x000000141000720c */ /* 0x010fe40003f66070 */
[----:B------:R-:W-:Y:S02]  /*161c0*/  SEL R10, RZ, 0xffffffff, !P2 ;  /* 0xffffffffff0a7807 */ /* 0x000fe40005000000 */
[----:B-----5:R-:W-:Y:S02]  /*161d0*/  ISETP.GE.U32.AND P2, PT, R0, R14, PT ;  /* 0x0000000e0000720c */ /* 0x020fe40003f46070 */
[----:B------:R-:W-:Y:S02]  /*161e0*/  ISETP.GE.AND.EX P3, PT, R7, R21, PT, P3 ;  /* 0x000000150700720c */ /* 0x000fe40003f66330 */
[----:B------:R-:W-:Y:S02]  /*161f0*/  ISETP.GE.AND P6, PT, R29, R18, PT ;  /* 0x000000121d00720c */ /* 0x000fe40003fc6270 */
[----:B------:R-:W-:-:S02]  /*16200*/  ISETP.GE.AND.EX P2, PT, R3, R15, PT, P2 ;  /* 0x0000000f0300720c */ /* 0x000fc40003f46320 */
[----:B------:R-:W-:Y:S02]  /*16210*/  @!P4 SEL R10, RZ, 0xffffffff, !P3 ;  /* 0xffffffffff0ac807 */ /* 0x000fe40005800000 */
[----:B------:R-:W-:Y:S02]  /*16220*/  ISETP.GE.U32.AND P4, PT, R8, UR8, PT ;  /* 0x0000000808007c0c */ /* 0x000fe4000bf86070 */
        /* <DEDUP_REMOVED lines=14> */
.L_x_3402:
[----:B------:R-:W-:Y:S05]  /*16310*/  BRA `(.L_x_3401) ;  /* 0x0000000000d87947 */ /* 0x000fea0003800000 */
.L_x_3400:
[----:B------:R-:W0:Y:S01]  /*16320*/  LDCU UR7, c[0x0][0x3ac] ;  /* 0x00007580ff0777ac */ /* 0x000e220008000800 */
[----:B------:R-:W-:Y:S01]  /*16330*/  PRMT R11, R9, 0x7610, R11 ;  /* 0x00007610090b7816 */ /* 0x000fe2000000000b */
[----:B------:R-:W-:Y:S02]  /*16340*/  IMAD.U32 R0, RZ, RZ, UR10 ;  /* 0x0000000aff007e24 */ /* 0x000fe4000f8e00ff */
[----:B------:R-:W-:Y:S01]  /*16350*/  IMAD.U32 R3, RZ, RZ, UR11 ;  /* 0x0000000bff037e24 */ /* 0x000fe2000f8e00ff */
[----:B0-----:R-:W-:-:S13]  /*16360*/  ISETP.GE.U32.AND P2, PT, R2, UR7, PT ;  /* 0x0000000702007c0c */ /* 0x001fda000bf46070 */
[----:B------:R-:W-:Y:S05]  /*16370*/  @P2 BRA `(.L_x_3401) ;  /* 0x0000000000c02947 */ /* 0x000fea0003800000 */
[----:B------:R-:W0:Y:S01]  /*16380*/  LDCU UR5, c[0x0][0x374] ;  /* 0x00006e80ff0577ac */ /* 0x000e220008000800 */
[----:B------:R-:W1:Y:S01]  /*16390*/  LDC R27, c[0x0][0x360] ;  /* 0x0000d800ff1b7b82 */ /* 0x000e620000000800 */
[----:B------:R-:W-:Y:S01]  /*163a0*/  PRMT R11, R9, 0x7610, R11 ;  /* 0x00007610090b7816 */ /* 0x000fe2000000000b */
[----:B------:R-:W-:Y:S02]  /*163b0*/  IMAD.U32 R0, RZ, RZ, UR10 ;  /* 0x0000000aff007e24 */ /* 0x000fe4000f8e00ff */
[----:B------:R-:W-:Y:S02]  /*163c0*/  IMAD.U32 R3, RZ, RZ, UR11 ;  /* 0x0000000bff037e24 */ /* 0x000fe4000f8e00ff */
[----:B------:R-:W-:Y:S02]  /*163d0*/  IMAD.MOV.U32 R23, RZ, RZ, R2 ;  /* 0x000000ffff177224 */ /* 0x000fe400078e0002 */
[----:B------:R-:W2:Y:S08]  /*163e0*/  LDC.64 R12, c[0x0][0x788] ;  /* 0x0001e200ff0c7b82 */ /* 0x000eb00000000a00 */
[----:B------:R-:W3:Y:S01]  /*163f0*/  LDC R28, c[0x0][0x364] ;  /* 0x0000d900ff1c7b82 */ /* 0x000ee20000000800 */
[----:B0-----:R-:W-:-:S07]  /*16400*/  IMAD R6, R6, UR5, RZ ;  /* 0x0000000506067c24 */ /* 0x001fce000f8e02ff */
.L_x_3404:
[----:B------:R-:W-:-:S04]  /*16410*/  IMAD.IADD R8, R6, 0x1, R23 ;  /* 0x0000000106087824 */ /* 0x000fc800078e0217 */
[----:B-1----:R-:W-:-:S04]  /*16420*/  IMAD R25, R8, R27, R17 ;  /* 0x0000001b08197224 */ /* 0x002fc800078e0211 */
[----:B--2---:R-:W-:-:S05]  /*16430*/  IMAD.WIDE.U32 R24, R25, 0x20, R12 ;  /* 0x0000002019187825 */ /* 0x004fca00078e000c */
[----:B------:R-:W2:Y:S04]  /*16440*/  LDG.E.S8 R8, desc[UR36][R24.64] ;  /* 0x0000002418087981 */ /* 0x000ea8000c1e1300 */
[----:B------:R-:W4:Y:S04]  /*16450*/  LDG.E.S8 R18, desc[UR36][R24.64+0x10] ;  /* 0x0000102418127981 */ /* 0x000f28000c1e1300 */
[----:B------:R-:W5:Y:S04]  /*16460*/  LDG.E.64 R20, desc[UR36][R24.64+0x8] ;  /* 0x0000082418147981 */ /* 0x000f68000c1e1b00 */
[----:B------:R-:W5:Y:S01]  /*16470*/  LDG.E.64 R14, desc[UR36][R24.64+0x18] ;  /* 0x00001824180e7981 */ /* 0x000f62000c1e1b00 */
[C---:B------:R-:W-:Y:S01]  /*16480*/  LOP3.LUT R29, R9.reuse, 0xff, RZ, 0xc0, !PT ;  /* 0x000000ff091d7812 */ /* 0x040fe200078ec0ff */
[----:B---3--:R-:W-:Y:S01]  /*16490*/  IMAD.IADD R23, R28, 0x1, R23 ;  /* 0x000000011c177824 */ /* 0x008fe200078e0217 */
[----:B------:R-:W-:-:S02]  /*164a0*/  PRMT R31, R9, 0x8880, RZ ;  /* 0x00008880091f7816 */ /* 0x000fc400000000ff */
[C---:B------:R-:W-:Y:S02]  /*164b0*/  LOP3.LUT R33, R11.reuse, 0xff, RZ, 0xc0, !PT ;  /* 0x000000ff0b217812 */ /* 0x040fe400078ec0ff */
[----:B------:R-:W-:Y:S02]  /*164c0*/  PRMT R30, R11, 0x8880, RZ ;  /* 0x000088800b1e7816 */ /* 0x000fe400000000ff */
[----:B--2---:R-:W-:Y:S02]  /*164d0*/  LOP3.LUT R10, R8, 0xff, RZ, 0xc0, !PT ;  /* 0x000000ff080a7812 */ /* 0x004fe400078ec0ff */
[----:B------:R-:W-:Y:S02]  /*164e0*/  ISETP.GE.AND P2, PT, R31, R8, PT ;  /* 0x000000081f00720c */ /* 0x000fe40003f46270 */
[----:B------:R-:W-:Y:S01]  /*164f0*/  ISETP.NE.AND P4, PT, R29, R10, PT ;  /* 0x0000000a1d00720c */ /* 0x000fe20003f85270 */
[----:B------:R-:W-:Y:S01]  /*16500*/  IMAD.MOV.U32 R29, RZ, RZ, R30 ;  /* 0x000000ffff1d7224 */ /* 0x000fe200078e001e */
[----:B----4-:R-:W-:-:S02]  /*16510*/  LOP3.LUT R26, R18, 0xff, RZ, 0xc0, !PT ;  /* 0x000000ff121a7812 */ /* 0x010fc400078ec0ff */
[----:B-----5:R-:W-:Y:S02]  /*16520*/  ISETP.GE.U32.AND P3, PT, R16, R20, PT ;  /* 0x000000141000720c */ /* 0x020fe40003f66070 */
[----:B------:R-:W-:Y:S02]  /*16530*/  ISETP.NE.AND P5, PT, R33, R26, PT ;  /* 0x0000001a2100720c */ /* 0x000fe40003fa5270 */
[----:B------:R-:W-:Y:S02]  /*16540*/  ISETP.GE.AND.EX P3, PT, R7, R21, PT, P3 ;  /* 0x000000150700720c */ /* 0x000fe40003f66330 */
[----:B------:R-:W-:Y:S02]  /*16550*/  SEL R10, RZ, 0xffffffff, !P2 ;  /* 0xffffffffff0a7807 */ /* 0x000fe40005000000 */
[----:B------:R-:W-:Y:S02]  /*16560*/  ISETP.GE.U32.AND P2, PT, R0, R14, PT ;  /* 0x0000000e0000720c */ /* 0x000fe40003f46070 */
[----:B------:R-:W-:-:S02]  /*16570*/  @!P4 SEL R10, RZ, 0xffffffff, !P3 ;  /* 0xffffffffff0ac807 */ /* 0x000fc40005800000 */
[----:B------:R-:W-:Y:S02]  /*16580*/  ISETP.GE.AND P6, PT, R29, R18, PT ;  /* 0x000000121d00720c */ /* 0x000fe40003fc6270 */
[----:B------:R-:W-:Y:S02]  /*16590*/  ISETP.GE.AND.EX P2, PT, R3, R15, PT, P2 ;  /* 0x0000000f0300720c */ /* 0x000fe40003f46320 */
[----:B------:R-:W-:Y:S02]  /*165a0*/  LOP3.LUT R10, R10, 0x1, RZ, 0xc0, !PT ;  /* 0x000000010a0a7812 */ /* 0x000fe400078ec0ff */
[----:B------:R-:W-:Y:S02]  /*165b0*/  SEL R24, RZ, 0xffffffff, !P6 ;  /* 0xffffffffff187807 */ /* 0x000fe40007000000 */
[----:B------:R-:W-:Y:S02]  /*165c0*/  @!P5 SEL R24, RZ, 0xffffffff, !P2 ;  /* 0xffffffffff18d807 */ /* 0x000fe40005000000 */
[----:B------:R-:W-:-:S02]  /*165d0*/  ISETP.NE.U32.AND P2, PT, R10, 0x1, PT ;  /* 0x000000010a00780c */ /* 0x000fc40003f45070 */
[----:B------:R-:W-:Y:S02]  /*165e0*/  LOP3.LUT R24, R24, 0x1, RZ, 0xc0, !PT ;  /* 0x0000000118187812 */ /* 0x000fe400078ec0ff */
[----:B------:R-:W-:Y:S02]  /*165f0*/  SEL R16, R20, R16, !P2 ;  /* 0x0000001014107207 */ /* 0x000fe40005000000 */
[----:B------:R-:W-:Y:S02]  /*16600*/  SEL R7, R21, R7, !P2 ;  /* 0x0000000715077207 */ /* 0x000fe40005000000 */
[----:B------:R-:W-:Y:S02]  /*16610*/  SEL R9, R8, R9, !P2 ;  /* 0x0000000908097207 */ /* 0x000fe40005000000 */
[----:B------:R-:W-:Y:S02]  /*16620*/  ISETP.GE.U32.AND P2, PT, R23, UR7, PT ;  /* 0x0000000717007c0c */ /* 0x000fe4000bf46070 */
[----:B------:R-:W-:-:S04]  /*16630*/  ISETP.NE.U32.AND P3, PT, R24, 0x1, PT ;  /* 0x000000011800780c */ /* 0x000fc80003f65070 */
[----:B------:R-:W-:Y:S02]  /*16640*/  SEL R11, R18, R11, !P3 ;  /* 0x0000000b120b7207 */ /* 0x000fe40005800000 */
[----:B------:R-:W-:Y:S02]  /*16650*/  SEL R0, R14, R0, !P3 ;  /* 0x000000000e007207 */ /* 0x000fe40005800000 */
[----:B------:R-:W-:-:S03]  /*16660*/  SEL R3, R15, R3, !P3 ;  /* 0x000000030f037207 */ /* 0x000fc60005800000 */
[----:B------:R-:W-:Y:S05]  /*16670*/  @!P2 BRA `(.L_x_3404) ;  /* 0xfffffffc0064a947 */ /* 0x000fea000383ffff */
.L_x_3401:
[----:B------:R-:W-:Y:S05]  /*16680*/  BSYNC.RECONVERGENT B0 ;  /* 0x0000000000007941 */ /* 0x000fea0003800200 */
.L_x_3399:
[----:B------:R-:W0:Y:S01]  /*16690*/  LDCU UR5, c[0x0][0x360] ;  /* 0x00006c00ff0577ac */ /* 0x000e220008000800 */
[----:B------:R-:W-:Y:S02]  /*166a0*/  IMAD.MOV.U32 R12, RZ, RZ, R16 ;  /* 0x000000ffff0c7224 */ /* 0x000fe400078e0010 */
[----:B------:R-:W-:Y:S01]  /*166b0*/  IMAD.MOV.U32 R13, RZ, RZ, R7 ;  /* 0x000000ffff0d7224 */ /* 0x000fe200078e0007 */
[----:B------:R-:W-:Y:S01]  /*166c0*/  UIADD3 UR4, UPT, UPT, UR4, 0x10, URZ ;  /* 0x0000001004047890 */ /* 0x000fe2000fffe0ff */
[----:B------:R-:W-:Y:S02]  /*166d0*/  IMAD.MOV.U32 R14, RZ, RZ, R0 ;  /* 0x000000ffff0e7224 */ /* 0x000fe400078e0000 */
[----:B------:R-:W-:Y:S01]  /*166e0*/  IMAD.MOV.U32 R15, RZ, RZ, R3 ;  /* 0x000000ffff0f7224 */ /* 0x000fe200078e0003 */
[----:B------:R-:W-:Y:S01]  /*166f0*/  ULEA UR8, UR6, UR4, 0x18 ;  /* 0x0000000406087291 */ /* 0x000fe2000f8ec0ff */
[----:B------:R-:W1:Y:S01]  /*16700*/  LDCU UR6, c[0x0][0x364] ;  /* 0x00006c80ff0677ac */ /* 0x000e620008000800 */
[----:B0-----:R-:W-:-:S05]  /*16710*/  IMAD R6, R2, UR5, R17 ;  /* 0x0000000502067c24 */ /* 0x001fca000f8e0211 */
[----:B------:R-:W-:-:S05]  /*16720*/  LEA R6, R6, UR8, 0x5 ;  /* 0x0000000806067c11 */ /* 0x000fca000f8e28ff */
[----:B------:R0:W-:Y:S01]  /*16730*/  STS.64 [R6+0x8], R12 ;  /* 0x0000080c06007388 */ /* 0x0001e20000000a00 */
[----:B-1----:R-:W-:-:S03]  /*16740*/  UISETP.GE.U32.AND UP0, UPT, UR6, 0x2, UPT ;  /* 0x000000020600788c */ /* 0x002fc6000bf06070 */
[----:B------:R0:W-:Y:S04]  /*16750*/  STS.64 [R6+0x18], R14 ;  /* 0x0000180e06007388 */ /* 0x0001e80000000a00 */
[----:B------:R0:W-:Y:S04]  /*16760*/  STS.U8 [R6], R9 ;  /* 0x0000000906007388 */ /* 0x0001e80000000000 */
[----:B------:R0:W-:Y:S01]  /*16770*/  STS.U8 [R6+0x10], R11 ;  /* 0x0000100b06007388 */ /* 0x0001e20000000000 */
[----:B------:R-:W-:Y:S05]  /*16780*/  BRA.U !UP0, `(.L_x_3405) ;  /* 0x0000000108e47547 */ /* 0x000fea000b800000 */
[----:B------:R-:W-:-:S05]  /*16790*/  UMOV UR4, UR6 ;  /* 0x0000000600047c82 */ /* 0x000fca0008000000 */
.L_x_3408:
        /* <DEDUP_REMOVED lines=8> */
[C---:B------:R-:W-:Y:S02]  /*16820*/  LOP3.LUT R23, R9.reuse, 0xff, RZ, 0xc0, !PT ;  /* 0x000000ff09177812 */ /* 0x040fe400078ec0ff */
[----:B------:R-:W-:Y:S02]  /*16830*/  PRMT R25, R9, 0x8880, RZ ;  /* 0x0000888009197816 */ /* 0x000fe400000000ff */
[----:B------:R-:W-:Y:S02]  /*16840*/  LEA R8, R8, UR8, 0x5 ;  /* 0x0000000808087c11 */ /* 0x000fe4000f8e28ff */
[C---:B------:R-:W-:Y:S02]  /*16850*/  LOP3.LUT R24, R11.reuse, 0xff, RZ, 0xc0, !PT ;  /* 0x000000ff0b187812 */ /* 0x040fe400078ec0ff */
[----:B------:R-:W-:Y:S01]  /*16860*/  PRMT R26, R11, 0x8880, RZ ;  /* 0x000088800b1a7816 */ /* 0x000fe200000000ff */
[----:B------:R-:W1:Y:S04]  /*16870*/  LDS.S8 R10, [R8] ;  /* 0x00000000080a7984 */ /* 0x000e680000000200 */
[----:B------:R-:W2:Y:S04]  /*16880*/  LDS.S8 R20, [R8+0x10] ;  /* 0x0000100008147984 */ /* 0x000ea80000000200 */
[----:B0-----:R-:W0:Y:S04]  /*16890*/  LDS.64 R12, [R8+0x8] ;  /* 0x00000800080c7984 */ /* 0x001e280000000a00 */
[----:B------:R3:W4:Y:S01]  /*168a0*/  LDS.64 R14, [R8+0x18] ;  /* 0x00001800080e7984 */ /* 0x0007220000000a00 */
[----:B-1----:R-:W-:-:S02]  /*168b0*/  LOP3.LUT R18, R10, 0xff, RZ, 0xc0, !PT ;  /* 0x000000ff0a127812 */ /* 0x002fc400078ec0ff */
[----:B------:R-:W-:Y:S02]  /*168c0*/  ISETP.GE.AND P2, PT, R25, R10, PT ;  /* 0x0000000a1900720c */ /* 0x000fe40003f46270 */
[----:B------:R-:W-:Y:S01]  /*168d0*/  ISETP.NE.AND P4, PT, R23, R18, PT ;  /* 0x000000121700720c */ /* 0x000fe20003f85270 */
[----:B------:R-:W-:Y:S01]  /*168e0*/  IMAD.MOV.U32 R23, RZ, RZ, R26 ;  /* 0x000000ffff177224 */ /* 0x000fe200078e001a */
[----:B--2---:R-:W-:Y:S02]  /*168f0*/  LOP3.LUT R21, R20, 0xff, RZ, 0xc0, !PT ;  /* 0x000000ff14157812 */ /* 0x004fe400078ec0ff */
[----:B0-----:R-:W-:Y:S02]  /*16900*/  ISETP.GE.U32.AND P3, PT, R16, R12, PT ;  /* 0x0000000c1000720c */ /* 0x001fe40003f66070 */
[----:B------:R-:W-:Y:S02]  /*16910*/  ISETP.NE.AND P5, PT, R24, R21, PT ;  /* 0x000000151800720c */ /* 0x000fe40003fa5270 */
[----:B------:R-:W-:-:S02]  /*16920*/  ISETP.GE.AND.EX P3, PT, R7, R13, PT, P3 ;  /* 0x0000000d0700720c */ /* 0x000fc40003f66330 */
[----:B---3--:R-:W-:Y:S02]  /*16930*/  SEL R8, RZ, 0xffffffff, !P2 ;  /* 0xffffffffff087807 */ /* 0x008fe40005000000 */
[----:B----4-:R-:W-:Y:S02]  /*16940*/  ISETP.GE.U32.AND P2, PT, R0, R14, PT ;  /* 0x0000000e0000720c */ /* 0x010fe40003f46070 */
        /* <DEDUP_REMOVED lines=10> */
[----:B------:R-:W-:Y:S01]  /*169f0*/  ISETP.NE.U32.AND P3, PT, R18, 0x1, PT ;  /* 0x000000011200780c */ /* 0x000fe20003f65070 */
[----:B------:R-:W-:Y:S02]  /*16a00*/  IMAD.MOV.U32 R12, RZ, RZ, R16 ;  /* 0x000000ffff0c7224 */ /* 0x000fe400078e0010 */
[----:B------:R-:W-:Y:S01]  /*16a10*/  IMAD.MOV.U32 R13, RZ, RZ, R7 ;  /* 0x000000ffff0d7224 */ /* 0x000fe200078e0007 */
[----:B------:R-:W-:Y:S02]  /*16a20*/  SEL R0, R14, R0, !P3 ;  /* 0x000000000e007207 */ /* 0x000fe40005800000 */
[----:B------:R-:W-:Y:S02]  /*16a30*/  SEL R3, R15, R3, !P3 ;  /* 0x000000030f037207 */ /* 0x000fe40005800000 */
[----:B------:R0:W-:Y:S01]  /*16a40*/  STS.64 [R6+0x8], R12 ;  /* 0x0000080c06007388 */ /* 0x0001e20000000a00 */
[----:B------:R-:W-:Y:S02]  /*16a50*/  SEL R15, R10, R9, !P2 ;  /* 0x000000090a0f7207 */ /* 0x000fe40005000000 */
[----:B------:R-:W-:-:S02]  /*16a60*/  SEL R21, R20, R11, !P3 ;  /* 0x0000000b14157207 */ /* 0x000fc40005800000 */
[----:B------:R-:W-:Y:S01]  /*16a70*/  PRMT R9, R15, 0x7610, R9 ;  /* 0x000076100f097816 */ /* 0x000fe20000000009 */
[----:B------:R1:W-:Y:S01]  /*16a80*/  STS.U8 [R6], R15 ;  /* 0x0000000f06007388 */ /* 0x0003e20000000000 */
[----:B------:R-:W-:-:S03]  /*16a90*/  PRMT R11, R21, 0x7610, R11 ;  /* 0x00007610150b7816 */ /* 0x000fc6000000000b */
[----:B------:R1:W-:Y:S01]  /*16aa0*/  STS.U8 [R6+0x10], R21 ;  /* 0x0000101506007388 */ /* 0x0003e20000000000 */
[----:B0-----:R-:W-:Y:S02]  /*16ab0*/  IMAD.MOV.U32 R12, RZ, RZ, R0 ;  /* 0x000000ffff0c7224 */ /* 0x001fe400078e0000 */
[----:B------:R-:W-:-:S05]  /*16ac0*/  IMAD.MOV.U32 R13, RZ, RZ, R3 ;  /* 0x000000ffff0d7224 */ /* 0x000fca00078e0003 */
[----:B------:R1:W-:Y:S02]  /*16ad0*/  STS.64 [R6+0x18], R12 ;  /* 0x0000180c06007388 */ /* 0x0003e40000000a00 */
.L_x_3407:
[----:B------:R-:W-:Y:S05]  /*16ae0*/  BSYNC.RECONVERGENT B0 ;  /* 0x0000000000007941 */ /* 0x000fea0003800200 */
.L_x_3406:
[----:B------:R-:W-:-:S03]  /*16af0*/  UISETP.GT.U32.AND UP0, UPT, UR4, 0x3, UPT ;  /* 0x000000030400788c */ /* 0x000fc6000bf04070 */
[----:B------:R-:W-:-:S06]  /*16b00*/  UMOV UR4, UR7 ;  /* 0x0000000700047c82 */ /* 0x000fcc0008000000 */
[----:B------:R-:W-:Y:S05]  /*16b10*/  BRA.U UP0, `(.L_x_3408) ;  /* 0xfffffffd00207547 */ /* 0x000fea000b83ffff */
.L_x_3405:
        /* <DEDUP_REMOVED lines=8> */
[----:B------:R-:W-:Y:S01]  /*16ba0*/  IMAD.MOV.U32 R13, RZ, RZ, R7 ;  /* 0x000000ffff0d7224 */ /* 0x000fe200078e0007 */
[----:B------:R-:W-:Y:S01]  /*16bb0*/  UISETP.GE.U32.AND UP0, UPT, UR5, 0x40, UPT ;  /* 0x000000400500788c */ /* 0x000fe2000bf06070 */
[----:B------:R-:W-:Y:S01]  /*16bc0*/  IMAD.MOV.U32 R2, RZ, RZ, R0 ;  /* 0x000000ffff027224 */ /* 0x000fe200078e0000 */
[----:B------:R2:W-:Y:S01]  /*16bd0*/  STS.U8 [R6+0x10], R11 ;  /* 0x0000100b06007388 */ /* 0x0005e20000000000 */
[----:B------:R-:W-:-:S03]  /*16be0*/  UMOV UR4, 0x20 ;  /* 0x0000002000047882 */ /* 0x000fc60000000000 */
[----:B------:R2:W-:Y:S04]  /*16bf0*/  STS.64 [R6+0x8], R12 ;  /* 0x0000080c06007388 */ /* 0x0005e80000000a00 */
[----:B------:R2:W-:Y:S01]  /*16c00*/  STS.64 [R6+0x18], R2 ;  /* 0x0000180206007388 */ /* 0x0005e20000000a00 */
[----:B------:R-:W-:Y:S05]  /*16c10*/  BRA.U !UP0, `(.L_x_3410) ;  /* 0x0000000108d87547 */ /* 0x000fea000b800000 */
[----:B--2---:R-:W-:-:S07]  /*16c20*/  IMAD.U32 R2, RZ, RZ, UR5 ;  /* 0x00000005ff027e24 */ /* 0x004fce000f8e00ff */
.L_x_3413:
        /* <DEDUP_REMOVED lines=9> */
[C---:B------:R-:W-:Y:S02]  /*16cc0*/  PRMT R23, R9.reuse, 0x8880, RZ ;  /* 0x0000888009177816 */ /* 0x040fe400000000ff */
[----:B------:R-:W-:Y:S02]  /*16cd0*/  LOP3.LUT R21, R9, 0xff, RZ, 0xc0, !PT ;  /* 0x000000ff09157812 */ /* 0x000fe400078ec0ff */
[----:B------:R-:W0:Y:S01]  /*16ce0*/  LDS.S8 R8, [R2] ;  /* 0x0000000002087984 */ /* 0x000e220000000200 */
[C---:B------:R-:W-:Y:S02]  /*16cf0*/  PRMT R27, R11.reuse, 0x8880, RZ ;  /* 0x000088800b1b7816 */ /* 0x040fe400000000ff */
[----:B------:R-:W-:Y:S01]  /*16d00*/  LOP3.LUT R25, R11, 0xff, RZ, 0xc0, !PT ;  /* 0x000000ff0b197812 */ /* 0x000fe200078ec0ff */
[----:B------:R-:W1:Y:S04]  /*16d10*/  LDS.S8 R18, [R2+0x10] ;  /* 0x0000100002127984 */ /* 0x000e680000000200 */
[----:B------:R-:W2:Y:S04]  /*16d20*/  LDS.64 R12, [R2+0x8] ;  /* 0x00000800020c7984 */ /* 0x000ea80000000a00 */
[----:B------:R3:W4:Y:S01]  /*16d30*/  LDS.64 R14, [R2+0x18] ;  /* 0x00001800020e7984 */ /* 0x0007220000000a00 */
[----:B0-----:R-:W-:-:S02]  /*16d40*/  LOP3.LUT R10, R8, 0xff, RZ, 0xc0, !PT ;  /* 0x000000ff080a7812 */ /* 0x001fc400078ec0ff */
[----:B------:R-:W-:Y:S02]  /*16d50*/  ISETP.GE.AND P3, PT, R23, R8, PT ;  /* 0x000000081700720c */ /* 0x000fe40003f66270 */
[----:B-1----:R-:W-:Y:S02]  /*16d60*/  LOP3.LUT R20, R18, 0xff, RZ, 0xc0, !PT ;  /* 0x000000ff12147812 */ /* 0x002fe400078ec0ff */
[----:B------:R-:W-:Y:S02]  /*16d70*/  ISETP.NE.AND P5, PT, R21, R10, PT ;  /* 0x0000000a1500720c */ /* 0x000fe40003fa5270 */
[----:B------:R-:W-:Y:S02]  /*16d80*/  ISETP.GE.AND P2, PT, R27, R18, PT ;  /* 0x000000121b00720c */ /* 0x000fe40003f46270 */
[----:B------:R-:W-:Y:S02]  /*16d90*/  ISETP.NE.AND P6, PT, R25, R20, PT ;  /* 0x000000141900720c */ /* 0x000fe40003fc5270 */
[----:B---3--:R-:W-:-:S02]  /*16da0*/  SEL R2, RZ, 0xffffffff, !P3 ;  /* 0xffffffffff027807 */ /* 0x008fc40005800000 */
[----:B------:R-:W-:Y:S02]  /*16db0*/  SEL R10, RZ, 0xffffffff, !P2 ;  /* 0xffffffffff0a7807 */ /* 0x000fe40005000000 */
[----:B--2---:R-:W-:Y:S02]  /*16dc0*/  ISETP.GE.U32.AND P3, PT, R16, R12, PT ;  /* 0x0000000c1000720c */ /* 0x004fe40003f66070 */
        /* <DEDUP_REMOVED lines=15> */
[----:B------:R-:W-:Y:S01]  /*16ec0*/  SEL R15, R8, R9, !P2 ;  /* 0x00000009080f7207 */ /* 0x000fe20005000000 */
[----:B------:R-:W-:Y:S01]  /*16ed0*/  IMAD.MOV.U32 R2, RZ, RZ, R0 ;  /* 0x000000ffff027224 */ /* 0x000fe200078e0000 */
[----:B------:R-:W-:Y:S02]  /*16ee0*/  SEL R21, R18, R11, !P3 ;  /* 0x0000000b12157207 */ /* 0x000fe40005800000 */
[----:B------:R0:W-:Y:S01]  /*16ef0*/  STS.64 [R6+0x8], R12 ;  /* 0x0000080c06007388 */ /* 0x0001e20000000a00 */
[----:B------:R-:W-:-:S02]  /*16f00*/  PRMT R9, R15, 0x7610, R9 ;  /* 0x000076100f097816 */ /* 0x000fc40000000009 */
[----:B------:R-:W-:Y:S01]  /*16f10*/  PRMT R11, R21, 0x7610, R11 ;  /* 0x00007610150b7816 */ /* 0x000fe2000000000b */
[----:B------:R0:W-:Y:S04]  /*16f20*/  STS.64 [R6+0x18], R2 ;  /* 0x0000180206007388 */ /* 0x0001e80000000a00 */
[----:B------:R0:W-:Y:S04]  /*16f30*/  STS.U8 [R6], R15 ;  /* 0x0000000f06007388 */ /* 0x0001e80000000000 */
[----:B------:R0:W-:Y:S02]  /*16f40*/  STS.U8 [R6+0x10], R21 ;  /* 0x0000101506007388 */ /* 0x0001e40000000000 */
.L_x_3412:
[----:B------:R-:W-:Y:S05]  /*16f50*/  BSYNC.RECONVERGENT B0 ;  /* 0x0000000000007941 */ /* 0x000fea0003800200 */
.L_x_3411:
[----:B0-----:R-:W-:Y:S01]  /*16f60*/  IMAD.MOV.U32 R2, RZ, RZ, R24 ;  /* 0x000000ffff027224 */ /* 0x001fe200078e0018 */
[----:B------:R-:W-:Y:S06]  /*16f70*/  @P4 BRA `(.L_x_3413) ;  /* 0xfffffffc002c4947 */ /* 0x000fec000383ffff */
.L_x_3410:
[----:B------:R-:W-:Y:S01]  /*16f80*/  BAR.SYNC.DEFER_BLOCKING 0x0 ;  /* 0x0000000000007b1d */ /* 0x000fe20000010000 */
[----:B------:R-:W-:-:S09]  /*16f90*/  UISETP.GE.U32.AND UP0, UPT, UR4, 0x2, UPT ;  /* 0x000000020400788c */ /* 0x000fd2000bf06070 */
[----:B------:R-:W-:Y:S05]  /*16fa0*/  BRA.U !UP0, `(.L_x_3409) ;  /* 0x0000000108b47547 */ /* 0x000fea000b800000 */
[----:B--2---:R-:W-:-:S07]  /*16fb0*/  IMAD.MOV.U32 R2, RZ, RZ, 0x1 ;  /* 0x00000001ff027424 */ /* 0x004fce00078e00ff */
.L_x_3414:
[----:B01----:R-:W-:Y:S01]  /*16fc0*/  LOP3.LUT R6, R9, 0xffff, RZ, 0xc0, !PT ;  /* 0x0000ffff09067812 */ /* 0x003fe200078ec0ff */
[----:B------:R-:W0:Y:S01]  /*16fd0*/  SHFL.DOWN PT, R15, R16, R2, 0x1f ;  /* 0x08001f02100f7589 */ /* 0x000e2200000e0000 */
[C---:B------:R-:W-:Y:S02]  /*16fe0*/  LOP3.LUT R8, R11.reuse, 0xffff, RZ, 0xc0, !PT ;  /* 0x0000ffff0b087812 */ /* 0x040fe400078ec0ff */
[----:B------:R-:W-:Y:S01]  /*16ff0*/  PRMT R13, R6, 0x8880, RZ ;  /* 0x00008880060d7816 */ /* 0x000fe200000000ff */
[----:B------:R-:W1:Y:S01]  /*17000*/  SHFL.DOWN PT, R21, R0, R2, 0x1f ;  /* 0x08001f0200157589 */ /* 0x000e6200000e0000 */
[----:B------:R-:W-:Y:S02]  /*17010*/  PRMT R17, R8, 0x8880, RZ ;  /* 0x0000888008117816 */ /* 0x000fe400000000ff */
[----:B------:R-:W-:Y:S01]  /*17020*/  LOP3.LUT R20, R11, 0xff, RZ, 0xc0, !PT ;  /* 0x000000ff0b147812 */ /* 0x000fe200078ec0ff */
[----:B------:R-:W2:Y:S01]  /*17030*/  SHFL.DOWN PT, R6, R13, R2, 0x1f ;  /* 0x08001f020d067589 */ /* 0x000ea200000e0000 */
[----:B------:R-:W-:-:S02]  /*17040*/  PRMT R18, R9, 0x8880, RZ ;  /* 0x0000888009127816 */ /* 0x000fc400000000ff */
[----:B------:R-:W-:Y:S01]  /*17050*/  LOP3.LUT R23, R9, 0xff, RZ, 0xc0, !PT ;  /* 0x000000ff09177812 */ /* 0x000fe200078ec0ff */
[----:B------:R-:W3:Y:S04]  /*17060*/  SHFL.DOWN PT, R12, R17, R2, 0x1f ;  /* 0x08001f02110c7589 */ /* 0x000ee800000e0000 */
[----:B------:R-:W4:Y:S04]  /*17070*/  SHFL.DOWN PT, R10, R7, R2, 0x1f ;  /* 0x08001f02070a7589 */ /* 0x000f2800000e0000 */
[----:B------:R5:W4:Y:S01]  /*17080*/  SHFL.DOWN PT, R14, R3, R2, 0x1f ;  /* 0x08001f02030e7589 */ /* 0x000b2200000e0000 */
[----:B0-----:R-:W-:-:S02]  /*17090*/  ISETP.GE.U32.AND P2, PT, R16, R15, PT ;  /* 0x0000000f1000720c */ /* 0x001fc40003f46070 */
[----:B-1----:R-:W-:Y:S01]  /*170a0*/  ISETP.GE.U32.AND P3, PT, R0, R21, PT ;  /* 0x000000150000720c */ /* 0x002fe20003f66070 */
[----:B-----5:R-:W-:Y:S01]  /*170b0*/  IMAD.SHL.U32 R2, R2, 0x2, RZ ;  /* 0x0000000202027824 */ /* 0x020fe200078e00ff */
[C---:B--2---:R-:W-:Y:S02]  /*170c0*/  PRMT R24, R6.reuse, 0x8880, RZ ;  /* 0x0000888006187816 */ /* 0x044fe400000000ff */
[----:B------:R-:W-:Y:S02]  /*170d0*/  LOP3.LUT R8, R6, 0xff, RZ, 0xc0, !PT ;  /* 0x000000ff06087812 */ /* 0x000fe400078ec0ff */
[----:B---3--:R-:W-:Y:S01]  /*170e0*/  LOP3.LUT R13, R12, 0xff, RZ, 0xc0, !PT ;  /* 0x000000ff0c0d7812 */ /* 0x008fe200078ec0ff */
[----:B------:R-:W-:Y:S01]  /*170f0*/  IMAD.MOV.U32 R17, RZ, RZ, R24 ;  /* 0x000000ffff117224 */ /* 0x000fe200078e0018 */
[----:B------:R-:W-:Y:S02]  /*17100*/  ISETP.NE.AND P6, PT, R23, R8, PT ;  /* 0x000000081700720c */ /* 0x000fe40003fc5270 */
[----:B------:R-:W-:-:S02]  /*17110*/  ISETP.NE.AND P4, PT, R20, R13, PT ;  /* 0x0000000d1400720c */ /* 0x000fc40003f85270 */
[----:B------:R-:W-:Y:S02]  /*17120*/  ISETP.GE.AND P5, PT, R18, R17, PT ;  /* 0x000000111200720c */ /* 0x000fe40003fa6270 */
[----:B----4-:R-:W-:Y:S02]  /*17130*/  ISETP.GE.AND.EX P2, PT, R7, R10, PT, P2 ;  /* 0x0000000a0700720c */ /* 0x010fe40003f46320 */
[----:B------:R-:W-:Y:S02]  /*17140*/  PRMT R18, R11, 0x8880, RZ ;  /* 0x000088800b127816 */ /* 0x000fe400000000ff */
[----:B------:R-:W-:Y:S02]  /*17150*/  PRMT R13, R12, 0x8880, RZ ;  /* 0x000088800c0d7816 */ /* 0x000fe400000000ff */
[----:B------:R-:W-:Y:S02]  /*17160*/  ISETP.GE.AND.EX P3, PT, R3, R14, PT, P3 ;  /* 0x0000000e0300720c */ /* 0x000fe40003f66330 */
[----:B------:R-:W-:-:S02]  /*17170*/  SEL R8, RZ, 0xffffffff, !P2 ;  /* 0xffffffffff087807 */ /* 0x000fc40005000000 */
[----:B------:R-:W-:Y:S02]  /*17180*/  ISETP.GE.AND P2, PT, R18, R13, PT ;  /* 0x0000000d1200720c */ /* 0x000fe40003f46270 */
[----:B------:R-:W-:Y:S02]  /*17190*/  SEL R13, RZ, 0xffffffff, !P3 ;  /* 0xffffffffff0d7807 */ /* 0x000fe40005800000 */
[----:B------:R-:W-:Y:S02]  /*171a0*/  @P4 SEL R13, RZ, 0xffffffff, !P2 ;  /* 0xffffffffff0d4807 */ /* 0x000fe40005000000 */
[----:B------:R-:W-:Y:S02]  /*171b0*/  ISETP.GE.AND P4, PT, R2, UR4, PT ;  /* 0x0000000402007c0c */ /* 0x000fe4000bf86270 */
        /* <DEDUP_REMOVED lines=12> */
.L_x_3409:
        /* <DEDUP_REMOVED lines=26> */
.L_x_3417:
[----:B------:R-:W-:Y:S02]  /*17420*/  IMAD.MOV.U32 R16, RZ, RZ, RZ ;  /* 0x000000ffff107224 */ /* 0x000fe400078e00ff */
[----:B------:R-:W-:Y:S02]  /*17430*/  IMAD.MOV.U32 R7, RZ, RZ, RZ ;  /* 0x000000ffff077224 */ /* 0x000fe400078e00ff */
[----:B------:R-:W-:Y:S02]  /*17440*/  IMAD.MOV.U32 R0, RZ, RZ, RZ ;  /* 0x000000ffff007224 */ /* 0x000fe400078e00ff */
[----:B------:R-:W-:-:S07]  /*17450*/  IMAD.MOV.U32 R3, RZ, RZ, RZ ;  /* 0x000000ffff037224 */ /* 0x000fce00078e00ff */
.L_x_3416:
        /* <DEDUP_REMOVED lines=25> */
.L_x_3420:
        /* <DEDUP_REMOVED lines=19> */
.L_x_3421:
[----:B------:R-:W-:Y:S05]  /*17720*/  BRA `(.L_x_3422) ;  /* 0x0000000000107947 */ /* 0x000fea0003800000 */
.L_x_3419:
[----:B------:R-:W0:Y:S02]  /*17730*/  LDCU.64 UR4, c[0x0][0x770] ;  /* 0x0000ee00ff0477ac */ /* 0x000e240008000a00 */
[----:B0-----:R-:W-:-:S05]  /*17740*/  IADD3 R2, P0, PT, R19, UR4, RZ ;  /* 0x0000000413027c10 */ /* 0x001fca000ff1e0ff */
[----:B------:R-:W-:-:S05]  /*17750*/  IMAD.X R3, RZ, RZ, UR5, P0 ;  /* 0x00000005ff037e24 */ /* 0x000fca00080e06ff */
[----:B------:R0:W-:Y:S03]  /*17760*/  STG.E.64 desc[UR36][R2.64], R16 ;  /* 0x0000001002007986 */ /* 0x0001e6000c101b24 */
.L_x_3422:
[----:B------:R-:W1:Y:S02]  /*17770*/  LDCU.64 UR4, c[0x0][0x770] ;  /* 0x0000ee00ff0477ac */ /* 0x000e640008000a00 */
[----:B-1----:R-:W-:-:S05]  /*17780*/  IADD3 R22, P0, PT, R22, UR4, RZ ;  /* 0x0000000416167c10 */ /* 0x002fca000ff1e0ff */
[----:B------:R-:W-:-:S05]  /*17790*/  IMAD.X R23, RZ, RZ, UR5, P0 ;  /* 0x00000005ff177e24 */ /* 0x000fca00080e06ff */
[----:B------:R-:W-:Y:S01]  /*177a0*/  STG.E.64 desc[UR36][R22.64], R24 ;  /* 0x0000001816007986 */ /* 0x000fe2000c101b24 */
[----:B------:R-:W-:Y:S05]  /*177b0*/  EXIT ;  /* 0x000000000000794d */ /* 0x000fea0003800000 */
.L_x_3418:
        /* <DEDUP_REMOVED lines=16> */
.L_x_3423:
        /* <DEDUP_REMOVED lines=15> */
.L_x_3424:
[----:B------:R-:W-:Y:S05]  /*179b0*/  EXIT ;  /* 0x000000000000794d */ /* 0x000fea0003800000 */
.L_x_3415:
[----:B------:R-:W0:Y:S02]  /*179c0*/  LDCU.U8 UR4, c[0x0][0x7a1] ;  /* 0x0000f420ff0477ac */ /* 0x000e240008000000 */
[----:B0-----:R-:W-:Y:S01]  /*179d0*/  UISETP.NE.AND UP0, UPT, UR4, URZ, UPT ;  /* 0x000000ff0400728c */ /* 0x001fe2000bf05270 */
[----:B------:R-:W-:Y:S10]  /*179e0*/  @!P1 BRA `(.L_x_3425) ;  /* 0x0000000000849947 */ /* 0x000ff40003800000 */
[----:B------:R-:W2:Y:S04]  /*179f0*/  LDG.E.S8 R2, desc[UR36][R4.64] ;  /* 0x0000002404027981 */ /* 0x000ea8000c1e1300 */
[----:B------:R-:W3:Y:S04]  /*17a00*/  LDG.E.S8 R8, desc[UR36][R4.64+0x10] ;  /* 0x0000102404087981 */ /* 0x000ee8000c1e1300 */
[----:B------:R-:W4:Y:S04]  /*17a10*/  LDG.E.64 R12, desc[UR36][R4.64+0x8] ;  /* 0x00000824040c7981 */ /* 0x000f28000c1e1b00 */
[----:B------:R-:W5:Y:S01]  /*17a20*/  LDG.E.64 R14, desc[UR36][R4.64+0x18] ;  /* 0x00001824040e7981 */ /* 0x000f62000c1e1b00 */
[----:B------:R-:W-:-:S02]  /*17a30*/  LOP3.LUT R17, R9, 0xff, RZ, 0xc0, !PT ;  /* 0x000000ff09117812 */ /* 0x000fc400078ec0ff */
[----:B------:R-:W-:Y:S02]  /*17a40*/  LOP3.LUT R21, R11, 0xff, RZ, 0xc0, !PT ;  /* 0x000000ff0b157812 */ /* 0x000fe400078ec0ff */
[----:B------:R-:W-:Y:S02]  /*17a50*/  PRMT R18, R9, 0x8880, RZ ;  /* 0x0000888009127816 */ /* 0x000fe400000000ff */
[----:B------:R-:W-:Y:S02]  /*17a60*/  PRMT R23, R11, 0x8880, RZ ;  /* 0x000088800b177816 */ /* 0x000fe400000000ff */
[----:B--2---:R-:W-:Y:S02]  /*17a70*/  LOP3.LUT R6, R2, 0xff, RZ, 0xc0, !PT ;  /* 0x000000ff02067812 */ /* 0x004fe400078ec0ff */
[----:B---3--:R-:W-:Y:S02]  /*17a80*/  LOP3.LUT R10, R8, 0xff, RZ, 0xc0, !PT ;  /* 0x000000ff080a7812 */ /* 0x008fe400078ec0ff */
[----:B------:R-:W-:Y:S01]  /*17a90*/  ISETP.NE.AND P3, PT, R6, R17, PT ;  /* 0x000000110600720c */ /* 0x000fe20003f65270 */
[----:B------:R-:W-:Y:S01]  /*17aa0*/  IMAD.MOV.U32 R17, RZ, RZ, R18 ;  /* 0x000000ffff117224 */ /* 0x000fe200078e0012 */
[----:B------:R-:W-:-:S02]  /*17ab0*/  ISETP.NE.AND P2, PT, R10, R21, PT ;  /* 0x000000150a00720c */ /* 0x000fc40003f45270 */
[----:B----4-:R-:W-:Y:S02]  /*17ac0*/  ISETP.GE.U32.AND P0, PT, R12, R16, PT ;  /* 0x000000100c00720c */ /* 0x010fe40003f06070 */
[----:B-----5:R-:W-:Y:S02]  /*17ad0*/  ISETP.GE.U32.AND P1, PT, R14, R0, PT ;  /* 0x000000000e00720c */ /* 0x020fe40003f26070 */
        /* <DEDUP_REMOVED lines=17> */
[----:B------:R-:W-:-:S07]  /*17bf0*/  SEL R3, R3, R15, !P1 ;  /* 0x0000000f03037207 */ /* 0x000fce0004800000 */
.L_x_3425:
        /* <DEDUP_REMOVED lines=23> */
.L_x_3428:
        /* <DEDUP_REMOVED lines=19> */
.L_x_3429:
[----:B------:R-:W-:Y:S05]  /*17ea0*/  BRA `(.L_x_3430) ;  /* 0x0000000000107947 */ /* 0x000fea0003800000 */
.L_x_3427:
[----:B------:R-:W0:Y:S02]  /*17eb0*/  LDCU.64 UR4, c[0x0][0x770] ;  /* 0x0000ee00ff0477ac */ /* 0x000e240008000a00 */
[----:B0-----:R-:W-:-:S05]  /*17ec0*/  IADD3 R2, P0, PT, R19, UR4, RZ ;  /* 0x0000000413027c10 */ /* 0x001fca000ff1e0ff */
[----:B------:R-:W-:-:S05]  /*17ed0*/  IMAD.X R3, RZ, RZ, UR5, P0 ;  /* 0x00000005ff037e24 */ /* 0x000fca00080e06ff */
[----:B------:R0:W-:Y:S03]  /*17ee0*/  STG.E.64 desc[UR36][R2.64], R16 ;  /* 0x0000001002007986 */ /* 0x0001e6000c101b24 */
.L_x_3430:
[----:B------:R-:W1:Y:S02]  /*17ef0*/  LDCU.64 UR4, c[0x0][0x770] ;  /* 0x0000ee00ff0477ac */ /* 0x000e640008000a00 */
[----:B-1----:R-:W-:-:S05]  /*17f00*/  IADD3 R22, P0, PT, R22, UR4, RZ ;  /* 0x0000000416167c10 */ /* 0x002fca000ff1e0ff */
[----:B------:R-:W-:-:S05]  /*17f10*/  IMAD.X R23, RZ, RZ, UR5, P0 ;  /* 0x00000005ff177e24 */ /* 0x000fca00080e06ff */
[----:B------:R-:W-:Y:S01]  /*17f20*/  STG.E.64 desc[UR36][R22.64], R24 ;  /* 0x0000001816007986 */ /* 0x000fe2000c101b24 */
[----:B------:R-:W-:Y:S05]  /*17f30*/  EXIT ;  /* 0x000000000000794d */ /* 0x000fea0003800000 */
.L_x_3426:
[----:B------:R-:W-:Y:S04]  /*17f40*/  STG.E.64 desc[UR36][R4.64+0x8], R16 ;  /* 0x0000081004007986 */ /* 0x000fe8000c101b24 */
[----:B------:R-:W-:Y:S04]  /*17f50*/  STG.E.64 desc[UR36][R4.64+0x18], R24 ;  /* 0x0000181804007986 */ /* 0x000fe8000c101b24 */
[----:B------:R-:W-:Y:S04]  /*17f60*/  STG.E.U8 desc[UR36][R4.64], R9 ;  /* 0x0000000904007986 */ /* 0x000fe8000c101124 */
[----:B------:R-:W-:Y:S01]  /*17f70*/  STG.E.U8 desc[UR36][R4.64+0x10], R11 ;  /* 0x0000100b04007986 */ /* 0x000fe2000c101124 */
[----:B------:R-:W-:Y:S05]  /*17f80*/  EXIT ;  /* 0x000000000000794d */ /* 0x000fea0003800000 */
.L_x_3392:
        /* <DEDUP_REMOVED lines=13> */
[----:B------:R-:W2:Y:S02]  /*18060*/  @P3 LDC.64 R6, c[0x0][0x798] ;  /* 0x0001e600ff063b82 */ /* 0x000ea40000000a00 */
[-C--:B--2---:R-:W-:Y:S02]  /*18070*/  @P3 IADD3 R18, P1, PT, R18, R6.reuse, RZ ;  /* 0x0000000612123210 */ /* 0x084fe40007f3e0ff */
[----:B01----:R-:W-:-:S03]  /*18080*/  @P3 IADD3 R28, P2, PT, R28, R6, RZ ;  /* 0x000000061c1c3210 */ /* 0x003fc60007f5e0ff */
        /* <DEDUP_REMOVED lines=20> */
.L_x_3433:
[----:B------:R-:W-:Y:S01]  /*181d0*/  CS2R R28, SRZ ;  /* 0x00000000001c7805 */ /* 0x000fe2000001ff00 */
[----:B------:R-:W-:Y:S02]  /*181e0*/  IMAD.MOV.U32 R18, RZ, RZ, RZ ;  /* 0x000000ffff127224 */ /* 0x000fe400078e00ff */
[----:B------:R-:W-:-:S07]  /*181f0*/  IMAD.MOV.U32 R9, RZ, RZ, RZ ;  /* 0x000000ffff097224 */ /* 0x000fce00078e00ff */
.L_x_3432:
        /* <DEDUP_REMOVED lines=24> */
.L_x_3436:
        /* <DEDUP_REMOVED lines=19> */
.L_x_3437:
[----:B------:R-:W-:Y:S05]  /*184b0*/  BRA `(.L_x_3438) ;  /* 0x0000000000107947 */ /* 0x000fea0003800000 */
.L_x_3435:
[----:B------:R-:W0:Y:S02]  /*184c0*/  LDCU.64 UR4, c[0x0][0x770] ;  /* 0x0000ee00ff0477ac */ /* 0x000e240008000a00 */
[----:B0-----:R-:W-:-:S05]  /*184d0*/  IADD3 R2, P0, PT, R19, UR4, RZ ;  /* 0x0000000413027c10 */ /* 0x001fca000ff1e0ff */
[----:B------:R-:W-:-:S05]  /*184e0*/  IMAD.X R3, RZ, RZ, UR5, P0 ;  /* 0x00000005ff037e24 */ /* 0x000fca00080e06ff */
[----:B------:R0:W-:Y:S03]  /*184f0*/  STG.E.64 desc[UR36][R2.64], R16 ;  /* 0x0000001002007986 */ /* 0x0001e6000c101b24 */
.L_x_3438:
[----:B------:R-:W1:Y:S02]  /*18500*/  LDCU.64 UR4, c[0x0][0x770] ;  /* 0x0000ee00ff0477ac */ /* 0x000e640008000a00 */
[----:B-1----:R-:W-:-:S05]  /*18510*/  IADD3 R24, P0, PT, R24, UR4, RZ ;  /* 0x0000000418187c10 */ /* 0x002fca000ff1e0ff */
[----:B------:R-:W-:-:S05]  /*18520*/  IMAD.X R25, RZ, RZ, UR5, P0 ;  /* 0x00000005ff197e24 */ /* 0x000fca00080e06ff */
[----:B------:R-:W-:Y:S01]  /*18530*/  STG.E.64 desc[UR36][R24.64], R28 ;  /* 0x0000001c18007986 */ /* 0x000fe2000c101b24 */
[----:B------:R-:W-:Y:S05]  /*18540*/  EXIT ;  /* 0x000000000000794d */ /* 0x000fea0003800000 */
.L_x_3434:
        /* <DEDUP_REMOVED lines=16> */
.L_x_3439:
        /* <DEDUP_REMOVED lines=15> */
.L_x_3440:
[----:B------:R-:W-:Y:S05]  /*18740*/  EXIT ;  /* 0x000000000000794d */ /* 0x000fea0003800000 */
.L_x_3431:
        /* <DEDUP_REMOVED lines=8> */
[C---:B------:R-:W-:Y:S02]  /*187d0*/  LOP3.LUT R17, R26.reuse, 0xff, RZ, 0xc0, !PT ;  /* 0x000000ff1a117812 */ /* 0x040fe400078ec0ff */
[----:B------:R-:W-:Y:S02]  /*187e0*/  PRMT R12, R3, 0x8880, RZ ;  /* 0x00008880030c7816 */ /* 0x000fe400000000ff */
[----:B------:R-:W-:Y:S02]  /*187f0*/  PRMT R14, R26, 0x8880, RZ ;  /* 0x000088801a0e7816 */ /* 0x000fe400000000ff */
[----:B--2---:R-:W-:Y:S02]  /*18800*/  LOP3.LUT R2, R0, 0xff, RZ, 0xc0, !PT ;  /* 0x000000ff00027812 */ /* 0x004fe400078ec0ff */
[----:B---3--:R-:W-:Y:S02]  /*18810*/  LOP3.LUT R8, R13, 0xff, RZ, 0xc0, !PT ;  /* 0x000000ff0d087812 */ /* 0x008fe400078ec0ff */
[----:B------:R-:W-:Y:S01]  /*18820*/  ISETP.NE.AND P3, PT, R2, R15, PT ;  /* 0x0000000f0200720c */ /* 0x000fe20003f65270 */
[----:B------:R-:W-:Y:S01]  /*18830*/  IMAD.MOV.U32 R15, RZ, RZ, R12 ;  /* 0x000000ffff0f7224 */ /* 0x000fe200078e000c */
[----:B------:R-:W-:Y:S01]  /*18840*/  ISETP.NE.AND P2, PT, R8, R17, PT ;  /* 0x000000110800720c */ /* 0x000fe20003f45270 */
[----:B------:R-:W-:Y:S01]  /*18850*/  IMAD.MOV.U32 R2, RZ, RZ, R14 ;  /* 0x000000ffff027224 */ /* 0x000fe200078e000e */
        /* <DEDUP_REMOVED lines=20> */
.L_x_3441:
        /* <DEDUP_REMOVED lines=22> */
.L_x_3444:
        /* <DEDUP_REMOVED lines=19> */
.L_x_3445:
[----:B------:R-:W-:Y:S05]  /*18c30*/  BRA `(.L_x_3446) ;  /* 0x0000000000107947 */ /* 0x000fea0003800000 */
.L_x_3443:
[----:B------:R-:W0:Y:S02]  /*18c40*/  LDCU.64 UR4, c[0x0][0x770] ;  /* 0x0000ee00ff0477ac */ /* 0x000e240008000a00 */
[----:B0-----:R-:W-:-:S05]  /*18c50*/  IADD3 R2, P0, PT, R19, UR4, RZ ;  /* 0x0000000413027c10 */ /* 0x001fca000ff1e0ff */
[----:B------:R-:W-:-:S05]  /*18c60*/  IMAD.X R3, RZ, RZ, UR5, P0 ;  /* 0x00000005ff037e24 */ /* 0x000fca00080e06ff */
[----:B------:R0:W-:Y:S03]  /*18c70*/  STG.E.64 desc[UR36][R2.64], R16 ;  /* 0x0000001002007986 */ /* 0x0001e6000c101b24 */
.L_x_3446:
[----:B------:R-:W1:Y:S02]  /*18c80*/  LDCU.64 UR4, c[0x0][0x770] ;  /* 0x0000ee00ff0477ac */ /* 0x000e640008000a00 */
[----:B-1----:R-:W-:-:S05]  /*18c90*/  IADD3 R24, P0, PT, R24, UR4, RZ ;  /* 0x0000000418187c10 */ /* 0x002fca000ff1e0ff */
[----:B------:R-:W-:-:S05]  /*18ca0*/  IMAD.X R25, RZ, RZ, UR5, P0 ;  /* 0x00000005ff197e24 */ /* 0x000fca00080e06ff */
[----:B------:R-:W-:Y:S01]  /*18cb0*/  STG.E.64 desc[UR36][R24.64], R28 ;  /* 0x0000001c18007986 */ /* 0x000fe2000c101b24 */
[----:B------:R-:W-:Y:S05]  /*18cc0*/  EXIT ;  /* 0x000000000000794d */ /* 0x000fea0003800000 */
.L_x_3442:
[----:B------:R-:W-:Y:S04]  /*18cd0*/  STG.E.64 desc[UR36][R4.64+0x8], R16 ;  /* 0x0000081004007986 */ /* 0x000fe8000c101b24 */
[----:B------:R-:W-:Y:S04]  /*18ce0*/  STG.E.64 desc[UR36][R4.64+0x18], R28 ;  /* 0x0000181c04007986 */ /* 0x000fe8000c101b24 */
[----:B------:R-:W-:Y:S04]  /*18cf0*/  STG.E.U8 desc[UR36][R4.64], R3 ;  /* 0x0000000304007986 */ /* 0x000fe8000c101124 */
[----:B------:R-:W-:Y:S01]  /*18d00*/  STG.E.U8 desc[UR36][R4.64+0x10], R26 ;  /* 0x0000101a04007986 */ /* 0x000fe2000c101124 */
[----:B------:R-:W-:Y:S05]  /*18d10*/  EXIT ;  /* 0x000000000000794d */ /* 0x000fea0003800000 */
        .weak           $__internal_16_$__cuda_sm20_div_u64
        .type           $__internal_16_$__cuda_sm20_div_u64,@function
        .size           $__internal_16_$__cuda_sm20_div_u64,(.L_x_6068 - $__internal_16_$__cuda_sm20_div_u64)
$__internal_16_$__cuda_sm20_div_u64:
        /* <DEDUP_REMOVED lines=68> */
[----:B------:R-:W-:Y:S06]  /*19160*/  RET.REL.NODEC R4 `(_ZN2at6native13reduce_kernelILi256ELi2ENS0_8ReduceOpIaNS0_9ArgMinOpsIaEEjlLi4ELi4EEEEEvT1_) ;  /* 0xfffffe6c04a47950 */ /* 0x000fec0003c3ffff */
.L_x_3447:
        /* <DEDUP_REMOVED lines=9> */
.L_x_6068:


//--------------------- .text._ZN2at6native13reduce_kernelILi128ELi4ENS0_8ReduceOpIaNS0_9ArgMinOpsIaEEjlLi4ELi4EEEEEvT1_ --------------------------
	.section	.text._ZN2at6native13reduce_kernelILi128ELi4ENS0_8ReduceOpIaNS0_9ArgMinOpsIaEEjlLi4ELi4EEEEEvT1_,"ax",@progbits
	.align	128
        .global         _ZN2at6native13reduce_kernelILi128ELi4ENS0_8ReduceOpIaNS0_9ArgMinOpsIaEEjlLi4ELi4EEEEEvT1_
        .type           _ZN2at6native13reduce_kernelILi128ELi4ENS0_8ReduceOpIaNS0_9ArgMinOpsIaEEjlLi4ELi4EEEEEvT1_,@function
        .size           _ZN2at6native13reduce_kernelILi128ELi4ENS0_8ReduceOpIaNS0_9ArgMinOpsIaEEjlLi4ELi4EEEEEvT1_,(.L_x_6069 - _ZN2at6native13reduce_kernelILi128ELi4ENS0_8ReduceOpIaNS0_9ArgMinOpsIaEEjlLi4ELi4EEEEEvT1_)
        .other          _ZN2at6native13reduce_kernelILi128ELi4ENS0_8ReduceOpIaNS0_9ArgMinOpsIaEEjlLi4ELi4EEEEEvT1_,@"STO_CUDA_ENTRY STV_DEFAULT"
_ZN2at6native13reduce_kernelILi128ELi4ENS0_8ReduceOpIaNS0_9ArgMinOpsIaEEjlLi4ELi4EEEEEvT1_:
.text._ZN2at6native13reduce_kernelILi128ELi4ENS0_8ReduceOpIaNS0_9ArgMinOpsIaEEjlLi4ELi4EEEEEvT1_:
[----:B------:R-:W0:Y:S01]  /*0000*/  LDC R1, c[0x0][0x37c] ;  /* 0x0000df00ff017b82 */ /* 0x000e220000000800 */
[----:B------:R-:W1:Y:S01]  /*0010*/  S2R R17, SR_TID.X ;  /* 0x0000000000117919 */ /* 0x000e620000002100 */
[----:B------:R-:W1:Y:S06]  /*0020*/  LDCU.128 UR8, c[0x0][0x3b0] ;  /* 0x00007600ff0877ac */ /* 0x000e6c0008000c00 */
[----:B------:R-:W2:Y:S01]  /*0030*/  S2UR UR5, SR_CTAID.X ;  /* 0x00000000000579c3 */ /* 0x000ea20000002500 */
[----:B------:R-:W3:Y:S01]  /*0040*/  S2R R2, SR_TID.Y ;  /* 0x0000000000027919 */ /* 0x000ee20000002200 */
[----:B------:R-:W4:Y:S01]  /*0050*/  LDCU UR4, c[0x0][0x56c] ;  /* 0x0000ad80ff0477ac */ /* 0x000f220008000800 */
[----:B------:R-:W5:Y:S01]  /*0060*/  S2R R24, SR_CTAID.Y ;  /* 0x0000000000187919 */ /* 0x000f620000002600 */
[----:B------:R-:W3:Y:S04]  /*0070*/  LDCU UR6, c[0x0][0x3c0] ;  /* 0x00007800ff0677ac */ /* 0x000ee80008000800 */
        /* <DEDUP_REMOVED lines=8> */
[----:B------:R-:W-:-:S02]  /*0100*/  IMAD.MOV.U32 R3, RZ, RZ, RZ ;  /* 0x000000ffff037224 */ /* 0x000fc400078e00ff */
        /* <DEDUP_REMOVED lines=279> */
.L_x_3448:
        /* <DEDUP_REMOVED lines=10> */
[----:B------:R-:W-:Y:S02]  /*1320*/  PRMT R11, RZ, 0x7610, R11 ;  /* 0x00007610ff0b7816 */ /* 0x000fe4000000000b */
[----:B------:R-:W-:Y:S02]  /*1330*/  CS2R R38, SRZ ;  /* 0x0000000000267805 */ /* 0x000fe4000001ff00 */
[----:B------:R-:W-:Y:S01]  /*1340*/  PRMT R7, RZ, 0x7610, R7 ;  /* 0x00007610ff077816 */ /* 0x000fe20000000007 */
        /* <DEDUP_REMOVED lines=30> */
.L_x_3452:
        /* <DEDUP_REMOVED lines=18> */
[----:B------:R-:W-:Y:S01]  /*1650*/  IMAD.MOV.U32 R33, RZ, RZ, R28 ;  /* 0x000000ffff217224 */ /* 0x000fe200078e001c */
[----:B------:R-:W-:-:S04]  /*1660*/  IADD3 R22, P1, PT, R3, R22, RZ ;  /* 0x0000001603167210 */ /* 0x000fc80007f3e0ff */
[----:B------:R-:W-:-:S07]  /*1670*/  LEA.HI.X.SX32 R23, R3, R23, 0x1, P1 ;  /* 0x0000001703177211 */ /* 0x000fce00008f0eff */
        /* <DEDUP_REMOVED lines=32> */
.L_x_3456:
[----:B------:R-:W-:Y:S05]  /*1880*/  BSYNC.RECONVERGENT B1 ;  /* 0x0000000000017941 */ /* 0x000fea0003800200 */
.L_x_3455:
[----:B------:R-:W0:Y:S01]  /*1890*/  LDC R25, c[0x0][0x39c] ;  /* 0x0000e700ff197b82 */ /* 0x000e220000000800 */
[----:B------:R-:W-:Y:S02]  /*18a0*/  IADD3 R22, P0, PT, R22, 0x4, RZ ;  /* 0x0000000416167810 */ /* 0x000fe40007f1e0ff */
[----:B------:R-:W-:-:S03]  /*18b0*/  IADD3 R3, PT, PT, -R8, 0x4, RZ ;  /* 0x0000000408037810 */ /* 0x000fc60007ffe1ff */
[----:B------:R-:W-:Y:S01]  /*18c0*/  IMAD.X R23, RZ, RZ, R23, P0 ;  /* 0x000000ffff177224 */ /* 0x000fe200000e0617 */
[----:B0-----:R-:W-:-:S07]  /*18d0*/  IADD3 R25, PT, PT, R8, -0x4, R25 ;  /* 0xfffffffc08197810 */ /* 0x001fce0007ffe019 */
.L_x_3454:
[----:B------:R-:W-:Y:S05]  /*18e0*/  BSYNC.RECONVERGENT B0 ;  /* 0x0000000000007941 */ /* 0x000fea0003800200 */
.L_x_3453:
[----:B------:R-:W0:Y:S01]  /*18f0*/  LDC.64 R4, c[0x0][0x3b0] ;  /* 0x0000ec00ff047b82 */ /* 0x000e220000000a00 */
[----:B------:R-:W-:Y:S01]  /*1900*/  BSSY.RECONVERGENT B0, `(.L_x_3457) ;  /* 0x0000069000007945 */ /* 0x000fe20003800200 */
[----:B------:R-:W-:Y:S01]  /*1910*/  PRMT R9, R11, 0x7610, R9 ;  /* 0x000076100b097816 */ /* 0x000fe20000000009 */
[----:B------:R-:W-:Y:S02]  /*1920*/  IMAD.MOV.U32 R30, RZ, RZ, R26 ;  /* 0x000000ffff1e7224 */ /* 0x000fe400078e001a */
[----:B------:R-:W-:-:S03]  /*1930*/  IMAD.MOV.U32 R32, RZ, RZ, R28 ;  /* 0x000000ffff207224 */ /* 0x000fc600078e001c */
        /* <DEDUP_REMOVED lines=11> */
[----:B------:R-:W-:Y:S02]  /*19f0*/  ISETP.GE.U32.AND P2, PT, R6, R25, PT ;  /* 0x000000190600720c */ /* 0x000fe40003f46070 */
[----:B------:R-:W-:-:S11]  /*1a00*/  PRMT R6, R11, 0x7610, R6 ;  /* 0x000076100b067816 */ /* 0x000fd60000000006 */
[----:B------:R-:W-:Y:S05]  /*1a10*/  @P2 BRA `(.L_x_3458) ;  /* 0x00000004005c2947 */ /* 0x000fea0003800000 */
[----:B------:R-:W-:Y:S01]  /*1a20*/  IMAD.MOV.U32 R8, RZ, RZ, R4 ;  /* 0x000000ffff087224 */ /* 0x000fe200078e0004 */
[C---:B------:R-:W-:Y:S01]  /*1a30*/  PRMT R9, R6.reuse, 0x7610, R9 ;  /* 0x0000761006097816 */ /* 0x040fe20000000009 */
[----:B------:R-:W-:Y:S01]  /*1a40*/  IMAD.MOV.U32 R30, RZ, RZ, R26 ;  /* 0x000000ffff1e7224 */ /* 0x000fe200078e001a */
[----:B------:R-:W-:Y:S01]  /*1a50*/  PRMT R11, R6, 0x7610, R11 ;  /* 0x00007610060b7816 */ /* 0x000fe2000000000b */
[----:B------:R-:W-:-:S07]  /*1a60*/  IMAD.MOV.U32 R32, RZ, RZ, R28 ;  /* 0x000000ffff207224 */ /* 0x000fce00078e001c */
.L_x_3459:
[----:B------:R-:W-:Y:S01]  /*1a70*/  IMAD.WIDE.U32 R4, R7, 0x4, R22 ;  /* 0x0000000407047825 */ /* 0x000fe200078e0016 */
[C---:B------:R-:W-:Y:S01]  /*1a80*/  PRMT R15, R0.reuse, 0x8880, RZ ;  /* 0x00008880000f7816 */ /* 0x040fe200000000ff */
[----:B------:R-:W0:Y:S04]  /*1a90*/  LDCU UR4, c[0x0][0x3a4] ;  /* 0x00007480ff0477ac */ /* 0x000e280008000800 */
[----:B------:R-:W2:Y:S01]  /*1aa0*/  LDG.E R4, desc[UR36][R4.64] ;  /* 0x0000002404047981 */ /* 0x000ea2000c1e1900 */
[----:B------:R-:W-:Y:S02]  /*1ab0*/  LOP3.LUT R12, R0, 0xff, RZ, 0xc0, !PT ;  /* 0x000000ff000c7812 */ /* 0x000fe400078ec0ff */
[----:B------:R-:W-:Y:S02]  /*1ac0*/  PRMT R14, R11, 0x8880, RZ ;  /* 0x000088800b0e7816 */ /* 0x000fe400000000ff */
[----:B------:R-:W-:Y:S01]  /*1ad0*/  PRMT R20, R6, 0x8880, RZ ;  /* 0x0000888006147816 */ /* 0x000fe200000000ff */
[----:B0-----:R-:W-:Y:S01]  /*1ae0*/  VIADD R7, R7, UR4 ;  /* 0x0000000407077c36 */ /* 0x001fe20008000000 */
[----:B--2---:R-:W-:-:S02]  /*1af0*/  SGXT R10, R4, 0x8 ;  /* 0x00000008040a781a */ /* 0x004fc40000000200 */
[----:B------:R-:W-:Y:S02]  /*1b00*/  LOP3.LUT R13, R4, 0xff, RZ, 0xc0, !PT ;  /* 0x000000ff040d7812 */ /* 0x000fe400078ec0ff */
[----:B------:R-:W-:Y:S02]  /*1b10*/  SHF.R.S32.HI R5, RZ, 0x8, R4 ;  /* 0x00000008ff057819 */ /* 0x000fe40000011404 */
[----:B------:R-:W-:Y:S01]  /*1b20*/  ISETP.GE.AND P5, PT, R15, R10, PT ;  /* 0x0000000a0f00720c */ /* 0x000fe20003fa6270 */
[----:B------:R-:W-:Y:S01]  /*1b30*/  IMAD.IADD R10, R8, 0x1, R3 ;  /* 0x00000001080a7824 */ /* 0x000fe200078e0203 */
[----:B------:R-:W-:Y:S02]  /*1b40*/  ISETP.NE.AND P3, PT, R12, R13, PT ;  /* 0x0000000d0c00720c */ /* 0x000fe40003f65270 */
[----:B------:R-:W-:Y:S01]  /*1b50*/  SGXT R5, R5, 0x8 ;  /* 0x000000080505781a */ /* 0x000fe20000000200 */
[----:B------:R-:W-:Y:S01]  /*1b60*/  VIADD R21, R10, 0x3 ;  /* 0x000000030a157836 */ /* 0x000fe20000000000 */
[----:B------:R-:W-:-:S02]  /*1b70*/  LOP3.LUT R8, R11, 0xff, RZ, 0xc0, !PT ;  /* 0x000000ff0b087812 */ /* 0x000fc400078ec0ff */
[C---:B------:R-:W-:Y:S02]  /*1b80*/  PRMT R13, R4.reuse, 0x7771, RZ ;  /* 0x00007771040d7816 */ /* 0x040fe400000000ff */
[----:B------:R-:W-:Y:S02]  /*1b90*/  ISETP.GE.U32.AND P4, PT, R31, R10, PT ;  /* 0x0000000a1f00720c */ /* 0x000fe40003f86070 */
[----:B------:R-:W-:Y:S02]  /*1ba0*/  PRMT R15, R4, 0x7772, RZ ;  /* 0x00007772040f7816 */ /* 0x000fe400000000ff */
[----:B------:R-:W-:Y:S02]  /*1bb0*/  LOP3.LUT R12, R9, 0xff, RZ, 0xc0, !PT ;  /* 0x000000ff090c7812 */ /* 0x000fe400078ec0ff */
[----:B------:R-:W-:Y:S02]  /*1bc0*/  ISETP.GE.AND P6, PT, R14, R5, PT ;  /* 0x000000050e00720c */ /* 0x000fe40003fc6270 */
[----:B------:R-:W-:-:S02]  /*1bd0*/  SHF.R.S32.HI R5, RZ, 0x10, R4 ;  /* 0x00000010ff057819 */ /* 0x000fc40000011404 */
[----:B------:R-:W-:Y:S01]  /*1be0*/  ISETP.NE.AND P1, PT, R8, R13, PT ;  /* 0x0000000d0800720c */ /* 0x000fe20003f25270 */
[----:B------:R-:W-:Y:S01]  /*1bf0*/  VIADD R13, R10, 0x1 ;  /* 0x000000010a0d7836 */ /* 0x000fe20000000000 */
[----:B------:R-:W-:Y:S02]  /*1c00*/  ISETP.GE.AND.EX P4, PT, R33, RZ, PT, P4 ;  /* 0x000000ff2100720c */ /* 0x000fe40003f86340 */
[----:B------:R-:W-:Y:S02]  /*1c10*/  ISETP.NE.AND P2, PT, R12, R15, PT ;  /* 0x0000000f0c00720c */ /* 0x000fe40003f45270 */
[----:B------:R-:W-:Y:S02]  /*1c20*/  PRMT R12, R9, 0x8880, RZ ;  /* 0x00008880090c7816 */ /* 0x000fe400000000ff */
[----:B------:R-:W-:Y:S02]  /*1c30*/  SGXT R5, R5, 0x8 ;  /* 0x000000080505781a */ /* 0x000fe40000000200 */
[----:B------:R-:W-:-:S02]  /*1c40*/  PRMT R14, R4, 0x7773, RZ ;  /* 0x00007773040e7816 */ /* 0x000fc400000000ff */
[----:B------:R-:W-:Y:S02]  /*1c50*/  SEL R8, RZ, 0xffffffff, !P4 ;  /* 0xffffffffff087807 */ /* 0x000fe40006000000 */
[----:B------:R-:W-:Y:S02]  /*1c60*/  ISETP.GE.U32.AND P4, PT, R26, R13, PT ;  /* 0x0000000d1a00720c */ /* 0x000fe40003f86070 */
[----:B------:R-:W-:Y:S02]  /*1c70*/  @P3 SEL R8, RZ, 0xffffffff, !P5 ;  /* 0xffffffffff083807 */ /* 0x000fe40006800000 */
[----:B------:R-:W-:Y:S01]  /*1c80*/  ISETP.GE.AND P3, PT, R12, R5, PT ;  /* 0x000000050c00720c */ /* 0x000fe20003f66270 */
[----:B------:R-:W-:Y:S01]  /*1c90*/  IMAD.MOV.U32 R12, RZ, RZ, R14 ;  /* 0x000000ffff0c7224 */ /* 0x000fe200078e000e */
[----:B------:R-:W-:Y:S01]  /*1ca0*/  LOP3.LUT R5, R6, 0xff, RZ, 0xc0, !PT ;  /* 0x000000ff06057812 */ /* 0x000fe200078ec0ff */
[----:B------:R-:W-:Y:S01]  /*1cb0*/  VIADD R14, R10, 0x2 ;  /* 0x000000020a0e7836 */ /* 0x000fe20000000000 */
[----:B------:R-:W-:-:S02]  /*1cc0*/  ISETP.GE.AND.EX P5, PT, R28, RZ, PT, P4 ;  /* 0x000000ff1c00720c */ /* 0x000fc40003fa6340 */
[----:B------:R-:W-:Y:S02]  /*1cd0*/  ISETP.NE.AND P4, PT, R5, R12, PT ;  /* 0x0000000c0500720c */ /* 0x000fe40003f85270 */
[----:B------:R-:W-:Y:S02]  /*1ce0*/  SEL R12, RZ, 0xffffffff, !P5 ;  /* 0xffffffffff0c7807 */ /* 0x000fe40006800000 */
[----:B------:R-:W-:Y:S02]  /*1cf0*/  @P1 SEL R12, RZ, 0xffffffff, !P6 ;  /* 0xffffffffff0c1807 */ /* 0x000fe40007000000 */
[----:B------:R-:W-:Y:S02]  /*1d00*/  LOP3.LUT R8, R8, 0x1, RZ, 0xc0, !PT ;  /* 0x0000000108087812 */ /* 0x000fe400078ec0ff */
[----:B------:R-:W-:Y:S02]  /*1d10*/  ISETP.GE.U32.AND P1, PT, R30, R14, PT ;  /* 0x0000000e1e00720c */ /* 0x000fe40003f26070 */
[----:B------:R-:W-:-:S02]  /*1d20*/  SHF.R.S32.HI R5, RZ, 0x18, R4 ;  /* 0x00000018ff057819 */ /* 0x000fc40000011404 */
[----:B------:R-:W-:Y:S01]  /*1d30*/  ISETP.NE.U32.AND P5, PT, R8, 0x1, PT ;  /* 0x000000010800780c */ /* 0x000fe20003fa5070 */
[----:B------:R-:W-:Y:S01]  /*1d40*/  IMAD.SHL.U32 R8, R7, 0x4, RZ ;  /* 0x0000000407087824 */ /* 0x000fe200078e00ff */
[----:B------:R-:W-:Y:S02]  /*1d50*/  ISETP.GE.U32.AND P6, PT, R38, R21, PT ;  /* 0x000000152600720c */ /* 0x000fe40003fc6070 */
[----:B------:R-:W-:Y:S01]  /*1d60*/  ISETP.GE.AND.EX P1, PT, R32, RZ, PT, P1 ;  /* 0x000000ff2000720c */ /* 0x000fe20003f26310 */
[----:B------:R-:W-:Y:S01]  /*1d70*/  VIADD R24, R8, 0x3 ;  /* 0x0000000308187836 */ /* 0x000fe20000000000 */
[----:B------:R-:W-:Y:S02]  /*1d80*/  SGXT R5, R5, 0x8 ;  /* 0x000000080505781a */ /* 0x000fe40000000200 */
[----:B------:R-:W-:Y:S02]  /*1d90*/  ISETP.GE.AND.EX P6, PT, R39, RZ, PT, P6 ;  /* 0x000000ff2700720c */ /* 0x000fe40003fc6360 */
[----:B------:R-:W-:-:S02]  /*1da0*/  SEL R15, RZ, 0xffffffff, !P1 ;  /* 0xffffffffff0f7807 */ /* 0x000fc40004800000 */
[----:B------:R-:W-:Y:S02]  /*1db0*/  ISETP.GE.AND P1, PT, R20, R5, PT ;  /* 0x000000051400720c */ /* 0x000fe40003f26270 */
[----:B------:R-:W-:Y:S02]  /*1dc0*/  SEL R20, RZ, 0xffffffff, !P6 ;  /* 0xffffffffff147807 */ /* 0x000fe40007000000 */
[----:B------:R-:W-:Y:S02]  /*1dd0*/  @P4 SEL R20, RZ, 0xffffffff, !P1 ;  /* 0xffffffffff144807 */ /* 0x000fe40004800000 */
[----:B------:R-:W-:Y:S02]  /*1de0*/  ISETP.GE.U32.AND P6, PT, R24, R25, PT ;  /* 0x000000191800720c */ /* 0x000fe40003fc6070 */
[----:B------:R-:W-:Y:S02]  /*1df0*/  PRMT R5, R4, 0x7770, RZ ;  /* 0x0000777004057816 */ /* 0x000fe400000000ff */
[----:B------:R-:W-:-:S02]  /*1e00*/  @P2 SEL R15, RZ, 0xffffffff, !P3 ;  /* 0xffffffffff0f2807 */ /* 0x000fc40005800000 */
[----:B------:R-:W-:Y:S02]  /*1e10*/  LOP3.LUT R20, R20, 0x1, RZ, 0xc0, !PT ;  /* 0x0000000114147812 */ /* 0x000fe400078ec0ff */
[----:B------:R-:W-:Y:S02]  /*1e20*/  SEL R31, R10, R31, !P5 ;  /* 0x0000001f0a1f7207 */ /* 0x000fe40006800000 */
[----:B------:R-:W-:Y:S02]  /*1e30*/  LOP3.LUT R10, R12, 0x1, RZ, 0xc0, !PT ;  /* 0x000000010c0a7812 */ /* 0x000fe400078ec0ff */
[----:B------:R-:W-:Y:S02]  /*1e40*/  SEL R12, R5, R0, !P5 ;  /* 0x00000000050c7207 */ /* 0x000fe40006800000 */
[----:B------:R-:W-:Y:S02]  /*1e50*/  LOP3.LUT R15, R15, 0x1, RZ, 0xc0, !PT ;  /* 0x000000010f0f7812 */ /* 0x000fe400078ec0ff */
[----:B------:R-:W-:-:S02]  /*1e60*/  ISETP.NE.U32.AND P3, PT, R20, 0x1, PT ;  /* 0x000000011400780c */ /* 0x000fc40003f65070 */
[----:B------:R-:W-:Y:S02]  /*1e70*/  PRMT R5, R4, 0x7773, RZ ;  /* 0x0000777304057816 */ /* 0x000fe400000000ff */
[----:B------:R-:W-:Y:S02]  /*1e80*/  ISETP.NE.U32.AND P1, PT, R10, 0x1, PT ;  /* 0x000000010a00780c */ /* 0x000fe40003f25070 */
[C---:B------:R-:W-:Y:S02]  /*1e90*/  PRMT R0, R4.reuse, 0x7771, RZ ;  /* 0x0000777104007816 */ /* 0x040fe400000000ff */
[----:B------:R-:W-:Y:S02]  /*1ea0*/  ISETP.NE.U32.AND P2, PT, R15, 0x1, PT ;  /* 0x000000010f00780c */ /* 0x000fe40003f45070 */
[----:B------:R-:W-:Y:S02]  /*1eb0*/  PRMT R10, R4, 0x7772, RZ ;  /* 0x00007772040a7816 */ /* 0x000fe400000000ff */
[----:B------:R-:W-:-:S02]  /*1ec0*/  SEL R5, R5, R6, !P3 ;  /* 0x0000000605057207 */ /* 0x000fc40005800000 */
[----:B------:R-:W-:Y:S02]  /*1ed0*/  SEL R11, R0, R11, !P1 ;  /* 0x0000000b000b7207 */ /* 0x000fe40004800000 */
[----:B------:R-:W-:Y:S02]  /*1ee0*/  SEL R26, R13, R26, !P1 ;  /* 0x0000001a0d1a7207 */ /* 0x000fe40004800000 */
[----:B------:R-:W-:Y:S02]  /*1ef0*/  SEL R30, R14, R30, !P2 ;  /* 0x0000001e0e1e7207 */ /* 0x000fe40005000000 */
[----:B------:R-:W-:Y:S02]  /*1f00*/  SEL R9, R10, R9, !P2 ;  /* 0x000000090a097207 */ /* 0x000fe40005000000 */
[----:B------:R-:W-:Y:S02]  /*1f10*/  SEL R38, R21, R38, !P3 ;  /* 0x0000002615267207 */ /* 0x000fe40005800000 */
[----:B------:R-:W-:-:S02]  /*1f20*/  SEL R33, R33, RZ, P5 ;  /* 0x000000ff21217207 */ /* 0x000fc40002800000 */
[----:B------:R-:W-:Y:S02]  /*1f30*/  SEL R28, R28, RZ, P1 ;  /* 0x000000ff1c1c7207 */ /* 0x000fe40000800000 */
[----:B------:R-:W-:Y:S02]  /*1f40*/  SEL R32, R32, RZ, P2 ;  /* 0x000000ff20207207 */ /* 0x000fe40001000000 */
[----:B------:R-:W-:Y:S02]  /*1f50*/  PRMT R0, R12, 0x7610, R0 ;  /* 0x000076100c007816 */ /* 0x000fe40000000000 */
[----:B------:R-:W-:Y:S02]  /*1f60*/  SEL R39, R39, RZ, P3 ;  /* 0x000000ff27277207 */ /* 0x000fe40001800000 */
[----:B------:R-:W-:Y:S01]  /*1f70*/  PRMT R6, R5, 0x7610, R6 ;  /* 0x0000761005067816 */ /* 0x000fe20000000006 */
[----:B------:R-:W-:Y:S06]  /*1f80*/  @!P6 BRA `(.L_x_3459) ;  /* 0xfffffff800b8e947 */ /* 0x000fec000383ffff */
.L_x_3458:
[----:B------:R-:W-:Y:S05]  /*1f90*/  BSYNC.RECONVERGENT B0 ;  /* 0x0000000000007941 */ /* 0x000fea0003800200 */
.L_x_3457:
        /* <DEDUP_REMOVED lines=25> */
.L_x_3461:
[----:B------:R-:W-:Y:S05]  /*2130*/  BSYNC.RECONVERGENT B0 ;  /* 0x0000000000007941 */ /* 0x000fea0003800200 */
.L_x_3460:
[C---:B------:R-:W-:Y:S02]  /*2140*/  LOP3.LUT R3, R11.reuse, 0xff, RZ, 0xc0, !PT ;  /* 0x000000ff0b037812 */ /* 0x040fe400078ec0ff */
[----:B------:R-:W-:Y:S02]  /*2150*/  CS2R R20, SRZ ;  /* 0x0000000000147805 */ /* 0x000fe4000001ff00 */
[C---:B------:R-:W-:Y:S02]  /*2160*/  LOP3.LUT R4, R0.reuse, 0xff, RZ, 0xc0, !PT ;  /* 0x000000ff00047812 */ /* 0x040fe400078ec0ff */
[----:B------:R-:W-:Y:S02]  /*2170*/  PRMT R5, R11, 0x8880, RZ ;  /* 0x000088800b057816 */ /* 0x000fe400000000ff */
[----:B------:R-:W-:Y:S02]  /*2180*/  PRMT R7, R0, 0x8880, RZ ;  /* 0x0000888000077816 */ /* 0x000fe400000000ff */
[----:B------:R-:W-:Y:S01]  /*2190*/  ISETP.NE.AND P2, PT, R4, R3, PT ;  /* 0x000000030400720c */ /* 0x000fe20003f45270 */
[----:B------:R-:W-:Y:S01]  /*21a0*/  IMAD.MOV.U32 R3, RZ, RZ, R5 ;  /* 0x000000ffff037224 */ /* 0x000fe200078e0005 */
[----:B------:R-:W-:Y:S01]  /*21b0*/  ISETP.GE.U32.AND P0, PT, R31, R26, PT ;  /* 0x0000001a1f00720c */ /* 0x000fe20003f06070 */
[----:B------:R-:W-:Y:S01]  /*21c0*/  IMAD.MOV.U32 R4, RZ, RZ, R7 ;  /* 0x000000ffff047224 */ /* 0x000fe200078e0007 */
[----:B------:R-:W-:-:S02]  /*21d0*/  PRMT R13, RZ, 0x7610, R13 ;  /* 0x00007610ff0d7816 */ /* 0x000fc4000000000d */
[----:B------:R-:W-:Y:S02]  /*21e0*/  ISETP.GE.AND.EX P0, PT, R33, R28, PT, P0 ;  /* 0x0000001c2100720c */ /* 0x000fe40003f06300 */
[----:B------:R-:W-:Y:S02]  /*21f0*/  ISETP.GE.AND P1, PT, R4, R3, PT ;  /* 0x000000030400720c */ /* 0x000fe40003f26270 */
[----:B------:R-:W-:Y:S02]  /*2200*/  SEL R3, RZ, 0xffffffff, !P0 ;  /* 0xffffffffff037807 */ /* 0x000fe40004000000 */
[----:B------:R-:W-:Y:S02]  /*2210*/  LOP3.LUT R4, R9, 0xff, RZ, 0xc0, !PT ;  /* 0x000000ff09047812 */ /* 0x000fe400078ec0ff */
[----:B------:R-:W-:-:S04]  /*2220*/  @P2 SEL R3, RZ, 0xffffffff, !P1 ;  /* 0xffffffffff032807 */ /* 0x000fc80004800000 */
        /* <DEDUP_REMOVED lines=14> */
[----:B------:R-:W-:Y:S02]  /*2310*/  PRMT R11, RZ, 0x7610, R11 ;  /* 0x00007610ff0b7816 */ /* 0x000fe4000000000b */
        /* <DEDUP_REMOVED lines=14> */
[----:B------:R-:W-:-:S04]  /*2400*/  @P2 SEL R0, RZ, 0xffffffff, !P1 ;  /* 0xffffffffff002807 */ /* 0x000fc80004800000 */
[----:B------:R-:W-:-:S04]  /*2410*/  LOP3.LUT R0, R0, 0x1, RZ, 0xc0, !PT ;  /* 0x0000000100007812 */ /* 0x000fc800078ec0ff */
[----:B------:R-:W-:-:S04]  /*2420*/  ISETP.NE.U32.AND P0, PT, R0, 0x1, PT ;  /* 0x000000010000780c */ /* 0x000fc80003f05070 */
[----:B------:R-:W-:Y:S02]  /*2430*/  SEL R6, R6, R9, !P0 ;  /* 0x0000000906067207 */ /* 0x000fe40004000000 */
[----:B------:R-:W-:Y:S02]  /*2440*/  CS2R R8, SRZ ;  /* 0x0000000000087805 */ /* 0x000fe4000001ff00 */
[----:B------:R-:W-:Y:S02]  /*2450*/  SEL R38, R38, R5, !P0 ;  /* 0x0000000526267207 */ /* 0x000fe40004000000 */
[----:B------:R-:W-:Y:S02]  /*2460*/  SEL R39, R39, R4, !P0 ;  /* 0x0000000427277207 */ /* 0x000fe40004000000 */
[----:B------:R-:W-:Y:S01]  /*2470*/  PRMT R7, R6, 0x7610, R7 ;  /* 0x0000761006077816 */ /* 0x000fe20000000007 */
[----:B------:R-:W-:Y:S06]  /*2480*/  BRA `(.L_x_3450) ;  /* 0x0000012c00a87947 */ /* 0x000fec0003800000 */
.L_x_3451:
        /* <DEDUP_REMOVED lines=28> */
[----:B------:R-:W-:Y:S02]  /*2650*/  IMAD.U32 R58, RZ, RZ, UR4 ;  /* 0x00000004ff3a7e24 */ /* 0x000fe4000f8e00ff */
        /* <DEDUP_REMOVED lines=34> */
[--C-:B------:R-:W-:Y:S01]  /*2880*/  IMAD.MOV.U32 R47, RZ, RZ, R8.reuse ;  /* 0x000000ffff2f7224 */ /* 0x100fe200078e0008 */
[C---:B------:R-:W-:Y:S01]  /*2890*/  PRMT R13, R6.reuse, 0x7610, R13 ;  /* 0x00007610060d7816 */ /* 0x040fe2000000000d */
[----:B------:R-:W-:Y:S01]  /*28a0*/  IMAD.MOV.U32 R20, RZ, RZ, R8 ;  /* 0x000000ffff147224 */ /* 0x000fe200078e0008 */
[C---:B------:R-:W-:Y:S01]  /*28b0*/  PRMT R46, R6.reuse, 0x7610, R46 ;  /* 0x00007610062e7816 */ /* 0x040fe2000000002e */
[----:B------:R-:W-:Y:S01]  /*28c0*/  IMAD.MOV.U32 R21, RZ, RZ, R8 ;  /* 0x000000ffff157224 */ /* 0x000fe200078e0008 */
[C---:B------:R-:W-:Y:S01]  /*28d0*/  PRMT R48, R6.reuse, 0x7610, R48 ;  /* 0x0000761006307816 */ /* 0x040fe20000000030 */
[----:B------:R-:W-:Y:S01]  /*28e0*/  IMAD.MOV.U32 R24, RZ, RZ, R8 ;  /* 0x000000ffff187224 */ /* 0x000fe200078e0008 */
        /* <DEDUP_REMOVED lines=34> */
.L_x_3466:
[----:B------:R-:W-:-:S04]  /*2b10*/  LOP3.LUT R65, R38, 0xfffffffc, RZ, 0xc0, !PT ;  /* 0xfffffffc26417812 */ /* 0x000fc800078ec0ff */
[----:B------:R-:W-:-:S05]  /*2b20*/  IADD3 R64, P0, PT, R65, R22, RZ ;  /* 0x0000001641407210 */ /* 0x000fca0007f1e0ff */
[----:B------:R-:W-:-:S05]  /*2b30*/  IMAD.X R65, RZ, RZ, R23, P0 ;  /* 0x000000ffff417224 */ /* 0x000fca00000e0617 */
[----:B------:R0:W2:Y:S01]  /*2b40*/  LDG.E R64, desc[UR36][R64.64] ;  /* 0x0000002440407981 */ /* 0x0000a2000c1e1900 */
[----:B------:R-:W-:-:S05]  /*2b50*/  IMAD.IADD R59, R38, 0x1, R11 ;  /* 0x00000001263b7824 */ /* 0x000fca00078e020b */
[----:B------:R-:W-:-:S04]  /*2b60*/  LOP3.LUT R71, R59, 0xfffffffc, RZ, 0xc0, !PT ;  /* 0xfffffffc3b477812 */ /* 0x000fc800078ec0ff */
[----:B------:R-:W-:-:S05]  /*2b70*/  IADD3 R70, P0, PT, R71, R22, RZ ;  /* 0x0000001647467210 */ /* 0x000fca0007f1e0ff */
[----:B------:R-:W-:-:S05]  /*2b80*/  IMAD.X R71, RZ, RZ, R23, P0 ;  /* 0x000000ffff477224 */ /* 0x000fca00000e0617 */
[----:B------:R1:W3:Y:S01]  /*2b90*/  LDG.E R70, desc[UR36][R70.64] ;  /* 0x0000002446467981 */ /* 0x0002e2000c1e1900 */
[----:B------:R-:W-:-:S05]  /*2ba0*/  IMAD.IADD R62, R59, 0x1, R11 ;  /* 0x000000013b3e7824 */ /* 0x000fca00078e020b */
[----:B------:R-:W-:-:S04]  /*2bb0*/  LOP3.LUT R67, R62, 0xfffffffc, RZ, 0xc0, !PT ;  /* 0xfffffffc3e437812 */ /* 0x000fc800078ec0ff */
[----:B------:R-:W-:-:S05]  /*2bc0*/  IADD3 R66, P0, PT, R67, R22, RZ ;  /* 0x0000001643427210 */ /* 0x000fca0007f1e0ff */
[----:B------:R-:W-:-:S05]  /*2bd0*/  IMAD.X R67, RZ, RZ, R23, P0 ;  /* 0x000000ffff437224 */ /* 0x000fca00000e0617 */
[----:B------:R-:W4:Y:S01]  /*2be0*/  LDG.E R63, desc[UR36][R66.64] ;  /* 0x00000024423f7981 */ /* 0x000f22000c1e1900 */
[----:B------:R-:W-:-:S05]  /*2bf0*/  IMAD.IADD R60, R62, 0x1, R11 ;  /* 0x000000013e3c7824 */ /* 0x000fca00078e020b */
[----:B------:R-:W-:-:S04]  /*2c00*/  LOP3.LUT R5, R60, 0xfffffffc, RZ, 0xc0, !PT ;  /* 0xfffffffc3c057812 */ /* 0x000fc800078ec0ff */
[----:B------:R-:W-:-:S05]  /*2c10*/  IADD3 R4, P0, PT, R5, R22, RZ ;  /* 0x0000001605047210 */ /* 0x000fca0007f1e0ff */
[----:B------:R-:W-:-:S05]  /*2c20*/  IMAD.X R5, RZ, RZ, R23, P0 ;  /* 0x000000ffff057224 */ /* 0x000fca00000e0617 */
[----:B------:R5:W4:Y:S01]  /*2c30*/  LDG.E R4, desc[UR36][R4.64] ;  /* 0x0000002404047981 */ /* 0x000b22000c1e1900 */
[C---:B0-----:R-:W-:Y:S02]  /*2c40*/  LOP3.LUT R65, R58.reuse, 0xff, RZ, 0xc0, !PT ;  /* 0x000000ff3a417812 */ /* 0x041fe400078ec0ff */
[----:B------:R-:W-:Y:S02]  /*2c50*/  ISETP.GE.U32.AND P0, PT, R29, R38, PT ;  /* 0x000000261d00720c */ /* 0x000fe40003f06070 */
[----:B------:R-:W-:Y:S02]  /*2c60*/  PRMT R72, R58, 0x8880, RZ ;  /* 0x000088803a487816 */ /* 0x000fe400000000ff */
[----:B------:R-:W-:Y:S02]  /*2c70*/  ISETP.GE.AND.EX P0, PT, R43, RZ, PT, P0 ;  /* 0x000000ff2b00720c */ /* 0x000fe40003f06300 */
[----:B-1----:R-:W-:Y:S02]  /*2c80*/  PRMT R71, R45, 0x8880, RZ ;  /* 0x000088802d477816 */ /* 0x002fe400000000ff */
[----:B-----5:R-:W-:-:S02]  /*2c90*/  LOP3.LUT R5, R56, 0xff, RZ, 0xc0, !PT ;  /* 0x000000ff38057812 */ /* 0x020fc400078ec0ff */
[----:B------:R-:W-:Y:S02]  /*2ca0*/  PRMT R92, R46, 0x8880, RZ ;  /* 0x000088802e5c7816 */ /* 0x000fe400000000ff */
[C---:B--2---:R-:W-:Y:S02]  /*2cb0*/  LOP3.LUT R68, R64.reuse, 0xff, RZ, 0xc0, !PT ;  /* 0x000000ff40447812 */ /* 0x044fe400078ec0ff */
[C---:B------:R-:W-:Y:S02]  /*2cc0*/  PRMT R66, R64.reuse, 0x7771, RZ ;  /* 0x0000777140427816 */ /* 0x040fe400000000ff */
[----:B------:R-:W-:Y:S02]  /*2cd0*/  ISETP.NE.AND P2, PT, R65, R68, PT ;  /* 0x000000444100720c */ /* 0x000fe40003f45270 */
[----:B------:R-:W-:Y:S02]  /*2ce0*/  LOP3.LUT R65, R57, 0xff, RZ, 0xc0, !PT ;  /* 0x000000ff39417812 */ /* 0x000fe400078ec0ff */
[----:B------:R-:W-:-:S02]  /*2cf0*/  PRMT R67, R64, 0x7773, RZ ;  /* 0x0000777340437816 */ /* 0x000fc400000000ff */
[----:B------:R-:W-:Y:S02]  /*2d00*/  ISETP.NE.AND P5, PT, R65, R66, PT ;  /* 0x000000424100720c */ /* 0x000fe40003fa5270 */
[----:B------:R-:W-:Y:S01]  /*2d10*/  LOP3.LUT R65, R45, 0xff, RZ, 0xc0, !PT ;  /* 0x000000ff2d417812 */ /* 0x000fe200078ec0ff */
[----:B------:R-:W-:Y:S01]  /*2d20*/  IMAD.MOV.U32 R66, RZ, RZ, R67 ;  /* 0x000000ffff427224 */ /* 0x000fe200078e0043 */
[C---:B------:R-:W-:Y:S02]  /*2d30*/  SGXT R61, R64.reuse, 0x8 ;  /* 0x00000008403d781a */ /* 0x040fe40000000200 */
[----:B------:R-:W-:Y:S02]  /*2d40*/  PRMT R68, R64, 0x7772, RZ ;  /* 0x0000777240447816 */ /* 0x000fe400000000ff */
[----:B------:R-:W-:Y:S02]  /*2d50*/  ISETP.NE.AND P1, PT, R65, R66, PT ;  /* 0x000000424100720c */ /* 0x000fe40003f25270 */
[----:B------:R-:W-:-:S02]  /*2d60*/  SHF.R.S32.HI R65, RZ, 0x8, R64 ;  /* 0x00000008ff417819 */ /* 0x000fc40000011440 */
[----:B------:R-:W-:Y:S02]  /*2d70*/  ISETP.GE.AND P4, PT, R72, R61, PT ;  /* 0x0000003d4800720c */ /* 0x000fe40003f86270 */
[----:B------:R-:W-:Y:S02]  /*2d80*/  SEL R66, RZ, 0xffffffff, !P0 ;  /* 0xffffffffff427807 */ /* 0x000fe40004000000 */
[----:B------:R-:W-:Y:S02]  /*2d90*/  ISETP.NE.AND P3, PT, R5, R68, PT ;  /* 0x000000440500720c */ /* 0x000fe40003f65270 */
[----:B------:R-:W-:Y:S02]  /*2da0*/  ISETP.GE.U32.AND P0, PT, R33, R38, PT ;  /* 0x000000262100720c */ /* 0x000fe40003f06070 */
[----:B------:R-:W-:Y:S02]  /*2db0*/  PRMT R68, R57, 0x8880, RZ ;  /* 0x0000888039447816 */ /* 0x000fe400000000ff */
[----:B------:R-:W-:-:S02]  /*2dc0*/  SGXT R65, R65, 0x8 ;  /* 0x000000084141781a */ /* 0x000fc40000000200 */
[----:B------:R-:W-:Y:S02]  /*2dd0*/  @P2 SEL R66, RZ, 0xffffffff, !P4 ;  /* 0xffffffffff422807 */ /* 0x000fe40006000000 */
[----:B------:R-:W-:Y:S02]  /*2de0*/  SHF.R.S32.HI R5, RZ, 0x10, R64 ;  /* 0x00000010ff057819 */ /* 0x000fe40000011440 */
[----:B------:R-:W-:Y:S02]  /*2df0*/  ISETP.GE.AND.EX P2, PT, R39, RZ, PT, P0 ;  /* 0x000000ff2700720c */ /* 0x000fe40003f46300 */
[----:B------:R-:W-:Y:S02]  /*2e00*/  ISETP.GE.AND P6, PT, R68, R65, PT ;  /* 0x000000414400720c */ /* 0x000fe40003fc6270 */
[----:B------:R-:W-:Y:S02]  /*2e10*/  LOP3.LUT R66, R66, 0x1, RZ, 0xc0, !PT ;  /* 0x0000000142427812 */ /* 0x000fe400078ec0ff */
[----:B------:R-:W-:-:S02]  /*2e20*/  ISETP.GE.U32.AND P0, PT, R30, R38, PT ;  /* 0x000000261e00720c */ /* 0x000fc40003f06070 */
[----:B------:R-:W-:Y:S02]  /*2e30*/  PRMT R72, R56, 0x8880, RZ ;  /* 0x0000888038487816 */ /* 0x000fe400000000ff */
[----:B------:R-:W-:Y:S02]  /*2e40*/  SGXT R5, R5, 0x8 ;  /* 0x000000080505781a */ /* 0x000fe40000000200 */
[----:B------:R-:W-:Y:S02]  /*2e50*/  SEL R68, RZ, 0xffffffff, !P2 ;  /* 0xffffffffff447807 */ /* 0x000fe40005000000 */
[----:B------:R-:W-:Y:S02]  /*2e60*/  @P5 SEL R68, RZ, 0xffffffff, !P6 ;  /* 0xffffffffff445807 */ /* 0x000fe40007000000 */
[----:B------:R-:W-:Y:S02]  /*2e70*/  ISETP.NE.U32.AND P2, PT, R66, 0x1, PT ;  /* 0x000000014200780c */ /* 0x000fe40003f45070 */
[----:B------:R-:W-:-:S02]  /*2e80*/  ISETP.GE.AND.EX P0, PT, R25, RZ, PT, P0 ;  /* 0x000000ff1900720c */ /* 0x000fc40003f06300 */
[----:B------:R-:W-:Y:S02]  /*2e90*/  ISETP.GE.AND P4, PT, R72, R5, PT ;  /* 0x000000054800720c */ /* 0x000fe40003f86270 */
[----:B------:R-:W-:Y:S02]  /*2ea0*/  SHF.R.S32.HI R66, RZ, 0x18, R64 ;  /* 0x00000018ff427819 */ /* 0x000fe40000011440 */
[----:B------:R-:W-:Y:S02]  /*2eb0*/  PRMT R67, R64, 0x7770, RZ ;  /* 0x0000777040437816 */ /* 0x000fe400000000ff */
[----:B------:R-:W-:Y:S02]  /*2ec0*/  LOP3.LUT R68, R68, 0x1, RZ, 0xc0, !PT ;  /* 0x0000000144447812 */ /* 0x000fe400078ec0ff */
[----:B------:R-:W-:Y:S02]  /*2ed0*/  SEL R69, RZ, 0xffffffff, !P0 ;  /* 0xffffffffff457807 */ /* 0x000fe40004000000 */
[----:B------:R-:W-:-:S02]  /*2ee0*/  SGXT R66, R66, 0x8 ;  /* 0x000000084242781a */ /* 0x000fc40000000200 */
[----:B------:R-:W-:Y:S02]  /*2ef0*/  @P3 SEL R69, RZ, 0xffffffff, !P4 ;  /* 0xffffffffff453807 */ /* 0x000fe40006000000 */
[----:B------:R-:W-:Y:S02]  /*2f00*/  ISETP.GE.U32.AND P6, PT, R31, R38, PT ;  /* 0x000000261f00720c */ /* 0x000fe40003fc6070 */
[----:B------:R-:W-:Y:S02]  /*2f10*/  SEL R58, R67, R58, !P2 ;  /* 0x0000003a433a7207 */ /* 0x000fe40005000000 */
[----:B------:R-:W-:Y:S02]  /*2f20*/  ISETP.NE.U32.AND P3, PT, R68, 0x1, PT ;  /* 0x000000014400780c */ /* 0x000fe40003f65070 */
[----:B------:R-:W-:Y:S02]  /*2f30*/  LOP3.LUT R67, R55, 0xff, RZ, 0xc0, !PT ;  /* 0x000000ff37437812 */ /* 0x000fe400078ec0ff */
[----:B---3--:R-:W-:-:S02]  /*2f40*/  LOP3.LUT R68, R70, 0xff, RZ, 0xc0, !PT ;  /* 0x000000ff46447812 */ /* 0x008fc400078ec0ff */
[----:B------:R-:W-:Y:S02]  /*2f50*/  ISETP.GE.AND P5, PT, R71, R66, PT ;  /* 0x000000424700720c */ /* 0x000fe40003fa6270 */
[----:B------:R-:W-:Y:S02]  /*2f60*/  ISETP.GE.AND.EX P6, PT, R53, RZ, PT, P6 ;  /* 0x000000ff3500720c */ /* 0x000fe40003fc6360 */
[----:B------:R-:W-:Y:S02]  /*2f70*/  LOP3.LUT R69, R69, 0x1, RZ, 0xc0, !PT ;  /* 0x0000000145457812 */ /* 0x000fe400078ec0ff */
[----:B------:R-:W-:Y:S02]  /*2f80*/  PRMT R71, R55, 0x8880, RZ ;  /* 0x0000888037477816 */ /* 0x000fe400000000ff */
[----:B------:R-:W-:Y:S02]  /*2f90*/  ISETP.NE.AND P0, PT, R67, R68, PT ;  /* 0x000000444300720c */ /* 0x000fe40003f05270 */
[----:B------:R-:W-:-:S02]  /*2fa0*/  SEL R67, RZ, 0xffffffff, !P6 ;  /* 0xffffffffff437807 */ /* 0x000fc40007000000 */
[----:B------:R-:W-:Y:S01]  /*2fb0*/  ISETP.NE.U32.AND P4, PT, R69, 0x1, PT ;  /* 0x000000014500780c */ /* 0x000fe20003f85070 */
[----:B------:R-:W-:Y:S01]  /*2fc0*/  IMAD.MOV.U32 R69, RZ, RZ, R71 ;  /* 0x000000ffff457224 */ /* 0x000fe200078e0047 */
[----:B------:R-:W-:Y:S02]  /*2fd0*/  @P1 SEL R67, RZ, 0xffffffff, !P5 ;  /* 0xffffffffff431807 */ /* 0x000fe40006800000 */
[----:B------:R-:W-:Y:S02]  /*2fe0*/  ISETP.GE.U32.AND P1, PT, R42, R59, PT ;  /* 0x0000003b2a00720c */ /* 0x000fe40003f26070 */
[----:B------:R-:W-:Y:S02]  /*2ff0*/  SGXT R76, R70, 0x8 ;  /* 0x00000008464c781a */ /* 0x000fe40000000200 */
[----:B------:R-:W-:Y:S02]  /*3000*/  ISETP.GE.AND.EX P1, PT, R40, RZ, PT, P1 ;  /* 0x000000ff2800720c */ /* 0x000fe40003f26310 */
[----:B------:R-:W-:-:S02]  /*3010*/  ISETP.GE.AND P6, PT, R69, R76, PT ;  /* 0x0000004c4500720c */ /* 0x000fc40003fc6270 */
[----:B------:R-:W-:Y:S02]  /*3020*/  SEL R81, RZ, 0xffffffff, !P1 ;  /* 0xffffffffff517807 */ /* 0x000fe40004800000 */
[----:B------:R-:W-:Y:S02]  /*3030*/  @P0 SEL R81, RZ, 0xffffffff, !P6 ;  /* 0xffffffffff510807 */ /* 0x000fe40007000000 */
[----:B------:R-:W-:Y:S02]  /*3040*/  ISETP.GE.U32.AND P0, PT, R28, R59, PT ;  /* 0x0000003b1c00720c */ /* 0x000fe40003f06070 */
[----:B------:R-:W-:Y:S02]  /*3050*/  PRMT R71, R70, 0x7771, RZ ;  /* 0x0000777146477816 */ /* 0x000fe400000000ff */
[----:B------:R-:W-:Y:S02]  /*3060*/  LOP3.LUT R68, R52, 0xff, RZ, 0xc0, !PT ;  /* 0x000000ff34447812 */ /* 0x000fe400078ec0ff */
[----:B------:R-:W-:-:S02]  /*3070*/  ISETP.GE.AND.EX P0, PT, R44, RZ, PT, P0 ;  /* 0x000000ff2c00720c */ /* 0x000fc40003f06300 */
[----:B------:R-:W-:Y:S02]  /*3080*/  ISETP.NE.AND P5, PT, R68, R71, PT ;  /* 0x000000474400720c */ /* 0x000fe40003fa5270 */
[----:B------:R-:W-:Y:S02]  /*3090*/  SEL R82, RZ, 0xffffffff, !P0 ;  /* 0xffffffffff527807 */ /* 0x000fe40004000000 */
[----:B------:R-:W-:Y:S02]  /*30a0*/  SHF.R.S32.HI R77, RZ, 0x8, R70 ;  /* 0x00000008ff4d7819 */ /* 0x000fe40000011446 */
[----:B------:R-:W-:Y:S02]  /*30b0*/  ISETP.GE.U32.AND P0, PT, R27, R59, PT ;  /* 0x0000003b1b00720c */ /* 0x000fe40003f06070 */
[----:B------:R-:W-:Y:S02]  /*30c0*/  PRMT R72, R52, 0x8880, RZ ;  /* 0x0000888034487816 */ /* 0x000fe400000000ff */
[----:B------:R-:W-:-:S02]  /*30d0*/  PRMT R69, R70, 0x7772, RZ ;  /* 0x0000777246457816 */ /* 0x000fc400000000ff */
[----:B------:R-:W-:Y:S02]  /*30e0*/  LOP3.LUT R68, R51, 0xff, RZ, 0xc0, !PT ;  /* 0x000000ff33447812 */ /* 0x000fe400078ec0ff */
[----:B------:R-:W-:Y:S02]  /*30f0*/  SGXT R77, R77, 0x8 ;  /* 0x000000084d4d781a */ /* 0x000fe40000000200 */
[----:B------:R-:W-:Y:S02]  /*3100*/  ISETP.GE.AND.EX P0, PT, R16, RZ, PT, P0 ;  /* 0x000000ff1000720c */ /* 0x000fe40003f06300 */
[----:B------:R-:W-:Y:S02]  /*3110*/  ISETP.NE.AND P1, PT, R68, R69, PT ;  /* 0x000000454400720c */ /* 0x000fe40003f25270 */
[----:B------:R-:W-:Y:S02]  /*3120*/  ISETP.GE.AND P6, PT, R72, R77, PT ;  /* 0x0000004d4800720c */ /* 0x000fe40003fc6270 */
[----:B------:R-:W-:-:S02]  /*3130*/  SEL R84, RZ, 0xffffffff, !P0 ;  /* 0xffffffffff547807 */ /* 0x000fc40004000000 */
[----:B------:R-:W-:Y:S02]  /*3140*/  LOP3.LUT R68, R50, 0xff, RZ, 0xc0, !PT ;  /* 0x000000ff32447812 */ /* 0x000fe400078ec0ff */
[----:B------:R-:W-:Y:S02]  /*3150*/  PRMT R71, R70, 0x7773, RZ ;  /* 0x0000777346477816 */ /* 0x000fe400000000ff */
[----:B------:R-:W-:Y:S02]  /*3160*/  SHF.R.S32.HI R78, RZ, 0x10, R70 ;  /* 0x00000010ff4e7819 */ /* 0x000fe40000011446 */
[----:B------:R-:W-:Y:S02]  /*3170*/  ISETP.GE.U32.AND P0, PT, R26, R59, PT ;  /* 0x0000003b1a00720c */ /* 0x000fe40003f06070 */
[----:B------:R-:W-:Y:S02]  /*3180*/  @P5 SEL R82, RZ, 0xffffffff, !P6 ;  /* 0xffffffffff525807 */ /* 0x000fe40007000000 */
[----:B------:R-:W-:-:S02]  /*3190*/  PRMT R69, R51, 0x8880, RZ ;  /* 0x0000888033457816 */ /* 0x000fc400000000ff */
[----:B------:R-:W-:Y:S02]  /*31a0*/  SGXT R78, R78, 0x8 ;  /* 0x000000084e4e781a */ /* 0x000fe40000000200 */
[----:B------:R-:W-:Y:S02]  /*31b0*/  ISETP.NE.AND P5, PT, R68, R71, PT ;  /* 0x000000474400720c */ /* 0x000fe40003fa5270 */
[----:B------:R-:W-:Y:S02]  /*31c0*/  ISETP.GE.AND.EX P0, PT, R54, RZ, PT, P0 ;  /* 0x000000ff3600720c */ /* 0x000fe40003f06300 */
[----:B------:R-:W-:Y:S02]  /*31d0*/  SHF.R.S32.HI R79, RZ, 0x18, R70 ;  /* 0x00000018ff4f7819 */ /* 0x000fe40000011446 */
[----:B------:R-:W-:Y:S02]  /*31e0*/  ISETP.GE.AND P6, PT, R69, R78, PT ;  /* 0x0000004e4500720c */ /* 0x000fe40003fc6270 */
[----:B------:R-:W-:-:S02]  /*31f0*/  SEL R88, RZ, 0xffffffff, !P0 ;  /* 0xffffffffff587807 */ /* 0x000fc40004000000 */
[----:B------:R-:W-:Y:S02]  /*3200*/  PRMT R72, R50, 0x8880, RZ ;  /* 0x0000888032487816 */ /* 0x000fe400000000ff */
[----:B------:R-:W-:Y:S02]  /*3210*/  LOP3.LUT R68, R41, 0xff, RZ, 0xc0, !PT ;  /* 0x000000ff29447812 */ /* 0x000fe400078ec0ff */
[----:B------:R-:W-:Y:S02]  /*3220*/  SGXT R79, R79, 0x8 ;  /* 0x000000084f4f781a */ /* 0x000fe40000000200 */
[----:B----4-:R-:W-:Y:S02]  /*3230*/  LOP3.LUT R69, R63, 0xff, RZ, 0xc0, !PT ;  /* 0x000000ff3f457812 */ /* 0x010fe400078ec0ff */
[----:B------:R-:W-:Y:S02]  /*3240*/  ISETP.GE.U32.AND P0, PT, R37, R62, PT ;  /* 0x0000003e2500720c */ /* 0x000fe40003f06070 */
[----:B------:R-:W-:-:S02]  /*3250*/  @P1 SEL R84, RZ, 0xffffffff, !P6 ;  /* 0xffffffffff541807 */ /* 0x000fc40007000000 */
[----:B------:R-:W-:Y:S02]  /*3260*/  ISETP.GE.AND P6, PT, R72, R79, PT ;  /* 0x0000004f4800720c */ /* 0x000fe40003fc6270 */
[----:B------:R-:W-:Y:S02]  /*3270*/  ISETP.NE.AND P1, PT, R68, R69, PT ;  /* 0x000000454400720c */ /* 0x000fe40003f25270 */
[----:B------:R-:W-:Y:S02]  /*3280*/  ISETP.GE.AND.EX P0, PT, R36, RZ, PT, P0 ;  /* 0x000000ff2400720c */ /* 0x000fe40003f06300 */
[----:B------:R-:W-:Y:S02]  /*3290*/  PRMT R72, R41, 0x8880, RZ ;  /* 0x0000888029487816 */ /* 0x000fe400000000ff */
[----:B------:R-:W-:Y:S02]  /*32a0*/  LOP3.LUT R68, R34, 0xff, RZ, 0xc0, !PT ;  /* 0x000000ff22447812 */ /* 0x000fe400078ec0ff */
[----:B------:R-:W-:-:S02]  /*32b0*/  PRMT R69, R63, 0x7771, RZ ;  /* 0x000077713f457816 */ /* 0x000fc400000000ff */
[----:B------:R-:W-:Y:S02]  /*32c0*/  SGXT R71, R63, 0x8 ;  /* 0x000000083f47781a */ /* 0x000fe40000000200 */
[----:B------:R-:W-:Y:S02]  /*32d0*/  @P5 SEL R88, RZ, 0xffffffff, !P6 ;  /* 0xffffffffff585807 */ /* 0x000fe40007000000 */
[----:B------:R-:W-:Y:S02]  /*32e0*/  SEL R80, RZ, 0xffffffff, !P0 ;  /* 0xffffffffff507807 */ /* 0x000fe40004000000 */
[----:B------:R-:W-:Y:S02]  /*32f0*/  ISETP.GE.AND P5, PT, R72, R71, PT ;  /* 0x000000474800720c */ /* 0x000fe40003fa6270 */
[----:B------:R-:W-:Y:S02]  /*3300*/  ISETP.NE.AND P6, PT, R68, R69, PT ;  /* 0x000000454400720c */ /* 0x000fe40003fc5270 */
[----:B------:R-:W-:-:S02]  /*3310*/  ISETP.GE.U32.AND P0, PT, R24, R62, PT ;  /* 0x0000003e1800720c */ /* 0x000fc40003f06070 */
[----:B------:R-:W-:Y:S02]  /*3320*/  SHF.R.S32.HI R72, RZ, 0x8, R63 ;  /* 0x00000008ff487819 */ /* 0x000fe4000001143f */
[----:B------:R-:W-:Y:S02]  /*3330*/  ISETP.GE.AND.EX P0, PT, R15, RZ, PT, P0 ;  /* 0x000000ff0f00720c */ /* 0x000fe40003f06300 */
[----:B------:R-:W-:Y:S02]  /*3340*/  PRMT R69, R34, 0x8880, RZ ;  /* 0x0000888022457816 */ /* 0x000fe400000000ff */
[----:B------:R-:W-:Y:S02]  /*3350*/  SGXT R72, R72, 0x8 ;  /* 0x000000084848781a */ /* 0x000fe40000000200 */
[----:B------:R-:W-:Y:S02]  /*3360*/  SEL R83, RZ, 0xffffffff, !P0 ;  /* 0xffffffffff537807 */ /* 0x000fe40004000000 */
[----:B------:R-:W-:-:S02]  /*3370*/  ISETP.GE.AND P0, PT, R69, R72, PT ;  /* 0x000000484500720c */ /* 0x000fc40003f06270 */
[----:B------:R-:W-:Y:S02]  /*3380*/  LOP3.LUT R68, R32, 0xff, RZ, 0xc0, !PT ;  /* 0x000000ff20447812 */ /* 0x000fe400078ec0ff */
[----:B------:R-:W-:Y:S02]  /*3390*/  PRMT R75, R63, 0x7772, RZ ;  /* 0x000077723f4b7816 */ /* 0x000fe400000000ff */
[----:B------:R-:W-:Y:S02]  /*33a0*/  LOP3.LUT R67, R67, 0x1, RZ, 0xc0, !PT ;  /* 0x0000000143437812 */ /* 0x000fe400078ec0ff */
[----:B------:R-:W-:Y:S02]  /*33b0*/  @P1 SEL R80, RZ, 0xffffffff, !P5 ;  /* 0xffffffffff501807 */ /* 0x000fe40006800000 */
[----:B------:R-:W-:Y:S02]  /*33c0*/  @P6 SEL R83, RZ, 0xffffffff, !P0 ;  /* 0xffffffffff536807 */ /* 0x000fe40004000000 */
[----:B------:R-:W-:-:S02]  /*33d0*/  ISETP.NE.AND P5, PT, R68, R75, PT ;  /* 0x0000004b4400720c */ /* 0x000fc40003fa5270 */
[----:B------:R-:W-:Y:S02]  /*33e0*/  ISETP.GE.U32.AND P0, PT, R21, R62, PT ;  /* 0x0000003e1500720c */ /* 0x000fe40003f06070 */
[----:B------:R-:W-:Y:S02]  /*33f0*/  SHF.R.S32.HI R74, RZ, 0x10, R63 ;  /* 0x00000010ff4a7819 */ /* 0x000fe4000001143f */
[----:B------:R-:W-:Y:S02]  /*3400*/  ISETP.NE.U32.AND P1, PT, R67, 0x1, PT ;  /* 0x000000014300780c */ /* 0x000fe40003f25070 */
[----:B------:R-:W-:Y:S02]  /*3410*/  LOP3.LUT R67, R48, 0xff, RZ, 0xc0, !PT ;  /* 0x000000ff30437812 */ /* 0x000fe400078ec0ff */
[----:B------:R-:W-:Y:S02]  /*3420*/  PRMT R68, R63, 0x7773, RZ ;  /* 0x000077733f447816 */ /* 0x000fe400000000ff */
[----:B------:R-:W-:-:S02]  /*3430*/  ISETP.GE.AND.EX P0, PT, R49, RZ, PT, P0 ;  /* 0x000000ff3100720c */ /* 0x000fc40003f06300 */
[----:B------:R-:W-:Y:S02]  /*3440*/  PRMT R69, R32, 0x8880, RZ ;  /* 0x0000888020457816 */ /* 0x000fe400000000ff */
[----:B------:R-:W-:Y:S02]  /*3450*/  SGXT R74, R74, 0x8 ;  /* 0x000000084a4a781a */ /* 0x000fe40000000200 */
[----:B------:R-:W-:Y:S02]  /*3460*/  ISETP.NE.AND P6, PT, R67, R68, PT ;  /* 0x000000444300720c */ /* 0x000fe40003fc5270 */
[----:B------:R-:W-:Y:S02]  /*3470*/  PRMT R67, R48, 0x8880, RZ ;  /* 0x0000888030437816 */ /* 0x000fe400000000ff */
[----:B------:R-:W-:Y:S02]  /*3480*/  SEL R86, RZ, 0xffffffff, !P0 ;  /* 0xffffffffff567807 */ /* 0x000fe40004000000 */
[----:B------:R-:W-:Y:S01]  /*3490*/  ISETP.GE.AND P0, PT, R69, R74, PT ;  /* 0x0000004a4500720c */ /* 0x000fe20003f06270 */
[----:B------:R-:W-:Y:S01]  /*34a0*/  IMAD.MOV.U32 R69, RZ, RZ, R67 ;  /* 0x000000ffff457224 */ /* 0x000fe200078e0043 */
[----:B------:R-:W-:-:S02]  /*34b0*/  SHF.R.S32.HI R68, RZ, 0x18, R63 ;  /* 0x00000018ff447819 */ /* 0x000fc4000001143f */
[----:B------:R-:W-:Y:S02]  /*34c0*/  @P5 SEL R86, RZ, 0xffffffff, !P0 ;  /* 0xffffffffff565807 */ /* 0x000fe40004000000 */
[C---:B------:R-:W-:Y:S02]  /*34d0*/  PRMT R90, R64.reuse, 0x7771, RZ ;  /* 0x00007771405a7816 */ /* 0x040fe400000000ff */
[----:B------:R-:W-:Y:S02]  /*34e0*/  PRMT R67, R64, 0x7772, RZ ;  /* 0x0000777240437816 */ /* 0x000fe400000000ff */
[----:B------:R-:W-:Y:S02]  /*34f0*/  ISETP.GE.U32.AND P0, PT, R20, R62, PT ;  /* 0x0000003e1400720c */ /* 0x000fe40003f06070 */
[----:B------:R-:W-:Y:S02]  /*3500*/  SGXT R68, R68, 0x8 ;  /* 0x000000084444781a */ /* 0x000fe40000000200 */
[----:B------:R-:W-:-:S02]  /*3510*/  SEL R57, R90, R57, !P3 ;  /* 0x000000395a397207 */ /* 0x000fc40005800000 */
[----:B------:R-:W-:Y:S02]  /*3520*/  SEL R56, R67, R56, !P4 ;  /* 0x0000003843387207 */ /* 0x000fe40006000000 */
[----:B------:R-:W-:Y:S02]  /*3530*/  ISETP.GE.AND.EX P0, PT, R35, RZ, PT, P0 ;  /* 0x000000ff2300720c */ /* 0x000fe40003f06300 */
[----:B------:R-:W-:Y:S02]  /*3540*/  ISETP.GE.AND P5, PT, R69, R68, PT ;  /* 0x000000444500720c */ /* 0x000fe40003fa6270 */
[----:B------:R-:W-:Y:S02]  /*3550*/  LOP3.LUT R67, R46, 0xff, RZ, 0xc0, !PT ;  /* 0x000000ff2e437812 */ /* 0x000fe400078ec0ff */
[----:B------:R-:W-:Y:S02]  /*3560*/  LOP3.LUT R90, R4, 0xff, RZ, 0xc0, !PT ;  /* 0x000000ff045a7812 */ /* 0x000fe400078ec0ff */
[----:B------:R-:W-:-:S02]  /*3570*/  SEL R89, RZ, 0xffffffff, !P0 ;  /* 0xffffffffff597807 */ /* 0x000fc40004000000 */
[----:B------:R-:W-:Y:S02]  /*3580*/  ISETP.NE.AND P0, PT, R67, R90, PT ;  /* 0x0000005a4300720c */ /* 0x000fe40003f05270 */
[----:B------:R-:W-:Y:S02]  /*3590*/  @P6 SEL R89, RZ, 0xffffffff, !P5 ;  /* 0xffffffffff596807 */ /* 0x000fe40006800000 */
[----:B------:R-:W-:Y:S02]  /*35a0*/  ISETP.GE.U32.AND P5, PT, R47, R60, PT ;  /* 0x0000003c2f00720c */ /* 0x000fe40003fa6070 */
[----:B------:R-:W-:Y:S02]  /*35b0*/  SGXT R75, R4, 0x8 ;  /* 0x00000008044b781a */ /* 0x000fe40000000200 */
[----:B------:R-:W-:Y:S02]  /*35c0*/  ISETP.GE.AND.EX P5, PT, R14, RZ, PT, P5 ;  /* 0x000000ff0e00720c */ /* 0x000fe40003fa6350 */
[----:B------:R-:W-:-:S02]  /*35d0*/  LOP3.LUT R67, R13, 0xff, RZ, 0xc0, !PT ;  /* 0x000000ff0d437812 */ /* 0x000fc400078ec0ff */
[----:B------:R-:W-:Y:S02]  /*35e0*/  PRMT R90, R4, 0x7771, RZ ;  /* 0x00007771045a7816 */ /* 0x000fe400000000ff */
[----:B------:R-:W-:Y:S02]  /*35f0*/  ISETP.GE.AND P6, PT, R92, R75, PT ;  /* 0x0000004b5c00720c */ /* 0x000fe40003fc6270 */
[----:B------:R-:W-:Y:S02]  /*3600*/  SEL R85, RZ, 0xffffffff, !P5 ;  /* 0xffffffffff557807 */ /* 0x000fe40006800000 */
[----:B------:R-:W-:Y:S02]  /*3610*/  ISETP.NE.AND P5, PT, R67, R90, PT ;  /* 0x0000005a4300720c */ /* 0x000fe40003fa5270 */
[----:B------:R-:W-:Y:S02]  /*3620*/  SHF.R.S32.HI R69, RZ, 0x8, R4 ;  /* 0x00000008ff457819 */ /* 0x000fe40000011404 */
[----:B------:R-:W-:-:S02]  /*3630*/  @P0 SEL R85, RZ, 0xffffffff, !P6 ;  /* 0xffffffffff550807 */ /* 0x000fc40007000000 */
[----:B------:R-:W-:Y:S02]  /*3640*/  ISETP.GE.U32.AND P0, PT, R12, R60, PT ;  /* 0x0000003c0c00720c */ /* 0x000fe40003f06070 */
[----:B------:R-:W-:Y:S02]  /*3650*/  PRMT R92, R13, 0x8880, RZ ;  /* 0x000088800d5c7816 */ /* 0x000fe400000000ff */
[----:B------:R-:W-:Y:S02]  /*3660*/  SGXT R69, R69, 0x8 ;  /* 0x000000084545781a */ /* 0x000fe40000000200 */
[----:B------:R-:W-:Y:S02]  /*3670*/  ISETP.GE.AND.EX P0, PT, R10, RZ, PT, P0 ;  /* 0x000000ff0a00720c */ /* 0x000fe40003f06300 */
[----:B------:R-:W-:Y:S02]  /*3680*/  ISETP.GE.AND P6, PT, R92, R69, PT ;  /* 0x000000455c00720c */ /* 0x000fe40003fc6270 */
[----:B------:R-:W-:-:S02]  /*3690*/  LOP3.LUT R90, R9, 0xff, RZ, 0xc0, !PT ;  /* 0x000000ff095a7812 */ /* 0x000fc400078ec0ff */
[----:B------:R-:W-:Y:S02]  /*36a0*/  PRMT R91, R4, 0x7772, RZ ;  /* 0x00007772045b7816 */ /* 0x000fe400000000ff */
[----:B------:R-:W-:Y:S02]  /*36b0*/  SHF.R.S32.HI R67, RZ, 0x10, R4 ;  /* 0x00000010ff437819 */ /* 0x000fe40000011404 */
[----:B------:R-:W-:Y:S02]  /*36c0*/  SEL R87, RZ, 0xffffffff, !P0 ;  /* 0xffffffffff577807 */ /* 0x000fe40004000000 */
[----:B------:R-:W-:Y:S02]  /*36d0*/  @P5 SEL R87, RZ, 0xffffffff, !P6 ;  /* 0xffffffffff575807 */ /* 0x000fe40007000000 */
[----:B------:R-:W-:Y:S02]  /*36e0*/  PRMT R92, R9, 0x8880, RZ ;  /* 0x00008880095c7816 */ /* 0x000fe400000000ff */
[----:B------:R-:W-:-:S02]  /*36f0*/  SGXT R67, R67, 0x8 ;  /* 0x000000084343781a */ /* 0x000fc40000000200 */
[----:B------:R-:W-:Y:S02]  /*3700*/  ISETP.NE.AND P5, PT, R90, R91, PT ;  /* 0x0000005b5a00720c */ /* 0x000fe40003fa5270 */
[----:B------:R-:W-:Y:S02]  /*3710*/  PRMT R93, R4, 0x7773, RZ ;  /* 0x00007773045d7816 */ /* 0x000fe400000000ff */
[----:B------:R-:W-:Y:S02]  /*3720*/  ISETP.GE.U32.AND P0, PT, R8, R60, PT ;  /* 0x0000003c0800720c */ /* 0x000fe40003f06070 */
[----:B------:R-:W-:Y:S01]  /*3730*/  ISETP.GE.AND P6, PT, R92, R67, PT ;  /* 0x000000435c00720c */ /* 0x000fe20003fc6270 */
[----:B------:R-:W-:Y:S01]  /*3740*/  IMAD.MOV.U32 R92, RZ, RZ, R93 ;  /* 0x000000ffff5c7224 */ /* 0x000fe200078e005d */
[----:B------:R-:W-:Y:S02]  /*3750*/  ISETP.GE.AND.EX P0, PT, R7, RZ, PT, P0 ;  /* 0x000000ff0700720c */ /* 0x000fe40003f06300 */
[----:B------:R-:W-:-:S02]  /*3760*/  LOP3.LUT R91, R6, 0xff, RZ, 0xc0, !PT ;  /* 0x000000ff065b7812 */ /* 0x000fc400078ec0ff */
[----:B------:R-:W-:Y:S02]  /*3770*/  SEL R90, RZ, 0xffffffff, !P0 ;  /* 0xffffffffff5a7807 */ /* 0x000fe40004000000 */
[----:B------:R-:W-:Y:S02]  /*3780*/  ISETP.NE.AND P0, PT, R91, R92, PT ;  /* 0x0000005c5b00720c */ /* 0x000fe40003f05270 */
[----:B------:R-:W-:Y:S02]  /*3790*/  SHF.R.S32.HI R93, RZ, 0x18, R4 ;  /* 0x00000018ff5d7819 */ /* 0x000fe40000011404 */
[----:B------:R-:W-:Y:S02]  /*37a0*/  @P5 SEL R90, RZ, 0xffffffff, !P6 ;  /* 0xffffffffff5a5807 */ /* 0x000fe40007000000 */
[----:B------:R-:W-:Y:S02]  /*37b0*/  ISETP.GE.U32.AND P5, PT, R3, R60, PT ;  /* 0x0000003c0300720c */ /* 0x000fe40003fa6070 */
[----:B------:R-:W-:-:S02]  /*37c0*/  PRMT R92, R64, 0x7773, RZ ;  /* 0x00007773405c7816 */ /* 0x000fc400000000ff */
[C---:B------:R-:W-:Y:S02]  /*37d0*/  SEL R29, R38.reuse, R29, !P2 ;  /* 0x0000001d261d7207 */ /* 0x040fe40005000000 */
[C---:B------:R-:W-:Y:S02]  /*37e0*/  SEL R33, R38.reuse, R33, !P3 ;  /* 0x0000002126217207 */ /* 0x040fe40005800000 */
[C---:B------:R-:W-:Y:S02]  /*37f0*/  SEL R30, R38.reuse, R30, !P4 ;  /* 0x0000001e261e7207 */ /* 0x040fe40006000000 */
[----:B------:R-:W-:Y:S01]  /*3800*/  SEL R31, R38, R31, !P1 ;  /* 0x0000001f261f7207 */ /* 0x000fe20004800000 */
[----:B------:R-:W-:Y:S01]  /*3810*/  IMAD.IADD R38, R60, 0x1, R11 ;  /* 0x000000013c267824 */ /* 0x000fe200078e020b */
[----:B------:R-:W-:Y:S02]  /*3820*/  PRMT R91, R6, 0x8880, RZ ;  /* 0x00008880065b7816 */ /* 0x000fe400000000ff */
[----:B------:R-:W-:Y:S01]  /*3830*/  SGXT R64, R93, 0x8 ;  /* 0x000000085d40781a */ /* 0x000fe20000000200 */
[----:B------:R-:W-:Y:S01]  /*3840*/  IMAD R94, R11, 0x3, R38 ;  /* 0x000000030b5e7824 */ /* 0x000fe200078e0226 */
[----:B------:R-:W-:-:S02]  /*3850*/  ISETP.GE.AND.EX P5, PT, R0, RZ, PT, P5 ;  /* 0x000000ff0000720c */ /* 0x000fc40003fa6350 */
[----:B------:R-:W-:Y:S02]  /*3860*/  ISETP.GE.AND P6, PT, R91, R64, PT ;  /* 0x000000405b00720c */ /* 0x000fe40003fc6270 */
[----:B------:R-:W-:Y:S02]  /*3870*/  LOP3.LUT R82, R82, 0x1, RZ, 0xc0, !PT ;  /* 0x0000000152527812 */ /* 0x000fe400078ec0ff */
[----:B------:R-:W-:Y:S02]  /*3880*/  LOP3.LUT R84, R84, 0x1, RZ, 0xc0, !PT ;  /* 0x0000000154547812 */ /* 0x000fe400078ec0ff */
[----:B------:R-:W-:Y:S02]  /*3890*/  SEL R45, R92, R45, !P1 ;  /* 0x0000002d5c2d7207 */ /* 0x000fe40004800000 */
[----:B------:R-:W-:Y:S02]  /*38a0*/  LOP3.LUT R81, R81, 0x1, RZ, 0xc0, !PT ;  /* 0x0000000151517812 */ /* 0x000fe400078ec0ff */
[----:B------:R-:W-:-:S02]  /*38b0*/  LOP3.LUT R88, R88, 0x1, RZ, 0xc0, !PT ;  /* 0x0000000158587812 */ /* 0x000fc400078ec0ff */
[----:B------:R-:W-:Y:S02]  /*38c0*/  SEL R92, RZ, 0xffffffff, !P5 ;  /* 0xffffffffff5c7807 */ /* 0x000fe40006800000 */
[----:B------:R-:W-:Y:S02]  /*38d0*/  @P0 SEL R92, RZ, 0xffffffff, !P6 ;  /* 0xffffffffff5c0807 */ /* 0x000fe40007000000 */
[----:B------:R-:W-:Y:S02]  /*38e0*/  SEL R43, R43, RZ, P2 ;  /* 0x000000ff2b2b7207 */ /* 0x000fe40001000000 */
[----:B------:R-:W-:Y:S02]  /*38f0*/  ISETP.NE.U32.AND P0, PT, R82, 0x1, PT ;  /* 0x000000015200780c */ /* 0x000fe40003f05070 */
[----:B------:R-:W-:Y:S02]  /*3900*/  ISETP.NE.U32.AND P2, PT, R84, 0x1, PT ;  /* 0x000000015400780c */ /* 0x000fe40003f45070 */
[----:B------:R-:W-:-:S02]  /*3910*/  SEL R39, R39, RZ, P3 ;  /* 0x000000ff27277207 */ /* 0x000fc40001800000 */
[----:B------:R-:W-:Y:S02]  /*3920*/  ISETP.GE.U32.AND P5, PT, R94, R73, PT ;  /* 0x000000495e00720c */ /* 0x000fe40003fa6070 */
[----:B------:R-:W-:Y:S02]  /*3930*/  ISETP.NE.U32.AND P6, PT, R81, 0x1, PT ;  /* 0x000000015100780c */ /* 0x000fe40003fc5070 */
[----:B------:R-:W-:Y:S02]  /*3940*/  ISETP.NE.U32.AND P3, PT, R88, 0x1, PT ;  /* 0x000000015800780c */ /* 0x000fe40003f65070 */
[C---:B------:R-:W-:Y:S02]  /*3950*/  PRMT R82, R70.reuse, 0x7770, RZ ;  /* 0x0000777046527816 */ /* 0x040fe400000000ff */
[C---:B------:R-:W-:Y:S02]  /*3960*/  PRMT R84, R70.reuse, 0x7772, RZ ;  /* 0x0000777246547816 */ /* 0x040fe400000000ff */
[----:B------:R-:W-:-:S02]  /*3970*/  PRMT R91, R70, 0x7773, RZ ;  /* 0x00007773465b7816 */ /* 0x000fc400000000ff */
[----:B------:R-:W-:Y:S02]  /*3980*/  LOP3.LUT R80, R80, 0x1, RZ, 0xc0, !PT ;  /* 0x0000000150507812 */ /* 0x000fe400078ec0ff */
[----:B------:R-:W-:Y:S02]  /*3990*/  LOP3.LUT R83, R83, 0x1, RZ, 0xc0, !PT ;  /* 0x0000000153537812 */ /* 0x000fe400078ec0ff */
[----:B------:R-:W-:Y:S02]  /*39a0*/  LOP3.LUT R86, R86, 0x1, RZ, 0xc0, !PT ;  /* 0x0000000156567812 */ /* 0x000fe400078ec0ff */
[----:B------:R-:W-:Y:S02]  /*39b0*/  SEL R82, R82, R55, !P6 ;  /* 0x0000003752527207 */ /* 0x000fe40007000000 */
[----:B------:R-:W-:Y:S02]  /*39c0*/  SEL R84, R84, R51, !P2 ;  /* 0x0000003354547207 */ /* 0x000fe40005000000 */
[----:B------:R-:W-:-:S02]  /*39d0*/  SEL R91, R91, R50, !P3 ;  /* 0x000000325b5b7207 */ /* 0x000fc40005800000 */
[----:B------:R-:W-:Y:S02]  /*39e0*/  SEL R42, R59, R42, !P6 ;  /* 0x0000002a3b2a7207 */ /* 0x000fe40007000000 */
[----:B------:R-:W-:Y:S02]  /*39f0*/  SEL R25, R25, RZ, P4 ;  /* 0x000000ff19197207 */ /* 0x000fe40002000000 */
[----:B------:R-:W-:Y:S02]  /*3a00*/  SEL R53, R53, RZ, P1 ;  /* 0x000000ff35357207 */ /* 0x000fe40000800000 */
[----:B------:R-:W-:Y:S02]  /*3a10*/  SEL R40, R40, RZ, P6 ;  /* 0x000000ff28287207 */ /* 0x000fe40003000000 */
[----:B------:R-:W-:Y:S02]  /*3a20*/  ISETP.NE.U32.AND P4, PT, R80, 0x1, PT ;  /* 0x000000015000780c */ /* 0x000fe40003f85070 */
[----:B------:R-:W-:-:S02]  /*3a30*/  ISETP.NE.U32.AND P1, PT, R83, 0x1, PT ;  /* 0x000000015300780c */ /* 0x000fc40003f25070 */
[----:B------:R-:W-:Y:S02]  /*3a40*/  ISETP.NE.U32.AND P6, PT, R86, 0x1, PT ;  /* 0x000000015600780c */ /* 0x000fe40003fc5070 */
[C---:B------:R-:W-:Y:S02]  /*3a50*/  PRMT R50, R63.reuse, 0x7770, RZ ;  /* 0x000077703f327816 */ /* 0x040fe400000000ff */
[C---:B------:R-:W-:Y:S02]  /*3a60*/  PRMT R51, R63.reuse, 0x7771, RZ ;  /* 0x000077713f337816 */ /* 0x040fe400000000ff */
[----:B------:R-:W-:Y:S02]  /*3a70*/  PRMT R55, R63, 0x7772, RZ ;  /* 0x000077723f377816 */ /* 0x000fe400000000ff */
[----:B------:R-:W-:Y:S02]  /*3a80*/  PRMT R81, R70, 0x7771, RZ ;  /* 0x0000777146517816 */ /* 0x000fe400000000ff */
[----:B------:R-:W-:-:S02]  /*3a90*/  LOP3.LUT R85, R85, 0x1, RZ, 0xc0, !PT ;  /* 0x0000000155557812 */ /* 0x000fc400078ec0ff */
[----:B------:R-:W-:Y:S02]  /*3aa0*/  LOP3.LUT R87, R87, 0x1, RZ, 0xc0, !PT ;  /* 0x0000000157577812 */ /* 0x000fe400078ec0ff */
[----:B------:R-:W-:Y:S02]  /*3ab0*/  LOP3.LUT R90, R90, 0x1, RZ, 0xc0, !PT ;  /* 0x000000015a5a7812 */ /* 0x000fe400078ec0ff */
[----:B------:R-:W-:Y:S02]  /*3ac0*/  LOP3.LUT R92, R92, 0x1, RZ, 0xc0, !PT ;  /* 0x000000015c5c7812 */ /* 0x000fe400078ec0ff */
[----:B------:R-:W-:Y:S02]  /*3ad0*/  LOP3.LUT R89, R89, 0x1, RZ, 0xc0, !PT ;  /* 0x0000000159597812 */ /* 0x000fe400078ec0ff */
[C---:B------:R-:W-:Y:S02]  /*3ae0*/  SEL R28, R59.reuse, R28, !P0 ;  /* 0x0000001c3b1c7207 */ /* 0x040fe40004000000 */
[----:B------:R-:W-:-:S02]  /*3af0*/  SEL R27, R59, R27, !P2 ;  /* 0x0000001b3b1b7207 */ /* 0x000fc40005000000 */
[----:B------:R-:W-:Y:S02]  /*3b00*/  SEL R26, R59, R26, !P3 ;  /* 0x0000001a3b1a7207 */ /* 0x000fe40005800000 */
[----:B------:R-:W-:Y:S02]  /*3b10*/  SEL R59, R50, R41, !P4 ;  /* 0x00000029323b7207 */ /* 0x000fe40006000000 */
[----:B------:R-:W-:Y:S02]  /*3b20*/  SEL R70, R51, R34, !P1 ;  /* 0x0000002233467207 */ /* 0x000fe40004800000 */
[----:B------:R-:W-:Y:S02]  /*3b30*/  SEL R80, R55, R32, !P6 ;  /* 0x0000002037507207 */ /* 0x000fe40007000000 */
[C---:B------:R-:W-:Y:S02]  /*3b40*/  SEL R37, R62.reuse, R37, !P4 ;  /* 0x000000253e257207 */ /* 0x040fe40006000000 */
[----:B------:R-:W-:-:S02]  /*3b50*/  SEL R24, R62, R24, !P1 ;  /* 0x000000183e187207 */ /* 0x000fc40004800000 */
[----:B------:R-:W-:Y:S02]  /*3b60*/  SEL R16, R16, RZ, P2 ;  /* 0x000000ff10107207 */ /* 0x000fe40001000000 */
[----:B------:R-:W-:Y:S02]  /*3b70*/  SEL R54, R54, RZ, P3 ;  /* 0x000000ff36367207 */ /* 0x000fe40001800000 */
[----:B------:R-:W-:Y:S02]  /*3b80*/  SEL R36, R36, RZ, P4 ;  /* 0x000000ff24247207 */ /* 0x000fe40002000000 */
[----:B------:R-:W-:Y:S02]  /*3b90*/  SEL R15, R15, RZ, P1 ;  /* 0x000000ff0f0f7207 */ /* 0x000fe40000800000 */
[----:B------:R-:W-:Y:S02]  /*3ba0*/  SEL R52, R81, R52, !P0 ;  /* 0x0000003451347207 */ /* 0x000fe40004000000 */
[----:B------:R-:W-:-:S02]  /*3bb0*/  SEL R44, R44, RZ, P0 ;  /* 0x000000ff2c2c7207 */ /* 0x000fc40000000000 */
[----:B------:R-:W-:Y:S02]  /*3bc0*/  ISETP.NE.U32.AND P2, PT, R85, 0x1, PT ;  /* 0x000000015500780c */ /* 0x000fe40003f45070 */
[----:B------:R-:W-:Y:S02]  /*3bd0*/  ISETP.NE.U32.AND P3, PT, R87, 0x1, PT ;  /* 0x000000015700780c */ /* 0x000fe40003f65070 */
[----:B------:R-:W-:Y:S02]  /*3be0*/  ISETP.NE.U32.AND P4, PT, R90, 0x1, PT ;  /* 0x000000015a00780c */ /* 0x000fe40003f85070 */
[----:B------:R-:W-:Y:S02]  /*3bf0*/  ISETP.NE.U32.AND P1, PT, R92, 0x1, PT ;  /* 0x000000015c00780c */ /* 0x000fe40003f25070 */
[C---:B------:R-:W-:Y:S02]  /*3c00*/  PRMT R41, R4.reuse, 0x7770, RZ ;  /* 0x0000777004297816 */ /* 0x040fe400000000ff */
[----:B------:R-:W-:-:S02]  /*3c10*/  PRMT R32, R4, 0x7771, RZ ;  /* 0x0000777104207816 */ /* 0x000fc400000000ff */
[C---:B------:R-:W-:Y:S02]  /*3c20*/  PRMT R34, R4.reuse, 0x7772, RZ ;  /* 0x0000777204227816 */ /* 0x040fe400000000ff */
[----:B------:R-:W-:Y:S02]  /*3c30*/  PRMT R51, R4, 0x7773, RZ ;  /* 0x0000777304337816 */ /* 0x000fe400000000ff */
[----:B------:R-:W-:Y:S02]  /*3c40*/  ISETP.NE.U32.AND P0, PT, R89, 0x1, PT ;  /* 0x000000015900780c */ /* 0x000fe40003f05070 */
[----:B------:R-:W-:Y:S02]  /*3c50*/  PRMT R63, R63, 0x7773, RZ ;  /* 0x000077733f3f7816 */ /* 0x000fe400000000ff */
[----:B------:R-:W-:Y:S02]  /*3c60*/  SEL R46, R41, R46, !P2 ;  /* 0x0000002e292e7207 */ /* 0x000fe40005000000 */
[----:B------:R-:W-:-:S02]  /*3c70*/  SEL R13, R32, R13, !P3 ;  /* 0x0000000d200d7207 */ /* 0x000fc40005800000 */
[----:B------:R-:W-:Y:S02]  /*3c80*/  SEL R9, R34, R9, !P4 ;  /* 0x0000000922097207 */ /* 0x000fe40006000000 */
[----:B------:R-:W-:Y:S02]  /*3c90*/  SEL R6, R51, R6, !P1 ;  /* 0x0000000633067207 */ /* 0x000fe40004800000 */
[----:B------:R-:W-:Y:S02]  /*3ca0*/  SEL R48, R63, R48, !P0 ;  /* 0x000000303f307207 */ /* 0x000fe40004000000 */
[C---:B------:R-:W-:Y:S02]  /*3cb0*/  SEL R21, R62.reuse, R21, !P6 ;  /* 0x000000153e157207 */ /* 0x040fe40007000000 */
[----:B------:R-:W-:Y:S02]  /*3cc0*/  SEL R20, R62, R20, !P0 ;  /* 0x000000143e147207 */ /* 0x000fe40004000000 */
[----:B------:R-:W-:-:S02]  /*3cd0*/  SEL R47, R60, R47, !P2 ;  /* 0x0000002f3c2f7207 */ /* 0x000fc40005000000 */
[C---:B------:R-:W-:Y:S02]  /*3ce0*/  SEL R12, R60.reuse, R12, !P3 ;  /* 0x0000000c3c0c7207 */ /* 0x040fe40005800000 */
[C---:B------:R-:W-:Y:S02]  /*3cf0*/  SEL R8, R60.reuse, R8, !P4 ;  /* 0x000000083c087207 */ /* 0x040fe40006000000 */
[----:B------:R-:W-:Y:S02]  /*3d00*/  SEL R3, R60, R3, !P1 ;  /* 0x000000033c037207 */ /* 0x000fe40004800000 */
[----:B------:R-:W-:Y:S02]  /*3d10*/  PRMT R55, R82, 0x7610, R55 ;  /* 0x0000761052377816 */ /* 0x000fe40000000037 */
[----:B------:R-:W-:Y:S02]  /*3d20*/  PRMT R51, R84, 0x7610, R51 ;  /* 0x0000761054337816 */ /* 0x000fe40000000033 */
[----:B------:R-:W-:-:S02]  /*3d30*/  PRMT R50, R91, 0x7610, R50 ;  /* 0x000076105b327816 */ /* 0x000fc40000000032 */
[----:B------:R-:W-:Y:S02]  /*3d40*/  SEL R49, R49, RZ, P6 ;  /* 0x000000ff31317207 */ /* 0x000fe40003000000 */
[----:B------:R-:W-:Y:S02]  /*3d50*/  SEL R35, R35, RZ, P0 ;  /* 0x000000ff23237207 */ /* 0x000fe40000000000 */
[----:B------:R-:W-:Y:S02]  /*3d60*/  PRMT R41, R59, 0x7610, R41 ;  /* 0x000076103b297816 */ /* 0x000fe40000000029 */
[----:B------:R-:W-:Y:S02]  /*3d70*/  SEL R14, R14, RZ, P2 ;  /* 0x000000ff0e0e7207 */ /* 0x000fe40001000000 */
[----:B------:R-:W-:Y:S02]  /*3d80*/  PRMT R34, R70, 0x7610, R34 ;  /* 0x0000761046227816 */ /* 0x000fe40000000022 */
[----:B------:R-:W-:-:S02]  /*3d90*/  PRMT R32, R80, 0x7610, R32 ;  /* 0x0000761050207816 */ /* 0x000fc40000000020 */
[----:B------:R-:W-:Y:S02]  /*3da0*/  SEL R10, R10, RZ, P3 ;  /* 0x000000ff0a0a7207 */ /* 0x000fe40001800000 */
[----:B------:R-:W-:Y:S02]  /*3db0*/  SEL R7, R7, RZ, P4 ;  /* 0x000000ff07077207 */ /* 0x000fe40002000000 */
[----:B------:R-:W-:Y:S01]  /*3dc0*/  SEL R0, R0, RZ, P1 ;  /* 0x000000ff00007207 */ /* 0x000fe20000800000 */
[----:B------:R-:W-:Y:S06]  /*3dd0*/  @!P5 BRA `(.L_x_3466) ;  /* 0xffffffec004cd947 */ /* 0x000fec000383ffff */
[----:B------:R-:W-:Y:S05]  /*3de0*/  BSYNC.RECONVERGENT B1 ;  /* 0x0000000000017941 */ /* 0x000fea0003800200 */
.L_x_3465:
[----:B------:R-:W-:Y:S02]  /*3df0*/  PRMT R81, R61, 0x7610, R81 ;  /* 0x000076103d517816 */ /* 0x000fe40000000051 */
[----:B------:R-:W-:Y:S02]  /*3e00*/  PRMT R70, R65, 0x7610, R70 ;  /* 0x0000761041467816 */ /* 0x000fe40000000046 */
[----:B------:R-:W-:Y:S02]  /*3e10*/  PRMT R80, R66, 0x7610, R80 ;  /* 0x0000761042507816 */ /* 0x000fe40000000050 */
[----:B------:R-:W-:Y:S02]  /*3e20*/  PRMT R83, R5, 0x7610, R83 ;  /* 0x0000761005537816 */ /* 0x000fe40000000053 */
[----:B------:R-:W-:Y:S02]  /*3e30*/  PRMT R60, R71, 0x7610, R60 ;  /* 0x00007610473c7816 */ /* 0x000fe4000000003c */
[----:B------:R-:W-:-:S02]  /*3e40*/  PRMT R59, R72, 0x7610, R59 ;  /* 0x00007610483b7816 */ /* 0x000fc4000000003b */
[----:B------:R-:W-:Y:S02]  /*3e50*/  PRMT R61, R74, 0x7610, R61 ;  /* 0x000076104a3d7816 */ /* 0x000fe4000000003d */
[----:B------:R-:W-:Y:S02]  /*3e60*/  PRMT R65, R68, 0x7610, R65 ;  /* 0x0000761044417816 */ /* 0x000fe40000000041 */
[----:B------:R-:W-:Y:S02]  /*3e70*/  PRMT R62, R69, 0x7610, R62 ;  /* 0x00007610453e7816 */ /* 0x000fe4000000003e */
[----:B------:R-:W-:Y:S02]  /*3e80*/  PRMT R66, R67, 0x7610, R66 ;  /* 0x0000761043427816 */ /* 0x000fe40000000042 */
[----:B------:R-:W-:-:S07]  /*3e90*/  PRMT R63, R64, 0x7610, R63 ;  /* 0x00007610403f7816 */ /* 0x000fce000000003f */
.L_x_3464:
[----:B------:R-:W-:Y:S05]  /*3ea0*/  BSYNC.RECONVERGENT B0 ;  /* 0x0000000000007941 */ /* 0x000fea0003800200 */
.L_x_3463:
[----:B------:R-:W-:Y:S01]  /*3eb0*/  ISETP.GE.U32.AND P0, PT, R38, R73, PT ;  /* 0x000000492600720c */ /* 0x000fe20003f06070 */
[----:B------:R-:W-:-:S12]  /*3ec0*/  BSSY.RECONVERGENT B0, `(.L_x_3467) ;  /* 0x000002f000007945 */ /* 0x000fd80003800200 */
[----:B------:R-:W-:Y:S05]  /*3ed0*/  @P0 BRA `(.L_x_3468) ;  /* 0x0000000000b40947 */ /* 0x000fea0003800000 */
[----:B------:R-:W-:-:S04]  /*3ee0*/  LOP3.LUT R5, R38, 0xfffffffc, RZ, 0xc0, !PT ;  /* 0xfffffffc26057812 */ /* 0x000fc800078ec0ff */
[----:B------:R-:W-:-:S05]  /*3ef0*/  IADD3 R4, P1, PT, R5, R22, RZ ;  /* 0x0000001605047210 */ /* 0x000fca0007f3e0ff */
[----:B------:R-:W-:-:S05]  /*3f00*/  IMAD.X R5, RZ, RZ, R23, P1 ;  /* 0x000000ffff057224 */ /* 0x000fca00008e0617 */
[----:B------:R-:W2:Y:S01]  /*3f10*/  LDG.E R4, desc[UR36][R4.64] ;  /* 0x0000002404047981 */ /* 0x000ea2000c1e1900 */
[----:B------:R-:W-:-:S05]  /*3f20*/  IMAD.IADD R64, R38, 0x1, R11 ;  /* 0x0000000126407824 */ /* 0x000fca00078e020b */
[----:B------:R-:W-:Y:S02]  /*3f30*/  ISETP.GE.U32.AND P1, PT, R64, R73, PT ;  /* 0x000000494000720c */ /* 0x000fe40003f26070 */
[C---:B--2---:R-:W-:Y:S02]  /*3f40*/  PRMT R81, R4.reuse, 0x7770, RZ ;  /* 0x0000777004517816 */ /* 0x044fe400000000ff */
[C---:B------:R-:W-:Y:S02]  /*3f50*/  PRMT R70, R4.reuse, 0x7771, RZ ;  /* 0x0000777104467816 */ /* 0x040fe400000000ff */
[C---:B------:R-:W-:Y:S02]  /*3f60*/  PRMT R83, R4.reuse, 0x7772, RZ ;  /* 0x0000777204537816 */ /* 0x040fe400000000ff */
[----:B------:R-:W-:-:S05]  /*3f70*/  PRMT R80, R4, 0x7773, RZ ;  /* 0x0000777304507816 */ /* 0x000fca00000000ff */
        /* <DEDUP_REMOVED lines=12> */
[C---:B------:R-:W-:Y:S01]  /*4040*/  IMAD.IADD R4, R64.reuse, 0x1, R11 ;  /* 0x0000000140047824 */ /* 0x040fe200078e020b */
[----:B------:R-:W-:-:S04]  /*4050*/  LOP3.LUT R59, R64, 0xfffffffc, RZ, 0xc0, !PT ;  /* 0xfffffffc403b7812 */ /* 0x000fc800078ec0ff */
[----:B------:R-:W-:-:S13]  /*4060*/  ISETP.GE.U32.AND P1, PT, R4, R73, PT ;  /* 0x000000490400720c */ /* 0x000fda0003f26070 */
[----:B------:R-:W-:-:S04]  /*4070*/  @!P1 LOP3.LUT R5, R4, 0xfffffffc, RZ, 0xc0, !PT ;  /* 0xfffffffc04059812 */ /* 0x000fc800078ec0ff */
[----:B------:R-:W-:-:S05]  /*4080*/  @!P1 IADD3 R4, P2, PT, R5, R22, RZ ;  /* 0x0000001605049210 */ /* 0x000fca0007f5e0ff */
[----:B------:R-:W-:Y:S01]  /*4090*/  @!P1 IMAD.X R5, RZ, RZ, R23, P2 ;  /* 0x000000ffff059224 */ /* 0x000fe200010e0617 */
[----:B------:R-:W-:-:S04]  /*40a0*/  IADD3 R22, P2, PT, R59, R22, RZ ;  /* 0x000000163b167210 */ /* 0x000fc80007f5e0ff */
[----:B------:R-:W2:Y:S01]  /*40b0*/  @!P1 LDG.E R4, desc[UR36][R4.64] ;  /* 0x0000002404049981 */ /* 0x000ea2000c1e1900 */
[----:B------:R-:W-:-:S05]  /*40c0*/  IMAD.X R23, RZ, RZ, R23, P2 ;  /* 0x000000ffff177224 */ /* 0x000fca00010e0617 */
[----:B------:R-:W3:Y:S01]  /*40d0*/  LDG.E R22, desc[UR36][R22.64] ;  /* 0x0000002416167981 */ /* 0x000ee2000c1e1900 */
[C---:B--2---:R-:W-:Y:S02]  /*40e0*/  @!P1 PRMT R59, R4.reuse, 0x7770, RZ ;  /* 0x00007770043b9816 */ /* 0x044fe400000000ff */
[C---:B------:R-:W-:Y:S02]  /*40f0*/  @!P1 PRMT R60, R4.reuse, 0x7771, RZ ;  /* 0x00007771043c9816 */ /* 0x040fe400000000ff */
[----:B------:R-:W-:Y:S02]  /*4100*/  @!P1 PRMT R61, R4, 0x7772, RZ ;  /* 0x00007772043d9816 */ /* 0x000fe400000000ff */
[----:B------:R-:W-:Y:S02]  /*4110*/  @!P1 PRMT R75, R59, 0x7610, R75 ;  /* 0x000076103b4b9816 */ /* 0x000fe4000000004b */
[----:B------:R-:W-:Y:S02]  /*4120*/  @!P1 PRMT R62, R60, 0x7610, R62 ;  /* 0x000076103c3e9816 */ /* 0x000fe4000000003e */
[----:B------:R-:W-:-:S02]  /*4130*/  @!P1 PRMT R66, R61, 0x7610, R66 ;  /* 0x000076103d429816 */ /* 0x000fc40000000042 */
[C---:B---3--:R-:W-:Y:S02]  /*4140*/  PRMT R60, R22.reuse, 0x7770, RZ ;  /* 0x00007770163c7816 */ /* 0x048fe400000000ff */
[C---:B------:R-:W-:Y:S02]  /*4150*/  PRMT R59, R22.reuse, 0x7771, RZ ;  /* 0x00007771163b7816 */ /* 0x040fe400000000ff */
[----:B------:R-:W-:Y:S02]  /*4160*/  PRMT R61, R22, 0x7772, RZ ;  /* 0x00007772163d7816 */ /* 0x000fe400000000ff */
[----:B------:R-:W-:Y:S02]  /*4170*/  @!P1 PRMT R64, R4, 0x7773, RZ ;  /* 0x0000777304409816 */ /* 0x000fe400000000ff */
[----:B------:R-:W-:Y:S02]  /*4180*/  PRMT R22, R22, 0x7773, RZ ;  /* 0x0000777316167816 */ /* 0x000fe400000000ff */
[----:B------:R-:W-:-:S02]  /*4190*/  @!P1 PRMT R63, R64, 0x7610, R63 ;  /* 0x00007610403f9816 */ /* 0x000fc4000000003f */
[----:B------:R-:W-:-:S07]  /*41a0*/  PRMT R65, R22, 0x7610, R65 ;  /* 0x0000761016417816 */ /* 0x000fce0000000041 */
.L_x_3468:
[----:B------:R-:W-:Y:S05]  /*41b0*/  BSYNC.RECONVERGENT B0 ;  /* 0x0000000000007941 */ /* 0x000fea0003800200 */
.L_x_3467:
[----:B------:R-:W-:Y:S04]  /*41c0*/  BSSY.RECONVERGENT B0, `(.L_x_3469) ;  /* 0x00000fb000007945 */ /* 0x000fe80003800200 */
[----:B------:R-:W-:Y:S05]  /*41d0*/  @P0 BRA `(.L_x_3470) ;  /* 0x0000000c00e40947 */ /* 0x000fea0003800000 */
[C---:B------:R-:W-:Y:S01]  /*41e0*/  LOP3.LUT R4, R81.reuse, 0xff, RZ, 0xc0, !PT ;  /* 0x000000ff51047812 */ /* 0x040fe200078ec0ff */
[----:B------:R-:W-:Y:S01]  /*41f0*/  IMAD.IADD R71, R38, 0x1, R11 ;  /* 0x0000000126477824 */ /* 0x000fe200078e020b */
[----:B------:R-:W-:Y:S02]  /*4200*/  LOP3.LUT R5, R58, 0xff, RZ, 0xc0, !PT ;  /* 0x000000ff3a057812 */ /* 0x000fe400078ec0ff */
[----:B------:R-:W-:Y:S02]  /*4210*/  PRMT R68, R81, 0x8880, RZ ;  /* 0x0000888051447816 */ /* 0x000fe400000000ff */
[----:B------:R-:W-:Y:S02]  /*4220*/  ISETP.NE.AND P2, PT, R5, R4, PT ;  /* 0x000000040500720c */ /* 0x000fe40003f45270 */
[----:B------:R-:W-:Y:S02]  /*4230*/  LOP3.LUT R4, R70, 0xff, RZ, 0xc0, !PT ;  /* 0x000000ff46047812 */ /* 0x000fe400078ec0ff */
[----:B------:R-:W-:-:S02]  /*4240*/  LOP3.LUT R5, R57, 0xff, RZ, 0xc0, !PT ;  /* 0x000000ff39057812 */ /* 0x000fc400078ec0ff */
[----:B------:R-:W-:Y:S02]  /*4250*/  PRMT R69, R58, 0x8880, RZ ;  /* 0x000088803a457816 */ /* 0x000fe400000000ff */
[----:B------:R-:W-:Y:S02]  /*4260*/  LOP3.LUT R22, R83, 0xff, RZ, 0xc0, !PT ;  /* 0x000000ff53167812 */ /* 0x000fe400078ec0ff */
[----:B------:R-:W-:Y:S02]  /*4270*/  LOP3.LUT R23, R56, 0xff, RZ, 0xc0, !PT ;  /* 0x000000ff38177812 */ /* 0x000fe400078ec0ff */
[----:B------:R-:W-:Y:S02]  /*4280*/  ISETP.GE.U32.AND P0, PT, R29, R38, PT ;  /* 0x000000261d00720c */ /* 0x000fe40003f06070 */
[----:B------:R-:W-:Y:S02]  /*4290*/  ISETP.NE.AND P5, PT, R5, R4, PT ;  /* 0x000000040500720c */ /* 0x000fe40003fa5270 */
[----:B------:R-:W-:-:S02]  /*42a0*/  PRMT R4, R70, 0x8880, RZ ;  /* 0x0000888046047816 */ /* 0x000fc400000000ff */
[----:B------:R-:W-:Y:S02]  /*42b0*/  PRMT R5, R57, 0x8880, RZ ;  /* 0x0000888039057816 */ /* 0x000fe400000000ff */
[----:B------:R-:W-:Y:S02]  /*42c0*/  ISETP.GE.AND P6, PT, R69, R68, PT ;  /* 0x000000444500720c */ /* 0x000fe40003fc6270 */
[----:B------:R-:W-:Y:S02]  /*42d0*/  LOP3.LUT R64, R80, 0xff, RZ, 0xc0, !PT ;  /* 0x000000ff50407812 */ /* 0x000fe400078ec0ff */
[----:B------:R-:W-:Y:S02]  /*42e0*/  LOP3.LUT R67, R45, 0xff, RZ, 0xc0, !PT ;  /* 0x000000ff2d437812 */ /* 0x000fe400078ec0ff */
[----:B------:R-:W-:Y:S02]  /*42f0*/  ISETP.NE.AND P4, PT, R23, R22, PT ;  /* 0x000000161700720c */ /* 0x000fe40003f85270 */
[----:B------:R-:W-:-:S02]  /*4300*/  ISETP.GE.AND.EX P0, PT, R43, RZ, PT, P0 ;  /* 0x000000ff2b00720c */ /* 0x000fc40003f06300 */
[----:B------:R-:W-:Y:S02]  /*4310*/  ISETP.GE.AND P1, PT, R5, R4, PT ;  /* 0x000000040500720c */ /* 0x000fe40003f26270 */
[----:B------:R-:W-:Y:S02]  /*4320*/  PRMT R22, R83, 0x8880, RZ ;  /* 0x0000888053167816 */ /* 0x000fe400000000ff */
[----:B------:R-:W-:Y:S02]  /*4330*/  PRMT R23, R56, 0x8880, RZ ;  /* 0x0000888038177816 */ /* 0x000fe400000000ff */
[----:B------:R-:W-:Y:S02]  /*4340*/  SEL R4, RZ, 0xffffffff, !P6 ;  /* 0xffffffffff047807 */ /* 0x000fe40007000000 */
[----:B------:R-:W-:Y:S02]  /*4350*/  ISETP.NE.AND P3, PT, R67, R64, PT ;  /* 0x000000404300720c */ /* 0x000fe40003f65270 */
[----:B------:R-:W-:-:S02]  /*4360*/  @!P2 SEL R4, RZ, 0xffffffff, !P0 ;  /* 0xffffffffff04a807 */ /* 0x000fc40004000000 */
[----:B------:R-:W-:Y:S02]  /*4370*/  ISETP.GE.U32.AND P0, PT, R30, R38, PT ;  /* 0x000000261e00720c */ /* 0x000fe40003f06070 */
[----:B------:R-:W-:Y:S02]  /*4380*/  ISETP.GE.AND P6, PT, R23, R22, PT ;  /* 0x000000161700720c */ /* 0x000fe40003fc6270 */
[----:B------:R-:W-:Y:S02]  /*4390*/  PRMT R23, R80, 0x8880, RZ ;  /* 0x0000888050177816 */ /* 0x000fe400000000ff */
[----:B------:R-:W-:Y:S02]  /*43a0*/  PRMT R64, R45, 0x8880, RZ ;  /* 0x000088802d407816 */ /* 0x000fe400000000ff */
[----:B------:R-:W-:Y:S02]  /*43b0*/  SEL R5, RZ, 0xffffffff, !P1 ;  /* 0xffffffffff057807 */ /* 0x000fe40004800000 */
[----:B------:R-:W-:-:S02]  /*43c0*/  ISETP.GE.U32.AND P2, PT, R33, R38, PT ;  /* 0x000000262100720c */ /* 0x000fc40003f46070 */
[----:B------:R-:W-:Y:S02]  /*43d0*/  ISETP.GE.U32.AND P1, PT, R31, R38, PT ;  /* 0x000000261f00720c */ /* 0x000fe40003f26070 */
[----:B------:R-:W-:Y:S02]  /*43e0*/  ISETP.GE.AND.EX P0, PT, R25, RZ, PT, P0 ;  /* 0x000000ff1900720c */ /* 0x000fe40003f06300 */
[----:B------:R-:W-:Y:S02]  /*43f0*/  SEL R22, RZ, 0xffffffff, !P6 ;  /* 0xffffffffff167807 */ /* 0x000fe40007000000 */
[----:B------:R-:W-:Y:S02]  /*4400*/  ISETP.GE.AND P6, PT, R64, R23, PT ;  /* 0x000000174000720c */ /* 0x000fe40003fc6270 */
[----:B------:R-:W-:Y:S02]  /*4410*/  ISETP.GE.AND.EX P2, PT, R39, RZ, PT, P2 ;  /* 0x000000ff2700720c */ /* 0x000fe40003f46320 */
[----:B------:R-:W-:-:S02]  /*4420*/  ISETP.GE.AND.EX P1, PT, R53, RZ, PT, P1 ;  /* 0x000000ff3500720c */ /* 0x000fc40003f26310 */
[----:B------:R-:W-:Y:S02]  /*4430*/  @!P4 SEL R22, RZ, 0xffffffff, !P0 ;  /* 0xffffffffff16c807 */ /* 0x000fe40004000000 */
[----:B------:R-:W-:Y:S02]  /*4440*/  ISETP.GE.U32.AND P4, PT, R71, R73, PT ;  /* 0x000000494700720c */ /* 0x000fe40003f86070 */
[----:B------:R-:W-:Y:S02]  /*4450*/  SEL R23, RZ, 0xffffffff, !P6 ;  /* 0xffffffffff177807 */ /* 0x000fe40007000000 */
[----:B------:R-:W-:Y:S02]  /*4460*/  @!P5 SEL R5, RZ, 0xffffffff, !P2 ;  /* 0xffffffffff05d807 */ /* 0x000fe40005000000 */
[----:B------:R-:W-:Y:S02]  /*4470*/  @!P3 SEL R23, RZ, 0xffffffff, !P1 ;  /* 0xffffffffff17b807 */ /* 0x000fe40004800000 */
[----:B------:R-:W-:-:S02]  /*4480*/  LOP3.LUT R4, R4, 0x1, RZ, 0xc0, !PT ;  /* 0x0000000104047812 */ /* 0x000fc400078ec0ff */
[----:B------:R-:W-:Y:S02]  /*4490*/  LOP3.LUT R5, R5, 0x1, RZ, 0xc0, !PT ;  /* 0x0000000105057812 */ /* 0x000fe400078ec0ff */
[----:B------:R-:W-:Y:S02]  /*44a0*/  LOP3.LUT R22, R22, 0x1, RZ, 0xc0, !PT ;  /* 0x0000000116167812 */ /* 0x000fe400078ec0ff */
[----:B------:R-:W-:Y:S02]  /*44b0*/  LOP3.LUT R23, R23, 0x1, RZ, 0xc0, !PT ;  /* 0x0000000117177812 */ /* 0x000fe400078ec0ff */
[----:B------:R-:W-:Y:S02]  /*44c0*/  ISETP.NE.U32.AND P0, PT, R4, 0x1, PT ;  /* 0x000000010400780c */ /* 0x000fe40003f05070 */
        /* <DEDUP_REMOVED lines=8> */
[C---:B------:R-:W-:Y:S02]  /*4550*/  SEL R33, R38.reuse, R33, !P1 ;  /* 0x0000002126217207 */ /* 0x040fe40004800000 */
[C---:B------:R-:W-:Y:S02]  /*4560*/  SEL R30, R38.reuse, R30, !P2 ;  /* 0x0000001e261e7207 */ /* 0x040fe40005000000 */
[----:B------:R-:W-:Y:S02]  /*4570*/  SEL R31, R38, R31, !P3 ;  /* 0x0000001f261f7207 */ /* 0x000fe40005800000 */
[----:B------:R-:W-:Y:S02]  /*4580*/  SEL R43, R43, RZ, P0 ;  /* 0x000000ff2b2b7207 */ /* 0x000fe40000000000 */
[----:B------:R-:W-:Y:S02]  /*4590*/  SEL R39, R39, RZ, P1 ;  /* 0x000000ff27277207 */ /* 0x000fe40000800000 */
[----:B------:R-:W-:-:S02]  /*45a0*/  SEL R25, R25, RZ, P2 ;  /* 0x000000ff19197207 */ /* 0x000fc40001000000 */
[----:B------:R-:W-:Y:S01]  /*45b0*/  SEL R53, R53, RZ, P3 ;  /* 0x000000ff35357207 */ /* 0x000fe20001800000 */
[----:B------:R-:W-:Y:S06]  /*45c0*/  @P4 BRA `(.L_x_3470) ;  /* 0x0000000800e84947 */ /* 0x000fec0003800000 */
        /* <DEDUP_REMOVED lines=25> */
[-C--:B------:R-:W-:Y:S02]  /*4760*/  ISETP.GE.U32.AND P0, PT, R27, R71.reuse, PT ;  /* 0x000000471b00720c */ /* 0x080fe40003f06070 */
        /* <DEDUP_REMOVED lines=37> */
[C---:B------:R-:W-:Y:S02]  /*49c0*/  LOP3.LUT R4, R60.reuse, 0xff, RZ, 0xc0, !PT ;  /* 0x000000ff3c047812 */ /* 0x040fe400078ec0ff */
[----:B------:R-:W-:Y:S02]  /*49d0*/  LOP3.LUT R5, R41, 0xff, RZ, 0xc0, !PT ;  /* 0x000000ff29057812 */ /* 0x000fe400078ec0ff */
[----:B------:R-:W-:Y:S02]  /*49e0*/  PRMT R64, R60, 0x8880, RZ ;  /* 0x000088803c407816 */ /* 0x000fe400000000ff */
[----:B------:R-:W-:Y:S02]  /*49f0*/  ISETP.NE.AND P4, PT, R5, R4, PT ;  /* 0x000000040500720c */ /* 0x000fe40003f85270 */
[----:B------:R-:W-:Y:S02]  /*4a00*/  PRMT R69, R41, 0x8880, RZ ;  /* 0x0000888029457816 */ /* 0x000fe400000000ff */
[----:B------:R-:W-:-:S02]  /*4a10*/  LOP3.LUT R4, R59, 0xff, RZ, 0xc0, !PT ;  /* 0x000000ff3b047812 */ /* 0x000fc400078ec0ff */
[----:B------:R-:W-:Y:S02]  /*4a20*/  LOP3.LUT R5, R34, 0xff, RZ, 0xc0, !PT ;  /* 0x000000ff22057812 */ /* 0x000fe400078ec0ff */
[----:B------:R-:W-:Y:S02]  /*4a30*/  LOP3.LUT R22, R61, 0xff, RZ, 0xc0, !PT ;  /* 0x000000ff3d167812 */ /* 0x000fe400078ec0ff */
[----:B------:R-:W-:Y:S02]  /*4a40*/  LOP3.LUT R23, R32, 0xff, RZ, 0xc0, !PT ;  /* 0x000000ff20177812 */ /* 0x000fe400078ec0ff */
[----:B------:R-:W-:Y:S02]  /*4a50*/  LOP3.LUT R38, R65, 0xff, RZ, 0xc0, !PT ;  /* 0x000000ff41267812 */ /* 0x000fe400078ec0ff */
[----:B------:R-:W-:Y:S02]  /*4a60*/  LOP3.LUT R67, R48, 0xff, RZ, 0xc0, !PT ;  /* 0x000000ff30437812 */ /* 0x000fe400078ec0ff */
[----:B------:R-:W-:-:S02]  /*4a70*/  ISETP.NE.AND P3, PT, R5, R4, PT ;  /* 0x000000040500720c */ /* 0x000fc40003f65270 */
[----:B------:R-:W-:Y:S02]  /*4a80*/  ISETP.NE.AND P6, PT, R23, R22, PT ;  /* 0x000000161700720c */ /* 0x000fe40003fc5270 */
[----:B------:R-:W-:Y:S02]  /*4a90*/  ISETP.NE.AND P5, PT, R67, R38, PT ;  /* 0x000000264300720c */ /* 0x000fe40003fa5270 */
[----:B------:R-:W-:Y:S02]  /*4aa0*/  ISETP.GE.AND P1, PT, R69, R64, PT ;  /* 0x000000404500720c */ /* 0x000fe40003f26270 */
[----:B------:R-:W-:Y:S02]  /*4ab0*/  ISETP.GE.U32.AND P0, PT, R37, R68, PT ;  /* 0x000000442500720c */ /* 0x000fe40003f06070 */
[----:B------:R-:W-:Y:S02]  /*4ac0*/  PRMT R5, R59, 0x8880, RZ ;  /* 0x000088803b057816 */ /* 0x000fe400000000ff */
[----:B------:R-:W-:-:S02]  /*4ad0*/  PRMT R22, R34, 0x8880, RZ ;  /* 0x0000888022167816 */ /* 0x000fc400000000ff */
[----:B------:R-:W-:Y:S02]  /*4ae0*/  PRMT R23, R61, 0x8880, RZ ;  /* 0x000088803d177816 */ /* 0x000fe400000000ff */
[----:B------:R-:W-:Y:S02]  /*4af0*/  PRMT R38, R32, 0x8880, RZ ;  /* 0x0000888020267816 */ /* 0x000fe400000000ff */
[----:B------:R-:W-:Y:S02]  /*4b00*/  ISETP.GE.AND.EX P0, PT, R36, RZ, PT, P0 ;  /* 0x000000ff2400720c */ /* 0x000fe40003f06300 */
[----:B------:R-:W-:Y:S02]  /*4b10*/  SEL R4, RZ, 0xffffffff, !P1 ;  /* 0xffffffffff047807 */ /* 0x000fe40004800000 */
[----:B------:R-:W-:Y:S02]  /*4b20*/  PRMT R64, R65, 0x8880, RZ ;  /* 0x0000888041407816 */ /* 0x000fe400000000ff */
[----:B------:R-:W-:-:S02]  /*4b30*/  PRMT R67, R48, 0x8880, RZ ;  /* 0x0000888030437816 */ /* 0x000fc400000000ff */
[----:B------:R-:W-:Y:S02]  /*4b40*/  ISETP.GE.AND P2, PT, R22, R5, PT ;  /* 0x000000051600720c */ /* 0x000fe40003f46270 */
[----:B------:R-:W-:Y:S02]  /*4b50*/  ISETP.GE.AND P1, PT, R38, R23, PT ;  /* 0x000000172600720c */ /* 0x000fe40003f26270 */
[----:B------:R-:W-:Y:S02]  /*4b60*/  @!P4 SEL R4, RZ, 0xffffffff, !P0 ;  /* 0xffffffffff04c807 */ /* 0x000fe40004000000 */
[----:B------:R-:W-:Y:S01]  /*4b70*/  ISETP.GE.AND P4, PT, R67, R64, PT ;  /* 0x000000404300720c */ /* 0x000fe20003f86270 */
[----:B------:R-:W-:Y:S01]  /*4b80*/  IMAD.IADD R64, R68, 0x1, R11 ;  /* 0x0000000144407824 */ /* 0x000fe200078e020b */
[----:B------:R-:W-:Y:S02]  /*4b90*/  SEL R5, RZ, 0xffffffff, !P2 ;  /* 0xffffffffff057807 */ /* 0x000fe40005000000 */
[----:B------:R-:W-:-:S02]  /*4ba0*/  SEL R22, RZ, 0xffffffff, !P1 ;  /* 0xffffffffff167807 */ /* 0x000fc40004800000 */
[-C--:B------:R-:W-:Y:S02]  /*4bb0*/  ISETP.GE.U32.AND P0, PT, R24, R68.reuse, PT ;  /* 0x000000441800720c */ /* 0x080fe40003f06070 */
[-C--:B------:R-:W-:Y:S02]  /*4bc0*/  ISETP.GE.U32.AND P2, PT, R21, R68.reuse, PT ;  /* 0x000000441500720c */ /* 0x080fe40003f46070 */
[----:B------:R-:W-:Y:S02]  /*4bd0*/  ISETP.GE.U32.AND P1, PT, R20, R68, PT ;  /* 0x000000441400720c */ /* 0x000fe40003f26070 */
[----:B------:R-:W-:Y:S02]  /*4be0*/  ISETP.GE.AND.EX P0, PT, R15, RZ, PT, P0 ;  /* 0x000000ff0f00720c */ /* 0x000fe40003f06300 */
[----:B------:R-:W-:Y:S02]  /*4bf0*/  ISETP.GE.AND.EX P2, PT, R49, RZ, PT, P2 ;  /* 0x000000ff3100720c */ /* 0x000fe40003f46320 */
[----:B------:R-:W-:-:S02]  /*4c00*/  ISETP.GE.AND.EX P1, PT, R35, RZ, PT, P1 ;  /* 0x000000ff2300720c */ /* 0x000fc40003f26310 */
[----:B------:R-:W-:Y:S02]  /*4c10*/  SEL R11, RZ, 0xffffffff, !P4 ;  /* 0xffffffffff0b7807 */ /* 0x000fe40006000000 */
[----:B------:R-:W-:Y:S02]  /*4c20*/  ISETP.GE.U32.AND P4, PT, R64, R73, PT ;  /* 0x000000494000720c */ /* 0x000fe40003f86070 */
[----:B------:R-:W-:Y:S02]  /*4c30*/  @!P3 SEL R5, RZ, 0xffffffff, !P0 ;  /* 0xffffffffff05b807 */ /* 0x000fe40004000000 */
        /* <DEDUP_REMOVED lines=32> */
[----:B------:R-:W-:Y:S02]  /*4e40*/  ISETP.NE.AND P5, PT, R5, R4, PT ;  /* 0x000000040500720c */ /* 0x000fe40003fa5270 */
[----:B------:R-:W-:Y:S02]  /*4e50*/  LOP3.LUT R23, R63, 0xff, RZ, 0xc0, !PT ;  /* 0x000000ff3f177812 */ /* 0x000fe400078ec0ff */
[----:B------:R-:W-:-:S02]  /*4e60*/  LOP3.LUT R38, R6, 0xff, RZ, 0xc0, !PT ;  /* 0x000000ff06267812 */ /* 0x000fc400078ec0ff */
[----:B------:R-:W-:Y:S02]  /*4e70*/  PRMT R4, R62, 0x8880, RZ ;  /* 0x000088803e047816 */ /* 0x000fe400000000ff */
[----:B------:R-:W-:Y:S02]  /*4e80*/  PRMT R5, R13, 0x8880, RZ ;  /* 0x000088800d057816 */ /* 0x000fe400000000ff */
[----:B------:R-:W-:Y:S02]  /*4e90*/  ISETP.GE.U32.AND P0, PT, R47, R64, PT ;  /* 0x000000402f00720c */ /* 0x000fe40003f06070 */
[----:B------:R-:W-:Y:S02]  /*4ea0*/  ISETP.NE.AND P4, PT, R22, R11, PT ;  /* 0x0000000b1600720c */ /* 0x000fe40003f85270 */
[----:B------:R-:W-:Y:S02]  /*4eb0*/  ISETP.GE.AND P6, PT, R60, R59, PT ;  /* 0x0000003b3c00720c */ /* 0x000fe40003fc6270 */
[----:B------:R-:W-:-:S02]  /*4ec0*/  PRMT R11, R66, 0x8880, RZ ;  /* 0x00008880420b7816 */ /* 0x000fc400000000ff */
[----:B------:R-:W-:Y:S02]  /*4ed0*/  PRMT R22, R9, 0x8880, RZ ;  /* 0x0000888009167816 */ /* 0x000fe400000000ff */
[----:B------:R-:W-:Y:S02]  /*4ee0*/  ISETP.NE.AND P3, PT, R38, R23, PT ;  /* 0x000000172600720c */ /* 0x000fe40003f65270 */
[----:B------:R-:W-:Y:S02]  /*4ef0*/  ISETP.GE.AND P1, PT, R5, R4, PT ;  /* 0x000000040500720c */ /* 0x000fe40003f26270 */
[----:B------:R-:W-:Y:S02]  /*4f00*/  ISETP.GE.AND.EX P0, PT, R14, RZ, PT, P0 ;  /* 0x000000ff0e00720c */ /* 0x000fe40003f06300 */
[----:B------:R-:W-:Y:S02]  /*4f10*/  SEL R4, RZ, 0xffffffff, !P6 ;  /* 0xffffffffff047807 */ /* 0x000fe40007000000 */
[----:B------:R-:W-:-:S02]  /*4f20*/  ISETP.GE.AND P6, PT, R22, R11, PT ;  /* 0x0000000b1600720c */ /* 0x000fc40003fc6270 */
[----:B------:R-:W-:Y:S02]  /*4f30*/  PRMT R22, R63, 0x8880, RZ ;  /* 0x000088803f167816 */ /* 0x000fe400000000ff */
[----:B------:R-:W-:Y:S02]  /*4f40*/  PRMT R23, R6, 0x8880, RZ ;  /* 0x0000888006177816 */ /* 0x000fe400000000ff */
[----:B------:R-:W-:Y:S02]  /*4f50*/  @!P2 SEL R4, RZ, 0xffffffff, !P0 ;  /* 0xffffffffff04a807 */ /* 0x000fe40004000000 */
[----:B------:R-:W-:Y:S02]  /*4f60*/  SEL R5, RZ, 0xffffffff, !P1 ;  /* 0xffffffffff057807 */ /* 0x000fe40004800000 */
[-C--:B------:R-:W-:Y:S02]  /*4f70*/  ISETP.GE.U32.AND P2, PT, R12, R64.reuse, PT ;  /* 0x000000400c00720c */ /* 0x080fe40003f46070 */
[----:B------:R-:W-:-:S02]  /*4f80*/  ISETP.GE.U32.AND P0, PT, R8, R64, PT ;  /* 0x000000400800720c */ /* 0x000fc40003f06070 */
[----:B------:R-:W-:Y:S02]  /*4f90*/  ISETP.GE.U32.AND P1, PT, R3, R64, PT ;  /* 0x000000400300720c */ /* 0x000fe40003f26070 */
[----:B------:R-:W-:Y:S02]  /*4fa0*/  SEL R11, RZ, 0xffffffff, !P6 ;  /* 0xffffffffff0b7807 */ /* 0x000fe40007000000 */
[----:B------:R-:W-:Y:S02]  /*4fb0*/  ISETP.GE.AND P6, PT, R23, R22, PT ;  /* 0x000000161700720c */ /* 0x000fe40003fc6270 */
[----:B------:R-:W-:Y:S02]  /*4fc0*/  ISETP.GE.AND.EX P2, PT, R10, RZ, PT, P2 ;  /* 0x000000ff0a00720c */ /* 0x000fe40003f46320 */
[----:B------:R-:W-:Y:S02]  /*4fd0*/  ISETP.GE.AND.EX P0, PT, R7, RZ, PT, P0 ;  /* 0x000000ff0700720c */ /* 0x000fe40003f06300 */
[----:B------:R-:W-:-:S02]  /*4fe0*/  ISETP.GE.AND.EX P1, PT, R0, RZ, PT, P1 ;  /* 0x000000ff0000720c */ /* 0x000fc40003f26310 */
        /* <DEDUP_REMOVED lines=16> */
[C---:B------:R-:W-:Y:S02]  /*50f0*/  SEL R47, R64.reuse, R47, !P0 ;  /* 0x0000002f402f7207 */ /* 0x040fe40004000000 */
[----:B------:R-:W-:-:S02]  /*5100*/  SEL R12, R64, R12, !P1 ;  /* 0x0000000c400c7207 */ /* 0x000fc40004800000 */
[C---:B------:R-:W-:Y:S02]  /*5110*/  SEL R8, R64.reuse, R8, !P2 ;  /* 0x0000000840087207 */ /* 0x040fe40005000000 */
[----:B------:R-:W-:Y:S02]  /*5120*/  SEL R3, R64, R3, !P3 ;  /* 0x0000000340037207 */ /* 0x000fe40005800000 */
[----:B------:R-:W-:Y:S02]  /*5130*/  SEL R14, R14, RZ, P0 ;  /* 0x000000ff0e0e7207 */ /* 0x000fe40000000000 */
[----:B------:R-:W-:Y:S02]  /*5140*/  SEL R10, R10, RZ, P1 ;  /* 0x000000ff0a0a7207 */ /* 0x000fe40000800000 */
[----:B------:R-:W-:Y:S02]  /*5150*/  SEL R7, R7, RZ, P2 ;  /* 0x000000ff07077207 */ /* 0x000fe40001000000 */
[----:B------:R-:W-:-:S07]  /*5160*/  SEL R0, R0, RZ, P3 ;  /* 0x000000ff00007207 */ /* 0x000fce0001800000 */
.L_x_3470:
[----:B------:R-:W-:Y:S05]  /*5170*/  BSYNC.RECONVERGENT B0 ;  /* 0x0000000000007941 */ /* 0x000fea0003800200 */
.L_x_3469:
[----:B------:R-:W-:Y:S02]  /*5180*/  LOP3.LUT R4, R55, 0xff, RZ, 0xc0, !PT ;  /* 0x000000ff37047812 */ /* 0x000fe400078ec0ff */
[----:B------:R-:W-:Y:S02]  /*5190*/  LOP3.LUT R5, R58, 0xff, RZ, 0xc0, !PT ;  /* 0x000000ff3a057812 */ /* 0x000fe400078ec0ff */
[----:B------:R-:W-:Y:S02]  /*51a0*/  ISETP.GE.U32.AND P0, PT, R29, R42, PT ;  /* 0x0000002a1d00720c */ /* 0x000fe40003f06070 */
[----:B------:R-:W-:Y:S02]  /*51b0*/  ISETP.NE.AND P1, PT, R5, R4, PT ;  /* 0x000000040500720c */ /* 0x000fe40003f25270 */
[----:B------:R-:W-:Y:S02]  /*51c0*/  LOP3.LUT R11, R52, 0xff, RZ, 0xc0, !PT ;  /* 0x000000ff340b7812 */ /* 0x000fe400078ec0ff */
[----:B------:R-:W-:-:S02]  /*51d0*/  LOP3.LUT R22, R57, 0xff, RZ, 0xc0, !PT ;  /* 0x000000ff39167812 */ /* 0x000fc400078ec0ff */
[----:B------:R-:W-:Y:S02]  /*51e0*/  LOP3.LUT R23, R51, 0xff, RZ, 0xc0, !PT ;  /* 0x000000ff33177812 */ /* 0x000fe400078ec0ff */
[----:B------:R-:W-:Y:S02]  /*51f0*/  LOP3.LUT R38, R56, 0xff, RZ, 0xc0, !PT ;  /* 0x000000ff38267812 */ /* 0x000fe400078ec0ff */
[----:B------:R-:W-:Y:S02]  /*5200*/  PRMT R4, R55, 0x8880, RZ ;  /* 0x0000888037047816 */ /* 0x000fe400000000ff */
[----:B------:R-:W-:Y:S02]  /*5210*/  PRMT R5, R58, 0x8880, RZ ;  /* 0x000088803a057816 */ /* 0x000fe400000000ff */
[----:B------:R-:W-:Y:S02]  /*5220*/  ISETP.GE.AND.EX P0, PT, R43, R40, PT, P0 ;  /* 0x000000282b00720c */ /* 0x000fe40003f06300 */
[----:B------:R-:W-:-:S02]  /*5230*/  ISETP.NE.AND P6, PT, R22, R11, PT ;  /* 0x0000000b1600720c */ /* 0x000fc40003fc5270 */
[----:B------:R-:W-:Y:S02]  /*5240*/  ISETP.NE.AND P4, PT, R38, R23, PT ;  /* 0x000000172600720c */ /* 0x000fe40003f85270 */
[----:B------:R-:W-:Y:S02]  /*5250*/  ISETP.GE.AND P2, PT, R5, R4, PT ;  /* 0x000000040500720c */ /* 0x000fe40003f46270 */
[----:B------:R-:W-:Y:S02]  /*5260*/  LOP3.LUT R23, R50, 0xff, RZ, 0xc0, !PT ;  /* 0x000000ff32177812 */ /* 0x000fe400078ec0ff */
[----:B------:R-:W-:Y:S02]  /*5270*/  LOP3.LUT R38, R45, 0xff, RZ, 0xc0, !PT ;  /* 0x000000ff2d267812 */ /* 0x000fe400078ec0ff */
[----:B------:R-:W-:Y:S02]  /*5280*/  SEL R4, RZ, 0xffffffff, !P0 ;  /* 0xffffffffff047807 */ /* 0x000fe40004000000 */
[----:B------:R-:W-:-:S02]  /*5290*/  PRMT R11, R52, 0x8880, RZ ;  /* 0x00008880340b7816 */ /* 0x000fc400000000ff */
[----:B------:R-:W-:Y:S02]  /*52a0*/  PRMT R22, R57, 0x8880, RZ ;  /* 0x0000888039167816 */ /* 0x000fe400000000ff */
[----:B------:R-:W-:Y:S02]  /*52b0*/  ISETP.GE.U32.AND P0, PT, R33, R28, PT ;  /* 0x0000001c2100720c */ /* 0x000fe40003f06070 */
[----:B------:R-:W-:Y:S02]  /*52c0*/  @P1 SEL R4, RZ, 0xffffffff, !P2 ;  /* 0xffffffffff041807 */ /* 0x000fe40005000000 */
[----:B------:R-:W-:Y:S02]  /*52d0*/  ISETP.NE.AND P3, PT, R38, R23, PT ;  /* 0x000000172600720c */ /* 0x000fe40003f65270 */
[----:B------:R-:W-:Y:S02]  /*52e0*/  ISETP.GE.U32.AND P2, PT, R30, R27, PT ;  /* 0x0000001b1e00720c */ /* 0x000fe40003f46070 */
[----:B------:R-:W-:-:S02]  /*52f0*/  ISETP.GE.AND P5, PT, R22, R11, PT ;  /* 0x0000000b1600720c */ /* 0x000fc40003fa6270 */
[----:B------:R-:W-:Y:S02]  /*5300*/  ISETP.GE.AND.EX P0, PT, R39, R44, PT, P0 ;  /* 0x0000002c2700720c */ /* 0x000fe40003f06300 */
[----:B------:R-:W-:Y:S02]  /*5310*/  PRMT R11, R51, 0x8880, RZ ;  /* 0x00008880330b7816 */ /* 0x000fe400000000ff */
[----:B------:R-:W-:Y:S02]  /*5320*/  PRMT R22, R56, 0x8880, RZ ;  /* 0x0000888038167816 */ /* 0x000fe400000000ff */
[----:B------:R-:W-:Y:S02]  /*5330*/  ISETP.GE.U32.AND P1, PT, R31, R26, PT ;  /* 0x0000001a1f00720c */ /* 0x000fe40003f26070 */
[----:B------:R-:W-:Y:S02]  /*5340*/  ISETP.GE.AND.EX P2, PT, R25, R16, PT, P2 ;  /* 0x000000101900720c */ /* 0x000fe40003f46320 */
[----:B------:R-:W-:-:S02]  /*5350*/  PRMT R23, R50, 0x8880, RZ ;  /* 0x0000888032177816 */ /* 0x000fc400000000ff */
[----:B------:R-:W-:Y:S02]  /*5360*/  PRMT R38, R45, 0x8880, RZ ;  /* 0x000088802d267816 */ /* 0x000fe400000000ff */
[----:B------:R-:W-:Y:S02]  /*5370*/  SEL R5, RZ, 0xffffffff, !P0 ;  /* 0xffffffffff057807 */ /* 0x000fe40004000000 */
[----:B------:R-:W-:Y:S02]  /*5380*/  ISETP.GE.AND P0, PT, R22, R11, PT ;  /* 0x0000000b1600720c */ /* 0x000fe40003f06270 */
[----:B------:R-:W-:Y:S02]  /*5390*/  ISETP.GE.AND.EX P1, PT, R53, R54, PT, P1 ;  /* 0x000000363500720c */ /* 0x000fe40003f26310 */
[----:B------:R-:W-:Y:S02]  /*53a0*/  SEL R11, RZ, 0xffffffff, !P2 ;  /* 0xffffffffff0b7807 */ /* 0x000fe40005000000 */
[----:B------:R-:W-:-:S02]  /*53b0*/  @P6 SEL R5, RZ, 0xffffffff, !P5 ;  /* 0xffffffffff056807 */ /* 0x000fc40006800000 */
[----:B------:R-:W-:Y:S02]  /*53c0*/  ISETP.GE.AND P2, PT, R38, R23, PT ;  /* 0x000000172600720c */ /* 0x000fe40003f46270 */
[----:B------:R-:W-:Y:S02]  /*53d0*/  @P4 SEL R11, RZ, 0xffffffff, !P0 ;  /* 0xffffffffff0b4807 */ /* 0x000fe40004000000 */
[----:B------:R-:W-:Y:S02]  /*53e0*/  SEL R22, RZ, 0xffffffff, !P1 ;  /* 0xffffffffff167807 */ /* 0x000fe40004800000 */
[----:B------:R-:W-:Y:S02]  /*53f0*/  LOP3.LUT R4, R4, 0x1, RZ, 0xc0, !PT ;  /* 0x0000000104047812 */ /* 0x000fe400078ec0ff */
[----:B------:R-:W-:Y:S02]  /*5400*/  LOP3.LUT R5, R5, 0x1, RZ, 0xc0, !PT ;  /* 0x0000000105057812 */ /* 0x000fe400078ec0ff */
[----:B------:R-:W-:-:S02]  /*5410*/  @P3 SEL R22, RZ, 0xffffffff, !P2 ;  /* 0xffffffffff163807 */ /* 0x000fc40005000000 */
[----:B------:R-:W-:Y:S02]  /*5420*/  LOP3.LUT R11, R11, 0x1, RZ, 0xc0, !PT ;  /* 0x000000010b0b7812 */ /* 0x000fe400078ec0ff */
[----:B------:R-:W-:Y:S02]  /*5430*/  ISETP.NE.U32.AND P0, PT, R4, 0x1, PT ;  /* 0x000000010400780c */ /* 0x000fe40003f05070 */
[----:B------:R-:W-:Y:S02]  /*5440*/  ISETP.NE.U32.AND P1, PT, R5, 0x1, PT ;  /* 0x000000010500780c */ /* 0x000fe40003f25070 */
[----:B------:R-:W-:Y:S02]  /*5450*/  LOP3.LUT R22, R22, 0x1, RZ, 0xc0, !PT ;  /* 0x0000000116167812 */ /* 0x000fe400078ec0ff */
[----:B------:R-:W-:Y:S02]  /*5460*/  ISETP.NE.U32.AND P2, PT, R11, 0x1, PT ;  /* 0x000000010b00780c */ /* 0x000fe40003f45070 */
[----:B------:R-:W-:-:S02]  /*5470*/  SEL R58, R55, R58, !P0 ;  /* 0x0000003a373a7207 */ /* 0x000fc40004000000 */
[----:B------:R-:W-:Y:S02]  /*5480*/  SEL R57, R52, R57, !P1 ;  /* 0x0000003934397207 */ /* 0x000fe40004800000 */
[----:B------:R-:W-:Y:S02]  /*5490*/  ISETP.NE.U32.AND P3, PT, R22, 0x1, PT ;  /* 0x000000011600780c */ /* 0x000fe40003f65070 */
[----:B------:R-:W-:Y:S02]  /*54a0*/  SEL R22, R16, R25, !P2 ;  /* 0x0000001910167207 */ /* 0x000fe40005000000 */
[----:B------:R-:W-:Y:S02]  /*54b0*/  LOP3.LUT R11, R41, 0xff, RZ, 0xc0, !PT ;  /* 0x000000ff290b7812 */ /* 0x000fe400078ec0ff */
[----:B------:R-:W-:Y:S02]  /*54c0*/  LOP3.LUT R16, R34, 0xff, RZ, 0xc0, !PT ;  /* 0x000000ff22107812 */ /* 0x000fe400078ec0ff */
[----:B------:R-:W-:-:S02]  /*54d0*/  LOP3.LUT R4, R58, 0xff, RZ, 0xc0, !PT ;  /* 0x000000ff3a047812 */ /* 0x000fc400078ec0ff */
[----:B------:R-:W-:Y:S02]  /*54e0*/  LOP3.LUT R5, R57, 0xff, RZ, 0xc0, !PT ;  /* 0x000000ff39057812 */ /* 0x000fe400078ec0ff */
[----:B------:R-:W-:Y:S02]  /*54f0*/  SEL R51, R51, R56, !P2 ;  /* 0x0000003833337207 */ /* 0x000fe40005000000 */
[----:B------:R-:W-:Y:S02]  /*5500*/  SEL R45, R50, R45, !P3 ;  /* 0x0000002d322d7207 */ /* 0x000fe40005800000 */
[----:B------:R-:W-:Y:S02]  /*5510*/  SEL R33, R28, R33, !P1 ;  /* 0x000000211c217207 */ /* 0x000fe40004800000 */
[----:B------:R-:W-:Y:S02]  /*5520*/  SEL R44, R44, R39, !P1 ;  /* 0x000000272c2c7207 */ /* 0x000fe40004800000 */
[----:B------:R-:W-:-:S02]  /*5530*/  ISETP.NE.AND P1, PT, R4, R11, PT ;  /* 0x0000000b0400720c */ /* 0x000fc40003f25270 */
[----:B------:R-:W-:Y:S02]  /*5540*/  ISETP.NE.AND P6, PT, R5, R16, PT ;  /* 0x000000100500720c */ /* 0x000fe40003fc5270 */
[----:B------:R-:W-:Y:S02]  /*5550*/  LOP3.LUT R11, R32, 0xff, RZ, 0xc0, !PT ;  /* 0x000000ff200b7812 */ /* 0x000fe400078ec0ff */
[----:B------:R-:W-:Y:S02]  /*5560*/  LOP3.LUT R16, R48, 0xff, RZ, 0xc0, !PT ;  /* 0x000000ff30107812 */ /* 0x000fe400078ec0ff */
[----:B------:R-:W-:Y:S02]  /*5570*/  LOP3.LUT R4, R51, 0xff, RZ, 0xc0, !PT ;  /* 0x000000ff33047812 */ /* 0x000fe400078ec0ff */
[----:B------:R-:W-:Y:S02]  /*5580*/  LOP3.LUT R5, R45, 0xff, RZ, 0xc0, !PT ;  /* 0x000000ff2d057812 */ /* 0x000fe400078ec0ff */
[----:B------:R-:W-:-:S02]  /*5590*/  PRMT R23, R41, 0x8880, RZ ;  /* 0x0000888029177816 */ /* 0x000fc400000000ff */
[----:B------:R-:W-:Y:S02]  /*55a0*/  PRMT R25, R58, 0x8880, RZ ;  /* 0x000088803a197816 */ /* 0x000fe400000000ff */
[----:B------:R-:W-:Y:S02]  /*55b0*/  SEL R31, R26, R31, !P3 ;  /* 0x0000001f1a1f7207 */ /* 0x000fe40005800000 */
[----:B------:R-:W-:Y:S02]  /*55c0*/  SEL R54, R54, R53, !P3 ;  /* 0x0000003536367207 */ /* 0x000fe40005800000 */
[----:B------:R-:W-:Y:S01]  /*55d0*/  ISETP.NE.AND P4, PT, R4, R11, PT ;  /* 0x0000000b0400720c */ /* 0x000fe20003f85270 */
[----:B------:R-:W-:Y:S01]  /*55e0*/  IMAD.MOV.U32 R4, RZ, RZ, R25 ;  /* 0x000000ffff047224 */ /* 0x000fe200078e0019 */
[----:B------:R-:W-:Y:S01]  /*55f0*/  ISETP.NE.AND P3, PT, R5, R16, PT ;  /* 0x000000100500720c */ /* 0x000fe20003f65270 */
[----:B------:R-:W-:Y:S01]  /*5600*/  IMAD.MOV.U32 R5, RZ, RZ, R23 ;  /* 0x000000ffff057224 */ /* 0x000fe200078e0017 */
[----:B------:R-:W-:-:S02]  /*5610*/  SEL R38, R42, R29, !P0 ;  /* 0x0000001d2a267207 */ /* 0x000fc40004000000 */
[----:B------:R-:W-:Y:S02]  /*5620*/  PRMT R11, R34, 0x8880, RZ ;  /* 0x00008880220b7816 */ /* 0x000fe400000000ff */
[----:B------:R-:W-:Y:S02]  /*5630*/  PRMT R16, R57, 0x8880, RZ ;  /* 0x0000888039107816 */ /* 0x000fe400000000ff */
[----:B------:R-:W-:Y:S02]  /*5640*/  SEL R43, R40, R43, !P0 ;  /* 0x0000002b282b7207 */ /* 0x000fe40004000000 */
[----:B------:R-:W-:Y:S02]  /*5650*/  SEL R30, R27, R30, !P2 ;  /* 0x0000001e1b1e7207 */ /* 0x000fe40005000000 */
[----:B------:R-:W-:Y:S02]  /*5660*/  ISETP.GE.U32.AND P0, PT, R38, R37, PT ;  /* 0x000000252600720c */ /* 0x000fe40003f06070 */
[----:B------:R-:W-:Y:S01]  /*5670*/  ISETP.GE.AND P2, PT, R4, R5, PT ;  /* 0x000000050400720c */ /* 0x000fe20003f46270 */
[----:B------:R-:W-:Y:S01]  /*5680*/  IMAD.MOV.U32 R5, RZ, RZ, R11 ;  /* 0x000000ffff057224 */ /* 0x000fe200078e000b */
[----:B------:R-:W-:Y:S01]  /*5690*/  ISETP.GE.AND.EX P0, PT, R43, R36, PT, P0 ;  /* 0x000000242b00720c */ /* 0x000fe20003f06300 */
[----:B------:R-:W-:Y:S01]  /*56a0*/  IMAD.MOV.U32 R4, RZ, RZ, R16 ;  /* 0x000000ffff047224 */ /* 0x000fe200078e0010 */
[----:B------:R-:W-:-:S02]  /*56b0*/  PRMT R26, R32, 0x8880, RZ ;  /* 0x00008880201a7816 */ /* 0x000fc400000000ff */
[----:B------:R-:W-:Y:S02]  /*56c0*/  PRMT R11, R51, 0x8880, RZ ;  /* 0x00008880330b7816 */ /* 0x000fe400000000ff */
[----:B------:R-:W-:Y:S02]  /*56d0*/  ISETP.GE.AND P5, PT, R4, R5, PT ;  /* 0x000000050400720c */ /* 0x000fe40003fa6270 */
[----:B------:R-:W-:Y:S02]  /*56e0*/  SEL R4, RZ, 0xffffffff, !P0 ;  /* 0xffffffffff047807 */ /* 0x000fe40004000000 */
[----:B------:R-:W-:Y:S02]  /*56f0*/  ISETP.GE.U32.AND P0, PT, R33, R24, PT ;  /* 0x000000182100720c */ /* 0x000fe40003f06070 */
[----:B------:R-:W-:Y:S02]  /*5700*/  @P1 SEL R4, RZ, 0xffffffff, !P2 ;  /* 0xffffffffff041807 */ /* 0x000fe40005000000 */
[----:B------:R-:W-:-:S02]  /*5710*/  ISETP.GE.U32.AND P2, PT, R30, R21, PT ;  /* 0x000000151e00720c */ /* 0x000fc40003f46070 */
[----:B------:R-:W-:Y:S02]  /*5720*/  ISETP.GE.AND.EX P0, PT, R44, R15, PT, P0 ;  /* 0x0000000f2c00720c */ /* 0x000fe40003f06300 */
[----:B------:R-:W-:Y:S02]  /*5730*/  ISETP.GE.U32.AND P1, PT, R31, R20, PT ;  /* 0x000000141f00720c */ /* 0x000fe40003f26070 */
[----:B------:R-:W-:Y:S02]  /*5740*/  ISETP.GE.AND.EX P2, PT, R22, R49, PT, P2 ;  /* 0x000000311600720c */ /* 0x000fe40003f46320 */
[----:B------:R-:W-:Y:S02]  /*5750*/  PRMT R23, R48, 0x8880, RZ ;  /* 0x0000888030177816 */ /* 0x000fe400000000ff */
[----:B------:R-:W-:Y:S02]  /*5760*/  PRMT R16, R45, 0x8880, RZ ;  /* 0x000088802d107816 */ /* 0x000fe400000000ff */
[----:B------:R-:W-:-:S02]  /*5770*/  SEL R5, RZ, 0xffffffff, !P0 ;  /* 0xffffffffff057807 */ /* 0x000fc40004000000 */
[----:B------:R-:W-:Y:S02]  /*5780*/  ISETP.GE.AND P0, PT, R11, R26, PT ;  /* 0x0000001a0b00720c */ /* 0x000fe40003f06270 */
[----:B------:R-:W-:Y:S02]  /*5790*/  ISETP.GE.AND.EX P1, PT, R54, R35, PT, P1 ;  /* 0x000000233600720c */ /* 0x000fe40003f26310 */
[----:B------:R-:W-:Y:S02]  /*57a0*/  SEL R11, RZ, 0xffffffff, !P2 ;  /* 0xffffffffff0b7807 */ /* 0x000fe40005000000 */
[----:B------:R-:W-:Y:S02]  /*57b0*/  @P6 SEL R5, RZ, 0xffffffff, !P5 ;  /* 0xffffffffff056807 */ /* 0x000fe40006800000 */
[----:B------:R-:W-:Y:S02]  /*57c0*/  ISETP.GE.AND P2, PT, R16, R23, PT ;  /* 0x000000171000720c */ /* 0x000fe40003f46270 */
[----:B------:R-:W-:-:S02]  /*57d0*/  SEL R16, RZ, 0xffffffff, !P1 ;  /* 0xffffffffff107807 */ /* 0x000fc40004800000 */
[----:B------:R-:W-:Y:S02]  /*57e0*/  LOP3.LUT R4, R4, 0x1, RZ, 0xc0, !PT ;  /* 0x0000000104047812 */ /* 0x000fe400078ec0ff */
[----:B------:R-:W-:Y:S02]  /*57f0*/  LOP3.LUT R5, R5, 0x1, RZ, 0xc0, !PT ;  /* 0x0000000105057812 */ /* 0x000fe400078ec0ff */
[----:B------:R-:W-:Y:S02]  /*5800*/  @P4 SEL R11, RZ, 0xffffffff, !P0 ;  /* 0xffffffffff0b4807 */ /* 0x000fe40004000000 */
[----:B------:R-:W-:Y:S02]  /*5810*/  @P3 SEL R16, RZ, 0xffffffff, !P2 ;  /* 0xffffffffff103807 */ /* 0x000fe40005000000 */
[----:B------:R-:W-:Y:S02]  /*5820*/  ISETP.NE.U32.AND P0, PT, R4, 0x1, PT ;  /* 0x000000010400780c */ /* 0x000fe40003f05070 */
[----:B------:R-:W-:-:S02]  /*5830*/  ISETP.NE.U32.AND P1, PT, R5, 0x1, PT ;  /* 0x000000010500780c */ /* 0x000fc40003f25070 */
[----:B------:R-:W-:Y:S02]  /*5840*/  LOP3.LUT R11, R11, 0x1, RZ, 0xc0, !PT ;  /* 0x000000010b0b7812 */ /* 0x000fe400078ec0ff */
[----:B------:R-:W-:Y:S02]  /*5850*/  LOP3.LUT R16, R16, 0x1, RZ, 0xc0, !PT ;  /* 0x0000000110107812 */ /* 0x000fe400078ec0ff */
[----:B------:R-:W-:Y:S02]  /*5860*/  SEL R41, R41, R58, !P0 ;  /* 0x0000003a29297207 */ /* 0x000fe40004000000 */
[----:B------:R-:W-:Y:S02]  /*5870*/  SEL R34, R34, R57, !P1 ;  /* 0x0000003922227207 */ /* 0x000fe40004800000 */
[----:B------:R-:W-:Y:S02]  /*5880*/  ISETP.NE.U32.AND P2, PT, R11, 0x1, PT ;  /* 0x000000010b00780c */ /* 0x000fe40003f45070 */
[----:B------:R-:W-:-:S02]  /*5890*/  ISETP.NE.U32.AND P3, PT, R16, 0x1, PT ;  /* 0x000000011000780c */ /* 0x000fc40003f65070 */
[----:B------:R-:W-:Y:S02]  /*58a0*/  SEL R25, R24, R33, !P1 ;  /* 0x0000002118197207 */ /* 0x000fe40004800000 */
[----:B------:R-:W-:Y:S02]  /*58b0*/  LOP3.LUT R11, R46, 0xff, RZ, 0xc0, !PT ;  /* 0x000000ff2e0b7812 */ /* 0x000fe400078ec0ff */
[----:B------:R-:W-:Y:S02]  /*58c0*/  LOP3.LUT R24, R13, 0xff, RZ, 0xc0, !PT ;  /* 0x000000ff0d187812 */ /* 0x000fe400078ec0ff */
[----:B------:R-:W-:Y:S02]  /*58d0*/  LOP3.LUT R4, R41, 0xff, RZ, 0xc0, !PT ;  /* 0x000000ff29047812 */ /* 0x000fe400078ec0ff */
[----:B------:R-:W-:Y:S02]  /*58e0*/  LOP3.LUT R5, R34, 0xff, RZ, 0xc0, !PT ;  /* 0x000000ff22057812 */ /* 0x000fe400078ec0ff */
[----:B------:R-:W-:-:S02]  /*58f0*/  SEL R32, R32, R51, !P2 ;  /* 0x0000003320207207 */ /* 0x000fc40005000000 */
[----:B------:R-:W-:Y:S02]  /*5900*/  SEL R45, R48, R45, !P3 ;  /* 0x0000002d302d7207 */ /* 0x000fe40005800000 */
[----:B------:R-:W-:Y:S02]  /*5910*/  SEL R27, R15, R44, !P1 ;  /* 0x0000002c0f1b7207 */ /* 0x000fe40004800000 */
[----:B------:R-:W-:Y:S02]  /*5920*/  SEL R23, R21, R30, !P2 ;  /* 0x0000001e15177207 */ /* 0x000fe40005000000 */
[----:B------:R-:W-:Y:S02]  /*5930*/  SEL R16, R20, R31, !P3 ;  /* 0x0000001f14107207 */ /* 0x000fe40005800000 */
[----:B------:R-:W-:Y:S02]  /*5940*/  ISETP.NE.AND P1, PT, R4, R11, PT ;  /* 0x0000000b0400720c */ /* 0x000fe40003f25270 */
[----:B------:R-:W-:-:S02]  /*5950*/  ISETP.NE.AND P6, PT, R5, R24, PT ;  /* 0x000000180500720c */ /* 0x000fc40003fc5270 */
[----:B------:R-:W-:Y:S02]  /*5960*/  LOP3.LUT R11, R9, 0xff, RZ, 0xc0, !PT ;  /* 0x000000ff090b7812 */ /* 0x000fe400078ec0ff */
[----:B------:R-:W-:Y:S02]  /*5970*/  LOP3.LUT R20, R6, 0xff, RZ, 0xc0, !PT ;  /* 0x000000ff06147812 */ /* 0x000fe400078ec0ff */
[----:B------:R-:W-:Y:S02]  /*5980*/  LOP3.LUT R4, R32, 0xff, RZ, 0xc0, !PT ;  /* 0x000000ff20047812 */ /* 0x000fe400078ec0ff */
[----:B------:R-:W-:Y:S02]  /*5990*/  LOP3.LUT R5, R45, 0xff, RZ, 0xc0, !PT ;  /* 0x000000ff2d057812 */ /* 0x000fe400078ec0ff */
[----:B------:R-:W-:Y:S02]  /*59a0*/  PRMT R15, R46, 0x8880, RZ ;  /* 0x000088802e0f7816 */ /* 0x000fe400000000ff */
[----:B------:R-:W-:-:S02]  /*59b0*/  PRMT R21, R41, 0x8880, RZ ;  /* 0x0000888029157816 */ /* 0x000fc400000000ff */
[----:B------:R-:W-:Y:S02]  /*59c0*/  SEL R29, R35, R54, !P3 ;  /* 0x00000036231d7207 */ /* 0x000fe40005800000 */
[----:B------:R-:W-:Y:S01]  /*59d0*/  ISETP.NE.AND P4, PT, R4, R11, PT ;  /* 0x0000000b0400720c */ /* 0x000fe20003f85270 */
[----:B------:R-:W-:Y:S01]  /*59e0*/  IMAD.MOV.U32 R4, RZ, RZ, R21 ;  /* 0x000000ffff047224 */ /* 0x000fe200078e0015 */
[----:B------:R-:W-:Y:S01]  /*59f0*/  ISETP.NE.AND P3, PT, R5, R20, PT ;  /* 0x000000140500720c */ /* 0x000fe20003f65270 */
[----:B------:R-:W-:Y:S01]  /*5a00*/  IMAD.MOV.U32 R5, RZ, RZ, R15 ;  /* 0x000000ffff057224 */ /* 0x000fe200078e000f */
[----:B------:R-:W-:Y:S02]  /*5a10*/  SEL R38, R37, R38, !P0 ;  /* 0x0000002625267207 */ /* 0x000fe40004000000 */
[----:B------:R-:W-:Y:S02]  /*5a20*/  PRMT R11, R13, 0x8880, RZ ;  /* 0x000088800d0b7816 */ /* 0x000fe400000000ff */
[----:B------:R-:W-:-:S02]  /*5a30*/  PRMT R15, R34, 0x8880, RZ ;  /* 0x00008880220f7816 */ /* 0x000fc400000000ff */
        /* <DEDUP_REMOVED lines=23> */
[----:B------:R-:W-:Y:S02]  /*5bb0*/  ISETP.GE.AND P2, PT, R15, R24, PT ;  /* 0x000000180f00720c */ /* 0x000fe40003f46270 */
[----:B------:R-:W-:Y:S02]  /*5bc0*/  SEL R15, RZ, 0xffffffff, !P1 ;  /* 0xffffffffff0f7807 */ /* 0x000fe40004800000 */
[----:B------:R-:W-:-:S02]  /*5bd0*/  @P3 SEL R15, RZ, 0xffffffff, !P2 ;  /* 0xffffffffff0f3807 */ /* 0x000fc40005000000 */
[----:B------:R-:W-:Y:S02]  /*5be0*/  @P6 SEL R5, RZ, 0xffffffff, !P5 ;  /* 0xffffffffff056807 */ /* 0x000fe40006800000 */
[----:B------:R-:W-:Y:S02]  /*5bf0*/  @P4 SEL R11, RZ, 0xffffffff, !P0 ;  /* 0xffffffffff0b4807 */ /* 0x000fe40004000000 */
        /* <DEDUP_REMOVED lines=20> */
[----:B------:R-:W-:Y:S02]  /*5d40*/  PRMT R7, R41, 0x7610, R7 ;  /* 0x0000761029077816 */ /* 0x000fe40000000007 */
[----:B------:R-:W-:Y:S01]  /*5d50*/  PRMT R27, R6, 0x7610, R27 ;  /* 0x00007610061b7816 */ /* 0x000fe2000000001b */
[----:B------:R-:W-:Y:S06]  /*5d60*/  BRA `(.L_x_3450) ;  /* 0x000000f400707947 */ /* 0x000fec0003800000 */
.L_x_3462:
        /* <DEDUP_REMOVED lines=101> */
.L_x_3475:
[----:B------:R-:W-:-:S05]  /*63c0*/  IMAD R4, R38, R13, RZ ;  /* 0x0000000d26047224 */ /* 0x000fca00078e02ff */
[----:B------:R-:W-:-:S04]  /*63d0*/  LOP3.LUT R67, R4, 0xfffffffc, RZ, 0xc0, !PT ;  /* 0xfffffffc04437812 */ /* 0x000fc800078ec0ff */
[----:B------:R-:W-:-:S05]  /*63e0*/  IADD3 R66, P0, PT, R67, R22, RZ ;  /* 0x0000001643427210 */ /* 0x000fca0007f1e0ff */
[----:B------:R-:W-:-:S05]  /*63f0*/  IMAD.X R67, RZ, RZ, R23, P0 ;  /* 0x000000ffff437224 */ /* 0x000fca00000e0617 */
[----:B------:R-:W2:Y:S01]  /*6400*/  LDG.E R66, desc[UR36][R66.64] ;  /* 0x0000002442427981 */ /* 0x000ea2000c1e1900 */
[----:B------:R-:W-:-:S04]  /*6410*/  IMAD.IADD R61, R38, 0x1, R14 ;  /* 0x00000001263d7824 */ /* 0x000fc800078e020e */
[----:B------:R-:W-:-:S05]  /*6420*/  IMAD R4, R61, R13, RZ ;  /* 0x0000000d3d047224 */ /* 0x000fca00078e02ff */
[----:B------:R-:W-:-:S04]  /*6430*/  LOP3.LUT R69, R4, 0xfffffffc, RZ, 0xc0, !PT ;  /* 0xfffffffc04457812 */ /* 0x000fc800078ec0ff */
[----:B------:R-:W-:-:S05]  /*6440*/  IADD3 R68, P0, PT, R69, R22, RZ ;  /* 0x0000001645447210 */ /* 0x000fca0007f1e0ff */
[----:B------:R-:W-:-:S05]  /*6450*/  IMAD.X R69, RZ, RZ, R23, P0 ;  /* 0x000000ffff457224 */ /* 0x000fca00000e0617 */
[----:B------:R0:W3:Y:S01]  /*6460*/  LDG.E R65, desc[UR36][R68.64] ;  /* 0x0000002444417981 */ /* 0x0000e2000c1e1900 */
[----:B------:R-:W-:-:S04]  /*6470*/  IMAD.IADD R60, R61, 0x1, R14 ;  /* 0x000000013d3c7824 */ /* 0x000fc800078e020e */
[----:B------:R-:W-:-:S05]  /*6480*/  IMAD R4, R60, R13, RZ ;  /* 0x0000000d3c047224 */ /* 0x000fca00078e02ff */
[----:B------:R-:W-:-:S04]  /*6490*/  LOP3.LUT R71, R4, 0xfffffffc, RZ, 0xc0, !PT ;  /* 0xfffffffc04477812 */ /* 0x000fc800078ec0ff */
[----:B------:R-:W-:-:S05]  /*64a0*/  IADD3 R70, P0, PT, R71, R22, RZ ;  /* 0x0000001647467210 */ /* 0x000fca0007f1e0ff */
[----:B------:R-:W-:-:S05]  /*64b0*/  IMAD.X R71, RZ, RZ, R23, P0 ;  /* 0x000000ffff477224 */ /* 0x000fca00000e0617 */
[----:B------:R-:W4:Y:S01]  /*64c0*/  LDG.E R64, desc[UR36][R70.64] ;  /* 0x0000002446407981 */ /* 0x000f22000c1e1900 */
[----:B------:R-:W-:-:S04]  /*64d0*/  IMAD.IADD R63, R60, 0x1, R14 ;  /* 0x000000013c3f7824 */ /* 0x000fc800078e020e */
[----:B------:R-:W-:-:S05]  /*64e0*/  IMAD R4, R63, R13, RZ ;  /* 0x0000000d3f047224 */ /* 0x000fca00078e02ff */
[----:B------:R-:W-:-:S04]  /*64f0*/  LOP3.LUT R5, R4, 0xfffffffc, RZ, 0xc0, !PT ;  /* 0xfffffffc04057812 */ /* 0x000fc800078ec0ff */
[----:B------:R-:W-:-:S05]  /*6500*/  IADD3 R4, P0, PT, R5, R22, RZ ;  /* 0x0000001605047210 */ /* 0x000fca0007f1e0ff */
[----:B------:R-:W-:-:S05]  /*6510*/  IMAD.X R5, RZ, RZ, R23, P0 ;  /* 0x000000ffff057224 */ /* 0x000fca00000e0617 */
[----:B------:R1:W5:Y:S01]  /*6520*/  LDG.E R4, desc[UR36][R4.64] ;  /* 0x0000002404047981 */ /* 0x000362000c1e1900 */
[C---:B0-----:R-:W-:Y:S02]  /*6530*/  PRMT R69, R58.reuse, 0x8880, RZ ;  /* 0x000088803a457816 */ /* 0x041fe400000000ff */
[----:B------:R-:W-:Y:S02]  /*6540*/  LOP3.LUT R67, R58, 0xff, RZ, 0xc0, !PT ;  /* 0x000000ff3a437812 */ /* 0x000fe400078ec0ff */
[----:B------:R-:W-:Y:S02]  /*6550*/  ISETP.GE.U32.AND P0, PT, R29, R38, PT ;  /* 0x000000261d00720c */ /* 0x000fe40003f06070 */
[C---:B------:R-:W-:Y:S02]  /*6560*/  PRMT R72, R56.reuse, 0x8880, RZ ;  /* 0x0000888038487816 */ /* 0x040fe400000000ff */
[----:B------:R-:W-:Y:S02]  /*6570*/  ISETP.GE.AND.EX P0, PT, R43, RZ, PT, P0 ;  /* 0x000000ff2b00720c */ /* 0x000fe40003f06300 */
[----:B-1----:R-:W-:-:S02]  /*6580*/  LOP3.LUT R5, R56, 0xff, RZ, 0xc0, !PT ;  /* 0x000000ff38057812 */ /* 0x002fc400078ec0ff */
[----:B------:R-:W-:Y:S02]  /*6590*/  PRMT R75, R57, 0x8880, RZ ;  /* 0x00008880394b7816 */ /* 0x000fe400000000ff */
[----:B------:R-:W-:Y:S02]  /*65a0*/  PRMT R90, R11, 0x8880, RZ ;  /* 0x000088800b5a7816 */ /* 0x000fe400000000ff */
[----:B------:R-:W-:Y:S02]  /*65b0*/  PRMT R92, R9, 0x8880, RZ ;  /* 0x00008880095c7816 */ /* 0x000fe400000000ff */
[C---:B--2---:R-:W-:Y:S02]  /*65c0*/  LOP3.LUT R68, R66.reuse, 0xff, RZ, 0xc0, !PT ;  /* 0x000000ff42447812 */ /* 0x044fe400078ec0ff */
[----:B------:R-:W-:Y:S02]  /*65d0*/  SGXT R62, R66, 0x8 ;  /* 0x00000008423e781a */ /* 0x000fe40000000200 */
[----:B------:R-:W-:-:S02]  /*65e0*/  ISETP.NE.AND P2, PT, R67, R68, PT ;  /* 0x000000444300720c */ /* 0x000fc40003f45270 */
[----:B------:R-:W-:Y:S02]  /*65f0*/  ISETP.GE.AND P4, PT, R69, R62, PT ;  /* 0x0000003e4500720c */ /* 0x000fe40003f86270 */
[C---:B------:R-:W-:Y:S02]  /*6600*/  PRMT R68, R66.reuse, 0x7771, RZ ;  /* 0x0000777142447816 */ /* 0x040fe400000000ff */
[----:B------:R-:W-:Y:S02]  /*6610*/  LOP3.LUT R67, R59, 0xff, RZ, 0xc0, !PT ;  /* 0x000000ff3b437812 */ /* 0x000fe400078ec0ff */
[C---:B------:R-:W-:Y:S02]  /*6620*/  PRMT R69, R66.reuse, 0x7773, RZ ;  /* 0x0000777342457816 */ /* 0x040fe400000000ff */
[----:B------:R-:W-:Y:S02]  /*6630*/  ISETP.NE.AND P5, PT, R67, R68, PT ;  /* 0x000000444300720c */ /* 0x000fe40003fa5270 */
[----:B------:R-:W-:Y:S01]  /*6640*/  LOP3.LUT R67, R57, 0xff, RZ, 0xc0, !PT ;  /* 0x000000ff39437812 */ /* 0x000fe200078ec0ff */
[----:B------:R-:W-:Y:S01]  /*6650*/  IMAD.MOV.U32 R68, RZ, RZ, R69 ;  /* 0x000000ffff447224 */ /* 0x000fe200078e0045 */
[----:B------:R-:W-:-:S02]  /*6660*/  PRMT R70, R66, 0x7772, RZ ;  /* 0x0000777242467816 */ /* 0x000fc400000000ff */
[----:B------:R-:W-:Y:S02]  /*6670*/  PRMT R69, R66, 0x7770, RZ ;  /* 0x0000777042457816 */ /* 0x000fe400000000ff */
[----:B------:R-:W-:Y:S02]  /*6680*/  ISETP.NE.AND P1, PT, R67, R68, PT ;  /* 0x000000444300720c */ /* 0x000fe40003f25270 */
[----:B------:R-:W-:Y:S02]  /*6690*/  SHF.R.S32.HI R67, RZ, 0x8, R66 ;  /* 0x00000008ff437819 */ /* 0x000fe40000011442 */
[----:B------:R-:W-:Y:S02]  /*66a0*/  SEL R68, RZ, 0xffffffff, !P0 ;  /* 0xffffffffff447807 */ /* 0x000fe40004000000 */
[----:B------:R-:W-:Y:S02]  /*66b0*/  ISETP.NE.AND P3, PT, R5, R70, PT ;  /* 0x000000460500720c */ /* 0x000fe40003f65270 */
[----:B------:R-:W-:-:S02]  /*66c0*/  ISETP.GE.U32.AND P0, PT, R33, R38, PT ;  /* 0x000000262100720c */ /* 0x000fc40003f06070 */
[----:B------:R-:W-:Y:S02]  /*66d0*/  PRMT R70, R59, 0x8880, RZ ;  /* 0x000088803b467816 */ /* 0x000fe400000000ff */
[----:B------:R-:W-:Y:S02]  /*66e0*/  SGXT R67, R67, 0x8 ;  /* 0x000000084343781a */ /* 0x000fe40000000200 */
[----:B------:R-:W-:Y:S02]  /*66f0*/  @P2 SEL R68, RZ, 0xffffffff, !P4 ;  /* 0xffffffffff442807 */ /* 0x000fe40006000000 */
[----:B------:R-:W-:Y:S02]  /*6700*/  SHF.R.S32.HI R5, RZ, 0x10, R66 ;  /* 0x00000010ff057819 */ /* 0x000fe40000011442 */
[----:B------:R-:W-:Y:S02]  /*6710*/  ISETP.GE.AND.EX P2, PT, R39, RZ, PT, P0 ;  /* 0x000000ff2700720c */ /* 0x000fe40003f46300 */
[----:B------:R-:W-:-:S02]  /*6720*/  ISETP.GE.AND P6, PT, R70, R67, PT ;  /* 0x000000434600720c */ /* 0x000fc40003fc6270 */
[----:B------:R-:W-:Y:S02]  /*6730*/  ISETP.GE.U32.AND P0, PT, R30, R38, PT ;  /* 0x000000261e00720c */ /* 0x000fe40003f06070 */
[----:B------:R-:W-:Y:S02]  /*6740*/  SGXT R5, R5, 0x8 ;  /* 0x000000080505781a */ /* 0x000fe40000000200 */
[----:B------:R-:W-:Y:S02]  /*6750*/  LOP3.LUT R68, R68, 0x1, RZ, 0xc0, !PT ;  /* 0x0000000144447812 */ /* 0x000fe400078ec0ff */
[----:B------:R-:W-:Y:S02]  /*6760*/  SEL R70, RZ, 0xffffffff, !P2 ;  /* 0xffffffffff467807 */ /* 0x000fe40005000000 */
[----:B------:R-:W-:Y:S02]  /*6770*/  @P5 SEL R70, RZ, 0xffffffff, !P6 ;  /* 0xffffffffff465807 */ /* 0x000fe40007000000 */
[----:B------:R-:W-:-:S02]  /*6780*/  ISETP.GE.AND.EX P0, PT, R25, RZ, PT, P0 ;  /* 0x000000ff1900720c */ /* 0x000fc40003f06300 */
[----:B------:R-:W-:Y:S02]  /*6790*/  ISETP.GE.AND P4, PT, R72, R5, PT ;  /* 0x000000054800720c */ /* 0x000fe40003f86270 */
[----:B------:R-:W-:Y:S02]  /*67a0*/  ISETP.NE.U32.AND P2, PT, R68, 0x1, PT ;  /* 0x000000014400780c */ /* 0x000fe40003f45070 */
[----:B------:R-:W-:Y:S02]  /*67b0*/  SHF.R.S32.HI R68, RZ, 0x18, R66 ;  /* 0x00000018ff447819 */ /* 0x000fe40000011442 */
[----:B------:R-:W-:Y:S02]  /*67c0*/  LOP3.LUT R70, R70, 0x1, RZ, 0xc0, !PT ;  /* 0x0000000146467812 */ /* 0x000fe400078ec0ff */
[----:B------:R-:W-:Y:S02]  /*67d0*/  SEL R71, RZ, 0xffffffff, !P0 ;  /* 0xffffffffff477807 */ /* 0x000fe40004000000 */
[----:B------:R-:W-:-:S02]  /*67e0*/  @P3 SEL R71, RZ, 0xffffffff, !P4 ;  /* 0xffffffffff473807 */ /* 0x000fc40006000000 */
[----:B------:R-:W-:Y:S02]  /*67f0*/  ISETP.GE.U32.AND P6, PT, R31, R38, PT ;  /* 0x000000261f00720c */ /* 0x000fe40003fc6070 */
[----:B------:R-:W-:Y:S02]  /*6800*/  SGXT R68, R68, 0x8 ;  /* 0x000000084444781a */ /* 0x000fe40000000200 */
[----:B------:R-:W-:Y:S02]  /*6810*/  SEL R58, R69, R58, !P2 ;  /* 0x0000003a453a7207 */ /* 0x000fe40005000000 */
[----:B------:R-:W-:Y:S02]  /*6820*/  ISETP.NE.U32.AND P3, PT, R70, 0x1, PT ;  /* 0x000000014600780c */ /* 0x000fe40003f65070 */
[----:B------:R-:W-:Y:S02]  /*6830*/  LOP3.LUT R69, R55, 0xff, RZ, 0xc0, !PT ;  /* 0x000000ff37457812 */ /* 0x000fe400078ec0ff */
[----:B---3--:R-:W-:-:S02]  /*6840*/  LOP3.LUT R70, R65, 0xff, RZ, 0xc0, !PT ;  /* 0x000000ff41467812 */ /* 0x008fc400078ec0ff */
[----:B------:R-:W-:Y:S02]  /*6850*/  ISETP.GE.AND.EX P6, PT, R53, RZ, PT, P6 ;  /* 0x000000ff3500720c */ /* 0x000fe40003fc6360 */
[----:B------:R-:W-:Y:S02]  /*6860*/  ISETP.GE.AND P5, PT, R75, R68, PT ;  /* 0x000000444b00720c */ /* 0x000fe40003fa6270 */
[----:B------:R-:W-:Y:S02]  /*6870*/  ISETP.NE.AND P0, PT, R69, R70, PT ;  /* 0x000000464500720c */ /* 0x000fe40003f05270 */
[----:B------:R-:W-:Y:S02]  /*6880*/  SEL R69, RZ, 0xffffffff, !P6 ;  /* 0xffffffffff457807 */ /* 0x000fe40007000000 */
[----:B------:R-:W-:Y:S02]  /*6890*/  @P1 SEL R69, RZ, 0xffffffff, !P5 ;  /* 0xffffffffff451807 */ /* 0x000fe40006800000 */
[----:B------:R-:W-:-:S02]  /*68a0*/  ISETP.GE.U32.AND P1, PT, R42, R61, PT ;  /* 0x0000003d2a00720c */ /* 0x000fc40003f26070 */
[----:B------:R-:W-:Y:S02]  /*68b0*/  PRMT R72, R55, 0x8880, RZ ;  /* 0x0000888037487816 */ /* 0x000fe400000000ff */
[----:B------:R-:W-:Y:S02]  /*68c0*/  SGXT R79, R65, 0x8 ;  /* 0x00000008414f781a */ /* 0x000fe40000000200 */
[----:B------:R-:W-:Y:S02]  /*68d0*/  ISETP.GE.AND.EX P1, PT, R40, RZ, PT, P1 ;  /* 0x000000ff2800720c */ /* 0x000fe40003f26310 */
[----:B------:R-:W-:Y:S02]  /*68e0*/  ISETP.GE.AND P6, PT, R72, R79, PT ;  /* 0x0000004f4800720c */ /* 0x000fe40003fc6270 */
[----:B------:R-:W-:Y:S02]  /*68f0*/  SEL R82, RZ, 0xffffffff, !P1 ;  /* 0xffffffffff527807 */ /* 0x000fe40004800000 */
[----:B------:R-:W-:-:S02]  /*6900*/  LOP3.LUT R71, R71, 0x1, RZ, 0xc0, !PT ;  /* 0x0000000147477812 */ /* 0x000fc400078ec0ff */
[----:B------:R-:W-:Y:S02]  /*6910*/  @P0 SEL R82, RZ, 0xffffffff, !P6 ;  /* 0xffffffffff520807 */ /* 0x000fe40007000000 */
[----:B------:R-:W-:Y:S02]  /*6920*/  ISETP.GE.U32.AND P0, PT, R28, R61, PT ;  /* 0x0000003d1c00720c */ /* 0x000fe40003f06070 */
[----:B------:R-:W-:Y:S02]  /*6930*/  ISETP.NE.U32.AND P4, PT, R71, 0x1, PT ;  /* 0x000000014700780c */ /* 0x000fe40003f85070 */
        /* <DEDUP_REMOVED lines=8> */
[----:B------:R-:W-:-:S02]  /*69c0*/  LOP3.LUT R70, R51, 0xff, RZ, 0xc0, !PT ;  /* 0x000000ff33467812 */ /* 0x000fc400078ec0ff */
[----:B------:R-:W-:Y:S02]  /*69d0*/  PRMT R71, R52, 0x8880, RZ ;  /* 0x0000888034477816 */ /* 0x000fe400000000ff */
[----:B------:R-:W-:Y:S02]  /*69e0*/  SGXT R80, R80, 0x8 ;  /* 0x000000085050781a */ /* 0x000fe40000000200 */
[----:B------:R-:W-:Y:S02]  /*69f0*/  ISETP.GE.AND.EX P0, PT, R16, RZ, PT, P0 ;  /* 0x000000ff1000720c */ /* 0x000fe40003f06300 */
[----:B------:R-:W-:Y:S02]  /*6a00*/  ISETP.NE.AND P1, PT, R70, R75, PT ;  /* 0x0000004b4600720c */ /* 0x000fe40003f25270 */
[----:B------:R-:W-:Y:S02]  /*6a10*/  SHF.R.S32.HI R78, RZ, 0x10, R65 ;  /* 0x00000010ff4e7819 */ /* 0x000fe40000011441 */
[----:B------:R-:W-:-:S02]  /*6a20*/  ISETP.GE.AND P6, PT, R71, R80, PT ;  /* 0x000000504700720c */ /* 0x000fc40003fc6270 */
[----:B------:R-:W-:Y:S02]  /*6a30*/  SEL R85, RZ, 0xffffffff, !P0 ;  /* 0xffffffffff557807 */ /* 0x000fe40004000000 */
[----:B------:R-:W-:Y:S02]  /*6a40*/  LOP3.LUT R70, R50, 0xff, RZ, 0xc0, !PT ;  /* 0x000000ff32467812 */ /* 0x000fe400078ec0ff */
[----:B------:R-:W-:Y:S02]  /*6a50*/  PRMT R75, R65, 0x7773, RZ ;  /* 0x00007773414b7816 */ /* 0x000fe400000000ff */
[----:B------:R-:W-:Y:S02]  /*6a60*/  ISETP.GE.U32.AND P0, PT, R26, R61, PT ;  /* 0x0000003d1a00720c */ /* 0x000fe40003f06070 */
[----:B------:R-:W-:Y:S02]  /*6a70*/  PRMT R71, R51, 0x8880, RZ ;  /* 0x0000888033477816 */ /* 0x000fe400000000ff */
[----:B------:R-:W-:-:S02]  /*6a80*/  SGXT R78, R78, 0x8 ;  /* 0x000000084e4e781a */ /* 0x000fc40000000200 */
[----:B------:R-:W-:Y:S02]  /*6a90*/  @P5 SEL R83, RZ, 0xffffffff, !P6 ;  /* 0xffffffffff535807 */ /* 0x000fe40007000000 */
[----:B------:R-:W-:Y:S02]  /*6aa0*/  SHF.R.S32.HI R77, RZ, 0x18, R65 ;  /* 0x00000018ff4d7819 */ /* 0x000fe40000011441 */
[----:B------:R-:W-:Y:S02]  /*6ab0*/  ISETP.NE.AND P5, PT, R70, R75, PT ;  /* 0x0000004b4600720c */ /* 0x000fe40003fa5270 */
[----:B------:R-:W-:Y:S02]  /*6ac0*/  ISETP.GE.AND.EX P0, PT, R54, RZ, PT, P0 ;  /* 0x000000ff3600720c */ /* 0x000fe40003f06300 */
[----:B------:R-:W-:Y:S02]  /*6ad0*/  ISETP.GE.AND P6, PT, R71, R78, PT ;  /* 0x0000004e4700720c */ /* 0x000fe40003fc6270 */
[----:B------:R-:W-:-:S02]  /*6ae0*/  PRMT R72, R50, 0x8880, RZ ;  /* 0x0000888032487816 */ /* 0x000fc400000000ff */
[----:B------:R-:W-:Y:S02]  /*6af0*/  SGXT R77, R77, 0x8 ;  /* 0x000000084d4d781a */ /* 0x000fe40000000200 */
[----:B------:R-:W-:Y:S02]  /*6b00*/  SEL R89, RZ, 0xffffffff, !P0 ;  /* 0xffffffffff597807 */ /* 0x000fe40004000000 */
[----:B------:R-:W-:Y:S02]  /*6b10*/  LOP3.LUT R70, R41, 0xff, RZ, 0xc0, !PT ;  /* 0x000000ff29467812 */ /* 0x000fe400078ec0ff */
[----:B----4-:R-:W-:Y:S02]  /*6b20*/  LOP3.LUT R71, R64, 0xff, RZ, 0xc0, !PT ;  /* 0x000000ff40477812 */ /* 0x010fe400078ec0ff */
[----:B------:R-:W-:Y:S02]  /*6b30*/  ISETP.GE.U32.AND P0, PT, R37, R60, PT ;  /* 0x0000003c2500720c */ /* 0x000fe40003f06070 */
[----:B------:R-:W-:-:S02]  /*6b40*/  @P1 SEL R85, RZ, 0xffffffff, !P6 ;  /* 0xffffffffff551807 */ /* 0x000fc40007000000 */
[----:B------:R-:W-:Y:S02]  /*6b50*/  ISETP.GE.AND P6, PT, R72, R77, PT ;  /* 0x0000004d4800720c */ /* 0x000fe40003fc6270 */
[----:B------:R-:W-:Y:S02]  /*6b60*/  PRMT R72, R41, 0x8880, RZ ;  /* 0x0000888029487816 */ /* 0x000fe400000000ff */
[----:B------:R-:W-:Y:S02]  /*6b70*/  ISETP.NE.AND P1, PT, R70, R71, PT ;  /* 0x000000474600720c */ /* 0x000fe40003f25270 */
[----:B------:R-:W-:Y:S01]  /*6b80*/  ISETP.GE.AND.EX P0, PT, R36, RZ, PT, P0 ;  /* 0x000000ff2400720c */ /* 0x000fe20003f06300 */
[----:B------:R-:W-:Y:S01]  /*6b90*/  IMAD.MOV.U32 R71, RZ, RZ, R72 ;  /* 0x000000ffff477224 */ /* 0x000fe200078e0048 */
[----:B------:R-:W-:Y:S02]  /*6ba0*/  LOP3.LUT R70, R34, 0xff, RZ, 0xc0, !PT ;  /* 0x000000ff22467812 */ /* 0x000fe400078ec0ff */
[----:B------:R-:W-:-:S02]  /*6bb0*/  PRMT R75, R64, 0x7771, RZ ;  /* 0x00007771404b7816 */ /* 0x000fc400000000ff */
[----:B------:R-:W-:Y:S02]  /*6bc0*/  @P5 SEL R89, RZ, 0xffffffff, !P6 ;  /* 0xffffffffff595807 */ /* 0x000fe40007000000 */
[----:B------:R-:W-:Y:S02]  /*6bd0*/  SEL R81, RZ, 0xffffffff, !P0 ;  /* 0xffffffffff517807 */ /* 0x000fe40004000000 */
[----:B------:R-:W-:Y:S02]  /*6be0*/  SGXT R72, R64, 0x8 ;  /* 0x000000084048781a */ /* 0x000fe40000000200 */
[----:B------:R-:W-:Y:S02]  /*6bf0*/  ISETP.NE.AND P6, PT, R70, R75, PT ;  /* 0x0000004b4600720c */ /* 0x000fe40003fc5270 */
[----:B------:R-:W-:Y:S02]  /*6c00*/  ISETP.GE.U32.AND P0, PT, R24, R60, PT ;  /* 0x0000003c1800720c */ /* 0x000fe40003f06070 */
[----:B------:R-:W-:-:S02]  /*6c10*/  SHF.R.S32.HI R74, RZ, 0x8, R64 ;  /* 0x00000008ff4a7819 */ /* 0x000fc40000011440 */
[----:B------:R-:W-:Y:S02]  /*6c20*/  ISETP.GE.AND P5, PT, R71, R72, PT ;  /* 0x000000484700720c */ /* 0x000fe40003fa6270 */
[----:B------:R-:W-:Y:S02]  /*6c30*/  ISETP.GE.AND.EX P0, PT, R15, RZ, PT, P0 ;  /* 0x000000ff0f00720c */ /* 0x000fe40003f06300 */
[----:B------:R-:W-:Y:S02]  /*6c40*/  PRMT R71, R34, 0x8880, RZ ;  /* 0x0000888022477816 */ /* 0x000fe400000000ff */
[----:B------:R-:W-:Y:S02]  /*6c50*/  SGXT R74, R74, 0x8 ;  /* 0x000000084a4a781a */ /* 0x000fe40000000200 */
        /* <DEDUP_REMOVED lines=8> */
[----:B------:R-:W-:Y:S02]  /*6ce0*/  LOP3.LUT R69, R69, 0x1, RZ, 0xc0, !PT ;  /* 0x0000000145457812 */ /* 0x000fe400078ec0ff */
[----:B------:R-:W-:Y:S02]  /*6cf0*/  SHF.R.S32.HI R75, RZ, 0x10, R64 ;  /* 0x00000010ff4b7819 */ /* 0x000fe40000011440 */
[----:B------:R-:W-:Y:S02]  /*6d00*/  ISETP.GE.AND.EX P0, PT, R49, RZ, PT, P0 ;  /* 0x000000ff3100720c */ /* 0x000fe40003f06300 */
[----:B------:R-:W-:Y:S02]  /*6d10*/  ISETP.NE.U32.AND P1, PT, R69, 0x1, PT ;  /* 0x000000014500780c */ /* 0x000fe40003f25070 */
[----:B------:R-:W-:Y:S02]  /*6d20*/  PRMT R70, R32, 0x8880, RZ ;  /* 0x0000888020467816 */ /* 0x000fe400000000ff */
[----:B------:R-:W-:-:S02]  /*6d30*/  SGXT R75, R75, 0x8 ;  /* 0x000000084b4b781a */ /* 0x000fc40000000200 */
[----:B------:R-:W-:Y:S02]  /*6d40*/  LOP3.LUT R69, R47, 0xff, RZ, 0xc0, !PT ;  /* 0x000000ff2f457812 */ /* 0x000fe400078ec0ff */
[----:B------:R-:W-:Y:S02]  /*6d50*/  PRMT R76, R64, 0x7773, RZ ;  /* 0x00007773404c7816 */ /* 0x000fe400000000ff */
[----:B------:R-:W-:Y:S02]  /*6d60*/  SEL R87, RZ, 0xffffffff, !P0 ;  /* 0xffffffffff577807 */ /* 0x000fe40004000000 */
[----:B------:R-:W-:Y:S02]  /*6d70*/  ISETP.GE.AND P0, PT, R70, R75, PT ;  /* 0x0000004b4600720c */ /* 0x000fe40003f06270 */
[----:B------:R-:W-:Y:S02]  /*6d80*/  ISETP.NE.AND P6, PT, R69, R76, PT ;  /* 0x0000004c4500720c */ /* 0x000fe40003fc5270 */
[----:B------:R-:W-:-:S02]  /*6d90*/  SHF.R.S32.HI R70, RZ, 0x18, R64 ;  /* 0x00000018ff467819 */ /* 0x000fc40000011440 */
[----:B------:R-:W-:Y:S02]  /*6da0*/  @P5 SEL R87, RZ, 0xffffffff, !P0 ;  /* 0xffffffffff575807 */ /* 0x000fe40004000000 */
[----:B------:R-:W-:Y:S02]  /*6db0*/  PRMT R69, R66, 0x7772, RZ ;  /* 0x0000777242457816 */ /* 0x000fe400000000ff */
[----:B------:R-:W-:Y:S02]  /*6dc0*/  ISETP.GE.U32.AND P0, PT, R20, R60, PT ;  /* 0x0000003c1400720c */ /* 0x000fe40003f06070 */
[----:B------:R-:W-:Y:S02]  /*6dd0*/  PRMT R71, R47, 0x8880, RZ ;  /* 0x000088802f477816 */ /* 0x000fe400000000ff */
[----:B------:R-:W-:Y:S02]  /*6de0*/  SGXT R70, R70, 0x8 ;  /* 0x000000084646781a */ /* 0x000fe40000000200 */
[----:B------:R-:W-:-:S02]  /*6df0*/  SEL R56, R69, R56, !P4 ;  /* 0x0000003845387207 */ /* 0x000fc40006000000 */
[----:B------:R-:W-:Y:S02]  /*6e00*/  ISETP.GE.AND.EX P0, PT, R35, RZ, PT, P0 ;  /* 0x000000ff2300720c */ /* 0x000fe40003f06300 */
[----:B------:R-:W-:Y:S02]  /*6e10*/  ISETP.GE.AND P5, PT, R71, R70, PT ;  /* 0x000000464700720c */ /* 0x000fe40003fa6270 */
[----:B------:R-:W-:Y:S02]  /*6e20*/  LOP3.LUT R69, R45, 0xff, RZ, 0xc0, !PT ;  /* 0x000000ff2d457812 */ /* 0x000fe400078ec0ff */
[----:B-----5:R-:W-:Y:S02]  /*6e30*/  LOP3.LUT R86, R4, 0xff, RZ, 0xc0, !PT ;  /* 0x000000ff04567812 */ /* 0x020fe400078ec0ff */
[----:B------:R-:W-:Y:S02]  /*6e40*/  SEL R91, RZ, 0xffffffff, !P0 ;  /* 0xffffffffff5b7807 */ /* 0x000fe40004000000 */
[----:B------:R-:W-:-:S02]  /*6e50*/  PRMT R76, R66, 0x7771, RZ ;  /* 0x00007771424c7816 */ /* 0x000fc400000000ff */
[----:B------:R-:W-:Y:S02]  /*6e60*/  ISETP.NE.AND P0, PT, R69, R86, PT ;  /* 0x000000564500720c */ /* 0x000fe40003f05270 */
[----:B------:R-:W-:Y:S02]  /*6e70*/  @P6 SEL R91, RZ, 0xffffffff, !P5 ;  /* 0xffffffffff5b6807 */ /* 0x000fe40006800000 */
[----:B------:R-:W-:Y:S02]  /*6e80*/  ISETP.GE.U32.AND P5, PT, R46, R63, PT ;  /* 0x0000003f2e00720c */ /* 0x000fe40003fa6070 */
[----:B------:R-:W-:Y:S02]  /*6e90*/  SEL R59, R76, R59, !P3 ;  /* 0x0000003b4c3b7207 */ /* 0x000fe40005800000 */
[----:B------:R-:W-:Y:S02]  /*6ea0*/  PRMT R71, R45, 0x8880, RZ ;  /* 0x000088802d477816 */ /* 0x000fe400000000ff */
[----:B------:R-:W-:-:S02]  /*6eb0*/  SGXT R76, R4, 0x8 ;  /* 0x00000008044c781a */ /* 0x000fc40000000200 */
[----:B------:R-:W-:Y:S02]  /*6ec0*/  ISETP.GE.AND.EX P5, PT, R48, RZ, PT, P5 ;  /* 0x000000ff3000720c */ /* 0x000fe40003fa6350 */
[----:B------:R-:W-:Y:S02]  /*6ed0*/  LOP3.LUT R69, R11, 0xff, RZ, 0xc0, !PT ;  /* 0x000000ff0b457812 */ /* 0x000fe400078ec0ff */
[----:B------:R-:W-:Y:S02]  /*6ee0*/  PRMT R88, R4, 0x7771, RZ ;  /* 0x0000777104587816 */ /* 0x000fe400000000ff */
[----:B------:R-:W-:Y:S02]  /*6ef0*/  ISETP.GE.AND P6, PT, R71, R76, PT ;  /* 0x0000004c4700720c */ /* 0x000fe40003fc6270 */
[----:B------:R-:W-:Y:S02]  /*6f00*/  SEL R86, RZ, 0xffffffff, !P5 ;  /* 0xffffffffff567807 */ /* 0x000fe40006800000 */
[----:B------:R-:W-:-:S02]  /*6f10*/  ISETP.NE.AND P5, PT, R69, R88, PT ;  /* 0x000000584500720c */ /* 0x000fc40003fa5270 */
[----:B------:R-:W-:Y:S02]  /*6f20*/  SHF.R.S32.HI R71, RZ, 0x8, R4 ;  /* 0x00000008ff477819 */ /* 0x000fe40000011404 */
[----:B------:R-:W-:Y:S02]  /*6f30*/  @P0 SEL R86, RZ, 0xffffffff, !P6 ;  /* 0xffffffffff560807 */ /* 0x000fe40007000000 */
[----:B------:R-:W-:Y:S02]  /*6f40*/  ISETP.GE.U32.AND P0, PT, R10, R63, PT ;  /* 0x0000003f0a00720c */ /* 0x000fe40003f06070 */
[----:B------:R-:W-:Y:S02]  /*6f50*/  SGXT R71, R71, 0x8 ;  /* 0x000000084747781a */ /* 0x000fe40000000200 */
[----:B------:R-:W-:Y:S02]  /*6f60*/  ISETP.GE.AND.EX P0, PT, R12, RZ, PT, P0 ;  /* 0x000000ff0c00720c */ /* 0x000fe40003f06300 */
[----:B------:R-:W-:-:S02]  /*6f70*/  ISETP.GE.AND P6, PT, R90, R71, PT ;  /* 0x000000475a00720c */ /* 0x000fc40003fc6270 */
[----:B------:R-:W-:Y:S02]  /*6f80*/  LOP3.LUT R90, R9, 0xff, RZ, 0xc0, !PT ;  /* 0x000000ff095a7812 */ /* 0x000fe400078ec0ff */
[----:B------:R-:W-:Y:S02]  /*6f90*/  PRMT R93, R4, 0x7772, RZ ;  /* 0x00007772045d7816 */ /* 0x000fe400000000ff */
[----:B------:R-:W-:Y:S02]  /*6fa0*/  SHF.R.S32.HI R69, RZ, 0x10, R4 ;  /* 0x00000010ff457819 */ /* 0x000fe40000011404 */
[----:B------:R-:W-:Y:S02]  /*6fb0*/  SEL R88, RZ, 0xffffffff, !P0 ;  /* 0xffffffffff587807 */ /* 0x000fe40004000000 */
[----:B------:R-:W-:Y:S02]  /*6fc0*/  @P5 SEL R88, RZ, 0xffffffff, !P6 ;  /* 0xffffffffff585807 */ /* 0x000fe40007000000 */
[----:B------:R-:W-:-:S02]  /*6fd0*/  ISETP.NE.AND P5, PT, R90, R93, PT ;  /* 0x0000005d5a00720c */ /* 0x000fc40003fa5270 */
[----:B------:R-:W-:Y:S02]  /*6fe0*/  ISETP.GE.U32.AND P0, PT, R8, R63, PT ;  /* 0x0000003f0800720c */ /* 0x000fe40003f06070 */
[----:B------:R-:W-:Y:S02]  /*6ff0*/  SGXT R69, R69, 0x8 ;  /* 0x000000084545781a */ /* 0x000fe40000000200 */
[----:B------:R-:W-:Y:S02]  /*7000*/  ISETP.GE.AND.EX P0, PT, R7, RZ, PT, P0 ;  /* 0x000000ff0700720c */ /* 0x000fe40003f06300 */
[----:B------:R-:W-:Y:S02]  /*7010*/  ISETP.GE.AND P6, PT, R92, R69, PT ;  /* 0x000000455c00720c */ /* 0x000fe40003fc6270 */
[----:B------:R-:W-:Y:S02]  /*7020*/  PRMT R93, R4, 0x7773, RZ ;  /* 0x00007773045d7816 */ /* 0x000fe400000000ff */
[----:B------:R-:W-:-:S02]  /*7030*/  LOP3.LUT R92, R6, 0xff, RZ, 0xc0, !PT ;  /* 0x000000ff065c7812 */ /* 0x000fc400078ec0ff */
[----:B------:R-:W-:Y:S02]  /*7040*/  SEL R90, RZ, 0xffffffff, !P0 ;  /* 0xffffffffff5a7807 */ /* 0x000fe40004000000 */
[----:B------:R-:W-:Y:S02]  /*7050*/  ISETP.NE.AND P0, PT, R92, R93, PT ;  /* 0x0000005d5c00720c */ /* 0x000fe40003f05270 */
[----:B------:R-:W-:Y:S02]  /*7060*/  SHF.R.S32.HI R94, RZ, 0x18, R4 ;  /* 0x00000018ff5e7819 */ /* 0x000fe40000011404 */
[----:B------:R-:W-:Y:S02]  /*7070*/  @P5 SEL R90, RZ, 0xffffffff, !P6 ;  /* 0xffffffffff5a5807 */ /* 0x000fe40007000000 */
[----:B------:R-:W-:Y:S02]  /*7080*/  ISETP.GE.U32.AND P5, PT, R3, R63, PT ;  /* 0x0000003f0300720c */ /* 0x000fe40003fa6070 */
[----:B------:R-:W-:-:S02]  /*7090*/  PRMT R92, R66, 0x7773, RZ ;  /* 0x00007773425c7816 */ /* 0x000fc400000000ff */
[----:B------:R-:W-:Y:S02]  /*70a0*/  PRMT R93, R6, 0x8880, RZ ;  /* 0x00008880065d7816 */ /* 0x000fe400000000ff */
[----:B------:R-:W-:Y:S02]  /*70b0*/  SGXT R66, R94, 0x8 ;  /* 0x000000085e42781a */ /* 0x000fe40000000200 */
[C---:B------:R-:W-:Y:S02]  /*70c0*/  SEL R29, R38.reuse, R29, !P2 ;  /* 0x0000001d261d7207 */ /* 0x040fe40005000000 */
[C---:B------:R-:W-:Y:S02]  /*70d0*/  SEL R33, R38.reuse, R33, !P3 ;  /* 0x0000002126217207 */ /* 0x040fe40005800000 */
[C---:B------:R-:W-:Y:S02]  /*70e0*/  SEL R30, R38.reuse, R30, !P4 ;  /* 0x0000001e261e7207 */ /* 0x040fe40006000000 */
[----:B------:R-:W-:Y:S01]  /*70f0*/  SEL R31, R38, R31, !P1 ;  /* 0x0000001f261f7207 */ /* 0x000fe20004800000 */
[----:B------:R-:W-:Y:S01]  /*7100*/  IMAD.IADD R38, R63, 0x1, R14 ;  /* 0x000000013f267824 */ /* 0x000fe200078e020e */
[----:B------:R-:W-:-:S02]  /*7110*/  ISETP.GE.AND.EX P5, PT, R0, RZ, PT, P5 ;  /* 0x000000ff0000720c */ /* 0x000fc40003fa6350 */
[----:B------:R-:W-:Y:S01]  /*7120*/  ISETP.GE.AND P6, PT, R93, R66, PT ;  /* 0x000000425d00720c */ /* 0x000fe20003fc6270 */
[----:B------:R-:W-:Y:S01]  /*7130*/  IMAD R94, R14, 0x3, R38 ;  /* 0x000000030e5e7824 */ /* 0x000fe200078e0226 */
[----:B------:R-:W-:Y:S02]  /*7140*/  LOP3.LUT R82, R82, 0x1, RZ, 0xc0, !PT ;  /* 0x0000000152527812 */ /* 0x000fe400078ec0ff */
[----:B------:R-:W-:Y:S02]  /*7150*/  LOP3.LUT R83, R83, 0x1, RZ, 0xc0, !PT ;  /* 0x0000000153537812 */ /* 0x000fe400078ec0ff */
[----:B------:R-:W-:Y:S02]  /*7160*/  SEL R93, RZ, 0xffffffff, !P5 ;  /* 0xffffffffff5d7807 */ /* 0x000fe40006800000 */
[----:B------:R-:W-:Y:S02]  /*7170*/  LOP3.LUT R85, R85, 0x1, RZ, 0xc0, !PT ;  /* 0x0000000155557812 */ /* 0x000fe400078ec0ff */
[----:B------:R-:W-:-:S02]  /*7180*/  LOP3.LUT R89, R89, 0x1, RZ, 0xc0, !PT ;  /* 0x0000000159597812 */ /* 0x000fc400078ec0ff */
[----:B------:R-:W-:Y:S02]  /*7190*/  @P0 SEL R93, RZ, 0xffffffff, !P6 ;  /* 0xffffffffff5d0807 */ /* 0x000fe40007000000 */
[----:B------:R-:W-:Y:S02]  /*71a0*/  SEL R57, R92, R57, !P1 ;  /* 0x000000395c397207 */ /* 0x000fe40004800000 */
[----:B------:R-:W-:Y:S02]  /*71b0*/  ISETP.NE.U32.AND P6, PT, R82, 0x1, PT ;  /* 0x000000015200780c */ /* 0x000fe40003fc5070 */
[----:B------:R-:W-:Y:S02]  /*71c0*/  ISETP.NE.U32.AND P0, PT, R83, 0x1, PT ;  /* 0x000000015300780c */ /* 0x000fe40003f05070 */
[----:B------:R-:W-:Y:S02]  /*71d0*/  SEL R43, R43, RZ, P2 ;  /* 0x000000ff2b2b7207 */ /* 0x000fe40001000000 */
[----:B------:R-:W-:-:S02]  /*71e0*/  SEL R39, R39, RZ, P3 ;  /* 0x000000ff27277207 */ /* 0x000fc40001800000 */
[C---:B------:R-:W-:Y:S02]  /*71f0*/  PRMT R82, R65.reuse, 0x7770, RZ ;  /* 0x0000777041527816 */ /* 0x040fe400000000ff */
[C---:B------:R-:W-:Y:S02]  /*7200*/  PRMT R83, R65.reuse, 0x7771, RZ ;  /* 0x0000777141537816 */ /* 0x040fe400000000ff */
[----:B------:R-:W-:Y:S02]  /*7210*/  PRMT R92, R65, 0x7772, RZ ;  /* 0x00007772415c7816 */ /* 0x000fe400000000ff */
[----:B------:R-:W-:Y:S02]  /*7220*/  ISETP.GE.U32.AND P5, PT, R94, R73, PT ;  /* 0x000000495e00720c */ /* 0x000fe40003fa6070 */
[----:B------:R-:W-:Y:S02]  /*7230*/  ISETP.NE.U32.AND P2, PT, R85, 0x1, PT ;  /* 0x000000015500780c */ /* 0x000fe40003f45070 */
[----:B------:R-:W-:-:S02]  /*7240*/  ISETP.NE.U32.AND P3, PT, R89, 0x1, PT ;  /* 0x000000015900780c */ /* 0x000fc40003f65070 */
[----:B------:R-:W-:Y:S02]  /*7250*/  PRMT R65, R65, 0x7773, RZ ;  /* 0x0000777341417816 */ /* 0x000fe400000000ff */
[----:B------:R-:W-:Y:S02]  /*7260*/  LOP3.LUT R81, R81, 0x1, RZ, 0xc0, !PT ;  /* 0x0000000151517812 */ /* 0x000fe400078ec0ff */
[----:B------:R-:W-:Y:S02]  /*7270*/  LOP3.LUT R84, R84, 0x1, RZ, 0xc0, !PT ;  /* 0x0000000154547812 */ /* 0x000fe400078ec0ff */
[----:B------:R-:W-:Y:S02]  /*7280*/  LOP3.LUT R87, R87, 0x1, RZ, 0xc0, !PT ;  /* 0x0000000157577812 */ /* 0x000fe400078ec0ff */
[----:B------:R-:W-:Y:S02]  /*7290*/  SEL R82, R82, R55, !P6 ;  /* 0x0000003752527207 */ /* 0x000fe40007000000 */
[----:B------:R-:W-:-:S02]  /*72a0*/  SEL R92, R92, R51, !P2 ;  /* 0x000000335c5c7207 */ /* 0x000fc40005000000 */
[----:B------:R-:W-:Y:S02]  /*72b0*/  SEL R65, R65, R50, !P3 ;  /* 0x0000003241417207 */ /* 0x000fe40005800000 */
[----:B------:R-:W-:Y:S02]  /*72c0*/  SEL R42, R61, R42, !P6 ;  /* 0x0000002a3d2a7207 */ /* 0x000fe40007000000 */
[----:B------:R-:W-:Y:S02]  /*72d0*/  SEL R25, R25, RZ, P4 ;  /* 0x000000ff19197207 */ /* 0x000fe40002000000 */
[----:B------:R-:W-:Y:S02]  /*72e0*/  SEL R53, R53, RZ, P1 ;  /* 0x000000ff35357207 */ /* 0x000fe40000800000 */
[----:B------:R-:W-:Y:S02]  /*72f0*/  SEL R40, R40, RZ, P6 ;  /* 0x000000ff28287207 */ /* 0x000fe40003000000 */
[----:B------:R-:W-:-:S02]  /*7300*/  ISETP.NE.U32.AND P4, PT, R81, 0x1, PT ;  /* 0x000000015100780c */ /* 0x000fc40003f85070 */
[----:B------:R-:W-:Y:S02]  /*7310*/  ISETP.NE.U32.AND P1, PT, R84, 0x1, PT ;  /* 0x000000015400780c */ /* 0x000fe40003f25070 */
[----:B------:R-:W-:Y:S02]  /*7320*/  ISETP.NE.U32.AND P6, PT, R87, 0x1, PT ;  /* 0x000000015700780c */ /* 0x000fe40003fc5070 */
[C---:B------:R-:W-:Y:S02]  /*7330*/  PRMT R50, R64.reuse, 0x7770, RZ ;  /* 0x0000777040327816 */ /* 0x040fe400000000ff */
[C---:B------:R-:W-:Y:S02]  /*7340*/  PRMT R51, R64.reuse, 0x7771, RZ ;  /* 0x0000777140337816 */ /* 0x040fe400000000ff */
[----:B------:R-:W-:Y:S02]  /*7350*/  PRMT R55, R64, 0x7772, RZ ;  /* 0x0000777240377816 */ /* 0x000fe400000000ff */
[----:B------:R-:W-:-:S02]  /*7360*/  LOP3.LUT R86, R86, 0x1, RZ, 0xc0, !PT ;  /* 0x0000000156567812 */ /* 0x000fc400078ec0ff */
[----:B------:R-:W-:Y:S02]  /*7370*/  LOP3.LUT R88, R88, 0x1, RZ, 0xc0, !PT ;  /* 0x0000000158587812 */ /* 0x000fe400078ec0ff */
[----:B------:R-:W-:Y:S02]  /*7380*/  LOP3.LUT R90, R90, 0x1, RZ, 0xc0, !PT ;  /* 0x000000015a5a7812 */ /* 0x000fe400078ec0ff */
[----:B------:R-:W-:Y:S02]  /*7390*/  LOP3.LUT R93, R93, 0x1, RZ, 0xc0, !PT ;  /* 0x000000015d5d7812 */ /* 0x000fe400078ec0ff */
[----:B------:R-:W-:Y:S02]  /*73a0*/  LOP3.LUT R91, R91, 0x1, RZ, 0xc0, !PT ;  /* 0x000000015b5b7812 */ /* 0x000fe400078ec0ff */
[----:B------:R-:W-:Y:S02]  /*73b0*/  SEL R52, R83, R52, !P0 ;  /* 0x0000003453347207 */ /* 0x000fe40004000000 */
[----:B------:R-:W-:-:S02]  /*73c0*/  SEL R28, R61, R28, !P0 ;  /* 0x0000001c3d1c7207 */ /* 0x000fc40004000000 */
[C---:B------:R-:W-:Y:S02]  /*73d0*/  SEL R27, R61.reuse, R27, !P2 ;  /* 0x0000001b3d1b7207 */ /* 0x040fe40005000000 */
        /* <DEDUP_REMOVED lines=46> */
.L_x_3474:
        /* <DEDUP_REMOVED lines=8> */
[----:B------:R-:W-:-:S07]  /*7740*/  PRMT R65, R66, 0x7610, R65 ;  /* 0x0000761042417816 */ /* 0x000fce0000000041 */
.L_x_3473:
[----:B------:R-:W-:Y:S05]  /*7750*/  BSYNC.RECONVERGENT B0 ;  /* 0x0000000000007941 */ /* 0x000fea0003800200 */
.L_x_3472:
[----:B------:R-:W-:Y:S01]  /*7760*/  ISETP.GE.U32.AND P0, PT, R38, R73, PT ;  /* 0x000000492600720c */ /* 0x000fe20003f06070 */
[----:B------:R-:W-:-:S12]  /*7770*/  BSSY.RECONVERGENT B0, `(.L_x_3476) ;  /* 0x0000033000007945 */ /* 0x000fd80003800200 */
[----:B------:R-:W-:Y:S05]  /*7780*/  @P0 BRA `(.L_x_3477) ;  /* 0x0000000000c40947 */ /* 0x000fea0003800000 */
[----:B------:R-:W-:-:S05]  /*7790*/  IMAD R4, R38, R13, RZ ;  /* 0x0000000d26047224 */ /* 0x000fca00078e02ff */
        /* <DEDUP_REMOVED lines=23> */
[----:B------:R-:W-:-:S05]  /*7910*/  IMAD.IADD R4, R66, 0x1, R14 ;  /* 0x0000000142047824 */ /* 0x000fca00078e020e */
[----:B------:R-:W-:-:S13]  /*7920*/  ISETP.GE.U32.AND P1, PT, R4, R73, PT ;  /* 0x000000490400720c */ /* 0x000fda0003f26070 */
[-C--:B------:R-:W-:Y:S02]  /*7930*/  @!P1 IMAD R4, R4, R13.reuse, RZ ;  /* 0x0000000d04049224 */ /* 0x080fe400078e02ff */
[----:B------:R-:W-:-:S03]  /*7940*/  IMAD R13, R66, R13, RZ ;  /* 0x0000000d420d7224 */ /* 0x000fc600078e02ff */
[----:B------:R-:W-:Y:S02]  /*7950*/  @!P1 LOP3.LUT R5, R4, 0xfffffffc, RZ, 0xc0, !PT ;  /* 0xfffffffc04059812 */ /* 0x000fe400078ec0ff */
[----:B------:R-:W-:Y:S02]  /*7960*/  LOP3.LUT R13, R13, 0xfffffffc, RZ, 0xc0, !PT ;  /* 0xfffffffc0d0d7812 */ /* 0x000fe400078ec0ff */
[----:B------:R-:W-:-:S05]  /*7970*/  @!P1 IADD3 R4, P2, PT, R5, R22, RZ ;  /* 0x0000001605049210 */ /* 0x000fca0007f5e0ff */
[----:B------:R-:W-:Y:S01]  /*7980*/  @!P1 IMAD.X R5, RZ, RZ, R23, P2 ;  /* 0x000000ffff059224 */ /* 0x000fe200010e0617 */
[----:B------:R-:W-:-:S04]  /*7990*/  IADD3 R22, P2, PT, R13, R22, RZ ;  /* 0x000000160d167210 */ /* 0x000fc80007f5e0ff */
[----:B------:R-:W2:Y:S01]  /*79a0*/  @!P1 LDG.E R4, desc[UR36][R4.64] ;  /* 0x0000002404049981 */ /* 0x000ea2000c1e1900 */
[----:B------:R-:W-:-:S05]  /*79b0*/  IMAD.X R23, RZ, RZ, R23, P2 ;  /* 0x000000ffff177224 */ /* 0x000fca00010e0617 */
[----:B------:R-:W3:Y:S01]  /*79c0*/  LDG.E R22, desc[UR36][R22.64] ;  /* 0x0000002416167981 */ /* 0x000ee2000c1e1900 */
[C---:B--2---:R-:W-:Y:S02]  /*79d0*/  @!P1 PRMT R63, R4.reuse, 0x7771, RZ ;  /* 0x00007771043f9816 */ /* 0x044fe400000000ff */
[----:B------:R-:W-:Y:S02]  /*79e0*/  @!P1 PRMT R13, R4, 0x7770, RZ ;  /* 0x00007770040d9816 */ /* 0x000fe400000000ff */
[----:B------:R-:W-:Y:S02]  /*79f0*/  @!P1 PRMT R62, R63, 0x7610, R62 ;  /* 0x000076103f3e9816 */ /* 0x000fe4000000003e */
[C---:B---3--:R-:W-:Y:S02]  /*7a00*/  PRMT R72, R22.reuse, 0x7770, RZ ;  /* 0x0000777016487816 */ /* 0x048fe400000000ff */
[C---:B------:R-:W-:Y:S02]  /*7a10*/  PRMT R63, R22.reuse, 0x7771, RZ ;  /* 0x00007771163f7816 */ /* 0x040fe400000000ff */
[----:B------:R-:W-:-:S02]  /*7a20*/  PRMT R75, R22, 0x7772, RZ ;  /* 0x00007772164b7816 */ /* 0x000fc400000000ff */
[C---:B------:R-:W-:Y:S02]  /*7a30*/  @!P1 PRMT R66, R4.reuse, 0x7772, RZ ;  /* 0x0000777204429816 */ /* 0x040fe400000000ff */
[----:B------:R-:W-:Y:S02]  /*7a40*/  @!P1 PRMT R69, R4, 0x7773, RZ ;  /* 0x0000777304459816 */ /* 0x000fe400000000ff */
[----:B------:R-:W-:Y:S02]  /*7a50*/  PRMT R22, R22, 0x7773, RZ ;  /* 0x0000777316167816 */ /* 0x000fe400000000ff */
[----:B------:R-:W-:Y:S02]  /*7a60*/  @!P1 PRMT R76, R13, 0x7610, R76 ;  /* 0x000076100d4c9816 */ /* 0x000fe4000000004c */
[----:B------:R-:W-:Y:S02]  /*7a70*/  @!P1 PRMT R64, R66, 0x7610, R64 ;  /* 0x0000761042409816 */ /* 0x000fe40000000040 */
[----:B------:R-:W-:-:S02]  /*7a80*/  @!P1 PRMT R65, R69, 0x7610, R65 ;  /* 0x0000761045419816 */ /* 0x000fc40000000041 */
[----:B------:R-:W-:-:S07]  /*7a90*/  PRMT R70, R22, 0x7610, R70 ;  /* 0x0000761016467816 */ /* 0x000fce0000000046 */
.L_x_3477:
[----:B------:R-:W-:Y:S05]  /*7aa0*/  BSYNC.RECONVERGENT B0 ;  /* 0x0000000000007941 */ /* 0x000fea0003800200 */
.L_x_3476:
[----:B------:R-:W-:Y:S04]  /*7ab0*/  BSSY.RECONVERGENT B0, `(.L_x_3478) ;  /* 0x00000fb000007945 */ /* 0x000fe80003800200 */
[----:B------:R-:W-:Y:S05]  /*7ac0*/  @P0 BRA `(.L_x_3479) ;  /* 0x0000000c00e40947 */ /* 0x000fea0003800000 */
        /* <DEDUP_REMOVED lines=13> */
[----:B------:R-:W-:Y:S01]  /*7ba0*/  ISETP.GE.AND P6, PT, R74, R69, PT ;  /* 0x000000454a00720c */ /* 0x000fe20003fc6270 */
[----:B------:R-:W-:Y:S01]  /*7bb0*/  IMAD.IADD R69, R38, 0x1, R14 ;  /* 0x0000000126457824 */ /* 0x000fe200078e020e */
        /* <DEDUP_REMOVED lines=111> */
[----:B------:R-:W-:Y:S01]  /*82b0*/  LOP3.LUT R4, R72, 0xff, RZ, 0xc0, !PT ;  /* 0x000000ff48047812 */ /* 0x000fe200078ec0ff */
[----:B------:R-:W-:Y:S01]  /*82c0*/  IMAD.IADD R67, R66, 0x1, R14 ;  /* 0x0000000142437824 */ /* 0x000fe200078e020e */
        /* <DEDUP_REMOVED lines=19> */
[----:B------:R-:W-:Y:S02]  /*8400*/  SEL R4, RZ, 0xffffffff, !P1 ;  /* 0xffffffffff047807 */ /* 0x000fe40004800000 */
[----:B------:R-:W-:Y:S02]  /*8410*/  ISETP.GE.AND.EX P0, PT, R36, RZ, PT, P0 ;  /* 0x000000ff2400720c */ /* 0x000fe40003f06300 */
[----:B------:R-:W-:Y:S02]  /*8420*/  ISETP.GE.AND P2, PT, R22, R5, PT ;  /* 0x000000051600720c */ /* 0x000fe40003f46270 */
[----:B------:R-:W-:-:S02]  /*8430*/  ISETP.GE.AND P1, PT, R38, R13, PT ;  /* 0x0000000d2600720c */ /* 0x000fc40003f26270 */
[----:B------:R-:W-:Y:S02]  /*8440*/  PRMT R23, R70, 0x8880, RZ ;  /* 0x0000888046177816 */ /* 0x000fe400000000ff */
[----:B------:R-:W-:Y:S02]  /*8450*/  PRMT R60, R47, 0x8880, RZ ;  /* 0x000088802f3c7816 */ /* 0x000fe400000000ff */
[----:B------:R-:W-:Y:S02]  /*8460*/  @!P4 SEL R4, RZ, 0xffffffff, !P0 ;  /* 0xffffffffff04c807 */ /* 0x000fe40004000000 */
[----:B------:R-:W-:Y:S02]  /*8470*/  SEL R5, RZ, 0xffffffff, !P2 ;  /* 0xffffffffff057807 */ /* 0x000fe40005000000 */
[----:B------:R-:W-:Y:S02]  /*8480*/  SEL R13, RZ, 0xffffffff, !P1 ;  /* 0xffffffffff0d7807 */ /* 0x000fe40004800000 */
[----:B------:R-:W-:-:S02]  /*8490*/  ISETP.GE.AND P4, PT, R60, R23, PT ;  /* 0x000000173c00720c */ /* 0x000fc40003f86270 */
        /* <DEDUP_REMOVED lines=92> */
.L_x_3479:
[----:B------:R-:W-:Y:S05]  /*8a60*/  BSYNC.RECONVERGENT B0 ;  /* 0x0000000000007941 */ /* 0x000fea0003800200 */
.L_x_3478:
        /* <DEDUP_REMOVED lines=37> */
[----:B------:R-:W-:Y:S02]  /*8cc0*/  SEL R14, RZ, 0xffffffff, !P1 ;  /* 0xffffffffff0e7807 */ /* 0x000fe40004800000 */
[----:B------:R-:W-:Y:S02]  /*8cd0*/  LOP3.LUT R4, R4, 0x1, RZ, 0xc0, !PT ;  /* 0x0000000104047812 */ /* 0x000fe400078ec0ff */
[----:B------:R-:W-:Y:S02]  /*8ce0*/  LOP3.LUT R5, R5, 0x1, RZ, 0xc0, !PT ;  /* 0x0000000105057812 */ /* 0x000fe400078ec0ff */
[----:B------:R-:W-:Y:S02]  /*8cf0*/  @P4 SEL R13, RZ, 0xffffffff, !P0 ;  /* 0xffffffffff0d4807 */ /* 0x000fe40004000000 */
[----:B------:R-:W-:-:S02]  /*8d00*/  @P3 SEL R14, RZ, 0xffffffff, !P2 ;  /* 0xffffffffff0e3807 */ /* 0x000fc40005000000 */
[----:B------:R-:W-:Y:S02]  /*8d10*/  ISETP.NE.U32.AND P0, PT, R4, 0x1, PT ;  /* 0x000000010400780c */ /* 0x000fe40003f05070 */
[----:B------:R-:W-:Y:S02]  /*8d20*/  ISETP.NE.U32.AND P1, PT, R5, 0x1, PT ;  /* 0x000000010500780c */ /* 0x000fe40003f25070 */
[----:B------:R-:W-:Y:S02]  /*8d30*/  LOP3.LUT R13, R13, 0x1, RZ, 0xc0, !PT ;  /* 0x000000010d0d7812 */ /* 0x000fe400078ec0ff */
[----:B------:R-:W-:Y:S02]  /*8d40*/  LOP3.LUT R14, R14, 0x1, RZ, 0xc0, !PT ;  /* 0x000000010e0e7812 */ /* 0x000fe400078ec0ff */
[----:B------:R-:W-:Y:S02]  /*8d50*/  SEL R58, R55, R58, !P0 ;  /* 0x0000003a373a7207 */ /* 0x000fe40004000000 */
[----:B------:R-:W-:-:S02]  /*8d60*/  SEL R59, R52, R59, !P1 ;  /* 0x0000003b343b7207 */ /* 0x000fc40004800000 */
[----:B------:R-:W-:Y:S02]  /*8d70*/  ISETP.NE.U32.AND P2, PT, R13, 0x1, PT ;  /* 0x000000010d00780c */ /* 0x000fe40003f45070 */
[----:B------:R-:W-:Y:S02]  /*8d80*/  ISETP.NE.U32.AND P3, PT, R14, 0x1, PT ;  /* 0x000000010e00780c */ /* 0x000fe40003f65070 */
[----:B------:R-:W-:Y:S02]  /*8d90*/  LOP3.LUT R13, R41, 0xff, RZ, 0xc0, !PT ;  /* 0x000000ff290d7812 */ /* 0x000fe400078ec0ff */
[----:B------:R-:W-:Y:S02]  /*8da0*/  LOP3.LUT R14, R34, 0xff, RZ, 0xc0, !PT ;  /* 0x000000ff220e7812 */ /* 0x000fe400078ec0ff */
[----:B------:R-:W-:Y:S02]  /*8db0*/  LOP3.LUT R4, R58, 0xff, RZ, 0xc0, !PT ;  /* 0x000000ff3a047812 */ /* 0x000fe400078ec0ff */
[----:B------:R-:W-:-:S02]  /*8dc0*/  LOP3.LUT R5, R59, 0xff, RZ, 0xc0, !PT ;  /* 0x000000ff3b057812 */ /* 0x000fc400078ec0ff */
[----:B------:R-:W-:Y:S02]  /*8dd0*/  SEL R51, R51, R56, !P2 ;  /* 0x0000003833337207 */ /* 0x000fe40005000000 */
        /* <DEDUP_REMOVED lines=59> */
[----:B------:R-:W-:Y:S02]  /*9190*/  LOP3.LUT R13, R45, 0xff, RZ, 0xc0, !PT ;  /* 0x000000ff2d0d7812 */ /* 0x000fe400078ec0ff */
[----:B------:R-:W-:Y:S02]  /*91a0*/  LOP3.LUT R14, R11, 0xff, RZ, 0xc0, !PT ;  /* 0x000000ff0b0e7812 */ /* 0x000fe400078ec0ff */
        /* <DEDUP_REMOVED lines=18> */
[----:B------:R-:W-:Y:S01]  /*92d0*/  ISETP.NE.AND P4, PT, R4, R13, PT ;  /* 0x0000000d0400720c */ /* 0x000fe20003f85270 */
[----:B------:R-:W-:Y:S01]  /*92e0*/  IMAD.MOV.U32 R4, RZ, RZ, R21 ;  /* 0x000000ffff047224 */ /* 0x000fe200078e0015 */
[----:B------:R-:W-:Y:S01]  /*92f0*/  ISETP.NE.AND P3, PT, R5, R14, PT ;  /* 0x0000000e0500720c */ /* 0x000fe20003f65270 */
[----:B------:R-:W-:Y:S01]  /*9300*/  IMAD.MOV.U32 R5, RZ, RZ, R20 ;  /* 0x000000ffff057224 */ /* 0x000fe200078e0014 */
[----:B------:R-:W-:Y:S02]  /*9310*/  SEL R37, R37, R42, !P0 ;  /* 0x0000002a25257207 */ /* 0x000fe40004000000 */
[----:B------:R-:W-:-:S02]  /*9320*/  PRMT R13, R11, 0x8880, RZ ;  /* 0x000088800b0d7816 */ /* 0x000fc400000000ff */
[----:B------:R-:W-:Y:S02]  /*9330*/  PRMT R14, R34, 0x8880, RZ ;  /* 0x00008880220e7816 */ /* 0x000fe400000000ff */
        /* <DEDUP_REMOVED lines=50> */
.L_x_3471:
        /* <DEDUP_REMOVED lines=12> */
[--C-:B--2---:R-:W-:Y:S01]  /*9720*/  IMAD.MOV.U32 R48, RZ, RZ, R33.reuse ;  /* 0x000000ffff307224 */ /* 0x104fe200078e0021 */
[C---:B------:R-:W-:Y:S01]  /*9730*/  PRMT R60, R4.reuse, 0x7610, R60 ;  /* 0x00007610043c7816 */ /* 0x040fe2000000003c */
[----:B------:R-:W-:Y:S01]  /*9740*/  IMAD.MOV.U32 R47, RZ, RZ, R33 ;  /* 0x000000ffff2f7224 */ /* 0x000fe200078e0021 */
[C---:B------:R-:W-:Y:S01]  /*9750*/  PRMT R59, R4.reuse, 0x7610, R59 ;  /* 0x00007610043b7816 */ /* 0x040fe2000000003b */
[----:B------:R-:W-:Y:S01]  /*9760*/  IMAD.MOV.U32 R45, RZ, RZ, R33 ;  /* 0x000000ffff2d7224 */ /* 0x000fe200078e0021 */
        /* <DEDUP_REMOVED lines=38> */
[----:B------:R-:W-:-:S13]  /*99d0*/  ISETP.NE.AND P1, PT, R0, RZ, PT ;  /* 0x000000ff0000720c */ /* 0x000fda0003f25270 */
[----:B------:R-:W2:Y:S01]  /*99e0*/  @!P1 LDG.E R65, desc[UR36][R62.64] ;  /* 0x000000243e419981 */ /* 0x000ea2000c1e1900 */
[----:B------:R-:W-:Y:S01]  /*99f0*/  VIADD R0, R0, 0xffffffff ;  /* 0xffffffff00007836 */ /* 0x000fe20000000000 */
[C---:B------:R-:W-:Y:S01]  /*9a00*/  PRMT R70, R4.reuse, 0x7610, R70 ;  /* 0x0000761004467816 */ /* 0x040fe20000000046 */
[----:B------:R-:W-:Y:S01]  /*9a10*/  IMAD.MOV.U32 R48, RZ, RZ, R33 ;  /* 0x000000ffff307224 */ /* 0x000fe200078e0021 */
[----:B------:R-:W-:Y:S01]  /*9a20*/  PRMT R69, R4, 0x7610, R69 ;  /* 0x0000761004457816 */ /* 0x000fe20000000045 */
[--C-:B------:R-:W-:Y:S01]  /*9a30*/  IMAD.MOV.U32 R47, RZ, RZ, R33.reuse ;  /* 0x000000ffff2f7224 */ /* 0x100fe200078e0021 */
[----:B------:R-:W-:Y:S01]  /*9a40*/  VIMNMX.U32 R0, PT, PT, R0, 0x18, PT ;  /* 0x0000001800007848 */ /* 0x000fe20003fe0000 */
        /* <DEDUP_REMOVED lines=42> */
[----:B------:R-:W-:Y:S01]  /*9cf0*/  VIADD R0, R0, 0x1 ;  /* 0x0000000100007836 */ /* 0x000fe20000000000 */
[C---:B--2---:R-:W-:Y:S02]  /*9d00*/  @!P1 PRMT R12, R65.reuse, 0x7770, RZ ;  /* 0x00007770410c9816 */ /* 0x044fe400000000ff */
[C---:B------:R-:W-:Y:S02]  /*9d10*/  @!P1 PRMT R13, R65.reuse, 0x7771, RZ ;  /* 0x00007771410d9816 */ /* 0x040fe400000000ff */
[C---:B------:R-:W-:Y:S02]  /*9d20*/  @!P1 PRMT R64, R65.reuse, 0x7772, RZ ;  /* 0x0000777241409816 */ /* 0x040fe400000000ff */
[----:B------:R-:W-:-:S07]  /*9d30*/  @!P1 PRMT R65, R65, 0x7773, RZ ;  /* 0x0000777341419816 */ /* 0x000fce00000000ff */
.L_x_3487:
[----:B0-----:R-:W0:Y:S01]  /*9d40*/  LDCU UR4, c[0x0][0x3a4] ;  /* 0x00007480ff0477ac */ /* 0x001e220008000800 */
[----:B------:R-:W-:Y:S02]  /*9d50*/  @!P1 PRMT R11, R12, 0x7610, R11 ;  /* 0x000076100c0b9816 */ /* 0x000fe4000000000b */
[----:B------:R-:W-:Y:S02]  /*9d60*/  @!P1 PRMT R10, R13, 0x7610, R10 ;  /* 0x000076100d0a9816 */ /* 0x000fe4000000000a */
[C---:B------:R-:W-:Y:S02]  /*9d70*/  @!P1 PRMT R67, R64.reuse, 0x7610, R67 ;  /* 0x0000761040439816 */ /* 0x040fe40000000043 */
[C---:B------:R-:W-:Y:S02]  /*9d80*/  @!P1 PRMT R66, R65.reuse, 0x7610, R66 ;  /* 0x0000761041429816 */ /* 0x040fe40000000042 */
[----:B------:R-:W-:Y:S02]  /*9d90*/  @!P1 PRMT R80, R65, 0x7610, R80 ;  /* 0x0000761041509816 */ /* 0x000fe40000000050 */
[----:B------:R-:W-:-:S02]  /*9da0*/  @!P1 PRMT R81, R64, 0x7610, R81 ;  /* 0x0000761040519816 */ /* 0x000fc40000000051 */
[----:B------:R-:W-:Y:S02]  /*9db0*/  @!P1 PRMT R79, R13, 0x7610, R79 ;  /* 0x000076100d4f9816 */ /* 0x000fe4000000004f */
[----:B------:R-:W-:Y:S02]  /*9dc0*/  @!P1 PRMT R78, R12, 0x7610, R78 ;  /* 0x000076100c4e9816 */ /* 0x000fe4000000004e */
[----:B------:R-:W-:Y:S02]  /*9dd0*/  @!P1 PRMT R74, R65, 0x7610, R74 ;  /* 0x00007610414a9816 */ /* 0x000fe4000000004a */
[----:B------:R-:W-:Y:S02]  /*9de0*/  @!P1 PRMT R75, R64, 0x7610, R75 ;  /* 0x00007610404b9816 */ /* 0x000fe4000000004b */
[----:B------:R-:W-:Y:S02]  /*9df0*/  @!P1 PRMT R76, R13, 0x7610, R76 ;  /* 0x000076100d4c9816 */ /* 0x000fe4000000004c */
[----:B------:R-:W-:-:S02]  /*9e00*/  @!P1 PRMT R77, R12, 0x7610, R77 ;  /* 0x000076100c4d9816 */ /* 0x000fc4000000004d */
[----:B------:R-:W-:Y:S02]  /*9e10*/  @!P1 PRMT R9, R65, 0x7610, R9 ;  /* 0x0000761041099816 */ /* 0x000fe40000000009 */
[----:B------:R-:W-:Y:S02]  /*9e20*/  @!P1 PRMT R8, R64, 0x7610, R8 ;  /* 0x0000761040089816 */ /* 0x000fe40000000008 */
[----:B------:R-:W-:Y:S02]  /*9e30*/  @!P1 PRMT R7, R13, 0x7610, R7 ;  /* 0x000076100d079816 */ /* 0x000fe40000000007 */
        /* <DEDUP_REMOVED lines=290> */
[--C-:B------:R-:W-:Y:S02]  /*b060*/  IMAD.MOV R7, RZ, RZ, -R9.reuse ;  /* 0x000000ffff077224 */ /* 0x100fe400078e0a09 */
[----:B-1----:R-:W-:-:S05]  /*b070*/  @P0 IMAD.HI.U32 R4, R9, R4, R8 ;  /* 0x0000000409040227 */ /* 0x002fca00078e0008 */
[----:B------:R-:W-:Y:S01]  /*b080*/  @P0 SHF.R.U32.HI R4, RZ, R5, R4 ;  /* 0x00000005ff040219 */ /* 0x000fe20000011604 */
[----:B------:R-:W-:-:S04]  /*b090*/  IMAD R5, R7, UR52, R66 ;  /* 0x0000003407057c24 */ /* 0x000fc8000f8e0242 */
[----:B------:R-:W-:Y:S02]  /*b0a0*/  @P0 IMAD.MOV R7, RZ, RZ, -R4 ;  /* 0x000000ffff070224 */ /* 0x000fe400078e0a04 */
[----:B------:R-:W-:Y:S02]  /*b0b0*/  IMAD R6, R5, UR27, R6 ;  /* 0x0000001b05067c24 */ /* 0x000fe4000f8e0206 */
[----:B0-----:R-:W-:-:S04]  /*b0c0*/  @P0 IMAD R9, R7, R10, R9 ;  /* 0x0000000a07090224 */ /* 0x001fc800078e0209 */
[----:B--2---:R-:W-:-:S07]  /*b0d0*/  @P0 IMAD R6, R9, R11, R6 ;  /* 0x0000000b09060224 */ /* 0x004fce00078e0206 */
.L_x_3483:
[----:B------:R-:W-:-:S04]  /*b0e0*/  LOP3.LUT R5, R6, 0xfffffffc, RZ, 0xc0, !PT ;  /* 0xfffffffc06057812 */ /* 0x000fc800078ec0ff */
[----:B------:R-:W-:-:S05]  /*b0f0*/  IADD3 R4, P0, PT, R5, R62, RZ ;  /* 0x0000003e05047210 */ /* 0x000fca0007f1e0ff */
[----:B------:R-:W-:-:S05]  /*b100*/  IMAD.X R5, RZ, RZ, R63, P0 ;  /* 0x000000ffff057224 */ /* 0x000fca00000e063f */
[----:B------:R-:W2:Y:S01]  /*b110*/  LDG.E R4, desc[UR36][R4.64] ;  /* 0x0000002404047981 */ /* 0x000ea2000c1e1900 */
[----:B------:R-:W-:Y:S02]  /*b120*/  VIADD R67, R71, UR4 ;  /* 0x0000000447437c36 */ /* 0x000fe40008000000 */
[----:B------:R-:W-:-:S04]  /*b130*/  IMAD.MOV.U32 R66, RZ, RZ, RZ ;  /* 0x000000ffff427224 */ /* 0x000fc800078e00ff */
[----:B------:R-:W-:-:S05]  /*b140*/  IMAD.HI.U32 R6, R67, UR30, R66 ;  /* 0x0000001e43067c27 */ /* 0x000fca000f8e0042 */
[----:B------:R-:W-:-:S05]  /*b150*/  SHF.R.U32.HI R10, RZ, UR31, R6 ;  /* 0x0000001fff0a7c19 */ /* 0x000fca0008011606 */
[----:B------:R-:W-:-:S04]  /*b160*/  IMAD.MOV R7, RZ, RZ, -R10 ;  /* 0x000000ffff077224 */ /* 0x000fc800078e0a0a */
[----:B------:R-:W-:-:S04]  /*b170*/  IMAD R72, R7, UR29, R67 ;  /* 0x0000001d07487c24 */ /* 0x000fc8000f8e0243 */
[----:B------:R-:W-:Y:S01]  /*b180*/  IMAD R72, R72, UR5, RZ ;  /* 0x0000000548487c24 */ /* 0x000fe2000f8e02ff */
[C---:B--2---:R-:W-:Y:S02]  /*b190*/  PRMT R6, R4.reuse, 0x7770, RZ ;  /* 0x0000777004067816 */ /* 0x044fe400000000ff */
[C---:B------:R-:W-:Y:S02]  /*b1a0*/  PRMT R7, R4.reuse, 0x7771, RZ ;  /* 0x0000777104077816 */ /* 0x040fe400000000ff */
[C---:B------:R-:W-:Y:S02]  /*b1b0*/  PRMT R8, R4.reuse, 0x7772, RZ ;  /* 0x0000777204087816 */ /* 0x040fe400000000ff */
[----:B------:R-:W-:Y:S01]  /*b1c0*/  PRMT R9, R4, 0x7773, RZ ;  /* 0x0000777304097816 */ /* 0x000fe200000000ff */
        /* <DEDUP_REMOVED lines=230> */
.L_x_3484:
        /* <DEDUP_REMOVED lines=245> */
.L_x_3485:
        /* <DEDUP_REMOVED lines=245> */
.L_x_3486:
[----:B------:R-:W-:-:S04]  /*ded0*/  LOP3.LUT R5, R66, 0xfffffffc, RZ, 0xc0, !PT ;  /* 0xfffffffc42057812 */ /* 0x000fc800078ec0ff */
[----:B------:R-:W-:-:S05]  /*dee0*/  IADD3 R4, P0, PT, R5, R62, RZ ;  /* 0x0000003e05047210 */ /* 0x000fca0007f1e0ff */
[----:B------:R-:W-:-:S05]  /*def0*/  IMAD.X R5, RZ, RZ, R63, P0 ;  /* 0x000000ffff057224 */ /* 0x000fca00000e063f */
[----:B------:R-:W2:Y:S02]  /*df00*/  LDG.E R4, desc[UR36][R4.64] ;  /* 0x0000002404047981 */ /* 0x000ea4000c1e1900 */
[C---:B--2---:R-:W-:Y:S02]  /*df10*/  PRMT R11, R4.reuse, 0x7770, RZ ;  /* 0x00007770040b7816 */ /* 0x044fe400000000ff */
[C---:B------:R-:W-:Y:S02]  /*df20*/  PRMT R10, R4.reuse, 0x7771, RZ ;  /* 0x00007771040a7816 */ /* 0x040fe400000000ff */
[C---:B------:R-:W-:Y:S02]  /*df30*/  PRMT R67, R4.reuse, 0x7772, RZ ;  /* 0x0000777204437816 */ /* 0x040fe400000000ff */
[----:B------:R-:W-:-:S07]  /*df40*/  PRMT R66, R4, 0x7773, RZ ;  /* 0x0000777304427816 */ /* 0x000fce00000000ff */
.L_x_3482:
[----:B------:R-:W-:Y:S02]  /*df50*/  LOP3.LUT R4, R6, 0xff, RZ, 0xc0, !PT ;  /* 0x000000ff06047812 */ /* 0x000fe400078ec0ff */
[----:B------:R-:W-:Y:S02]  /*df60*/  LOP3.LUT R5, R51, 0xff, RZ, 0xc0, !PT ;  /* 0x000000ff33057812 */ /* 0x000fe400078ec0ff */
[C---:B------:R-:W-:Y:S02]  /*df70*/  LOP3.LUT R72, R7.reuse, 0xff, RZ, 0xc0, !PT ;  /* 0x000000ff07487812 */ /* 0x040fe400078ec0ff */
[C---:B------:R-:W-:Y:S02]  /*df80*/  LOP3.LUT R73, R52.reuse, 0xff, RZ, 0xc0, !PT ;  /* 0x000000ff34497812 */ /* 0x040fe400078ec0ff */
[----:B------:R-:W-:Y:S02]  /*df90*/  PRMT R84, R7, 0x8880, RZ ;  /* 0x0000888007547816 */ /* 0x000fe400000000ff */
[----:B------:R-:W-:-:S02]  /*dfa0*/  PRMT R85, R52, 0x8880, RZ ;  /* 0x0000888034557816 */ /* 0x000fc400000000ff */
[----:B------:R-:W-:Y:S02]  /*dfb0*/  ISETP.NE.AND P6, PT, R5, R4, PT ;  /* 0x000000040500720c */ /* 0x000fe40003fc5270 */
[----:B------:R-:W-:Y:S02]  /*dfc0*/  LOP3.LUT R4, R8, 0xff, RZ, 0xc0, !PT ;  /* 0x000000ff08047812 */ /* 0x000fe400078ec0ff */
[----:B------:R-:W-:Y:S02]  /*dfd0*/  LOP3.LUT R5, R55, 0xff, RZ, 0xc0, !PT ;  /* 0x000000ff37057812 */ /* 0x000fe400078ec0ff */
[----:B------:R-:W-:Y:S02]  /*dfe0*/  PRMT R82, R6, 0x8880, RZ ;  /* 0x0000888006527816 */ /* 0x000fe400000000ff */
[----:B------:R-:W-:Y:S02]  /*dff0*/  ISETP.NE.AND P3, PT, R73, R72, PT ;  /* 0x000000484900720c */ /* 0x000fe40003f65270 */
[----:B------:R-:W-:-:S02]  /*e000*/  PRMT R83, R51, 0x8880, RZ ;  /* 0x0000888033537816 */ /* 0x000fc400000000ff */
[----:B------:R-:W-:Y:S02]  /*e010*/  ISETP.GE.AND P0, PT, R85, R84, PT ;  /* 0x000000545500720c */ /* 0x000fe40003f06270 */
[----:B------:R-:W-:Y:S02]  /*e020*/  ISETP.NE.AND P2, PT, R5, R4, PT ;  /* 0x000000040500720c */ /* 0x000fe40003f45270 */
[----:B------:R-:W-:Y:S02]  /*e030*/  ISETP.GE.AND P5, PT, R83, R82, PT ;  /* 0x000000525300720c */ /* 0x000fe40003fa6270 */
[----:B------:R-:W-:Y:S02]  /*e040*/  SEL R4, RZ, 0xffffffff, !P0 ;  /* 0xffffffffff047807 */ /* 0x000fe40004000000 */
[----:B------:R-:W-:Y:S02]  /*e050*/  ISETP.GE.U32.AND P0, PT, R37, R71, PT ;  /* 0x000000472500720c */ /* 0x000fe40003f06070 */
[----:B------:R-:W-:-:S02]  /*e060*/  SEL R5, RZ, 0xffffffff, !P5 ;  /* 0xffffffffff057807 */ /* 0x000fc40006800000 */
[----:B------:R-:W-:Y:S02]  /*e070*/  LOP3.LUT R72, R9, 0xff, RZ, 0xc0, !PT ;  /* 0x000000ff09487812 */ /* 0x000fe400078ec0ff */
[----:B------:R-:W-:Y:S02]  /*e080*/  LOP3.LUT R73, R54, 0xff, RZ, 0xc0, !PT ;  /* 0x000000ff36497812 */ /* 0x000fe400078ec0ff */
[----:B------:R-:W-:Y:S02]  /*e090*/  ISETP.GE.U32.AND P5, PT, R36, R71, PT ;  /* 0x000000472400720c */ /* 0x000fe40003fa6070 */
[----:B------:R-:W-:Y:S02]  /*e0a0*/  ISETP.GE.AND.EX P0, PT, R21, RZ, PT, P0 ;  /* 0x000000ff1500720c */ /* 0x000fe40003f06300 */
[----:B------:R-:W-:Y:S02]  /*e0b0*/  ISETP.NE.AND P4, PT, R73, R72, PT ;  /* 0x000000484900720c */ /* 0x000fe40003f85270 */
[----:B------:R-:W-:-:S02]  /*e0c0*/  PRMT R84, R8, 0x8880, RZ ;  /* 0x0000888008547816 */ /* 0x000fc400000000ff */
[----:B------:R-:W-:Y:S02]  /*e0d0*/  PRMT R85, R55, 0x8880, RZ ;  /* 0x0000888037557816 */ /* 0x000fe400000000ff */
[----:B------:R-:W-:Y:S02]  /*e0e0*/  ISETP.GE.AND.EX P5, PT, R20, RZ, PT, P5 ;  /* 0x000000ff1400720c */ /* 0x000fe40003fa6350 */
[----:B------:R-:W-:Y:S02]  /*e0f0*/  @!P3 SEL R4, RZ, 0xffffffff, !P0 ;  /* 0xffffffffff04b807 */ /* 0x000fe40004000000 */
[----:B------:R-:W-:Y:S02]  /*e100*/  LOP3.LUT R72, R77, 0xff, RZ, 0xc0, !PT ;  /* 0x000000ff4d487812 */ /* 0x000fe400078ec0ff */
[----:B------:R-:W-:Y:S02]  /*e110*/  LOP3.LUT R73, R58, 0xff, RZ, 0xc0, !PT ;  /* 0x000000ff3a497812 */ /* 0x000fe400078ec0ff */
[----:B------:R-:W-:-:S02]  /*e120*/  ISETP.GE.U32.AND P0, PT, R39, R71, PT ;  /* 0x000000472700720c */ /* 0x000fc40003f06070 */
[----:B------:R-:W-:Y:S02]  /*e130*/  LOP3.LUT R82, R76, 0xff, RZ, 0xc0, !PT ;  /* 0x000000ff4c527812 */ /* 0x000fe400078ec0ff */
[----:B------:R-:W-:Y:S02]  /*e140*/  LOP3.LUT R83, R57, 0xff, RZ, 0xc0, !PT ;  /* 0x000000ff39537812 */ /* 0x000fe400078ec0ff */
[----:B------:R-:W-:Y:S02]  /*e150*/  @!P6 SEL R5, RZ, 0xffffffff, !P5 ;  /* 0xffffffffff05e807 */ /* 0x000fe40006800000 */
[----:B------:R-:W-:Y:S02]  /*e160*/  ISETP.GE.AND P3, PT, R85, R84, PT ;  /* 0x000000545500720c */ /* 0x000fe40003f66270 */
[----:B------:R-:W-:Y:S02]  /*e170*/  ISETP.NE.AND P6, PT, R73, R72, PT ;  /* 0x000000484900720c */ /* 0x000fe40003fc5270 */
[----:B------:R-:W-:-:S02]  /*e180*/  ISETP.GE.AND.EX P0, PT, R23, RZ, PT, P0 ;  /* 0x000000ff1700720c */ /* 0x000fc40003f06300 */
[----:B------:R-:W-:Y:S02]  /*e190*/  LOP3.LUT R72, R75, 0xff, RZ, 0xc0, !PT ;  /* 0x000000ff4b487812 */ /* 0x000fe400078ec0ff */
[----:B------:R-:W-:Y:S02]  /*e1a0*/  LOP3.LUT R73, R60, 0xff, RZ, 0xc0, !PT ;  /* 0x000000ff3c497812 */ /* 0x000fe400078ec0ff */
[----:B------:R-:W-:Y:S02]  /*e1b0*/  ISETP.NE.AND P5, PT, R83, R82, PT ;  /* 0x000000525300720c */ /* 0x000fe40003fa5270 */
[----:B------:R-:W-:Y:S02]  /*e1c0*/  SEL R82, RZ, 0xffffffff, !P3 ;  /* 0xffffffffff527807 */ /* 0x000fe40005800000 */
[----:B------:R-:W-:Y:S02]  /*e1d0*/  @!P2 SEL R82, RZ, 0xffffffff, !P0 ;  /* 0xffffffffff52a807 */ /* 0x000fe40004000000 */
[----:B------:R-:W-:Y:S01]  /*e1e0*/  ISETP.NE.AND P2, PT, R73, R72, PT ;  /* 0x000000484900720c */ /* 0x000fe20003f45270 */
[----:B------:R-:W-:Y:S01]  /*e1f0*/  IMAD.U32 R72, RZ, RZ, UR4 ;  /* 0x00000004ff487e24 */ /* 0x000fe2000f8e00ff */
[----:B------:R-:W-:Y:S01]  /*e200*/  PRMT R85, R77, 0x8880, RZ ;  /* 0x000088804d557816 */ /* 0x000fe200000000ff */
[----:B------:R-:W1:Y:S01]  /*e210*/  LDCU UR4, c[0x0][0x39c] ;  /* 0x00007380ff0477ac */ /* 0x000e620008000800 */
[----:B------:R-:W-:Y:S01]  /*e220*/  PRMT R86, R58, 0x8880, RZ ;  /* 0x000088803a567816 */ /* 0x000fe200000000ff */
[----:B------:R-:W-:Y:S01]  /*e230*/  IMAD.IADD R73, R71, 0x1, R72 ;  /* 0x0000000147497824 */ /* 0x000fe200078e0248 */
[----:B------:R-:W-:-:S02]  /*e240*/  PRMT R83, R9, 0x8880, RZ ;  /* 0x0000888009537816 */ /* 0x000fc400000000ff */
[----:B------:R-:W-:Y:S02]  /*e250*/  PRMT R84, R54, 0x8880, RZ ;  /* 0x0000888036547816 */ /* 0x000fe400000000ff */
[----:B------:R-:W-:Y:S02]  /*e260*/  ISETP.GE.AND P0, PT, R86, R85, PT ;  /* 0x000000555600720c */ /* 0x000fe40003f06270 */
[----:B------:R-:W-:Y:S02]  /*e270*/  ISETP.GE.AND P3, PT, R84, R83, PT ;  /* 0x000000535400720c */ /* 0x000fe40003f66270 */
[----:B------:R-:W-:Y:S02]  /*e280*/  SEL R83, RZ, 0xffffffff, !P0 ;  /* 0xffffffffff537807 */ /* 0x000fe40004000000 */
[----:B------:R-:W-:Y:S02]  /*e290*/  ISETP.GE.U32.AND P0, PT, R43, R73, PT ;  /* 0x000000492b00720c */ /* 0x000fe40003f06070 */
[----:B------:R-:W-:-:S02]  /*e2a0*/  SEL R84, RZ, 0xffffffff, !P3 ;  /* 0xffffffffff547807 */ /* 0x000fc40005800000 */
[----:B------:R-:W-:Y:S02]  /*e2b0*/  ISETP.GE.U32.AND P3, PT, R40, R71, PT ;  /* 0x000000472800720c */ /* 0x000fe40003f66070 */
[----:B------:R-:W-:Y:S02]  /*e2c0*/  ISETP.GE.AND.EX P0, PT, R27, RZ, PT, P0 ;  /* 0x000000ff1b00720c */ /* 0x000fe40003f06300 */
[----:B------:R-:W-:Y:S02]  /*e2d0*/  PRMT R89, R76, 0x8880, RZ ;  /* 0x000088804c597816 */ /* 0x000fe400000000ff */
[----:B------:R-:W-:Y:S02]  /*e2e0*/  PRMT R90, R57, 0x8880, RZ ;  /* 0x00008880395a7816 */ /* 0x000fe400000000ff */
[----:B------:R-:W-:Y:S02]  /*e2f0*/  ISETP.GE.AND.EX P3, PT, R24, RZ, PT, P3 ;  /* 0x000000ff1800720c */ /* 0x000fe40003f66330 */
[----:B------:R-:W-:-:S02]  /*e300*/  @!P6 SEL R83, RZ, 0xffffffff, !P0 ;  /* 0xffffffffff53e807 */ /* 0x000fc40004000000 */
[----:B------:R-:W-:Y:S02]  /*e310*/  LOP3.LUT R87, R78, 0xff, RZ, 0xc0, !PT ;  /* 0x000000ff4e577812 */ /* 0x000fe400078ec0ff */
[----:B------:R-:W-:Y:S02]  /*e320*/  LOP3.LUT R88, R69, 0xff, RZ, 0xc0, !PT ;  /* 0x000000ff45587812 */ /* 0x000fe400078ec0ff */
[----:B------:R-:W-:Y:S02]  /*e330*/  ISETP.GE.U32.AND P0, PT, R42, R73, PT ;  /* 0x000000492a00720c */ /* 0x000fe40003f06070 */
[----:B------:R-:W-:Y:S02]  /*e340*/  LOP3.LUT R85, R74, 0xff, RZ, 0xc0, !PT ;  /* 0x000000ff4a557812 */ /* 0x000fe400078ec0ff */
[----:B------:R-:W-:Y:S02]  /*e350*/  LOP3.LUT R86, R61, 0xff, RZ, 0xc0, !PT ;  /* 0x000000ff3d567812 */ /* 0x000fe400078ec0ff */
[----:B------:R-:W-:-:S02]  /*e360*/  @!P4 SEL R84, RZ, 0xffffffff, !P3 ;  /* 0xffffffffff54c807 */ /* 0x000fc40005800000 */
[----:B------:R-:W-:Y:S02]  /*e370*/  ISETP.GE.AND P6, PT, R90, R89, PT ;  /* 0x000000595a00720c */ /* 0x000fe40003fc6270 */
[----:B------:R-:W-:Y:S02]  /*e380*/  ISETP.NE.AND P4, PT, R88, R87, PT ;  /* 0x000000575800720c */ /* 0x000fe40003f85270 */
[----:B------:R-:W-:Y:S02]  /*e390*/  ISETP.GE.AND.EX P0, PT, R26, RZ, PT, P0 ;  /* 0x000000ff1a00720c */ /* 0x000fe40003f06300 */
[----:B------:R-:W-:Y:S02]  /*e3a0*/  PRMT R87, R75, 0x8880, RZ ;  /* 0x000088804b577816 */ /* 0x000fe400000000ff */
[----:B------:R-:W-:Y:S02]  /*e3b0*/  PRMT R90, R60, 0x8880, RZ ;  /* 0x000088803c5a7816 */ /* 0x000fe400000000ff */
[----:B------:R-:W-:-:S02]  /*e3c0*/  ISETP.NE.AND P3, PT, R86, R85, PT ;  /* 0x000000555600720c */ /* 0x000fc40003f65270 */
[----:B------:R-:W-:Y:S02]  /*e3d0*/  SEL R86, RZ, 0xffffffff, !P6 ;  /* 0xffffffffff567807 */ /* 0x000fe40007000000 */
[----:B------:R-:W-:Y:S02]  /*e3e0*/  LOP3.LUT R85, R79, 0xff, RZ, 0xc0, !PT ;  /* 0x000000ff4f557812 */ /* 0x000fe400078ec0ff */
[----:B------:R-:W-:Y:S02]  /*e3f0*/  LOP3.LUT R88, R70, 0xff, RZ, 0xc0, !PT ;  /* 0x000000ff46587812 */ /* 0x000fe400078ec0ff */
[----:B------:R-:W-:Y:S02]  /*e400*/  @!P5 SEL R86, RZ, 0xffffffff, !P0 ;  /* 0xffffffffff56d807 */ /* 0x000fe40004000000 */
[----:B------:R-:W-:Y:S02]  /*e410*/  ISETP.GE.AND P5, PT, R90, R87, PT ;  /* 0x000000575a00720c */ /* 0x000fe40003fa6270 */
[----:B------:R-:W-:-:S02]  /*e420*/  PRMT R89, R74, 0x8880, RZ ;  /* 0x000088804a597816 */ /* 0x000fc400000000ff */
[----:B------:R-:W-:Y:S02]  /*e430*/  PRMT R92, R61, 0x8880, RZ ;  /* 0x000088803d5c7816 */ /* 0x000fe400000000ff */
[----:B------:R-:W-:Y:S02]  /*e440*/  ISETP.NE.AND P6, PT, R88, R85, PT ;  /* 0x000000555800720c */ /* 0x000fe40003fc5270 */
[----:B------:R-:W-:Y:S02]  /*e450*/  SEL R88, RZ, 0xffffffff, !P5 ;  /* 0xffffffffff587807 */ /* 0x000fe40006800000 */
[----:B------:R-:W-:Y:S02]  /*e460*/  ISETP.GE.U32.AND P5, PT, R46, R73, PT ;  /* 0x000000492e00720c */ /* 0x000fe40003fa6070 */
[----:B------:R-:W-:Y:S02]  /*e470*/  ISETP.GE.AND P0, PT, R92, R89, PT ;  /* 0x000000595c00720c */ /* 0x000fe40003f06270 */
[----:B------:R-:W-:-:S02]  /*e480*/  ISETP.GE.AND.EX P5, PT, R30, RZ, PT, P5 ;  /* 0x000000ff1e00720c */ /* 0x000fc40003fa6350 */
[----:B------:R-:W-:Y:S02]  /*e490*/  LOP3.LUT R85, R81, 0xff, RZ, 0xc0, !PT ;  /* 0x000000ff51557812 */ /* 0x000fe400078ec0ff */
        /* <DEDUP_REMOVED lines=9> */
[----:B------:R-:W-:Y:S02]  /*e530*/  @!P3 SEL R87, RZ, 0xffffffff, !P0 ;  /* 0xffffffffff57b807 */ /* 0x000fe40004000000 */
[----:B------:R-:W-:Y:S02]  /*e540*/  ISETP.GE.U32.AND P0, PT, R48, R85, PT ;  /* 0x000000553000720c */ /* 0x000fe40003f06070 */
[----:B------:R-:W-:Y:S02]  /*e550*/  LOP3.LUT R89, R80, 0xff, RZ, 0xc0, !PT ;  /* 0x000000ff50597812 */ /* 0x000fe400078ec0ff */
[----:B------:R-:W-:-:S02]  /*e560*/  LOP3.LUT R92, R59, 0xff, RZ, 0xc0, !PT ;  /* 0x000000ff3b5c7812 */ /* 0x000fc400078ec0ff */
[----:B------:R-:W-:Y:S02]  /*e570*/  ISETP.GE.AND P3, PT, R94, R91, PT ;  /* 0x0000005b5e00720c */ /* 0x000fe40003f66270 */
[----:B------:R-:W-:Y:S02]  /*e580*/  ISETP.GE.AND.EX P0, PT, R32, RZ, PT, P0 ;  /* 0x000000ff2000720c */ /* 0x000fe40003f06300 */
[----:B------:R-:W-:Y:S02]  /*e590*/  PRMT R94, R81, 0x8880, RZ ;  /* 0x00008880515e7816 */ /* 0x000fe400000000ff */
[----:B------:R-:W-:Y:S02]  /*e5a0*/  PRMT R95, R68, 0x8880, RZ ;  /* 0x00008880445f7816 */ /* 0x000fe400000000ff */
[----:B------:R-:W-:Y:S02]  /*e5b0*/  ISETP.NE.AND P5, PT, R92, R89, PT ;  /* 0x000000595c00720c */ /* 0x000fe40003fa5270 */
[----:B------:R-:W-:-:S02]  /*e5c0*/  SEL R89, RZ, 0xffffffff, !P3 ;  /* 0xffffffffff597807 */ /* 0x000fc40005800000 */
[----:B------:R-:W-:Y:S02]  /*e5d0*/  PRMT R92, R79, 0x8880, RZ ;  /* 0x000088804f5c7816 */ /* 0x000fe400000000ff */
[----:B------:R-:W-:Y:S02]  /*e5e0*/  PRMT R93, R70, 0x8880, RZ ;  /* 0x00008880465d7816 */ /* 0x000fe400000000ff */
[----:B------:R-:W-:Y:S02]  /*e5f0*/  LOP3.LUT R90, R11, 0xff, RZ, 0xc0, !PT ;  /* 0x000000ff0b5a7812 */ /* 0x000fe400078ec0ff */
[----:B------:R-:W-:Y:S02]  /*e600*/  LOP3.LUT R91, R56, 0xff, RZ, 0xc0, !PT ;  /* 0x000000ff385b7812 */ /* 0x000fe400078ec0ff */
[----:B------:R-:W-:Y:S02]  /*e610*/  @!P4 SEL R89, RZ, 0xffffffff, !P0 ;  /* 0xffffffffff59c807 */ /* 0x000fe40004000000 */
[----:B------:R-:W-:-:S02]  /*e620*/  ISETP.GE.AND P0, PT, R95, R94, PT ;  /* 0x0000005e5f00720c */ /* 0x000fc40003f06270 */
[----:B------:R-:W-:Y:S02]  /*e630*/  ISETP.NE.AND P3, PT, R91, R90, PT ;  /* 0x0000005a5b00720c */ /* 0x000fe40003f65270 */
[----:B------:R-:W-:Y:S02]  /*e640*/  ISETP.GE.AND P4, PT, R93, R92, PT ;  /* 0x0000005c5d00720c */ /* 0x000fe40003f86270 */
[----:B------:R-:W-:Y:S02]  /*e650*/  SEL R90, RZ, 0xffffffff, !P0 ;  /* 0xffffffffff5a7807 */ /* 0x000fe40004000000 */
[-C--:B------:R-:W-:Y:S02]  /*e660*/  ISETP.GE.U32.AND P0, PT, R44, R85.reuse, PT ;  /* 0x000000552c00720c */ /* 0x080fe40003f06070 */
[----:B------:R-:W-:Y:S02]  /*e670*/  SEL R92, RZ, 0xffffffff, !P4 ;  /* 0xffffffffff5c7807 */ /* 0x000fe40006000000 */
[----:B------:R-:W-:-:S02]  /*e680*/  ISETP.GE.U32.AND P4, PT, R47, R85, PT ;  /* 0x000000552f00720c */ /* 0x000fc40003f86070 */
[----:B------:R-:W-:Y:S02]  /*e690*/  ISETP.GE.AND.EX P0, PT, R28, RZ, PT, P0 ;  /* 0x000000ff1c00720c */ /* 0x000fe40003f06300 */
[----:B------:R-:W-:Y:S02]  /*e6a0*/  ISETP.GE.AND.EX P4, PT, R31, RZ, PT, P4 ;  /* 0x000000ff1f00720c */ /* 0x000fe40003f86340 */
[----:B------:R-:W-:Y:S02]  /*e6b0*/  PRMT R95, R80, 0x8880, RZ ;  /* 0x00008880505f7816 */ /* 0x000fe400000000ff */
[----:B------:R-:W-:Y:S02]  /*e6c0*/  PRMT R98, R59, 0x8880, RZ ;  /* 0x000088803b627816 */ /* 0x000fe400000000ff */
[----:B------:R-:W-:Y:S02]  /*e6d0*/  LOP3.LUT R91, R10, 0xff, RZ, 0xc0, !PT ;  /* 0x000000ff0a5b7812 */ /* 0x000fe400078ec0ff */
[----:B------:R-:W-:-:S02]  /*e6e0*/  LOP3.LUT R94, R53, 0xff, RZ, 0xc0, !PT ;  /* 0x000000ff355e7812 */ /* 0x000fc400078ec0ff */
[----:B------:R-:W-:Y:S02]  /*e6f0*/  @!P2 SEL R90, RZ, 0xffffffff, !P0 ;  /* 0xffffffffff5aa807 */ /* 0x000fe40004000000 */
[----:B------:R-:W-:Y:S02]  /*e700*/  LOP3.LUT R93, R67, 0xff, RZ, 0xc0, !PT ;  /* 0x000000ff435d7812 */ /* 0x000fe400078ec0ff */
[----:B------:R-:W-:Y:S02]  /*e710*/  LOP3.LUT R96, R50, 0xff, RZ, 0xc0, !PT ;  /* 0x000000ff32607812 */ /* 0x000fe400078ec0ff */
[----:B------:R-:W-:Y:S02]  /*e720*/  ISETP.GE.U32.AND P0, PT, R41, R85, PT ;  /* 0x000000552900720c */ /* 0x000fe40003f06070 */
[----:B------:R-:W-:Y:S02]  /*e730*/  @!P6 SEL R92, RZ, 0xffffffff, !P4 ;  /* 0xffffffffff5ce807 */ /* 0x000fe40006000000 */
[----:B------:R-:W-:-:S02]  /*e740*/  ISETP.NE.AND P6, PT, R94, R91, PT ;  /* 0x0000005b5e00720c */ /* 0x000fc40003fc5270 */
[----:B------:R-:W-:Y:S02]  /*e750*/  ISETP.GE.AND P2, PT, R98, R95, PT ;  /* 0x0000005f6200720c */ /* 0x000fe40003f46270 */
[----:B------:R-:W-:Y:S02]  /*e760*/  ISETP.NE.AND P4, PT, R96, R93, PT ;  /* 0x0000005d6000720c */ /* 0x000fe40003f85270 */
[----:B------:R-:W-:Y:S02]  /*e770*/  LOP3.LUT R91, R66, 0xff, RZ, 0xc0, !PT ;  /* 0x000000ff425b7812 */ /* 0x000fe400078ec0ff */
[----:B------:R-:W-:Y:S02]  /*e780*/  LOP3.LUT R94, R49, 0xff, RZ, 0xc0, !PT ;  /* 0x000000ff315e7812 */ /* 0x000fe400078ec0ff */
[----:B------:R-:W-:Y:S02]  /*e790*/  ISETP.GE.AND.EX P0, PT, R25, RZ, PT, P0 ;  /* 0x000000ff1900720c */ /* 0x000fe40003f06300 */
[----:B------:R-:W-:-:S02]  /*e7a0*/  PRMT R95, R11, 0x8880, RZ ;  /* 0x000088800b5f7816 */ /* 0x000fc400000000ff */
[----:B------:R-:W-:Y:S02]  /*e7b0*/  PRMT R96, R56, 0x8880, RZ ;  /* 0x0000888038607816 */ /* 0x000fe400000000ff */
[----:B------:R-:W-:Y:S02]  /*e7c0*/  PRMT R97, R10, 0x8880, RZ ;  /* 0x000088800a617816 */ /* 0x000fe400000000ff */
[----:B------:R-:W-:Y:S02]  /*e7d0*/  PRMT R98, R53, 0x8880, RZ ;  /* 0x0000888035627816 */ /* 0x000fe400000000ff */
[----:B------:R-:W-:Y:S02]  /*e7e0*/  SEL R93, RZ, 0xffffffff, !P2 ;  /* 0xffffffffff5d7807 */ /* 0x000fe40005000000 */
[----:B------:R-:W-:Y:S01]  /*e7f0*/  ISETP.NE.AND P2, PT, R94, R91, PT ;  /* 0x0000005b5e00720c */ /* 0x000fe20003f45270 */
[----:B------:R-:W-:Y:S01]  /*e800*/  IMAD.IADD R91, R85, 0x1, R72 ;  /* 0x00000001555b7824 */ /* 0x000fe200078e0248 */
[----:B------:R-:W-:-:S02]  /*e810*/  @!P5 SEL R93, RZ, 0xffffffff, !P0 ;  /* 0xffffffffff5dd807 */ /* 0x000fc40004000000 */
[----:B------:R-:W-:Y:S02]  /*e820*/  ISETP.GE.AND P0, PT, R96, R95, PT ;  /* 0x0000005f6000720c */ /* 0x000fe40003f06270 */
[----:B------:R-:W-:Y:S02]  /*e830*/  ISETP.GE.AND P5, PT, R98, R97, PT ;  /* 0x000000616200720c */ /* 0x000fe40003fa6270 */
[----:B------:R-:W-:Y:S02]  /*e840*/  PRMT R96, R67, 0x8880, RZ ;  /* 0x0000888043607816 */ /* 0x000fe400000000ff */
[----:B------:R-:W-:Y:S02]  /*e850*/  PRMT R97, R50, 0x8880, RZ ;  /* 0x0000888032617816 */ /* 0x000fe400000000ff */
[----:B------:R-:W-:Y:S02]  /*e860*/  SEL R94, RZ, 0xffffffff, !P0 ;  /* 0xffffffffff5e7807 */ /* 0x000fe40004000000 */
[----:B------:R-:W-:-:S02]  /*e870*/  ISETP.GE.U32.AND P0, PT, R38, R91, PT ;  /* 0x0000005b2600720c */ /* 0x000fc40003f06070 */
[----:B------:R-:W-:Y:S02]  /*e880*/  SEL R95, RZ, 0xffffffff, !P5 ;  /* 0xffffffffff5f7807 */ /* 0x000fe40006800000 */
[----:B------:R-:W-:Y:S02]  /*e890*/  ISETP.GE.AND P5, PT, R97, R96, PT ;  /* 0x000000606100720c */ /* 0x000fe40003fa6270 */
[----:B------:R-:W-:Y:S02]  /*e8a0*/  ISETP.GE.AND.EX P0, PT, R22, RZ, PT, P0 ;  /* 0x000000ff1600720c */ /* 0x000fe40003f06300 */
[----:B------:R-:W-:Y:S02]  /*e8b0*/  SEL R96, RZ, 0xffffffff, !P5 ;  /* 0xffffffffff607807 */ /* 0x000fe40006800000 */
[----:B------:R-:W-:Y:S02]  /*e8c0*/  ISETP.GE.U32.AND P5, PT, R34, R91, PT ;  /* 0x0000005b2200720c */ /* 0x000fe40003fa6070 */
[----:B------:R-:W-:-:S02]  /*e8d0*/  @!P3 SEL R94, RZ, 0xffffffff, !P0 ;  /* 0xffffffffff5eb807 */ /* 0x000fc40004000000 */
[----:B------:R-:W-:Y:S02]  /*e8e0*/  ISETP.GE.U32.AND P0, PT, R35, R91, PT ;  /* 0x0000005b2300720c */ /* 0x000fe40003f06070 */
[----:B------:R-:W-:Y:S02]  /*e8f0*/  PRMT R98, R66, 0x8880, RZ ;  /* 0x0000888042627816 */ /* 0x000fe400000000ff */
[----:B------:R-:W-:Y:S02]  /*e900*/  PRMT R99, R49, 0x8880, RZ ;  /* 0x0000888031637816 */ /* 0x000fe400000000ff */
[----:B------:R-:W-:Y:S02]  /*e910*/  ISETP.GE.AND.EX P5, PT, R15, RZ, PT, P5 ;  /* 0x000000ff0f00720c */ /* 0x000fe40003fa6350 */
[----:B------:R-:W-:Y:S02]  /*e920*/  ISETP.GE.AND.EX P0, PT, R16, RZ, PT, P0 ;  /* 0x000000ff1000720c */ /* 0x000fe40003f06300 */
[----:B------:R-:W-:-:S02]  /*e930*/  LOP3.LUT R4, R4, 0x1, RZ, 0xc0, !PT ;  /* 0x0000000104047812 */ /* 0x000fc400078ec0ff */
[----:B------:R-:W-:Y:S02]  /*e940*/  ISETP.GE.AND P3, PT, R99, R98, PT ;  /* 0x000000626300720c */ /* 0x000fe40003f66270 */
[----:B------:R-:W-:Y:S02]  /*e950*/  @!P4 SEL R96, RZ, 0xffffffff, !P5 ;  /* 0xffffffffff60c807 */ /* 0x000fe40006800000 */
[----:B------:R-:W-:Y:S02]  /*e960*/  ISETP.GE.U32.AND P5, PT, R33, R91, PT ;  /* 0x0000005b2100720c */ /* 0x000fe40003fa6070 */
[----:B------:R-:W-:Y:S02]  /*e970*/  @!P6 SEL R95, RZ, 0xffffffff, !P0 ;  /* 0xffffffffff5fe807 */ /* 0x000fe40004000000 */
[----:B------:R-:W-:Y:S02]  /*e980*/  ISETP.NE.U32.AND P0, PT, R4, 0x1, PT ;  /* 0x000000010400780c */ /* 0x000fe40003f05070 */
[----:B------:R-:W-:-:S02]  /*e990*/  LOP3.LUT R84, R84, 0x1, RZ, 0xc0, !PT ;  /* 0x0000000154547812 */ /* 0x000fc400078ec0ff */
[----:B------:R-:W-:Y:S02]  /*e9a0*/  LOP3.LUT R5, R5, 0x1, RZ, 0xc0, !PT ;  /* 0x0000000105057812 */ /* 0x000fe400078ec0ff */
[----:B------:R-:W-:Y:S02]  /*e9b0*/  SEL R4, RZ, 0xffffffff, !P3 ;  /* 0xffffffffff047807 */ /* 0x000fe40005800000 */
[----:B------:R-:W-:Y:S02]  /*e9c0*/  LOP3.LUT R82, R82, 0x1, RZ, 0xc0, !PT ;  /* 0x0000000152527812 */ /* 0x000fe400078ec0ff */
[----:B------:R-:W-:Y:S02]  /*e9d0*/  ISETP.GE.AND.EX P3, PT, R14, RZ, PT, P5 ;  /* 0x000000ff0e00720c */ /* 0x000fe40003f66350 */
[----:B------:R-:W-:Y:S02]  /*e9e0*/  ISETP.NE.U32.AND P5, PT, R84, 0x1, PT ;  /* 0x000000015400780c */ /* 0x000fe40003fa5070 */
[----:B------:R-:W-:-:S02]  /*e9f0*/  ISETP.NE.U32.AND P6, PT, R5, 0x1, PT ;  /* 0x000000010500780c */ /* 0x000fc40003fc5070 */
[----:B------:R-:W-:Y:S02]  /*ea00*/  LOP3.LUT R92, R92, 0x1, RZ, 0xc0, !PT ;  /* 0x000000015c5c7812 */ /* 0x000fe400078ec0ff */
[----:B------:R-:W-:Y:S02]  /*ea10*/  ISETP.NE.U32.AND P4, PT, R82, 0x1, PT ;  /* 0x000000015200780c */ /* 0x000fe40003f85070 */
[----:B------:R-:W-:Y:S02]  /*ea20*/  LOP3.LUT R83, R83, 0x1, RZ, 0xc0, !PT ;  /* 0x0000000153537812 */ /* 0x000fe400078ec0ff */
[----:B------:R-:W-:Y:S02]  /*ea30*/  LOP3.LUT R86, R86, 0x1, RZ, 0xc0, !PT ;  /* 0x0000000156567812 */ /* 0x000fe400078ec0ff */
[----:B------:R-:W-:Y:S02]  /*ea40*/  @!P2 SEL R4, RZ, 0xffffffff, !P3 ;  /* 0xffffffffff04a807 */ /* 0x000fe40005800000 */
        /* <DEDUP_REMOVED lines=16> */
[----:B------:R-:W-:Y:S01]  /*eb50*/  SEL R39, R71, R39, !P4 ;  /* 0x0000002747277207 */ /* 0x000fe20006000000 */
[----:B------:R-:W-:Y:S01]  /*eb60*/  IMAD.IADD R71, R91, 0x1, R72 ;  /* 0x000000015b477824 */ /* 0x000fe200078e0248 */
[----:B------:R-:W-:Y:S02]  /*eb70*/  LOP3.LUT R4, R4, 0x1, RZ, 0xc0, !PT ;  /* 0x0000000104047812 */ /* 0x000fe400078ec0ff */
[----:B------:R-:W-:-:S02]  /*eb80*/  LOP3.LUT R90, R90, 0x1, RZ, 0xc0, !PT ;  /* 0x000000015a5a7812 */ /* 0x000fc400078ec0ff */
[----:B------:R-:W-:Y:S02]  /*eb90*/  SEL R47, R85, R47, !P5 ;  /* 0x0000002f552f7207 */ /* 0x000fe40006800000 */
[----:B------:R-:W-:Y:S02]  /*eba0*/  SEL R70, R79, R70, !P5 ;  /* 0x000000464f467207 */ /* 0x000fe40006800000 */
[----:B------:R-:W-:Y:S02]  /*ebb0*/  SEL R31, R31, RZ, P5 ;  /* 0x000000ff1f1f7207 */ /* 0x000fe40002800000 */
[C---:B------:R-:W-:Y:S02]  /*ebc0*/  SEL R43, R73.reuse, R43, !P3 ;  /* 0x0000002b492b7207 */ /* 0x040fe40005800000 */
[C---:B------:R-:W-:Y:S02]  /*ebd0*/  SEL R42, R73.reuse, R42, !P2 ;  /* 0x0000002a492a7207 */ /* 0x040fe40005000000 */
[----:B------:R-:W-:-:S02]  /*ebe0*/  SEL R46, R73, R46, !P6 ;  /* 0x0000002e492e7207 */ /* 0x000fc40007000000 */
[----:B------:R-:W-:Y:S01]  /*ebf0*/  SEL R45, R73, R45, !P0 ;  /* 0x0000002d492d7207 */ /* 0x000fe20004000000 */
[----:B-1----:R-:W-:Y:S01]  /*ec00*/  IMAD.U32 R73, RZ, RZ, UR4 ;  /* 0x00000004ff497e24 */ /* 0x002fe2000f8e00ff */
[----:B------:R-:W-:Y:S02]  /*ec10*/  SEL R58, R77, R58, !P3 ;  /* 0x0000003a4d3a7207 */ /* 0x000fe40005800000 */
[----:B------:R-:W-:Y:S02]  /*ec20*/  SEL R27, R27, RZ, P3 ;  /* 0x000000ff1b1b7207 */ /* 0x000fe40001800000 */
[----:B------:R-:W-:Y:S01]  /*ec30*/  ISETP.NE.U32.AND P5, PT, R4, 0x1, PT ;  /* 0x000000010400780c */ /* 0x000fe20003fa5070 */
[----:B------:R-:W-:Y:S01]  /*ec40*/  IMAD R4, R72, 0x3, R71 ;  /* 0x0000000348047824 */ /* 0x000fe200078e0247 */
[----:B------:R-:W-:Y:S02]  /*ec50*/  ISETP.NE.U32.AND P3, PT, R90, 0x1, PT ;  /* 0x000000015a00780c */ /* 0x000fe40003f65070 */
[----:B------:R-:W-:-:S02]  /*ec60*/  LOP3.LUT R89, R89, 0x1, RZ, 0xc0, !PT ;  /* 0x0000000159597812 */ /* 0x000fc400078ec0ff */
[----:B------:R-:W-:Y:S02]  /*ec70*/  SEL R44, R85, R44, !P3 ;  /* 0x0000002c552c7207 */ /* 0x000fe40005800000 */
[----:B------:R-:W-:Y:S02]  /*ec80*/  SEL R68, R81, R68, !P3 ;  /* 0x0000004451447207 */ /* 0x000fe40005800000 */
[----:B------:R-:W-:Y:S02]  /*ec90*/  SEL R28, R28, RZ, P3 ;  /* 0x000000ff1c1c7207 */ /* 0x000fe40001800000 */
[----:B------:R-:W-:Y:S02]  /*eca0*/  ISETP.GE.U32.AND P3, PT, R4, R73, PT ;  /* 0x000000490400720c */ /* 0x000fe40003f66070 */
[----:B------:R-:W-:Y:S02]  /*ecb0*/  SEL R55, R8, R55, !P4 ;  /* 0x0000003708377207 */ /* 0x000fe40006000000 */
[----:B------:R-:W-:-:S02]  /*ecc0*/  SEL R23, R23, RZ, P4 ;  /* 0x000000ff17177207 */ /* 0x000fc40002000000 */
[----:B------:R-:W-:Y:S02]  /*ecd0*/  ISETP.NE.U32.AND P4, PT, R89, 0x1, PT ;  /* 0x000000015900780c */ /* 0x000fe40003f85070 */
[----:B------:R-:W-:Y:S02]  /*ece0*/  LOP3.LUT R93, R93, 0x1, RZ, 0xc0, !PT ;  /* 0x000000015d5d7812 */ /* 0x000fe400078ec0ff */
[----:B------:R-:W-:Y:S02]  /*ecf0*/  LOP3.LUT R94, R94, 0x1, RZ, 0xc0, !PT ;  /* 0x000000015e5e7812 */ /* 0x000fe400078ec0ff */
[----:B------:R-:W-:Y:S02]  /*ed00*/  LOP3.LUT R95, R95, 0x1, RZ, 0xc0, !PT ;  /* 0x000000015f5f7812 */ /* 0x000fe400078ec0ff */
[----:B------:R-:W-:Y:S02]  /*ed10*/  LOP3.LUT R96, R96, 0x1, RZ, 0xc0, !PT ;  /* 0x0000000160607812 */ /* 0x000fe400078ec0ff */
        /* <DEDUP_REMOVED lines=29> */
.L_x_3481:
[----:B0-----:R-:W-:Y:S05]  /*eef0*/  BSYNC.RECONVERGENT B0 ;  /* 0x0000000000007941 */ /* 0x001fea0003800200 */
.L_x_3480:
[----:B------:R-:W-:Y:S01]  /*ef00*/  ISETP.GE.U32.AND P0, PT, R71, R73, PT ;  /* 0x000000494700720c */ /* 0x000fe20003f06070 */
[----:B------:R-:W-:Y:S01]  /*ef10*/  BSSY.RECONVERGENT B0, `(.L_x_3488) ;  /* 0x0000488000007945 */ /* 0x000fe20003800200 */
[----:B------:R-:W-:Y:S02]  /*ef20*/  PRMT R13, R11, 0x7610, R13 ;  /* 0x000076100b0d7816 */ /* 0x000fe4000000000d */
[----:B------:R-:W-:Y:S02]  /*ef30*/  PRMT R12, R10, 0x7610, R12 ;  /* 0x000076100a0c7816 */ /* 0x000fe4000000000c */
[----:B------:R-:W-:Y:S02]  /*ef40*/  PRMT R11, R67, 0x7610, R11 ;  /* 0x00007610430b7816 */ /* 0x000fe4000000000b */
[----:B------:R-:W-:-:S05]  /*ef50*/  PRMT R10, R66, 0x7610, R10 ;  /* 0x00007610420a7816 */ /* 0x000fca000000000a */
        /* <DEDUP_REMOVED lines=282> */
.L_x_3491:
[----:B------:R-:W-:Y:S01]  /*10100*/  SHF.R.U32.HI R6, RZ, 0x2, R0 ;  /* 0x00000002ff067819 */ /* 0x000fe20000011600 */
[----:B------:R-:W-:-:S07]  /*10110*/  IMAD.MOV.U32 R7, RZ, RZ, RZ ;  /* 0x000000ffff077224 */ /* 0x000fce00078e00ff */
.L_x_3490:
        /* <DEDUP_REMOVED lines=288> */
.L_x_3493:
[----:B------:R-:W-:Y:S01]  /*11320*/  SHF.R.U32.HI R62, RZ, 0x2, R74 ;  /* 0x00000002ff3e7819 */ /* 0x000fe2000001164a */
[----:B------:R-:W-:-:S07]  /*11330*/  IMAD.MOV.U32 R63, RZ, RZ, RZ ;  /* 0x000000ffff3f7224 */ /* 0x000fce00078e00ff */
.L_x_3492:
        /* <DEDUP_REMOVED lines=285> */
.L_x_3495:
[----:B------:R-:W-:Y:S01]  /*12510*/  SHF.R.U32.HI R66, RZ, 0x2, R78 ;  /* 0x00000002ff427819 */ /* 0x000fe2000001164e */
[----:B------:R-:W-:-:S07]  /*12520*/  IMAD.MOV.U32 R67, RZ, RZ, RZ ;  /* 0x000000ffff437224 */ /* 0x000fce00078e00ff */
.L_x_3494:
        /* <DEDUP_REMOVED lines=285> */
.L_x_3497:
[----:B------:R-:W-:Y:S01]  /*13700*/  SHF.R.U32.HI R10, RZ, 0x2, R62 ;  /* 0x00000002ff0a7819 */ /* 0x000fe2000001163e */
[----:B------:R-:W-:-:S07]  /*13710*/  IMAD.MOV.U32 R11, RZ, RZ, RZ ;  /* 0x000000ffff0b7224 */ /* 0x000fce00078e00ff */
.L_x_3496:
[----:B------:R-:W-:-:S04]  /*13720*/  LEA R4, P0, R10, R3, 0x2 ;  /* 0x000000030a047211 */ /* 0x000fc800078010ff */
[----:B------:R-:W-:-:S05]  /*13730*/  LEA.HI.X R5, R10, R0, R11, 0x2, P0 ;  /* 0x000000000a057211 */ /* 0x000fca00000f140b */
[----:B------:R-:W2:Y:S02]  /*13740*/  LDG.E R4, desc[UR36][R4.64] ;  /* 0x0000002404047981 */ /* 0x000ea4000c1e1900 */
[C---:B--2---:R-:W-:Y:S02]  /*13750*/  PRMT R13, R4.reuse, 0x7770, RZ ;  /* 0x00007770040d7816 */ /* 0x044fe400000000ff */
[C---:B------:R-:W-:Y:S02]  /*13760*/  PRMT R12, R4.reuse, 0x7771, RZ ;  /* 0x00007771040c7816 */ /* 0x040fe400000000ff */
[C---:B------:R-:W-:Y:S02]  /*13770*/  PRMT R11, R4.reuse, 0x7772, RZ ;  /* 0x00007772040b7816 */ /* 0x040fe400000000ff */
[----:B------:R-:W-:-:S07]  /*13780*/  PRMT R10, R4, 0x7773, RZ ;  /* 0x00007773040a7816 */ /* 0x000fce00000000ff */
.L_x_3489:
[----:B------:R-:W-:Y:S05]  /*13790*/  BSYNC.RECONVERGENT B0 ;  /* 0x0000000000007941 */ /* 0x000fea0003800200 */
.L_x_3488:
[----:B------:R-:W-:Y:S01]  /*137a0*/  ISETP.GE.U32.AND P0, PT, R71, R73, PT ;  /* 0x000000494700720c */ /* 0x000fe20003f06070 */
[----:B------:R-:W-:-:S12]  /*137b0*/  BSSY.RECONVERGENT B0, `(.L_x_3498) ;  /* 0x00000fb000007945 */ /* 0x000fd80003800200 */
        /* <DEDUP_REMOVED lines=23> */
[----:B------:R-:W-:Y:S01]  /*13930*/  ISETP.NE.AND P3, PT, R63, R62, PT ;  /* 0x0000003e3f00720c */ /* 0x000fe20003f65270 */
[----:B------:R-:W-:Y:S01]  /*13940*/  IMAD.IADD R63, R71, 0x1, R72 ;  /* 0x00000001473f7824 */ /* 0x000fe200078e0248 */
        /* <DEDUP_REMOVED lines=225> */
.L_x_3499:
[----:B------:R-:W-:Y:S05]  /*14760*/  BSYNC.RECONVERGENT B0 ;  /* 0x0000000000007941 */ /* 0x000fea0003800200 */
.L_x_3498:
[----:B------:R-:W-:Y:S02]  /*14770*/  LOP3.LUT R0, R58, 0xff, RZ, 0xc0, !PT ;  /* 0x000000ff3a007812 */ /* 0x000fe400078ec0ff */
[----:B------:R-:W-:Y:S02]  /*14780*/  LOP3.LUT R3, R51, 0xff, RZ, 0xc0, !PT ;  /* 0x000000ff33037812 */ /* 0x000fe400078ec0ff */
[----:B------:R-:W-:Y:S02]  /*14790*/  LOP3.LUT R4, R57, 0xff, RZ, 0xc0, !PT ;  /* 0x000000ff39047812 */ /* 0x000fe400078ec0ff */
[----:B------:R-:W-:Y:S02]  /*147a0*/  LOP3.LUT R5, R52, 0xff, RZ, 0xc0, !PT ;  /* 0x000000ff34057812 */ /* 0x000fe400078ec0ff */
[----:B------:R-:W-:Y:S02]  /*147b0*/  ISETP.NE.AND P1, PT, R3, R0, PT ;  /* 0x000000000300720c */ /* 0x000fe40003f25270 */
[----:B------:R-:W-:-:S02]  /*147c0*/  ISETP.GE.U32.AND P0, PT, R36, R43, PT ;  /* 0x0000002b2400720c */ /* 0x000fc40003f06070 */
[----:B------:R-:W-:Y:S02]  /*147d0*/  ISETP.NE.AND P6, PT, R5, R4, PT ;  /* 0x000000040500720c */ /* 0x000fe40003fc5270 */
[----:B------:R-:W-:Y:S02]  /*147e0*/  PRMT R0, R58, 0x8880, RZ ;  /* 0x000088803a007816 */ /* 0x000fe400000000ff */
[----:B------:R-:W-:Y:S02]  /*147f0*/  PRMT R5, R51, 0x8880, RZ ;  /* 0x0000888033057816 */ /* 0x000fe400000000ff */
[----:B------:R-:W-:Y:S02]  /*14800*/  ISETP.GE.AND.EX P0, PT, R20, R27, PT, P0 ;  /* 0x0000001b1400720c */ /* 0x000fe40003f06300 */
[----:B------:R-:W-:Y:S02]  /*14810*/  LOP3.LUT R6, R60, 0xff, RZ, 0xc0, !PT ;  /* 0x000000ff3c067812 */ /* 0x000fe400078ec0ff */
[----:B------:R-:W-:-:S02]  /*14820*/  LOP3.LUT R7, R55, 0xff, RZ, 0xc0, !PT ;  /* 0x000000ff37077812 */ /* 0x000fc400078ec0ff */
[----:B------:R-:W-:Y:S02]  /*14830*/  ISETP.GE.AND P2, PT, R5, R0, PT ;  /* 0x000000000500720c */ /* 0x000fe40003f46270 */
[----:B------:R-:W-:Y:S02]  /*14840*/  LOP3.LUT R3, R61, 0xff, RZ, 0xc0, !PT ;  /* 0x000000ff3d037812 */ /* 0x000fe400078ec0ff */
[----:B------:R-:W-:Y:S02]  /*14850*/  LOP3.LUT R4, R54, 0xff, RZ, 0xc0, !PT ;  /* 0x000000ff36047812 */ /* 0x000fe400078ec0ff */
[----:B------:R-:W-:Y:S02]  /*14860*/  SEL R0, RZ, 0xffffffff, !P0 ;  /* 0xffffffffff007807 */ /* 0x000fe40004000000 */
[----:B------:R-:W-:Y:S02]  /*14870*/  ISETP.GE.U32.AND P0, PT, R37, R42, PT ;  /* 0x0000002a2500720c */ /* 0x000fe40003f06070 */
[----:B------:R-:W-:-:S02]  /*14880*/  ISETP.NE.AND P4, PT, R7, R6, PT ;  /* 0x000000060700720c */ /* 0x000fc40003f85270 */
[----:B------:R-:W-:Y:S02]  /*14890*/  @P1 SEL R0, RZ, 0xffffffff, !P2 ;  /* 0xffffffffff001807 */ /* 0x000fe40005000000 */
[----:B------:R-:W-:Y:S02]  /*148a0*/  PRMT R6, R57, 0x8880, RZ ;  /* 0x0000888039067816 */ /* 0x000fe400000000ff */
[----:B------:R-:W-:Y:S02]  /*148b0*/  PRMT R7, R52, 0x8880, RZ ;  /* 0x0000888034077816 */ /* 0x000fe400000000ff */
[----:B------:R-:W-:Y:S02]  /*148c0*/  ISETP.NE.AND P3, PT, R4, R3, PT ;  /* 0x000000030400720c */ /* 0x000fe40003f65270 */
[----:B------:R-:W-:Y:S02]  /*148d0*/  ISETP.GE.U32.AND P2, PT, R39, R46, PT ;  /* 0x0000002e2700720c */ /* 0x000fe40003f46070 */
[----:B------:R-:W-:-:S02]  /*148e0*/  ISETP.GE.AND.EX P0, PT, R21, R26, PT, P0 ;  /* 0x0000001a1500720c */ /* 0x000fc40003f06300 */
[----:B------:R-:W-:Y:S02]  /*148f0*/  PRMT R4, R60, 0x8880, RZ ;  /* 0x000088803c047816 */ /* 0x000fe400000000ff */
[----:B------:R-:W-:Y:S02]  /*14900*/  PRMT R5, R55, 0x8880, RZ ;  /* 0x0000888037057816 */ /* 0x000fe400000000ff */
[----:B------:R-:W-:Y:S02]  /*14910*/  ISETP.GE.AND P5, PT, R7, R6, PT ;  /* 0x000000060700720c */ /* 0x000fe40003fa6270 */
        /* <DEDUP_REMOVED lines=95> */
[----:B------:R-:W-:Y:S02]  /*14f10*/  ISETP.NE.AND P1, PT, R0, R5, PT ;  /* 0x000000050000720c */ /* 0x000fe40003f25270 */
[----:B------:R-:W-:Y:S02]  /*14f20*/  ISETP.NE.AND P6, PT, R3, R4, PT ;  /* 0x000000040300720c */ /* 0x000fe40003fc5270 */
[----:B------:R-:W-:Y:S02]  /*14f30*/  LOP3.LUT R5, R50, 0xff, RZ, 0xc0, !PT ;  /* 0x000000ff32057812 */ /* 0x000fe400078ec0ff */
[----:B------:R-:W-:-:S02]  /*14f40*/  LOP3.LUT R4, R49, 0xff, RZ, 0xc0, !PT ;  /* 0x000000ff31047812 */ /* 0x000fc400078ec0ff */
[----:B------:R-:W-:Y:S02]  /*14f50*/  LOP3.LUT R0, R55, 0xff, RZ, 0xc0, !PT ;  /* 0x000000ff37007812 */ /* 0x000fe400078ec0ff */
[----:B------:R-:W-:Y:S02]  /*14f60*/  LOP3.LUT R3, R54, 0xff, RZ, 0xc0, !PT ;  /* 0x000000ff36037812 */ /* 0x000fe400078ec0ff */
[----:B------:R-:W-:Y:S02]  /*14f70*/  PRMT R6, R56, 0x8880, RZ ;  /* 0x0000888038067816 */ /* 0x000fe400000000ff */
[----:B------:R-:W-:Y:S02]  /*14f80*/  PRMT R7, R69, 0x8880, RZ ;  /* 0x0000888045077816 */ /* 0x000fe400000000ff */
[----:B------:R-:W-:Y:S02]  /*14f90*/  SEL R10, R41, R10, !P3 ;  /* 0x0000000a290a7207 */ /* 0x000fe40005800000 */
[----:B------:R-:W-:-:S02]  /*14fa0*/  SEL R25, R25, R24, !P3 ;  /* 0x0000001819197207 */ /* 0x000fc40005800000 */
[----:B------:R-:W-:Y:S01]  /*14fb0*/  ISETP.NE.AND P4, PT, R0, R5, PT ;  /* 0x000000050000720c */ /* 0x000fe20003f85270 */
[----:B------:R-:W-:Y:S01]  /*14fc0*/  IMAD.MOV.U32 R0, RZ, RZ, R6 ;  /* 0x000000ffff007224 */ /* 0x000fe200078e0006 */
[----:B------:R-:W-:Y:S01]  /*14fd0*/  ISETP.NE.AND P3, PT, R3, R4, PT ;  /* 0x000000040300720c */ /* 0x000fe20003f65270 */
[----:B------:R-:W-:Y:S01]  /*14fe0*/  IMAD.MOV.U32 R3, RZ, RZ, R7 ;  /* 0x000000ffff037224 */ /* 0x000fe200078e0007 */
[----:B------:R-:W-:Y:S02]  /*14ff0*/  SEL R11, R48, R11, !P0 ;  /* 0x0000000b300b7207 */ /* 0x000fe40004000000 */
[----:B------:R-:W-:Y:S02]  /*15000*/  PRMT R4, R53, 0x8880, RZ ;  /* 0x0000888035047816 */ /* 0x000fe400000000ff */
[----:B------:R-:W-:Y:S02]  /*15010*/  PRMT R5, R70, 0x8880, RZ ;  /* 0x0000888046057816 */ /* 0x000fe400000000ff */
[----:B------:R-:W-:-:S02]  /*15020*/  SEL R39, R32, R27, !P0 ;  /* 0x0000001b20277207 */ /* 0x000fc40004000000 */
        /* <DEDUP_REMOVED lines=47> */
[----:B------:R-:W-:-:S07]  /*15320*/  SEL R29, R14, R25, !P3 ;  /* 0x000000190e1d7207 */ /* 0x000fce0005800000 */
.L_x_3450:
[----:B------:R-:W-:Y:S05]  /*15330*/  BSYNC.RECONVERGENT B6 ;  /* 0x0000000000067941 */ /* 0x000fea0003800200 */
.L_x_3449:
        /* <DEDUP_REMOVED lines=15> */
[----:B------:R0:W-:Y:S04]  /*15430*/  STS.64 [R31+0x28], R8 ;  /* 0x000028081f007388 */ /* 0x0001e80000000a00 */
[----:B------:R0:W-:Y:S04]  /*15440*/  STS.64 [R31+0x38], R28 ;  /* 0x0000381c1f007388 */ /* 0x0001e80000000a00 */
[----:B------:R0:W-:Y:S04]  /*15450*/  STS.U8 [R31], R7 ;  /* 0x000000071f007388 */ /* 0x0001e80000000000 */
[----:B------:R0:W-:Y:S04]  /*15460*/  STS.U8 [R31+0x10], R11 ;  /* 0x0000100b1f007388 */ /* 0x0001e80000000000 */
[----:B------:R0:W-:Y:S04]  /*15470*/  STS.U8 [R31+0x20], R13 ;  /* 0x0000200d1f007388 */ /* 0x0001e80000000000 */
[----:B------:R0:W-:Y:S01]  /*15480*/  STS.U8 [R31+0x30], R27 ;  /* 0x0000301b1f007388 */ /* 0x0001e20000000000 */
[----:B------:R-:W-:Y:S05]  /*15490*/  @!P0 BRA `(.L_x_3500) ;  /* 0x0000000400708947 */ /* 0x000fea0003800000 */
[----:B------:R-:W-:-:S07]  /*154a0*/  IMAD.MOV.U32 R0, RZ, RZ, R34 ;  /* 0x000000ffff007224 */ /* 0x000fce00078e0022 */
.L_x_3503:
        /* <DEDUP_REMOVED lines=10> */
[C---:B------:R-:W-:Y:S02]  /*15550*/  PRMT R35, R7.reuse, 0x8880, RZ ;  /* 0x0000888007237816 */ /* 0x040fe400000000ff */
[----:B------:R-:W-:Y:S01]  /*15560*/  LOP3.LUT R33, R7, 0xff, RZ, 0xc0, !PT ;  /* 0x000000ff07217812 */ /* 0x000fe200078ec0ff */
[----:B------:R-:W-:Y:S01]  /*15570*/  IMAD R0, R0, 0x40, R3 ;  /* 0x0000004000007824 */ /* 0x000fe200078e0203 */
[----:B------:R-:W-:Y:S02]  /*15580*/  PRMT R37, R11, 0x8880, RZ ;  /* 0x000088800b257816 */ /* 0x000fe400000000ff */
[----:B------:R-:W-:Y:S02]  /*15590*/  PRMT R41, R13, 0x8880, RZ ;  /* 0x000088800d297816 */ /* 0x000fe400000000ff */
[----:B------:R-:W1:Y:S04]  /*155a0*/  LDS.S8 R6, [R0] ;  /* 0x0000000000067984 */ /* 0x000e680000000200 */
[----:B------:R-:W2:Y:S04]  /*155b0*/  LDS.S8 R26, [R0+0x20] ;  /* 0x00002000001a7984 */ /* 0x000ea80000000200 */
[----:B------:R-:W3:Y:S04]  /*155c0*/  LDS.S8 R12, [R0+0x10] ;  /* 0x00001000000c7984 */ /* 0x000ee80000000200 */
[----:B------:R-:W4:Y:S04]  /*155d0*/  LDS.64 R4, [R0+0x8] ;  /* 0x0000080000047984 */ /* 0x000f280000000a00 */
[----:B------:R-:W5:Y:S04]  /*155e0*/  LDS.64 R14, [R0+0x18] ;  /* 0x00001800000e7984 */ /* 0x000f680000000a00 */
[----:B0-----:R-:W0:Y:S04]  /*155f0*/  LDS.S8 R28, [R0+0x30] ;  /* 0x00003000001c7984 */ /* 0x001e280000000200 */
[----:B------:R-:W0:Y:S04]  /*15600*/  LDS.64 R24, [R0+0x38] ;  /* 0x0000380000187984 */ /* 0x000e280000000a00 */
[----:B------:R3:W0:Y:S01]  /*15610*/  LDS.64 R22, [R0+0x28] ;  /* 0x0000280000167984 */ /* 0x0006220000000a00 */
[----:B-1----:R-:W-:-:S02]  /*15620*/  LOP3.LUT R10, R6, 0xff, RZ, 0xc0, !PT ;  /* 0x000000ff060a7812 */ /* 0x002fc400078ec0ff */
[----:B------:R-:W-:Y:S02]  /*15630*/  ISETP.GE.AND P0, PT, R35, R6, PT ;  /* 0x000000062300720c */ /* 0x000fe40003f06270 */
[----:B------:R-:W-:Y:S02]  /*15640*/  ISETP.NE.AND P3, PT, R33, R10, PT ;  /* 0x0000000a2100720c */ /* 0x000fe40003f65270 */
[----:B------:R-:W-:Y:S02]  /*15650*/  LOP3.LUT R35, R13, 0xff, RZ, 0xc0, !PT ;  /* 0x000000ff0d237812 */ /* 0x000fe400078ec0ff */
[----:B--2---:R-:W-:Y:S02]  /*15660*/  LOP3.LUT R10, R26, 0xff, RZ, 0xc0, !PT ;  /* 0x000000ff1a0a7812 */ /* 0x004fe400078ec0ff */
[----:B------:R-:W-:Y:S02]  /*15670*/  LOP3.LUT R33, R11, 0xff, RZ, 0xc0, !PT ;  /* 0x000000ff0b217812 */ /* 0x000fe400078ec0ff */
[----:B---3--:R-:W-:-:S02]  /*15680*/  LOP3.LUT R0, R12, 0xff, RZ, 0xc0, !PT ;  /* 0x000000ff0c007812 */ /* 0x008fc400078ec0ff */
[----:B------:R-:W-:Y:S02]  /*15690*/  ISETP.NE.AND P4, PT, R35, R10, PT ;  /* 0x0000000a2300720c */ /* 0x000fe40003f85270 */
[----:B------:R-:W-:Y:S02]  /*156a0*/  SEL R10, RZ, 0xffffffff, !P0 ;  /* 0xffffffffff0a7807 */ /* 0x000fe40004000000 */
[----:B------:R-:W-:Y:S02]  /*156b0*/  ISETP.GE.AND P1, PT, R37, R12, PT ;  /* 0x0000000c2500720c */ /* 0x000fe40003f26270 */
[----:B------:R-:W-:Y:S02]  /*156c0*/  ISETP.NE.AND P5, PT, R33, R0, PT ;  /* 0x000000002100720c */ /* 0x000fe40003fa5270 */
[----:B----4-:R-:W-:Y:S02]  /*156d0*/  ISETP.GE.U32.AND P0, PT, R38, R4, PT ;  /* 0x000000042600720c */ /* 0x010fe40003f06070 */
[----:B------:R-:W-:-:S02]  /*156e0*/  SEL R30, RZ, 0xffffffff, !P1 ;  /* 0xffffffffff1e7807 */ /* 0x000fc40004800000 */
[----:B------:R-:W-:Y:S02]  /*156f0*/  ISETP.GE.AND.EX P0, PT, R39, R5, PT, P0 ;  /* 0x000000052700720c */ /* 0x000fe40003f06300 */
[----:B------:R-:W-:Y:S02]  /*15700*/  LOP3.LUT R33, R27, 0xff, RZ, 0xc0, !PT ;  /* 0x000000ff1b217812 */ /* 0x000fe400078ec0ff */
[----:B-----5:R-:W-:Y:S02]  /*15710*/  ISETP.GE.U32.AND P1, PT, R20, R14, PT ;  /* 0x0000000e1400720c */ /* 0x020fe40003f26070 */
[----:B0-----:R-:W-:Y:S02]  /*15720*/  LOP3.LUT R0, R28, 0xff, RZ, 0xc0, !PT ;  /* 0x000000ff1c007812 */ /* 0x001fe400078ec0ff */
[----:B------:R-:W-:Y:S02]  /*15730*/  @!P3 SEL R10, RZ, 0xffffffff, !P0 ;  /* 0xffffffffff0ab807 */ /* 0x000fe40004000000 */
[----:B------:R-:W-:-:S02]  /*15740*/  ISETP.GE.AND.EX P1, PT, R21, R15, PT, P1 ;  /* 0x0000000f1500720c */ /* 0x000fc40003f26310 */
[----:B------:R-:W-:Y:S02]  /*15750*/  ISETP.NE.AND P3, PT, R33, R0, PT ;  /* 0x000000002100720c */ /* 0x000fe40003f65270 */
[----:B------:R-:W-:Y:S02]  /*15760*/  PRMT R35, R27, 0x8880, RZ ;  /* 0x000088801b237816 */ /* 0x000fe400000000ff */
[----:B------:R-:W-:Y:S02]  /*15770*/  @!P5 SEL R30, RZ, 0xffffffff, !P1 ;  /* 0xffffffffff1ed807 */ /* 0x000fe40004800000 */
[----:B------:R-:W-:Y:S02]  /*15780*/  ISETP.GE.U32.AND P1, PT, R16, R24, PT ;  /* 0x000000181000720c */ /* 0x000fe40003f26070 */
[----:B------:R-:W-:Y:S02]  /*15790*/  ISETP.GE.AND P6, PT, R41, R26, PT ;  /* 0x0000001a2900720c */ /* 0x000fe40003fc6270 */
[----:B------:R-:W-:-:S02]  /*157a0*/  LOP3.LUT R10, R10, 0x1, RZ, 0xc0, !PT ;  /* 0x000000010a0a7812 */ /* 0x000fc400078ec0ff */
[----:B------:R-:W-:Y:S02]  /*157b0*/  ISETP.GE.AND P0, PT, R35, R28, PT ;  /* 0x0000001c2300720c */ /* 0x000fe40003f06270 */
[----:B------:R-:W-:Y:S02]  /*157c0*/  ISETP.GE.AND.EX P1, PT, R29, R25, PT, P1 ;  /* 0x000000191d00720c */ /* 0x000fe40003f26310 */
[----:B------:R-:W-:Y:S02]  /*157d0*/  ISETP.GE.U32.AND P5, PT, R8, R22, PT ;  /* 0x000000160800720c */ /* 0x000fe40003fa6070 */
[----:B------:R-:W-:Y:S02]  /*157e0*/  SEL R0, RZ, 0xffffffff, !P6 ;  /* 0xffffffffff007807 */ /* 0x000fe40007000000 */
[----:B------:R-:W-:Y:S02]  /*157f0*/  ISETP.NE.U32.AND P6, PT, R10, 0x1, PT ;  /* 0x000000010a00780c */ /* 0x000fe40003fc5070 */
[----:B------:R-:W-:-:S02]  /*15800*/  SEL R10, RZ, 0xffffffff, !P0 ;  /* 0xffffffffff0a7807 */ /* 0x000fc40004000000 */
[----:B------:R-:W-:Y:S02]  /*15810*/  LOP3.LUT R30, R30, 0x1, RZ, 0xc0, !PT ;  /* 0x000000011e1e7812 */ /* 0x000fe400078ec0ff */
[----:B------:R-:W-:Y:S02]  /*15820*/  @!P3 SEL R10, RZ, 0xffffffff, !P1 ;  /* 0xffffffffff0ab807 */ /* 0x000fe40004800000 */
[----:B------:R-:W-:Y:S02]  /*15830*/  ISETP.GE.AND.EX P5, PT, R9, R23, PT, P5 ;  /* 0x000000170900720c */ /* 0x000fe40003fa6350 */
[----:B------:R-:W-:Y:S02]  /*15840*/  ISETP.NE.U32.AND P0, PT, R30, 0x1, PT ;  /* 0x000000011e00780c */ /* 0x000fe40003f05070 */
[----:B------:R-:W-:Y:S02]  /*15850*/  LOP3.LUT R10, R10, 0x1, RZ, 0xc0, !PT ;  /* 0x000000010a0a7812 */ /* 0x000fe400078ec0ff */
[----:B------:R-:W-:-:S02]  /*15860*/  @!P4 SEL R0, RZ, 0xffffffff, !P5 ;  /* 0xffffffffff00c807 */ /* 0x000fc40006800000 */
[----:B------:R-:W-:Y:S02]  /*15870*/  SEL R20, R14, R20, !P0 ;  /* 0x000000140e147207 */ /* 0x000fe40004000000 */
[----:B------:R-:W-:Y:S02]  /*15880*/  SEL R21, R15, R21, !P0 ;  /* 0x000000150f157207 */ /* 0x000fe40004000000 */
[----:B------:R-:W-:Y:S02]  /*15890*/  SEL R12, R12, R11, !P0 ;  /* 0x0000000b0c0c7207 */ /* 0x000fe40004000000 */
[----:B------:R-:W-:Y:S01]  /*158a0*/  ISETP.NE.U32.AND P0, PT, R10, 0x1, PT ;  /* 0x000000010a00780c */ /* 0x000fe20003f05070 */
[----:B------:R1:W-:Y:S01]  /*158b0*/  STS.64 [R31+0x18], R20 ;  /* 0x000018141f007388 */ /* 0x0003e20000000a00 */
[----:B------:R-:W-:Y:S02]  /*158c0*/  LOP3.LUT R0, R0, 0x1, RZ, 0xc0, !PT ;  /* 0x0000000100007812 */ /* 0x000fe400078ec0ff */
[----:B------:R-:W-:Y:S01]  /*158d0*/  SEL R16, R24, R16, !P0 ;  /* 0x0000001018107207 */ /* 0x000fe20004000000 */
[----:B------:R1:W-:Y:S01]  /*158e0*/  STS.U8 [R31+0x10], R12 ;  /* 0x0000100c1f007388 */ /* 0x0003e20000000000 */
[----:B------:R-:W-:-:S02]  /*158f0*/  ISETP.NE.U32.AND P1, PT, R0, 0x1, PT ;  /* 0x000000010000780c */ /* 0x000fc40003f25070 */
[----:B------:R-:W-:Y:S01]  /*15900*/  SEL R0, R28, R27, !P0 ;  /* 0x0000001b1c007207 */ /* 0x000fe20004000000 */
[----:B------:R-:W-:Y:S01]  /*15910*/  IMAD.MOV.U32 R28, RZ, RZ, R16 ;  /* 0x000000ffff1c7224 */ /* 0x000fe200078e0010 */
[----:B------:R-:W-:Y:S02]  /*15920*/  SEL R38, R4, R38, !P6 ;  /* 0x0000002604267207 */ /* 0x000fe40007000000 */
[----:B------:R-:W-:Y:S01]  /*15930*/  SEL R39, R5, R39, !P6 ;  /* 0x0000002705277207 */ /* 0x000fe20007000000 */
[----:B------:R1:W-:Y:S01]  /*15940*/  STS.U8 [R31+0x30], R0 ;  /* 0x000030001f007388 */ /* 0x0003e20000000000 */
[----:B------:R-:W-:Y:S02]  /*15950*/  SEL R6, R6, R7, !P6 ;  /* 0x0000000706067207 */ /* 0x000fe40007000000 */
[----:B------:R-:W-:Y:S01]  /*15960*/  SEL R8, R22, R8, !P1 ;  /* 0x0000000816087207 */ /* 0x000fe20004800000 */
[----:B------:R1:W-:Y:S01]  /*15970*/  STS.64 [R31+0x8], R38 ;  /* 0x000008261f007388 */ /* 0x0003e20000000a00 */
[----:B------:R-:W-:-:S02]  /*15980*/  SEL R9, R23, R9, !P1 ;  /* 0x0000000917097207 */ /* 0x000fc40004800000 */
[----:B------:R-:W-:Y:S01]  /*15990*/  SEL R26, R26, R13, !P1 ;  /* 0x0000000d1a1a7207 */ /* 0x000fe20004800000 */
[----:B------:R1:W-:Y:S01]  /*159a0*/  STS.U8 [R31], R6 ;  /* 0x000000061f007388 */ /* 0x0003e20000000000 */
[----:B------:R-:W-:Y:S02]  /*159b0*/  SEL R29, R25, R29, !P0 ;  /* 0x0000001d191d7207 */ /* 0x000fe40004000000 */
[----:B------:R-:W-:Y:S01]  /*159c0*/  PRMT R7, R6, 0x7610, R7 ;  /* 0x0000761006077816 */ /* 0x000fe20000000007 */
[----:B------:R1:W-:Y:S01]  /*159d0*/  STS.64 [R31+0x28], R8 ;  /* 0x000028081f007388 */ /* 0x0003e20000000a00 */
[----:B------:R-:W-:Y:S02]  /*159e0*/  PRMT R11, R12, 0x7610, R11 ;  /* 0x000076100c0b7816 */ /* 0x000fe4000000000b */
[----:B------:R-:W-:Y:S01]  /*159f0*/  PRMT R13, R26, 0x7610, R13 ;  /* 0x000076101a0d7816 */ /* 0x000fe2000000000d */
[----:B------:R1:W-:Y:S01]  /*15a00*/  STS.64 [R31+0x38], R28 ;  /* 0x0000381c1f007388 */ /* 0x0003e20000000a00 */
[----:B------:R-:W-:-:S03]  /*15a10*/  PRMT R27, R0, 0x7610, R27 ;  /* 0x00007610001b7816 */ /* 0x000fc6000000001b */
[----:B------:R1:W-:Y:S04]  /*15a20*/  STS.U8 [R31+0x20], R26 ;  /* 0x0000201a1f007388 */ /* 0x0003e80000000000 */
.L_x_3502:
[----:B------:R-:W-:Y:S05]  /*15a30*/  BSYNC.RECONVERGENT B0 ;  /* 0x0000000000007941 */ /* 0x000fea0003800200 */
.L_x_3501:
[----:B-1----:R-:W-:Y:S01]  /*15a40*/  IMAD.MOV.U32 R0, RZ, RZ, R43 ;  /* 0x000000ffff007224 */ /* 0x002fe200078e002b */
[----:B------:R-:W-:Y:S06]  /*15a50*/  @P2 BRA `(.L_x_3503) ;  /* 0xfffffff800942947 */ /* 0x000fec000383ffff */
.L_x_3500:
        /* <DEDUP_REMOVED lines=26> */
.L_x_3508:
        /* <DEDUP_REMOVED lines=10> */
[C---:B------:R-:W-:Y:S02]  /*15ca0*/  LOP3.LUT R31, R7.reuse, 0xff, RZ, 0xc0, !PT ;  /* 0x000000ff071f7812 */ /* 0x040fe400078ec0ff */
[----:B------:R-:W-:Y:S02]  /*15cb0*/  PRMT R33, R7, 0x8880, RZ ;  /* 0x0000888007217816 */ /* 0x000fe400000000ff */
[----:B------:R-:W0:Y:S01]  /*15cc0*/  LDS.S8 R10, [R6] ;  /* 0x00000000060a7984 */ /* 0x000e220000000200 */
[C---:B------:R-:W-:Y:S02]  /*15cd0*/  LOP3.LUT R35, R13.reuse, 0xff, RZ, 0xc0, !PT ;  /* 0x000000ff0d237812 */ /* 0x040fe400078ec0ff */
[----:B------:R-:W-:Y:S01]  /*15ce0*/  PRMT R37, R13, 0x8880, RZ ;  /* 0x000088800d257816 */ /* 0x000fe200000000ff */
[----:B-1----:R-:W1:Y:S04]  /*15cf0*/  LDS.S8 R28, [R6+0x20] ;  /* 0x00002000061c7984 */ /* 0x002e680000000200 */
[----:B------:R-:W2:Y:S04]  /*15d00*/  LDS.S8 R26, [R6+0x10] ;  /* 0x00001000061a7984 */ /* 0x000ea80000000200 */
[----:B------:R-:W3:Y:S04]  /*15d10*/  LDS.64 R4, [R6+0x8] ;  /* 0x0000080006047984 */ /* 0x000ee80000000a00 */
[----:B------:R-:W4:Y:S04]  /*15d20*/  LDS.64 R14, [R6+0x18] ;  /* 0x00001800060e7984 */ /* 0x000f280000000a00 */
[----:B------:R-:W5:Y:S04]  /*15d30*/  LDS.S8 R30, [R6+0x30] ;  /* 0x00003000061e7984 */ /* 0x000f680000000200 */
[----:B------:R-:W5:Y:S04]  /*15d40*/  LDS.64 R24, [R6+0x38] ;  /* 0x0000380006187984 */ /* 0x000f680000000a00 */
[----:B------:R2:W5:Y:S01]  /*15d50*/  LDS.64 R22, [R6+0x28] ;  /* 0x0000280006167984 */ /* 0x0005620000000a00 */
[----:B0-----:R-:W-:-:S02]  /*15d60*/  LOP3.LUT R12, R10, 0xff, RZ, 0xc0, !PT ;  /* 0x000000ff0a0c7812 */ /* 0x001fc400078ec0ff */
[----:B------:R-:W-:Y:S02]  /*15d70*/  ISETP.GE.AND P0, PT, R33, R10, PT ;  /* 0x0000000a2100720c */ /* 0x000fe40003f06270 */
[----:B------:R-:W-:Y:S02]  /*15d80*/  ISETP.NE.AND P3, PT, R31, R12, PT ;  /* 0x0000000c1f00720c */ /* 0x000fe40003f65270 */
[----:B-1----:R-:W-:Y:S02]  /*15d90*/  LOP3.LUT R12, R28, 0xff, RZ, 0xc0, !PT ;  /* 0x000000ff1c0c7812 */ /* 0x002fe400078ec0ff */
[C---:B------:R-:W-:Y:S02]  /*15da0*/  PRMT R33, R11.reuse, 0x8880, RZ ;  /* 0x000088800b217816 */ /* 0x040fe400000000ff */
[----:B------:R-:W-:Y:S02]  /*15db0*/  LOP3.LUT R31, R11, 0xff, RZ, 0xc0, !PT ;  /* 0x000000ff0b1f7812 */ /* 0x000fe400078ec0ff */
[----:B--2---:R-:W-:-:S02]  /*15dc0*/  LOP3.LUT R6, R26, 0xff, RZ, 0xc0, !PT ;  /* 0x000000ff1a067812 */ /* 0x004fc400078ec0ff */
[----:B------:R-:W-:Y:S02]  /*15dd0*/  ISETP.NE.AND P4, PT, R35, R12, PT ;  /* 0x0000000c2300720c */ /* 0x000fe40003f85270 */
[----:B------:R-:W-:Y:S02]  /*15de0*/  SEL R12, RZ, 0xffffffff, !P0 ;  /* 0xffffffffff0c7807 */ /* 0x000fe40004000000 */
[----:B------:R-:W-:Y:S02]  /*15df0*/  ISETP.GE.AND P1, PT, R33, R26, PT ;  /* 0x0000001a2100720c */ /* 0x000fe40003f26270 */
[----:B------:R-:W-:Y:S02]  /*15e00*/  ISETP.NE.AND P5, PT, R31, R6, PT ;  /* 0x000000061f00720c */ /* 0x000fe40003fa5270 */
[----:B---3--:R-:W-:Y:S02]  /*15e10*/  ISETP.GE.U32.AND P0, PT, R38, R4, PT ;  /* 0x000000042600720c */ /* 0x008fe40003f06070 */
[----:B------:R-:W-:-:S02]  /*15e20*/  SEL R31, RZ, 0xffffffff, !P1 ;  /* 0xffffffffff1f7807 */ /* 0x000fc40004800000 */
[----:B------:R-:W-:Y:S02]  /*15e30*/  ISETP.GE.AND.EX P0, PT, R39, R5, PT, P0 ;  /* 0x000000052700720c */ /* 0x000fe40003f06300 */
[----:B------:R-:W-:Y:S02]  /*15e40*/  LOP3.LUT R33, R27, 0xff, RZ, 0xc0, !PT ;  /* 0x000000ff1b217812 */ /* 0x000fe400078ec0ff */
[----:B----4-:R-:W-:Y:S02]  /*15e50*/  ISETP.GE.U32.AND P1, PT, R20, R14, PT ;  /* 0x0000000e1400720c */ /* 0x010fe40003f26070 */
[----:B-----5:R-:W-:Y:S02]  /*15e60*/  LOP3.LUT R6, R30, 0xff, RZ, 0xc0, !PT ;  /* 0x000000ff1e067812 */ /* 0x020fe400078ec0ff */
        /* <DEDUP_REMOVED lines=9> */
[----:B------:R-:W-:Y:S02]  /*15f00*/  ISETP.GE.U32.AND P5, PT, R8, R22, PT ;  /* 0x000000160800720c */ /* 0x000fe40003fa6070 */
[----:B------:R-:W-:Y:S02]  /*15f10*/  ISETP.GE.AND.EX P1, PT, R29, R25, PT, P1 ;  /* 0x000000191d00720c */ /* 0x000fe40003f26310 */
[----:B------:R-:W-:Y:S02]  /*15f20*/  SEL R6, RZ, 0xffffffff, !P6 ;  /* 0xffffffffff067807 */ /* 0x000fe40007000000 */
[----:B------:R-:W-:Y:S02]  /*15f30*/  ISETP.NE.U32.AND P6, PT, R12, 0x1, PT ;  /* 0x000000010c00780c */ /* 0x000fe40003fc5070 */
[----:B------:R-:W-:-:S02]  /*15f40*/  SEL R12, RZ, 0xffffffff, !P0 ;  /* 0xffffffffff0c7807 */ /* 0x000fc40004000000 */
[----:B------:R-:W-:Y:S02]  /*15f50*/  LOP3.LUT R31, R31, 0x1, RZ, 0xc0, !PT ;  /* 0x000000011f1f7812 */ /* 0x000fe400078ec0ff */
[----:B------:R-:W-:Y:S02]  /*15f60*/  ISETP.GE.AND.EX P5, PT, R9, R23, PT, P5 ;  /* 0x000000170900720c */ /* 0x000fe40003fa6350 */
[----:B------:R-:W-:Y:S02]  /*15f70*/  @!P3 SEL R12, RZ, 0xffffffff, !P1 ;  /* 0xffffffffff0cb807 */ /* 0x000fe40004800000 */
[----:B------:R-:W-:Y:S02]  /*15f80*/  ISETP.NE.U32.AND P0, PT, R31, 0x1, PT ;  /* 0x000000011f00780c */ /* 0x000fe40003f05070 */
[----:B------:R-:W-:Y:S02]  /*15f90*/  @!P4 SEL R6, RZ, 0xffffffff, !P5 ;  /* 0xffffffffff06c807 */ /* 0x000fe40006800000 */
[----:B------:R-:W-:-:S02]  /*15fa0*/  LOP3.LUT R12, R12, 0x1, RZ, 0xc0, !PT ;  /* 0x000000010c0c7812 */ /* 0x000fc400078ec0ff */
[----:B------:R-:W-:Y:S02]  /*15fb0*/  SEL R20, R14, R20, !P0 ;  /* 0x000000140e147207 */ /* 0x000fe40004000000 */
[----:B------:R-:W-:Y:S02]  /*15fc0*/  SEL R21, R15, R21, !P0 ;  /* 0x000000150f157207 */ /* 0x000fe40004000000 */
[----:B------:R-:W-:Y:S02]  /*15fd0*/  SEL R26, R26, R11, !P0 ;  /* 0x0000000b1a1a7207 */ /* 0x000fe40004000000 */
[----:B------:R-:W-:Y:S01]  /*15fe0*/  LOP3.LUT R6, R6, 0x1, RZ, 0xc0, !PT ;  /* 0x0000000106067812 */ /* 0x000fe200078ec0ff */
[----:B------:R0:W-:Y:S01]  /*15ff0*/  STS.64 [R3+0x18], R20 ;  /* 0x0000181403007388 */ /* 0x0001e20000000a00 */
[----:B------:R-:W-:Y:S02]  /*16000*/  ISETP.NE.U32.AND P0, PT, R12, 0x1, PT ;  /* 0x000000010c00780c */ /* 0x000fe40003f05070 */
[----:B------:R-:W-:Y:S01]  /*16010*/  ISETP.NE.U32.AND P1, PT, R6, 0x1, PT ;  /* 0x000000010600780c */ /* 0x000fe20003f25070 */
[----:B------:R0:W-:Y:S01]  /*16020*/  STS.U8 [R3+0x10], R26 ;  /* 0x0000101a03007388 */ /* 0x0001e20000000000 */
[----:B------:R-:W-:-:S02]  /*16030*/  SEL R16, R24, R16, !P0 ;  /* 0x0000001018107207 */ /* 0x000fc40004000000 */
[----:B------:R-:W-:Y:S02]  /*16040*/  SEL R38, R4, R38, !P6 ;  /* 0x0000002604267207 */ /* 0x000fe40007000000 */
        /* <DEDUP_REMOVED lines=10> */
[----:B------:R0:W-:Y:S01]  /*160f0*/  STS.64 [R3+0x28], R8 ;  /* 0x0000280803007388 */ /* 0x0001e20000000a00 */
[----:B------:R-:W-:Y:S02]  /*16100*/  PRMT R7, R10, 0x7610, R7 ;  /* 0x000076100a077816 */ /* 0x000fe40000000007 */
[----:B------:R-:W-:Y:S01]  /*16110*/  PRMT R11, R26, 0x7610, R11 ;  /* 0x000076101a0b7816 */ /* 0x000fe2000000000b */
[----:B------:R0:W-:Y:S01]  /*16120*/  STS.64 [R3+0x38], R28 ;  /* 0x0000381c03007388 */ /* 0x0001e20000000a00 */
[----:B------:R-:W-:Y:S02]  /*16130*/  PRMT R13, R4, 0x7610, R13 ;  /* 0x00007610040d7816 */ /* 0x000fe4000000000d */
[----:B------:R-:W-:Y:S01]  /*16140*/  PRMT R27, R30, 0x7610, R27 ;  /* 0x000076101e1b7816 */ /* 0x000fe2000000001b */
[----:B------:R0:W-:Y:S04]  /*16150*/  STS.U8 [R3], R10 ;  /* 0x0000000a03007388 */ /* 0x0001e80000000000 */
[----:B------:R0:W-:Y:S02]  /*16160*/  STS.U8 [R3+0x30], R30 ;  /* 0x0000301e03007388 */ /* 0x0001e40000000000 */
.L_x_3507:
[----:B------:R-:W-:Y:S05]  /*16170*/  BSYNC.RECONVERGENT B0 ;  /* 0x0000000000007941 */ /* 0x000fea0003800200 */
.L_x_3506:
[----:B0-----:R-:W-:Y:S01]  /*16180*/  IMAD.MOV.U32 R4, RZ, RZ, R34 ;  /* 0x000000ffff047224 */ /* 0x001fe200078e0022 */
[----:B------:R-:W-:Y:S06]  /*16190*/  @P2 BRA `(.L_x_3508) ;  /* 0xfffffff800982947 */ /* 0x000fec000383ffff */
.L_x_3505:
[----:B------:R-:W-:Y:S01]  /*161a0*/  ISETP.GE.U32.AND P0, PT, R0, 0x2, PT ;  /* 0x000000020000780c */ /* 0x000fe20003f06070 */
[----:B------:R-:W-:Y:S05]  /*161b0*/  WARPSYNC.ALL ;  /* 0x0000000000007948 */ /* 0x000fea0003800000 */
[----:B------:R-:W-:Y:S07]  /*161c0*/  BAR.SYNC.DEFER_BLOCKING 0x0 ;  /* 0x0000000000007b1d */ /* 0x000fee0000010000 */
[----:B------:R-:W-:Y:S05]  /*161d0*/  @!P0 BRA `(.L_x_3504) ;  /* 0x0000000400548947 */ /* 0x000fea0003800000 */
[----:B-1----:R-:W-:-:S07]  /*161e0*/  IMAD.MOV.U32 R3, RZ, RZ, 0x1 ;  /* 0x00000001ff037424 */ /* 0x002fce00078e00ff */
.L_x_3509:
[----:B------:R-:W-:Y:S01]  /*161f0*/  LOP3.LUT R4, R7, 0xffff, RZ, 0xc0, !PT ;  /* 0x0000ffff07047812 */ /* 0x000fe200078ec0ff */
[----:B------:R-:W1:Y:S01]  /*16200*/  SHFL.DOWN PT, R15, R38, R3, 0x1f ;  /* 0x08001f03260f7589 */ /* 0x000e6200000e0000 */
[----:B------:R-:W-:Y:S02]  /*16210*/  LOP3.LUT R6, R13, 0xffff, RZ, 0xc0, !PT ;  /* 0x0000ffff0d067812 */ /* 0x000fe400078ec0ff */
[----:B------:R-:W-:Y:S01]  /*16220*/  PRMT R4, R4, 0x8880, RZ ;  /* 0x0000888004047816 */ /* 0x000fe200000000ff */
[----:B------:R-:W2:Y:S01]  /*16230*/  SHFL.DOWN PT, R10, R39, R3, 0x1f ;  /* 0x08001f03270a7589 */ /* 0x000ea200000e0000 */
[----:B------:R-:W-:Y:S02]  /*16240*/  PRMT R24, R6, 0x8880, RZ ;  /* 0x0000888006187816 */ /* 0x000fe400000000ff */
[----:B------:R-:W-:Y:S01]  /*16250*/  LOP3.LUT R5, R11, 0xffff, RZ, 0xc0, !PT ;  /* 0x0000ffff0b057812 */ /* 0x000fe200078ec0ff */
[----:B------:R-:W-:Y:S01]  /*16260*/  IMAD.MOV.U32 R6, RZ, RZ, R4 ;  /* 0x000000ffff067224 */ /* 0x000fe200078e0004 */
[----:B------:R-:W-:Y:S01]  /*16270*/  LOP3.LUT R4, R27, 0xffff, RZ, 0xc0, !PT ;  /* 0x0000ffff1b047812 */ /* 0x000fe200078ec0ff */
[----:B0-----:R-:W-:Y:S01]  /*16280*/  SHFL.DOWN PT, R31, R16, R3, 0x1f ;  /* 0x08001f03101f7589 */ /* 0x001fe200000e0000 */
[----:B------:R-:W-:-:S02]  /*16290*/  PRMT R14, R5, 0x8880, RZ ;  /* 0x00008880050e7816 */ /* 0x000fc400000000ff */
[----:B------:R-:W-:Y:S01]  /*162a0*/  PRMT R26, R4, 0x8880, RZ ;  /* 0x00008880041a7816 */ /* 0x000fe200000000ff */
[----:B------:R-:W0:Y:S01]  /*162b0*/  SHFL.DOWN PT, R6, R6, R3, 0x1f ;  /* 0x08001f0306067589 */ /* 0x000e2200000e0000 */
[----:B------:R-:W-:Y:S02]  /*162c0*/  LOP3.LUT R4, R7, 0xff, RZ, 0xc0, !PT ;  /* 0x000000ff07047812 */ /* 0x000fe400078ec0ff */
[----:B------:R-:W-:Y:S01]  /*162d0*/  LOP3.LUT R12, R11, 0xff, RZ, 0xc0, !PT ;  /* 0x000000ff0b0c7812 */ /* 0x000fe200078ec0ff */
[----:B------:R-:W3:Y:S01]  /*162e0*/  SHFL.DOWN PT, R14, R14, R3, 0x1f ;  /* 0x08001f030e0e7589 */ /* 0x000ee200000e0000 */
[----:B------:R-:W-:Y:S02]  /*162f0*/  LOP3.LUT R22, R13, 0xff, RZ, 0xc0, !PT ;  /* 0x000000ff0d167812 */ /* 0x000fe400078ec0ff */
[----:B------:R-:W-:Y:S01]  /*16300*/  PRMT R33, R7, 0x8880, RZ ;  /* 0x0000888007217816 */ /* 0x000fe200000000ff */
[----:B------:R-:W4:Y:S01]  /*16310*/  SHFL.DOWN PT, R24, R24, R3, 0x1f ;  /* 0x08001f0318187589 */ /* 0x000f2200000e0000 */
[----:B------:R-:W-:-:S02]  /*16320*/  PRMT R35, R11, 0x8880, RZ ;  /* 0x000088800b237816 */ /* 0x000fc400000000ff */
[----:B-1----:R-:W-:Y:S01]  /*16330*/  ISETP.GE.U32.AND P0, PT, R38, R15, PT ;  /* 0x0000000f2600720c */ /* 0x002fe20003f06070 */
[----:B------:R-:W1:Y:S01]  /*16340*/  SHFL.DOWN PT, R28, R26, R3, 0x1f ;  /* 0x08001f031a1c7589 */ /* 0x000e6200000e0000 */
[----:B------:R-:W-:Y:S02]  /*16350*/  PRMT R34, R27, 0x8880, RZ ;  /* 0x000088801b227816 */ /* 0x000fe400000000ff */
[----:B--2---:R-:W-:Y:S01]  /*16360*/  ISETP.GE.AND.EX P0, PT, R39, R10, PT, P0 ;  /* 0x0000000a2700720c */ /* 0x004fe20003f06300 */
[----:B------:R-:W-:Y:S04]  /*16370*/  SHFL.DOWN PT, R26, R9, R3, 0x1f ;  /* 0x08001f03091a7589 */ /* 0x000fe800000e0000 */
[----:B------:R-:W-:Y:S01]  /*16380*/  SHFL.DOWN PT, R30, R29, R3, 0x1f ;  /* 0x08001f031d1e7589 */ /* 0x000fe200000e0000 */
[----:B0-----:R-:W-:-:S02]  /*16390*/  LOP3.LUT R5, R6, 0xff, RZ, 0xc0, !PT ;  /* 0x000000ff06057812 */ /* 0x001fc400078ec0ff */
[----:B---3--:R-:W-:Y:S02]  /*163a0*/  LOP3.LUT R23, R14, 0xff, RZ, 0xc0, !PT ;  /* 0x000000ff0e177812 */ /* 0x008fe400078ec0ff */
[----:B------:R-:W-:Y:S02]  /*163b0*/  ISETP.NE.AND P1, PT, R4, R5, PT ;  /* 0x000000050400720c */ /* 0x000fe40003f25270 */
[----:B------:R-:W0:Y:S01]  /*163c0*/  SHFL.DOWN PT, R5, R20, R3, 0x1f ;  /* 0x08001f0314057589 */ /* 0x000e2200000e0000 */
[----:B------:R-:W-:Y:S02]  /*163d0*/  ISETP.NE.AND P6, PT, R12, R23, PT ;  /* 0x000000170c00720c */ /* 0x000fe40003fc5270 */
[----:B----4-:R-:W-:Y:S01]  /*163e0*/  LOP3.LUT R25, R24, 0xff, RZ, 0xc0, !PT ;  /* 0x000000ff18197812 */ /* 0x010fe200078ec0ff */
[----:B------:R-:W2:Y:S01]  /*163f0*/  SHFL.DOWN PT, R23, R8, R3, 0x1f ;  /* 0x08001f0308177589 */ /* 0x000ea200000e0000 */
[----:B------:R-:W-:Y:S02]  /*16400*/  LOP3.LUT R4, R27, 0xff, RZ, 0xc0, !PT ;  /* 0x000000ff1b047812 */ /* 0x000fe400078ec0ff */
[----:B------:R-:W-:Y:S01]  /*16410*/  ISETP.NE.AND P4, PT, R22, R25, PT ;  /* 0x000000191600720c */ /* 0x000fe20003f85270 */
[----:B------:R3:W4:Y:S01]  /*16420*/  SHFL.DOWN PT, R12, R21, R3, 0x1f ;  /* 0x08001f03150c7589 */ /* 0x00072200000e0000 */
[----:B-1----:R-:W-:-:S02]  /*16430*/  LOP3.LUT R25, R28, 0xff, RZ, 0xc0, !PT ;  /* 0x000000ff1c197812 */ /* 0x002fc400078ec0ff */
[----:B------:R-:W-:Y:S02]  /*16440*/  PRMT R22, R6, 0x8880, RZ ;  /* 0x0000888006167816 */ /* 0x000fe400000000ff */
[----:B------:R-:W-:Y:S02]  /*16450*/  ISETP.NE.AND P3, PT, R4, R25, PT ;  /* 0x000000190400720c */ /* 0x000fe40003f65270 */
[----:B------:R-:W-:Y:S02]  /*16460*/  ISETP.GE.AND P2, PT, R33, R22, PT ;  /* 0x000000162100720c */ /* 0x000fe40003f46270 */
[----:B------:R-:W-:Y:S01]  /*16470*/  SEL R4, RZ, 0xffffffff, !P0 ;  /* 0xffffffffff047807 */ /* 0x000fe20004000000 */
[----:B---3--:R-:W-:Y:S01]  /*16480*/  IMAD.SHL.U32 R3, R3, 0x2, RZ ;  /* 0x0000000203037824 */ /* 0x008fe200078e00ff */
[----:B------:R-:W-:Y:S02]  /*16490*/  PRMT R32, R14, 0x8880, RZ ;  /* 0x000088800e207816 */ /* 0x000fe400000000ff */
[----:B------:R-:W-:-:S02]  /*164a0*/  @P1 SEL R4, RZ, 0xffffffff, !P2 ;  /* 0xffffffffff041807 */ /* 0x000fc40005000000 */
[----:B------:R-:W-:Y:S02]  /*164b0*/  ISETP.GE.AND P5, PT, R35, R32, PT ;  /* 0x000000202300720c */ /* 0x000fe40003fa6270 */
[----:B0-----:R-:W-:Y:S02]  /*164c0*/  ISETP.GE.U32.AND P0, PT, R20, R5, PT ;  /* 0x000000051400720c */ /* 0x001fe40003f06070 */
[----:B------:R-:W-:Y:S02]  /*164d0*/  PRMT R32, R13, 0x8880, RZ ;  /* 0x000088800d207816 */ /* 0x000fe400000000ff */
[----:B--2---:R-:W-:Y:S02]  /*164e0*/  ISETP.GE.U32.AND P2, PT, R8, R23, PT ;  /* 0x000000170800720c */ /* 0x004fe40003f46070 */
[----:B------:R-:W-:Y:S02]  /*164f0*/  PRMT R25, R24, 0x8880, RZ ;  /* 0x0000888018197816 */ /* 0x000fe400000000ff */
[----:B----4-:R-:W-:-:S02]  /*16500*/  ISETP.GE.AND.EX P0, PT, R21, R12, PT, P0 ;  /* 0x0000000c1500720c */ /* 0x010fc40003f06300 */
[----:B------:R-:W-:Y:S02]  /*16510*/  ISETP.GE.AND.EX P2, PT, R9, R26, PT, P2 ;  /* 0x0000001a0900720c */ /* 0x000fe40003f46320 */
[----:B------:R-:W-:Y:S02]  /*16520*/  SEL R22, RZ, 0xffffffff, !P0 ;  /* 0xffffffffff167807 */ /* 0x000fe40004000000 */
[----:B------:R-:W-:Y:S02]  /*16530*/  ISETP.GE.AND P0, PT, R32, R25, PT ;  /* 0x000000192000720c */ /* 0x000fe40003f06270 */
[----:B------:R-:W-:Y:S02]  /*16540*/  LOP3.LUT R4, R4, 0x1, RZ, 0xc0, !PT ;  /* 0x0000000104047812 */ /* 0x000fe400078ec0ff */
[----:B------:R-:W-:Y:S02]  /*16550*/  SEL R25, RZ, 0xffffffff, !P2 ;  /* 0xffffffffff197807 */ /* 0x000fe40005000000 */
[----:B------:R-:W-:-:S02]  /*16560*/  ISETP.GE.U32.AND P1, PT, R16, R31, PT ;  /* 0x0000001f1000720c */ /* 0x000fc40003f26070 */
[----:B------:R-:W-:Y:S02]  /*16570*/  @P4 SEL R25, RZ, 0xffffffff, !P0 ;  /* 0xffffffffff194807 */ /* 0x000fe40004000000 */
[----:B------:R-:W-:Y:S02]  /*16580*/  PRMT R33, R28, 0x8880, RZ ;  /* 0x000088801c217816 */ /* 0x000fe400000000ff */
[----:B------:R-:W-:Y:S02]  /*16590*/  ISETP.NE.U32.AND P0, PT, R4, 0x1, PT ;  /* 0x000000010400780c */ /* 0x000fe40003f05070 */
[----:B------:R-:W-:Y:S02]  /*165a0*/  ISETP.GE.AND.EX P1, PT, R29, R30, PT, P1 ;  /* 0x0000001e1d00720c */ /* 0x000fe40003f26310 */
        /* <DEDUP_REMOVED lines=24> */
.L_x_3504:
        /* <DEDUP_REMOVED lines=15> */
[----:B-1----:R-:W-:-:S04]  /*16820*/  IMAD.MOV R3, RZ, RZ, -R5 ;  /* 0x000000ffff037224 */ /* 0x002fc800078e0a05 */
[----:B------:R-:W-:-:S04]  /*16830*/  IMAD R3, R3, UR6, R19 ;  /* 0x0000000603037c24 */ /* 0x000fc8000f8e0213 */
[----:B----4-:R-:W-:Y:S01]  /*16840*/  IMAD R23, R3, UR4, RZ ;  /* 0x0000000403177c24 */ /* 0x010fe2000f8e02ff */
        /* <DEDUP_REMOVED lines=263> */
.L_x_3510:
        /* <DEDUP_REMOVED lines=276> */
.L_x_3511:
        /* <DEDUP_REMOVED lines=21> */
[----:B-1----:R-:W-:-:S04]  /*18b50*/  IMAD.MOV R3, RZ, RZ, -R5 ;  /* 0x000000ffff037224 */ /* 0x002fc800078e0a05 */
[----:B---3--:R-:W-:-:S04]  /*18b60*/  IMAD R15, R3, UR6, R15 ;  /* 0x00000006030f7c24 */ /* 0x008fc8000f8e020f */
[----:B----4-:R-:W-:Y:S01]  /*18b70*/  IMAD R26, R15, UR7, R26 ;  /* 0x000000070f1a7c24 */ /* 0x010fe2000f8e021a */
        /* <DEDUP_REMOVED lines=252> */
.L_x_3512:
        /* <DEDUP_REMOVED lines=276> */
.L_x_3513:
[----:B------:R-:W2:Y:S01]  /*1ac80*/  LDCU.64 UR4, c[0x0][0x780] ;  /* 0x0000f000ff0477ac */ /* 0x000ea20008000a00 */
[----:B------:R-:W-:Y:S02]  /*1ac90*/  PLOP3.LUT P0, PT, PT, PT, PT, 0x80, 0x8 ;  /* 0x000000000008781c */ /* 0x000fe40003f0f070 */
[----:B------:R-:W-:Y:S01]  /*1aca0*/  CS2R R4, SRZ ;  /* 0x0000000000047805 */ /* 0x000fe2000001ff00 */
[----:B--2---:R-:W-:-:S04]  /*1acb0*/  UISETP.NE.U32.AND UP0, UPT, UR4, URZ, UPT ;  /* 0x000000ff0400728c */ /* 0x004fc8000bf05070 */
[----:B------:R-:W-:-:S09]  /*1acc0*/  UISETP.NE.AND.EX UP0, UPT, UR5, URZ, UPT, UP0 ;  /* 0x000000ff0500728c */ /* 0x000fd2000bf05300 */
[----:B------:R-:W-:Y:S05]  /*1acd0*/  BRA.U !UP0, `(.L_x_3514) ;  /* 0x0000000508407547 */ /* 0x000fea000b800000 */
[----:B------:R-:W-:Y:S01]  /*1ace0*/  BSSY.RECONVERGENT B0, `(.L_x_3515) ;  /* 0x0000018000007945 */ /* 0x000fe20003800200 */
[----:B------:R-:W-:Y:S02]  /*1acf0*/  IMAD.MOV.U32 R14, RZ, RZ, 0x8 ;  /* 0x00000008ff0e7424 */ /* 0x000fe400078e00ff */
[----:B-1----:R-:W-:-:S07]  /*1ad00*/  IMAD.MOV.U32 R3, RZ, RZ, 0x10 ;  /* 0x00000010ff037424 */ /* 0x002fce00078e00ff */
.L_x_3516:
[----:B------:R-:W1:Y:S08]  /*1ad10*/  I2F.U32.RP R10, R3 ;  /* 0x00000003000a7306 */ /* 0x000e700000209000 */
[----:B-1----:R-:W1:Y:S02]  /*1ad20*/  MUFU.RCP R10, R10 ;  /* 0x0000000a000a7308 */ /* 0x002e640000001000 */
[----:B-1----:R-:W-:-:S06]  /*1ad30*/  VIADD R4, R10, 0xffffffe ;  /* 0x0ffffffe0a047836 */ /* 0x002fcc0000000000 */
[----:B------:R1:W2:Y:S02]  /*1ad40*/  F2I.FTZ.U32.TRUNC.NTZ R5, R4 ;  /* 0x0000000400057305 */ /* 0x0002a4000021f000 */
[----:B-1----:R-:W-:Y:S02]  /*1ad50*/  IMAD.MOV.U32 R4, RZ, RZ, RZ ;  /* 0x000000ffff047224 */ /* 0x002fe400078e00ff */
[----:B--2---:R-:W-:-:S04]  /*1ad60*/  IMAD.MOV R12, RZ, RZ, -R5 ;  /* 0x000000ffff0c7224 */ /* 0x004fc800078e0a05 */
[----:B------:R-:W-:-:S04]  /*1ad70*/  IMAD R15, R12, R3, RZ ;  /* 0x000000030c0f7224 */ /* 0x000fc800078e02ff */
[----:B------:R-:W-:Y:S01]  /*1ad80*/  IMAD.HI.U32 R5, R5, R15, R4 ;  /* 0x0000000f05057227 */ /* 0x000fe200078e0004 */
[----:B------:R-:W-:-:S05]  /*1ad90*/  LOP3.LUT R15, RZ, R3, RZ, 0x33, !PT ;  /* 0x00000003ff0f7212 */ /* 0x000fca00078e33ff */
        /* <DEDUP_REMOVED lines=13> */
.L_x_3515:
        /* <DEDUP_REMOVED lines=26> */
[----:B-1----:R-:W-:-:S06]  /*1b010*/  VIADD R14, R3, 0xffffffe ;  /* 0x0ffffffe030e7836 */ /* 0x002fcc0000000000 */
[----:B------:R1:W2:Y:S02]  /*1b020*/  F2I.FTZ.U32.TRUNC.NTZ R15, R14 ;  /* 0x0000000e000f7305 */ /* 0x0002a4000021f000 */
[----:B-1----:R-:W-:Y:S02]  /*1b030*/  IMAD.MOV.U32 R14, RZ, RZ, RZ ;  /* 0x000000ffff0e7224 */ /* 0x002fe400078e00ff */
[----:B--2---:R-:W-:-:S04]  /*1b040*/  IMAD R5, R5, R15, RZ ;  /* 0x0000000f05057224 */ /* 0x004fc800078e02ff */
[----:B------:R-:W-:-:S06]  /*1b050*/  IMAD.HI.U32 R15, R15, R5, R14 ;  /* 0x000000050f0f7227 */ /* 0x000fcc00078e000e */
[----:B------:R-:W-:-:S04]  /*1b060*/  IMAD.HI.U32 R15, R15, R4, RZ ;  /* 0x000000040f0f7227 */ /* 0x000fc800078e00ff */
[----:B------:R-:W-:-:S04]  /*1b070*/  IMAD.MOV R5, RZ, RZ, -R15 ;  /* 0x000000ffff057224 */ /* 0x000fc800078e0a0f */
[----:B------:R-:W-:Y:S02]  /*1b080*/  IMAD R4, R41, R5, R4 ;  /* 0x0000000529047224 */ /* 0x000fe400078e0204 */
[----:B------:R-:W-:-:S03]  /*1b090*/  IMAD.MOV.U32 R5, RZ, RZ, RZ ;  /* 0x000000ffff057224 */ /* 0x000fc600078e00ff */
        /* <DEDUP_REMOVED lines=8> */
.L_x_3518:
[----:B------:R-:W-:-:S07]  /*1b120*/  MOV R12, 0x1b140 ;  /* 0x0001b140000c7802 */ /* 0x000fce0000000f00 */
[----:B0-----:R-:W-:Y:S05]  /*1b130*/  CALL.REL.NOINC `($__internal_17_$__cuda_sm20_div_u64) ;  /* 0x0000009c00087944 */ /* 0x001fea0003c00000 */
[----:B------:R-:W-:Y:S02]  /*1b140*/  IMAD.MOV.U32 R4, RZ, RZ, R3 ;  /* 0x000000ffff047224 */ /* 0x000fe400078e0003 */
[----:B------:R-:W-:-:S07]  /*1b150*/  IMAD.MOV.U32 R5, RZ, RZ, R10 ;  /* 0x000000ffff057224 */ /* 0x000fce00078e000a */
.L_x_3519:
[----:B------:R-:W-:Y:S05]  /*1b160*/  BSYNC.RECONVERGENT B0 ;  /* 0x0000000000007941 */ /* 0x000fea0003800200 */
.L_x_3517:
[----:B------:R-:W1:Y:S02]  /*1b170*/  LDCU.64 UR4, c[0x0][0x780] ;  /* 0x0000f000ff0477ac */ /* 0x000e640008000a00 */
[----:B-1----:R-:W-:Y:S02]  /*1b180*/  UISETP.NE.U32.AND UP0, UPT, UR4, URZ, UPT ;  /* 0x000000ff0400728c */ /* 0x002fe4000bf05070 */
[----:B------:R-:W-:Y:S02]  /*1b190*/  IADD3 R4, P1, PT, R4, UR4, RZ ;  /* 0x0000000404047c10 */ /* 0x000fe4000ff3e0ff */
[----:B------:R-:W-:Y:S02]  /*1b1a0*/  UISETP.NE.AND.EX UP0, UPT, UR5, URZ, UPT, UP0 ;  /* 0x000000ff0500728c */ /* 0x000fe4000bf05300 */
[----:B------:R-:W-:-:S04]  /*1b1b0*/  IADD3.X R5, PT, PT, R5, UR5, RZ, P1, !PT ;  /* 0x0000000505057c10 */ /* 0x000fc80008ffe4ff */
[----:B------:R-:W-:-:S04]  /*1b1c0*/  PLOP3.LUT P0, PT, PT, PT, UP0, 0x80, 0x8 ;  /* 0x000000000008781c */ /* 0x000fc80003f0f008 */
[----:B------:R-:W-:-:S13]  /*1b1d0*/  PLOP3.LUT P0, PT, P0, PT, PT, 0x8, 0x80 ;  /* 0x000000000080781c */ /* 0x000fda000070e170 */
.L_x_3514:
[----:B------:R-:W2:Y:S02]  /*1b1e0*/  LDCU UR4, c[0x0][0x3b8] ;  /* 0x00007700ff0477ac */ /* 0x000ea40008000800 */
[----:B--2---:R-:W-:-:S09]  /*1b1f0*/  UISETP.NE.AND UP0, UPT, UR4, URZ, UPT ;  /* 0x000000ff0400728c */ /* 0x004fd2000bf05270 */
[----:B------:R-:W-:Y:S05]  /*1b200*/  BRA.U !UP0, `(.L_x_3520) ;  /* 0x0000008108b87547 */ /* 0x000fea000b800000 */
[----:B-1----:R-:W1:Y:S01]  /*1b210*/  S2R R3, SR_CTAID.X ;  /* 0x0000000000037919 */ /* 0x002e620000002500 */
        /* <DEDUP_REMOVED lines=284> */
.L_x_3521:
        /* <DEDUP_REMOVED lines=276> */
.L_x_3522:
[----:B------:R-:W-:Y:S01]  /*1d520*/  IMAD.MOV.U32 R25, RZ, RZ, RZ ;  /* 0x000000ffff197224 */ /* 0x000fe200078e00ff */
[----:B------:R-:W-:Y:S06]  /*1d530*/  BRA.U !UP0, `(.L_x_3523) ;  /* 0x0000001108487547 */ /* 0x000fec000b800000 */
[----:B------:R-:W1:Y:S01]  /*1d540*/  LDCU.64 UR6, c[0x0][0x570] ;  /* 0x0000ae00ff0677ac */ /* 0x000e620008000a00 */
[----:B------:R-:W-:Y:S01]  /*1d550*/  VIADD R19, R15, 0x2 ;  /* 0x000000020f137836 */ /* 0x000fe20000000000 */
        /* <DEDUP_REMOVED lines=272> */
.L_x_3523:
        /* <DEDUP_REMOVED lines=276> */
.L_x_3524:
        /* <DEDUP_REMOVED lines=17> */
[----:B0-----:R-:W-:Y:S01]  /*1f8b0*/  IMAD.MOV.U32 R28, RZ, RZ, R16 ;  /* 0x000000ffff1c7224 */ /* 0x001fe200078e0010 */
[----:B------:R-:W0:Y:S01]  /*1f8c0*/  LDCU UR5, c[0x0][0x360] ;  /* 0x00006c00ff0577ac */ /* 0x000e220008000800 */
[----:B-1----:R-:W-:-:S10]  /*1f8d0*/  IMAD R0, R3, UR4, R0 ;  /* 0x0000000403007c24 */ /* 0x002fd4000f8e0200 */
[----:B0-----:R-:W-:Y:S01]  /*1f8e0*/  @!P1 IMAD R0, R0, UR5, R17 ;  /* 0x0000000500009c24 */ /* 0x001fe2000f8e0211 */
[----:B------:R-:W-:-:S03]  /*1f8f0*/  PLOP3.LUT P1, PT, PT, PT, PT, 0x80, 0x8 ;  /* 0x000000000008781c */ /* 0x000fc60003f2f070 */
[----:B--2---:R-:W-:-:S05]  /*1f900*/  IMAD.WIDE.U32 R14, R0, 0x40, R14 ;  /* 0x00000040000e7825 */ /* 0x004fca00078e000e */
[----:B------:R1:W-:Y:S04]  /*1f910*/  STG.E.64 desc[UR36][R14.64+0x8], R38 ;  /* 0x000008260e007986 */ /* 0x0003e8000c101b24 */
[----:B------:R1:W-:Y:S04]  /*1f920*/  STG.E.64 desc[UR36][R14.64+0x18], R20 ;  /* 0x000018140e007986 */ /* 0x0003e8000c101b24 */
[----:B------:R1:W-:Y:S04]  /*1f930*/  STG.E.64 desc[UR36][R14.64+0x28], R8 ;  /* 0x000028080e007986 */ /* 0x0003e8000c101b24 */
[----:B------:R1:W-:Y:S04]  /*1f940*/  STG.E.64 desc[UR36][R14.64+0x38], R28 ;  /* 0x0000381c0e007986 */ /* 0x0003e8000c101b24 */
[----:B------:R1:W-:Y:S04]  /*1f950*/  STG.E.U8 desc[UR36][R14.64], R7 ;  /* 0x000000070e007986 */ /* 0x0003e8000c101124 */
[----:B------:R1:W-:Y:S04]  /*1f960*/  STG.E.U8 desc[UR36][R14.64+0x10], R11 ;  /* 0x0000100b0e007986 */ /* 0x0003e8000c101124 */
[----:B------:R1:W-:Y:S04]  /*1f970*/  STG.E.U8 desc[UR36][R14.64+0x20], R13 ;  /* 0x0000200d0e007986 */ /* 0x0003e8000c101124 */
[----:B------:R1:W-:Y:S02]  /*1f980*/  STG.E.U8 desc[UR36][R14.64+0x30], R27 ;  /* 0x0000301b0e007986 */ /* 0x0003e4000c101124 */
.L_x_3526:
[----:B------:R-:W-:Y:S05]  /*1f990*/  BSYNC.RECONVERGENT B0 ;  /* 0x0000000000007941 */ /* 0x000fea0003800200 */
.L_x_3525:
        /* <DEDUP_REMOVED lines=14> */
[----:B01----:R-:W0:Y:S01]  /*1fa80*/  S2R R11, SR_LANEID ;  /* 0x00000000000b7919 */ /* 0x003e220000000000 */
        /* <DEDUP_REMOVED lines=20> */
.L_x_3528:
[----:B------:R-:W-:Y:S05]  /*1fbd0*/  BSYNC.RECONVERGENT B0 ;  /* 0x0000000000007941 */ /* 0x000fea0003800200 */
.L_x_3527:
        /* <DEDUP_REMOVED lines=26> */
[C---:B------:R-:W-:Y:S01]  /*1fd80*/  PRMT R13, R27.reuse, 0x7610, R13 ;  /* 0x000076101b0d7816 */ /* 0x040fe2000000000d */
[----:B------:R-:W-:Y:S01]  /*1fd90*/  IMAD.U32 R0, RZ, RZ, UR10 ;  /* 0x0000000aff007e24 */ /* 0x000fe2000f8e00ff */
[C---:B------:R-:W-:Y:S01]  /*1fda0*/  PRMT R15, R27.reuse, 0x7610, R15 ;  /* 0x000076101b0f7816 */ /* 0x040fe2000000000f */
[----:B------:R-:W1:Y:S01]  /*1fdb0*/  LDCU UR8, c[0x0][0x3ac] ;  /* 0x00007580ff0877ac */ /* 0x000e620008000800 */
[----:B------:R-:W-:Y:S01]  /*1fdc0*/  IMAD.U32 R9, RZ, RZ, UR11 ;  /* 0x0000000bff097e24 */ /* 0x000fe2000f8e00ff */
[----:B------:R-:W-:Y:S01]  /*1fdd0*/  PRMT R21, R27, 0x7610, R21 ;  /* 0x000076101b157816 */ /* 0x000fe20000000015 */
[----:B------:R-:W-:Y:S02]  /*1fde0*/  IMAD.U32 R18, RZ, RZ, UR10 ;  /* 0x0000000aff127e24 */ /* 0x000fe4000f8e00ff */
[----:B------:R-:W-:Y:S02]  /*1fdf0*/  IMAD.U32 R19, RZ, RZ, UR11 ;  /* 0x0000000bff137e24 */ /* 0x000fe4000f8e00ff */
[----:B------:R-:W-:-:S02]  /*1fe00*/  IMAD.U32 R6, RZ, RZ, UR10 ;  /* 0x0000000aff067e24 */ /* 0x000fc4000f8e00ff */
[----:B------:R-:W-:Y:S02]  /*1fe10*/  IMAD.U32 R7, RZ, RZ, UR11 ;  /* 0x0000000bff077e24 */ /* 0x000fe4000f8e00ff */
[----:B0-----:R-:W-:-:S05]  /*1fe20*/  IMAD R8, R2, UR5, R17 ;  /* 0x0000000502087c24 */ /* 0x001fca000f8e0211 */
[----:B-1----:R-:W-:-:S13]  /*1fe30*/  ISETP.GE.U32.AND P2, PT, R8, UR8, PT ;  /* 0x0000000808007c0c */ /* 0x002fda000bf46070 */
[----:B------:R-:W-:Y:S05]  /*1fe40*/  @P2 BRA `(.L_x_3531) ;  /* 0x0000000800e02947 */ /* 0x000fea0003800000 */
[----:B------:R-:W0:Y:S01]  /*1fe50*/  LDCU UR7, c[0x0][0x374] ;  /* 0x00006e80ff0777ac */ /* 0x000e220008000800 */
[----:B------:R-:W1:Y:S01]  /*1fe60*/  LDC R41, c[0x0][0x364] ;  /* 0x0000d900ff297b82 */ /* 0x000e620000000800 */
[----:B------:R-:W-:Y:S01]  /*1fe70*/  BSSY.RECONVERGENT B1, `(.L_x_3532) ;  /* 0x0000053000017945 */ /* 0x000fe20003800200 */
[C---:B------:R-:W-:Y:S01]  /*1fe80*/  PRMT R13, R27.reuse, 0x7610, R13 ;  /* 0x000076101b0d7816 */ /* 0x040fe2000000000d */
[----:B------:R-:W-:Y:S01]  /*1fe90*/  IMAD.U32 R0, RZ, RZ, UR10 ;  /* 0x0000000aff007e24 */ /* 0x000fe2000f8e00ff */
[C---:B------:R-:W-:Y:S01]  /*1fea0*/  PRMT R15, R27.reuse, 0x7610, R15 ;  /* 0x000076101b0f7816 */ /* 0x040fe2000000000f */
[----:B------:R-:W-:Y:S01]  /*1feb0*/  IMAD.U32 R9, RZ, RZ, UR11 ;  /* 0x0000000bff097e24 */ /* 0x000fe2000f8e00ff */
[----:B------:R-:W-:Y:S01]  /*1fec0*/  PRMT R21, R27, 0x7610, R21 ;  /* 0x000076101b157816 */ /* 0x000fe20000000015 */
[----:B------:R-:W-:Y:S01]  /*1fed0*/  IMAD.U32 R18, RZ, RZ, UR10 ;  /* 0x0000000aff127e24 */ /* 0x000fe2000f8e00ff */
[----:B------:R-:W2:Y:S01]  /*1fee0*/  LDC.64 R28, c[0x0][0x788] ;  /* 0x0001e200ff1c7b82 */ /* 0x000ea20000000a00 */
[----:B------:R-:W-:-:S02]  /*1fef0*/  IMAD.U32 R19, RZ, RZ, UR11 ;  /* 0x0000000bff137e24 */ /* 0x000fc4000f8e00ff */
[----:B------:R-:W-:Y:S02]  /*1ff00*/  IMAD.U32 R6, RZ, RZ, UR10 ;  /* 0x0000000aff067e24 */ /* 0x000fe4000f8e00ff */
[----:B------:R-:W-:Y:S02]  /*1ff10*/  IMAD.U32 R7, RZ, RZ, UR11 ;  /* 0x0000000bff077e24 */ /* 0x000fe4000f8e00ff */
[----:B0-----:R-:W-:Y:S02]  /*1ff20*/  IMAD R3, R3, UR7, RZ ;  /* 0x0000000703037c24 */ /* 0x001fe4000f8e02ff */
[----:B-1----:R-:W-:-:S07]  /*1ff30*/  IMAD R41, R41, UR5, RZ ;  /* 0x0000000529297c24 */ /* 0x002fce000f8e02ff */
.L_x_3533:
[----:B------:R-:W-:-:S04]  /*1ff40*/  IMAD.IADD R31, R3, 0x1, R8 ;  /* 0x00000001031f7824 */ /* 0x000fc800078e0208 */
[----:B--2---:R-:W-:-:S05]  /*1ff50*/  IMAD.WIDE.U32 R30, R31, 0x40, R28 ;  /* 0x000000401f1e7825 */ /* 0x004fca00078e001c */
[----:B------:R-:W2:Y:S04]  /*1ff60*/  LDG.E.S8 R10, desc[UR36][R30.64] ;  /* 0x000000241e0a7981 */ /* 0x000ea8000c1e1300 */
[----:B------:R-:W3:Y:S04]  /*1ff70*/  LDG.E.S8 R14, desc[UR36][R30.64+0x10] ;  /* 0x000010241e0e7981 */ /* 0x000ee8000c1e1300 */
[----:B------:R-:W4:Y:S04]  /*1ff80*/  LDG.E.64 R32, desc[UR36][R30.64+0x8] ;  /* 0x000008241e207981 */ /* 0x000f28000c1e1b00 */
[----:B------:R-:W5:Y:S04]  /*1ff90*/  LDG.E.S8 R22, desc[UR36][R30.64+0x20] ;  /* 0x000020241e167981 */ /* 0x000f68000c1e1300 */
[----:B------:R-:W5:Y:S04]  /*1ffa0*/  LDG.E.64 R34, desc[UR36][R30.64+0x18] ;  /* 0x000018241e227981 */ /* 0x000f68000c1e1b00 */
[----:B------:R-:W5:Y:S04]  /*1ffb0*/  LDG.E.S8 R40, desc[UR36][R30.64+0x30] ;  /* 0x000030241e287981 */ /* 0x000f68000c1e1300 */
[----:B------:R-:W5:Y:S04]  /*1ffc0*/  LDG.E.64 R36, desc[UR36][R30.64+0x28] ;  /* 0x000028241e247981 */ /* 0x000f68000c1e1b00 */
[----:B------:R0:W5:Y:S01]  /*1ffd0*/  LDG.E.64 R38, desc[UR36][R30.64+0x38] ;  /* 0x000038241e267981 */ /* 0x000162000c1e1b00 */
[----:B------:R-:W-:-:S02]  /*1ffe0*/  PRMT R43, R27, 0x8880, RZ ;  /* 0x000088801b2b7816 */ /* 0x000fc400000000ff */
[----:B------:R-:W-:Y:S02]  /*1fff0*/  PRMT R42, R15, 0x8880, RZ ;  /* 0x000088800f2a7816 */ /* 0x000fe400000000ff */
[C---:B------:R-:W-:Y:S02]  /*20000*/  PRMT R47, R13.reuse, 0x8880, RZ ;  /* 0x000088800d2f7816 */ /* 0x040fe400000000ff */
[----:B------:R-:W-:Y:S01]  /*20010*/  LOP3.LUT R45, R13, 0xff, RZ, 0xc0, !PT ;  /* 0x000000ff0d2d7812 */ /* 0x000fe200078ec0ff */
[----:B0-----:R-:W-:Y:S02]  /*20020*/  IMAD.MOV.U32 R31, RZ, RZ, R42 ;  /* 0x000000ffff1f7224 */ /* 0x001fe400078e002a */
[----:B------:R-:W-:Y:S01]  /*20030*/  IMAD.IADD R8, R41, 0x1, R8 ;  /* 0x0000000129087824 */ /* 0x000fe200078e0208 */
[----:B--2---:R-:W-:Y:S02]  /*20040*/  ISETP.GE.AND P4, PT, R43, R10, PT ;  /* 0x0000000a2b00720c */ /* 0x004fe40003f86270 */
[----:B------:R-:W-:-:S02]  /*20050*/  LOP3.LUT R43, R27, 0xff, RZ, 0xc0, !PT ;  /* 0x000000ff1b2b7812 */ /* 0x000fc400078ec0ff */
[----:B------:R-:W-:Y:S02]  /*20060*/  LOP3.LUT R12, R10, 0xff, RZ, 0xc0, !PT ;  /* 0x000000ff0a0c7812 */ /* 0x000fe400078ec0ff */
[----:B---3--:R-:W-:Y:S02]  /*20070*/  LOP3.LUT R20, R14, 0xff, RZ, 0xc0, !PT ;  /* 0x000000ff0e147812 */ /* 0x008fe400078ec0ff */
[----:B------:R-:W-:Y:S02]  /*20080*/  ISETP.NE.AND P5, PT, R43, R12, PT ;  /* 0x0000000c2b00720c */ /* 0x000fe40003fa5270 */
[----:B------:R-:W-:Y:S02]  /*20090*/  SEL R30, RZ, 0xffffffff, !P4 ;  /* 0xffffffffff1e7807 */ /* 0x000fe40006000000 */
[----:B------:R-:W-:Y:S02]  /*200a0*/  ISETP.GE.AND P2, PT, R47, R14, PT ;  /* 0x0000000e2f00720c */ /* 0x000fe40003f46270 */
[----:B------:R-:W-:-:S02]  /*200b0*/  ISETP.NE.AND P6, PT, R45, R20, PT ;  /* 0x000000142d00720c */ /* 0x000fc40003fc5270 */
[----:B----4-:R-:W-:Y:S02]  /*200c0*/  ISETP.GE.U32.AND P4, PT, R16, R32, PT ;  /* 0x000000201000720c */ /* 0x010fe40003f86070 */
[----:B-----5:R-:W-:Y:S02]  /*200d0*/  ISETP.GE.AND P3, PT, R31, R22, PT ;  /* 0x000000161f00720c */ /* 0x020fe40003f66270 */
[----:B------:R-:W-:Y:S02]  /*200e0*/  SEL R31, RZ, 0xffffffff, !P2 ;  /* 0xffffffffff1f7807 */ /* 0x000fe40005000000 */
[----:B------:R-:W-:Y:S02]  /*200f0*/  ISETP.GE.AND.EX P4, PT, R11, R33, PT, P4 ;  /* 0x000000210b00720c */ /* 0x000fe40003f86340 */
[----:B------:R-:W-:Y:S02]  /*20100*/  LOP3.LUT R43, R15, 0xff, RZ, 0xc0, !PT ;  /* 0x000000ff0f2b7812 */ /* 0x000fe400078ec0ff */
[----:B------:R-:W-:-:S02]  /*20110*/  ISETP.GE.U32.AND P2, PT, R0, R34, PT ;  /* 0x000000220000720c */ /* 0x000fc40003f46070 */
[----:B------:R-:W-:Y:S02]  /*20120*/  LOP3.LUT R12, R22, 0xff, RZ, 0xc0, !PT ;  /* 0x000000ff160c7812 */ /* 0x000fe400078ec0ff */
[----:B------:R-:W-:Y:S02]  /*20130*/  @!P5 SEL R30, RZ, 0xffffffff, !P4 ;  /* 0xffffffffff1ed807 */ /* 0x000fe40006000000 */
[----:B------:R-:W-:Y:S02]  /*20140*/  ISETP.GE.AND.EX P2, PT, R9, R35, PT, P2 ;  /* 0x000000230900720c */ /* 0x000fe40003f46320 */
[----:B------:R-:W-:Y:S02]  /*20150*/  ISETP.NE.AND P4, PT, R43, R12, PT ;  /* 0x0000000c2b00720c */ /* 0x000fe40003f85270 */
[----:B------:R-:W-:Y:S02]  /*20160*/  LOP3.LUT R45, R21, 0xff, RZ, 0xc0, !PT ;  /* 0x000000ff152d7812 */ /* 0x000fe400078ec0ff */
[----:B------:R-:W-:-:S02]  /*20170*/  LOP3.LUT R20, R40, 0xff, RZ, 0xc0, !PT ;  /* 0x000000ff28147812 */ /* 0x000fc400078ec0ff */
[----:B------:R-:W-:Y:S02]  /*20180*/  @!P6 SEL R31, RZ, 0xffffffff, !P2 ;  /* 0xffffffffff1fe807 */ /* 0x000fe40005000000 */
[----:B------:R-:W-:Y:S02]  /*20190*/  ISETP.GE.U32.AND P2, PT, R18, R36, PT ;  /* 0x000000241200720c */ /* 0x000fe40003f46070 */
[----:B------:R-:W-:Y:S02]  /*201a0*/  ISETP.NE.AND P6, PT, R45, R20, PT ;  /* 0x000000142d00720c */ /* 0x000fe40003fc5270 */
[----:B------:R-:W-:Y:S02]  /*201b0*/  ISETP.GE.AND.EX P2, PT, R19, R37, PT, P2 ;  /* 0x000000251300720c */ /* 0x000fe40003f46320 */
[----:B------:R-:W-:Y:S02]  /*201c0*/  PRMT R47, R21, 0x8880, RZ ;  /* 0x00008880152f7816 */ /* 0x000fe400000000ff */
[----:B------:R-:W-:-:S02]  /*201d0*/  SEL R12, RZ, 0xffffffff, !P3 ;  /* 0xffffffffff0c7807 */ /* 0x000fc40005800000 */
[----:B------:R-:W-:Y:S02]  /*201e0*/  ISETP.GE.U32.AND P3, PT, R6, R38, PT ;  /* 0x000000260600720c */ /* 0x000fe40003f66070 */
[----:B------:R-:W-:Y:S02]  /*201f0*/  @!P4 SEL R12, RZ, 0xffffffff, !P2 ;  /* 0xffffffffff0cc807 */ /* 0x000fe40005000000 */
[----:B------:R-:W-:Y:S02]  /*20200*/  ISETP.GE.AND P5, PT, R47, R40, PT ;  /* 0x000000282f00720c */ /* 0x000fe40003fa6270 */
[----:B------:R-:W-:Y:S02]  /*20210*/  ISETP.GE.AND.EX P3, PT, R7, R39, PT, P3 ;  /* 0x000000270700720c */ /* 0x000fe40003f66330 */
[----:B------:R-:W-:Y:S02]  /*20220*/  LOP3.LUT R12, R12, 0x1, RZ, 0xc0, !PT ;  /* 0x000000010c0c7812 */ /* 0x000fe400078ec0ff */
[----:B------:R-:W-:-:S02]  /*20230*/  SEL R20, RZ, 0xffffffff, !P5 ;  /* 0xffffffffff147807 */ /* 0x000fc40006800000 */
[----:B------:R-:W-:Y:S02]  /*20240*/  @!P6 SEL R20, RZ, 0xffffffff, !P3 ;  /* 0xffffffffff14e807 */ /* 0x000fe40005800000 */
        /* <DEDUP_REMOVED lines=21> */
[----:B------:R-:W-:Y:S05]  /*203a0*/  BSYNC.RECONVERGENT B1 ;  /* 0x0000000000017941 */ /* 0x000fea0003800200 */
.L_x_3532:
[----:B------:R-:W-:Y:S05]  /*203b0*/  BRA `(.L_x_3531) ;  /* 0x0000000400847947 */ /* 0x000fea0003800000 */
.L_x_3530:
[----:B------:R-:W0:Y:S01]  /*203c0*/  LDCU UR7, c[0x0][0x3ac] ;  /* 0x00007580ff0777ac */ /* 0x000e220008000800 */
[C---:B------:R-:W-:Y:S01]  /*203d0*/  PRMT R13, R27.reuse, 0x7610, R13 ;  /* 0x000076101b0d7816 */ /* 0x040fe2000000000d */
[----:B------:R-:W-:Y:S01]  /*203e0*/  IMAD.U32 R0, RZ, RZ, UR10 ;  /* 0x0000000aff007e24 */ /* 0x000fe2000f8e00ff */
[C---:B------:R-:W-:Y:S01]  /*203f0*/  PRMT R15, R27.reuse, 0x7610, R15 ;  /* 0x000076101b0f7816 */ /* 0x040fe2000000000f */
[----:B------:R-:W-:Y:S01]  /*20400*/  IMAD.U32 R9, RZ, RZ, UR11 ;  /* 0x0000000bff097e24 */ /* 0x000fe2000f8e00ff */
[----:B------:R-:W-:Y:S01]  /*20410*/  PRMT R21, R27, 0x7610, R21 ;  /* 0x000076101b157816 */ /* 0x000fe20000000015 */
[----:B------:R-:W-:Y:S02]  /*20420*/  IMAD.U32 R18, RZ, RZ, UR10 ;  /* 0x0000000aff127e24 */ /* 0x000fe4000f8e00ff */
[----:B------:R-:W-:Y:S02]  /*20430*/  IMAD.U32 R19, RZ, RZ, UR11 ;  /* 0x0000000bff137e24 */ /* 0x000fe4000f8e00ff */
[----:B------:R-:W-:-:S02]  /*20440*/  IMAD.U32 R6, RZ, RZ, UR10 ;  /* 0x0000000aff067e24 */ /* 0x000fc4000f8e00ff */
[----:B------:R-:W-:Y:S01]  /*20450*/  IMAD.U32 R7, RZ, RZ, UR11 ;  /* 0x0000000bff077e24 */ /* 0x000fe2000f8e00ff */
[----:B0-----:R-:W-:-:S13]  /*20460*/  ISETP.GE.U32.AND P2, PT, R2, UR7, PT ;  /* 0x0000000702007c0c */ /* 0x001fda000bf46070 */
[----:B------:R-:W-:Y:S05]  /*20470*/  @P2 BRA `(.L_x_3531) ;  /* 0x0000000400542947 */ /* 0x000fea0003800000 */
[----:B------:R-:W0:Y:S01]  /*20480*/  LDCU UR5, c[0x0][0x374] ;  /* 0x00006e80ff0577ac */ /* 0x000e220008000800 */
[----:B------:R-:W1:Y:S01]  /*20490*/  LDC R41, c[0x0][0x360] ;  /* 0x0000d800ff297b82 */ /* 0x000e620000000800 */
[C---:B------:R-:W-:Y:S01]  /*204a0*/  PRMT R13, R27.reuse, 0x7610, R13 ;  /* 0x000076101b0d7816 */ /* 0x040fe2000000000d */
[----:B------:R-:W-:Y:S01]  /*204b0*/  IMAD.U32 R0, RZ, RZ, UR10 ;  /* 0x0000000aff007e24 */ /* 0x000fe2000f8e00ff */
[C---:B------:R-:W-:Y:S01]  /*204c0*/  PRMT R15, R27.reuse, 0x7610, R15 ;  /* 0x000076101b0f7816 */ /* 0x040fe2000000000f */
[----:B------:R-:W-:Y:S01]  /*204d0*/  IMAD.U32 R9, RZ, RZ, UR11 ;  /* 0x0000000bff097e24 */ /* 0x000fe2000f8e00ff */
[----:B------:R-:W-:Y:S01]  /*204e0*/  PRMT R21, R27, 0x7610, R21 ;  /* 0x000076101b157816 */ /* 0x000fe20000000015 */
[----:B------:R-:W-:Y:S02]  /*204f0*/  IMAD.U32 R18, RZ, RZ, UR10 ;  /* 0x0000000aff127e24 */ /* 0x000fe4000f8e00ff */
[----:B------:R-:W2:Y:S01]  /*20500*/  LDC.64 R28, c[0x0][0x788] ;  /* 0x0001e200ff1c7b82 */ /* 0x000ea20000000a00 */
[----:B------:R-:W-:-:S02]  /*20510*/  IMAD.U32 R19, RZ, RZ, UR11 ;  /* 0x0000000bff137e24 */ /* 0x000fc4000f8e00ff */
[----:B------:R-:W-:Y:S02]  /*20520*/  IMAD.U32 R6, RZ, RZ, UR10 ;  /* 0x0000000aff067e24 */ /* 0x000fe4000f8e00ff */
[----:B------:R-:W-:Y:S02]  /*20530*/  IMAD.U32 R7, RZ, RZ, UR11 ;  /* 0x0000000bff077e24 */ /* 0x000fe4000f8e00ff */
[----:B------:R-:W-:Y:S01]  /*20540*/  IMAD.MOV.U32 R8, RZ, RZ, R2 ;  /* 0x000000ffff087224 */ /* 0x000fe200078e0002 */
[----:B------:R-:W3:Y:S01]  /*20550*/  LDC R43, c[0x0][0x364] ;  /* 0x0000d900ff2b7b82 */ /* 0x000ee20000000800 */
[----:B0-----:R-:W-:-:S07]  /*20560*/  IMAD R3, R3, UR5, RZ ;  /* 0x0000000503037c24 */ /* 0x001fce000f8e02ff */
.L_x_3534:
[----:B------:R-:W-:-:S04]  /*20570*/  IMAD.IADD R10, R3, 0x1, R8 ;  /* 0x00000001030a7824 */ /* 0x000fc800078e0208 */
[----:B-1----:R-:W-:-:S04]  /*20580*/  IMAD R31, R10, R41, R17 ;  /* 0x000000290a1f7224 */ /* 0x002fc800078e0211 */
[----:B--2---:R-:W-:-:S05]  /*20590*/  IMAD.WIDE.U32 R30, R31, 0x40, R28 ;  /* 0x000000401f1e7825 */ /* 0x004fca00078e001c */
[----:B------:R-:W2:Y:S04]  /*205a0*/  LDG.E.S8 R10, desc[UR36][R30.64] ;  /* 0x000000241e0a7981 */ /* 0x000ea8000c1e1300 */
[----:B------:R-:W4:Y:S04]  /*205b0*/  LDG.E.S8 R14, desc[UR36][R30.64+0x10] ;  /* 0x000010241e0e7981 */ /* 0x000f28000c1e1300 */
[----:B------:R-:W5:Y:S04]  /*205c0*/  LDG.E.S8 R22, desc[UR36][R30.64+0x20] ;  /* 0x000020241e167981 */ /* 0x000f68000c1e1300 */
[----:B------:R-:W5:Y:S04]  /*205d0*/  LDG.E.64 R32, desc[UR36][R30.64+0x8] ;  /* 0x000008241e207981 */ /* 0x000f68000c1e1b00 */
[----:B------:R-:W5:Y:S04]  /*205e0*/  LDG.E.64 R34, desc[UR36][R30.64+0x18] ;  /* 0x000018241e227981 */ /* 0x000f68000c1e1b00 */
[----:B------:R-:W5:Y:S04]  /*205f0*/  LDG.E.S8 R40, desc[UR36][R30.64+0x30] ;  /* 0x000030241e287981 */ /* 0x000f68000c1e1300 */
[----:B------:R-:W5:Y:S04]  /*20600*/  LDG.E.64 R38, desc[UR36][R30.64+0x38] ;  /* 0x000038241e267981 */ /* 0x000f68000c1e1b00 */
[----:B------:R0:W5:Y:S01]  /*20610*/  LDG.E.64 R36, desc[UR36][R30.64+0x28] ;  /* 0x000028241e247981 */ /* 0x000162000c1e1b00 */
[----:B------:R-:W-:-:S02]  /*20620*/  PRMT R45, R27, 0x8880, RZ ;  /* 0x000088801b2d7816 */ /* 0x000fc400000000ff */
[C---:B------:R-:W-:Y:S02]  /*20630*/  PRMT R49, R13.reuse, 0x8880, RZ ;  /* 0x000088800d317816 */ /* 0x040fe400000000ff */
[----:B------:R-:W-:Y:S02]  /*20640*/  LOP3.LUT R47, R13, 0xff, RZ, 0xc0, !PT ;  /* 0x000000ff0d2f7812 */ /* 0x000fe400078ec0ff */
[C---:B------:R-:W-:Y:S02]  /*20650*/  LOP3.LUT R51, R15.reuse, 0xff, RZ, 0xc0, !PT ;  /* 0x000000ff0f337812 */ /* 0x040fe400078ec0ff */
[----:B0-----:R-:W-:Y:S01]  /*20660*/  PRMT R31, R15, 0x8880, RZ ;  /* 0x000088800f1f7816 */ /* 0x001fe200000000ff */
[----:B---3--:R-:W-:Y:S01]  /*20670*/  IMAD.IADD R8, R43, 0x1, R8 ;  /* 0x000000012b087824 */ /* 0x008fe200078e0208 */
[----:B--2---:R-:W-:Y:S02]  /*20680*/  ISETP.GE.AND P4, PT, R45, R10, PT ;  /* 0x0000000a2d00720c */ /* 0x004fe40003f86270 */
[----:B------:R-:W-:-:S02]  /*20690*/  LOP3.LUT R45, R27, 0xff, RZ, 0xc0, !PT ;  /* 0x000000ff1b2d7812 */ /* 0x000fc400078ec0ff */
[----:B------:R-:W-:Y:S02]  /*206a0*/  LOP3.LUT R12, R10, 0xff, RZ, 0xc0, !PT ;  /* 0x000000ff0a0c7812 */ /* 0x000fe400078ec0ff */
[----:B----4-:R-:W-:Y:S02]  /*206b0*/  LOP3.LUT R20, R14, 0xff, RZ, 0xc0, !PT ;  /* 0x000000ff0e147812 */ /* 0x010fe400078ec0ff */
[----:B-----5:R-:W-:Y:S02]  /*206c0*/  LOP3.LUT R30, R22, 0xff, RZ, 0xc0, !PT ;  /* 0x000000ff161e7812 */ /* 0x020fe400078ec0ff */
[----:B------:R-:W-:Y:S02]  /*206d0*/  ISETP.NE.AND P5, PT, R45, R12, PT ;  /* 0x0000000c2d00720c */ /* 0x000fe40003fa5270 */
[----:B------:R-:W-:Y:S02]  /*206e0*/  ISETP.GE.AND P2, PT, R49, R14, PT ;  /* 0x0000000e3100720c */ /* 0x000fe40003f46270 */
[----:B------:R-:W-:-:S02]  /*206f0*/  ISETP.NE.AND P6, PT, R47, R20, PT ;  /* 0x000000142f00720c */ /* 0x000fc40003fc5270 */
[----:B------:R-:W-:Y:S02]  /*20700*/  ISETP.NE.AND P3, PT, R51, R30, PT ;  /* 0x0000001e3300720c */ /* 0x000fe40003f65270 */
[----:B------:R-:W-:Y:S02]  /*20710*/  SEL R20, RZ, 0xffffffff, !P4 ;  /* 0xffffffffff147807 */ /* 0x000fe40006000000 */
[----:B------:R-:W-:Y:S02]  /*20720*/  SEL R30, RZ, 0xffffffff, !P2 ;  /* 0xffffffffff1e7807 */ /* 0x000fe40005000000 */
[----:B------:R-:W-:Y:S02]  /*20730*/  ISETP.GE.U32.AND P4, PT, R16, R32, PT ;  /* 0x000000201000720c */ /* 0x000fe40003f86070 */
[----:B------:R-:W-:Y:S02]  /*20740*/  ISETP.GE.U32.AND P2, PT, R0, R34, PT ;  /* 0x000000220000720c */ /* 0x000fe40003f46070 */
[----:B------:R-:W-:-:S02]  /*20750*/  ISETP.GE.AND.EX P4, PT, R11, R33, PT, P4 ;  /* 0x000000210b00720c */ /* 0x000fc40003f86340 */
[----:B------:R-:W-:Y:S02]  /*20760*/  ISETP.GE.AND.EX P2, PT, R9, R35, PT, P2 ;  /* 0x000000230900720c */ /* 0x000fe40003f46320 */
[----:B------:R-:W-:Y:S02]  /*20770*/  LOP3.LUT R45, R21, 0xff, RZ, 0xc0, !PT ;  /* 0x000000ff152d7812 */ /* 0x000fe400078ec0ff */
[----:B------:R-:W-:Y:S02]  /*20780*/  LOP3.LUT R12, R40, 0xff, RZ, 0xc0, !PT ;  /* 0x000000ff280c7812 */ /* 0x000fe400078ec0ff */
[----:B------:R-:W-:Y:S02]  /*20790*/  @!P5 SEL R20, RZ, 0xffffffff, !P4 ;  /* 0xffffffffff14d807 */ /* 0x000fe40006000000 */
[----:B------:R-:W-:Y:S02]  /*207a0*/  @!P6 SEL R30, RZ, 0xffffffff, !P2 ;  /* 0xffffffffff1ee807 */ /* 0x000fe40005000000 */
[----:B------:R-:W-:-:S02]  /*207b0*/  ISETP.GE.AND P4, PT, R31, R22, PT ;  /* 0x000000161f00720c */ /* 0x000fc40003f86270 */
[----:B------:R-:W-:Y:S02]  /*207c0*/  ISETP.NE.AND P6, PT, R45, R12, PT ;  /* 0x0000000c2d00720c */ /* 0x000fe40003fc5270 */
[----:B------:R-:W-:Y:S02]  /*207d0*/  PRMT R47, R21, 0x8880, RZ ;  /* 0x00008880152f7816 */ /* 0x000fe400000000ff */
[----:B------:R-:W-:Y:S02]  /*207e0*/  SEL R12, RZ, 0xffffffff, !P4 ;  /* 0xffffffffff0c7807 */ /* 0x000fe40006000000 */
[----:B------:R-:W-:Y:S02]  /*207f0*/  ISETP.GE.U32.AND P4, PT, R6, R38, PT ;  /* 0x000000260600720c */ /* 0x000fe40003f86070 */
[----:B------:R-:W-:Y:S02]  /*20800*/  ISETP.GE.U32.AND P2, PT, R18, R36, PT ;  /* 0x000000241200720c */ /* 0x000fe40003f46070 */
[----:B------:R-:W-:-:S02]  /*20810*/  ISETP.GE.AND P5, PT, R47, R40, PT ;  /* 0x000000282f00720c */ /* 0x000fc40003fa6270 */
[----:B------:R-:W-:Y:S02]  /*20820*/  ISETP.GE.AND.EX P4, PT, R7, R39, PT, P4 ;  /* 0x000000270700720c */ /* 0x000fe40003f86340 */
[----:B------:R-:W-:Y:S02]  /*20830*/  ISETP.GE.AND.EX P2, PT, R19, R37, PT, P2 ;  /* 0x000000251300720c */ /* 0x000fe40003f46320 */
[----:B------:R-:W-:Y:S02]  /*20840*/  SEL R31, RZ, 0xffffffff, !P5 ;  /* 0xffffffffff1f7807 */ /* 0x000fe40006800000 */
[----:B------:R-:W-:Y:S02]  /*20850*/  LOP3.LUT R30, R30, 0x1, RZ, 0xc0, !PT ;  /* 0x000000011e1e7812 */ /* 0x000fe400078ec0ff */
[----:B------:R-:W-:Y:S02]  /*20860*/  @!P6 SEL R31, RZ, 0xffffffff, !P4 ;  /* 0xffffffffff1fe807 */ /* 0x000fe40006000000 */
[----:B------:R-:W-:-:S02]  /*20870*/  @!P3 SEL R12, RZ, 0xffffffff, !P2 ;  /* 0xffffffffff0cb807 */ /* 0x000fc40005000000 */
[----:B------:R-:W-:Y:S02]  /*20880*/  ISETP.NE.U32.AND P2, PT, R30, 0x1, PT ;  /* 0x000000011e00780c */ /* 0x000fe40003f45070 */
        /* <DEDUP_REMOVED lines=20> */
.L_x_3531:
[----:B------:R-:W-:Y:S05]  /*209d0*/  BSYNC.RECONVERGENT B0 ;  /* 0x0000000000007941 */ /* 0x000fea0003800200 */
.L_x_3529:
        /* <DEDUP_REMOVED lines=14> */
[----:B------:R0:W-:Y:S04]  /*20ac0*/  STS.U8 [R8], R27 ;  /* 0x0000001b08007388 */ /* 0x0001e80000000000 */
[----:B------:R0:W-:Y:S04]  /*20ad0*/  STS.U8 [R8+0x10], R13 ;  /* 0x0000100d08007388 */ /* 0x0001e80000000000 */
[----:B------:R0:W-:Y:S04]  /*20ae0*/  STS.U8 [R8+0x20], R15 ;  /* 0x0000200f08007388 */ /* 0x0001e80000000000 */
[----:B------:R0:W-:Y:S01]  /*20af0*/  STS.U8 [R8+0x30], R21 ;  /* 0x0000301508007388 */ /* 0x0001e20000000000 */
[----:B------:R-:W-:Y:S05]  /*20b00*/  BRA.U !UP0, `(.L_x_3535) ;  /* 0x0000000508747547 */ /* 0x000fea000b800000 */
[----:B------:R-:W-:-:S05]  /*20b10*/  UMOV UR4, UR6 ;  /* 0x0000000600047c82 */ /* 0x000fca0008000000 */
.L_x_3538:
        /* <DEDUP_REMOVED lines=8> */
[----:B------:R-:W-:Y:S02]  /*20ba0*/  PRMT R37, R27, 0x8880, RZ ;  /* 0x000088801b257816 */ /* 0x000fe400000000ff */
[----:B------:R-:W-:Y:S02]  /*20bb0*/  PRMT R43, R13, 0x8880, RZ ;  /* 0x000088800d2b7816 */ /* 0x000fe400000000ff */
[----:B------:R-:W-:Y:S02]  /*20bc0*/  LEA R3, R3, UR8, 0x6 ;  /* 0x0000000803037c11 */ /* 0x000fe4000f8e30ff */
[----:B------:R-:W-:Y:S02]  /*20bd0*/  LOP3.LUT R39, R13, 0xff, RZ, 0xc0, !PT ;  /* 0x000000ff0d277812 */ /* 0x000fe400078ec0ff */
[----:B------:R-:W-:Y:S01]  /*20be0*/  LOP3.LUT R41, R15, 0xff, RZ, 0xc0, !PT ;  /* 0x000000ff0f297812 */ /* 0x000fe200078ec0ff */
[----:B------:R-:W0:Y:S04]  /*20bf0*/  LDS.S8 R10, [R3] ;  /* 0x00000000030a7984 */ /* 0x000e280000000200 */
[----:B------:R-:W1:Y:S04]  /*20c00*/  LDS.S8 R14, [R3+0x10] ;  /* 0x00001000030e7984 */ /* 0x000e680000000200 */
[----:B------:R-:W2:Y:S04]  /*20c10*/  LDS.S8 R22, [R3+0x20] ;  /* 0x0000200003167984 */ /* 0x000ea80000000200 */
[----:B------:R-:W3:Y:S04]  /*20c20*/  LDS.64 R28, [R3+0x8] ;  /* 0x00000800031c7984 */ /* 0x000ee80000000a00 */
[----:B------:R-:W4:Y:S04]  /*20c30*/  LDS.64 R30, [R3+0x18] ;  /* 0x00001800031e7984 */ /* 0x000f280000000a00 */
[----:B------:R-:W5:Y:S04]  /*20c40*/  LDS.S8 R38, [R3+0x30] ;  /* 0x0000300003267984 */ /* 0x000f680000000200 */
[----:B------:R-:W5:Y:S04]  /*20c50*/  LDS.64 R32, [R3+0x28] ;  /* 0x0000280003207984 */ /* 0x000f680000000a00 */
[----:B------:R5:W5:Y:S01]  /*20c60*/  LDS.64 R34, [R3+0x38] ;  /* 0x0000380003227984 */ /* 0x000b620000000a00 */
[----:B0-----:R-:W-:-:S02]  /*20c70*/  ISETP.GE.AND P4, PT, R37, R10, PT ;  /* 0x0000000a2500720c */ /* 0x001fc40003f86270 */
[----:B------:R-:W-:Y:S02]  /*20c80*/  LOP3.LUT R37, R27, 0xff, RZ, 0xc0, !PT ;  /* 0x000000ff1b257812 */ /* 0x000fe400078ec0ff */
[----:B------:R-:W-:Y:S02]  /*20c90*/  LOP3.LUT R12, R10, 0xff, RZ, 0xc0, !PT ;  /* 0x000000ff0a0c7812 */ /* 0x000fe400078ec0ff */
[----:B-1----:R-:W-:Y:S02]  /*20ca0*/  LOP3.LUT R20, R14, 0xff, RZ, 0xc0, !PT ;  /* 0x000000ff0e147812 */ /* 0x002fe400078ec0ff */
[----:B------:R-:W-:Y:S02]  /*20cb0*/  ISETP.NE.AND P5, PT, R37, R12, PT ;  /* 0x0000000c2500720c */ /* 0x000fe40003fa5270 */
[----:B------:R-:W-:Y:S02]  /*20cc0*/  ISETP.GE.AND P2, PT, R43, R14, PT ;  /* 0x0000000e2b00720c */ /* 0x000fe40003f46270 */
[----:B------:R-:W-:-:S02]  /*20cd0*/  ISETP.NE.AND P6, PT, R39, R20, PT ;  /* 0x000000142700720c */ /* 0x000fc40003fc5270 */
[----:B------:R-:W-:Y:S02]  /*20ce0*/  SEL R12, RZ, 0xffffffff, !P4 ;  /* 0xffffffffff0c7807 */ /* 0x000fe40006000000 */
[----:B------:R-:W-:Y:S02]  /*20cf0*/  SEL R20, RZ, 0xffffffff, !P2 ;  /* 0xffffffffff147807 */ /* 0x000fe40005000000 */
[----:B--2---:R-:W-:Y:S02]  /*20d00*/  LOP3.LUT R36, R22, 0xff, RZ, 0xc0, !PT ;  /* 0x000000ff16247812 */ /* 0x004fe400078ec0ff */
[----:B---3--:R-:W-:Y:S02]  /*20d10*/  ISETP.GE.U32.AND P4, PT, R16, R28, PT ;  /* 0x0000001c1000720c */ /* 0x008fe40003f86070 */
[----:B----4-:R-:W-:Y:S02]  /*20d20*/  ISETP.GE.U32.AND P2, PT, R0, R30, PT ;  /* 0x0000001e0000720c */ /* 0x010fe40003f46070 */
[----:B------:R-:W-:-:S02]  /*20d30*/  ISETP.NE.AND P3, PT, R41, R36, PT ;  /* 0x000000242900720c */ /* 0x000fc40003f65270 */
[----:B------:R-:W-:Y:S02]  /*20d40*/  ISETP.GE.AND.EX P4, PT, R11, R29, PT, P4 ;  /* 0x0000001d0b00720c */ /* 0x000fe40003f86340 */
[----:B------:R-:W-:Y:S02]  /*20d50*/  ISETP.GE.AND.EX P2, PT, R9, R31, PT, P2 ;  /* 0x0000001f0900720c */ /* 0x000fe40003f46320 */
[----:B------:R-:W-:Y:S02]  /*20d60*/  PRMT R37, R15, 0x8880, RZ ;  /* 0x000088800f257816 */ /* 0x000fe400000000ff */
[----:B------:R-:W-:Y:S02]  /*20d70*/  LOP3.LUT R36, R21, 0xff, RZ, 0xc0, !PT ;  /* 0x000000ff15247812 */ /* 0x000fe400078ec0ff */
[----:B-----5:R-:W-:Y:S02]  /*20d80*/  LOP3.LUT R3, R38, 0xff, RZ, 0xc0, !PT ;  /* 0x000000ff26037812 */ /* 0x020fe400078ec0ff */
[----:B------:R-:W-:-:S02]  /*20d90*/  @!P5 SEL R12, RZ, 0xffffffff, !P4 ;  /* 0xffffffffff0cd807 */ /* 0x000fc40006000000 */
[----:B------:R-:W-:Y:S02]  /*20da0*/  @!P6 SEL R20, RZ, 0xffffffff, !P2 ;  /* 0xffffffffff14e807 */ /* 0x000fe40005000000 */
[----:B------:R-:W-:Y:S02]  /*20db0*/  ISETP.GE.AND P4, PT, R37, R22, PT ;  /* 0x000000162500720c */ /* 0x000fe40003f86270 */
[----:B------:R-:W-:Y:S02]  /*20dc0*/  ISETP.NE.AND P6, PT, R36, R3, PT ;  /* 0x000000032400720c */ /* 0x000fe40003fc5270 */
[----:B------:R-:W-:Y:S02]  /*20dd0*/  PRMT R39, R21, 0x8880, RZ ;  /* 0x0000888015277816 */ /* 0x000fe400000000ff */
[----:B------:R-:W-:Y:S02]  /*20de0*/  ISETP.GE.U32.AND P2, PT, R18, R32, PT ;  /* 0x000000201200720c */ /* 0x000fe40003f46070 */
[----:B------:R-:W-:-:S02]  /*20df0*/  SEL R3, RZ, 0xffffffff, !P4 ;  /* 0xffffffffff037807 */ /* 0x000fc40006000000 */
[----:B------:R-:W-:Y:S02]  /*20e00*/  ISETP.GE.U32.AND P4, PT, R6, R34, PT ;  /* 0x000000220600720c */ /* 0x000fe40003f86070 */
[----:B------:R-:W-:Y:S02]  /*20e10*/  ISETP.GE.AND P5, PT, R39, R38, PT ;  /* 0x000000262700720c */ /* 0x000fe40003fa6270 */
[----:B------:R-:W-:Y:S02]  /*20e20*/  ISETP.GE.AND.EX P2, PT, R19, R33, PT, P2 ;  /* 0x000000211300720c */ /* 0x000fe40003f46320 */
[----:B------:R-:W-:Y:S02]  /*20e30*/  ISETP.GE.AND.EX P4, PT, R7, R35, PT, P4 ;  /* 0x000000230700720c */ /* 0x000fe40003f86340 */
[----:B------:R-:W-:Y:S02]  /*20e40*/  LOP3.LUT R12, R12, 0x1, RZ, 0xc0, !PT ;  /* 0x000000010c0c7812 */ /* 0x000fe400078ec0ff */
[----:B------:R-:W-:-:S02]  /*20e50*/  SEL R36, RZ, 0xffffffff, !P5 ;  /* 0xffffffffff247807 */ /* 0x000fc40006800000 */
[----:B------:R-:W-:Y:S02]  /*20e60*/  @!P3 SEL R3, RZ, 0xffffffff, !P2 ;  /* 0xffffffffff03b807 */ /* 0x000fe40005000000 */
[----:B------:R-:W-:Y:S02]  /*20e70*/  LOP3.LUT R20, R20, 0x1, RZ, 0xc0, !PT ;  /* 0x0000000114147812 */ /* 0x000fe400078ec0ff */
[----:B------:R-:W-:Y:S02]  /*20e80*/  @!P6 SEL R36, RZ, 0xffffffff, !P4 ;  /* 0xffffffffff24e807 */ /* 0x000fe40006000000 */
[----:B------:R-:W-:Y:S02]  /*20e90*/  ISETP.NE.U32.AND P5, PT, R12, 0x1, PT ;  /* 0x000000010c00780c */ /* 0x000fe40003fa5070 */
[----:B------:R-:W-:Y:S02]  /*20ea0*/  LOP3.LUT R12, R3, 0x1, RZ, 0xc0, !PT ;  /* 0x00000001030c7812 */ /* 0x000fe400078ec0ff */
[----:B------:R-:W-:-:S02]  /*20eb0*/  ISETP.NE.U32.AND P2, PT, R20, 0x1, PT ;  /* 0x000000011400780c */ /* 0x000fc40003f45070 */
[----:B------:R-:W-:Y:S02]  /*20ec0*/  LOP3.LUT R36, R36, 0x1, RZ, 0xc0, !PT ;  /* 0x0000000124247812 */ /* 0x000fe400078ec0ff */
[----:B------:R-:W-:Y:S02]  /*20ed0*/  SEL R11, R29, R11, !P5 ;  /* 0x0000000b1d0b7207 */ /* 0x000fe40006800000 */
[----:B------:R-:W-:Y:S02]  /*20ee0*/  SEL R16, R28, R16, !P5 ;  /* 0x000000101c107207 */ /* 0x000fe40006800000 */
[----:B------:R-:W-:Y:S02]  /*20ef0*/  ISETP.NE.U32.AND P3, PT, R12, 0x1, PT ;  /* 0x000000010c00780c */ /* 0x000fe40003f65070 */
[----:B------:R-:W-:Y:S02]  /*20f00*/  SEL R0, R30, R0, !P2 ;  /* 0x000000001e007207 */ /* 0x000fe40005000000 */
[----:B------:R-:W-:-:S02]  /*20f10*/  SEL R9, R31, R9, !P2 ;  /* 0x000000091f097207 */ /* 0x000fc40005000000 */
[----:B------:R-:W-:Y:S01]  /*20f20*/  SEL R29, R14, R13, !P2 ;  /* 0x0000000d0e1d7207 */ /* 0x000fe20005000000 */
[----:B------:R-:W-:Y:S01]  /*20f30*/  IMAD.MOV.U32 R14, RZ, RZ, R0 ;  /* 0x000000ffff0e7224 */ /* 0x000fe200078e0000 */
[----:B------:R-:W-:Y:S02]  /*20f40*/  ISETP.NE.U32.AND P2, PT, R36, 0x1, PT ;  /* 0x000000012400780c */ /* 0x000fe40003f45070 */
[----:B------:R-:W-:Y:S01]  /*20f50*/  SEL R3, R10, R27, !P5 ;  /* 0x0000001b0a037207 */ /* 0x000fe20006800000 */
[----:B------:R-:W-:Y:S01]  /*20f60*/  IMAD.MOV.U32 R10, RZ, RZ, R16 ;  /* 0x000000ffff0a7224 */ /* 0x000fe200078e0010 */
[----:B------:R-:W-:Y:S01]  /*20f70*/  SEL R19, R33, R19, !P3 ;  /* 0x0000001321137207 */ /* 0x000fe20005800000 */
[----:B------:R-:W-:Y:S01]  /*20f80*/  STS.U8 [R8+0x10], R29 ;  /* 0x0000101d08007388 */ /* 0x000fe20000000000 */
[----:B------:R-:W-:Y:S02]  /*20f90*/  SEL R18, R32, R18, !P3 ;  /* 0x0000001220127207 */ /* 0x000fe40005800000 */
[----:B------:R-:W-:Y:S01]  /*20fa0*/  SEL R31, R22, R15, !P3 ;  /* 0x0000000f161f7207 */ /* 0x000fe20005800000 */
[----:B------:R-:W-:Y:S01]  /*20fb0*/  STS.64 [R8+0x8], R10 ;  /* 0x0000080a08007388 */ /* 0x000fe20000000a00 */
[----:B------:R-:W-:Y:S01]  /*20fc0*/  SEL R6, R34, R6, !P2 ;  /* 0x0000000622067207 */ /* 0x000fe20005000000 */
[----:B------:R-:W-:Y:S01]  /*20fd0*/  IMAD.MOV.U32 R15, RZ, RZ, R9 ;  /* 0x000000ffff0f7224 */ /* 0x000fe200078e0009 */
[----:B------:R-:W-:Y:S01]  /*20fe0*/  SEL R7, R35, R7, !P2 ;  /* 0x0000000723077207 */ /* 0x000fe20005000000 */
[----:B------:R-:W-:Y:S01]  /*20ff0*/  STS.64 [R8+0x28], R18 ;  /* 0x0000281208007388 */ /* 0x000fe20000000a00 */
[----:B------:R-:W-:-:S02]  /*21000*/  SEL R33, R38, R21, !P2 ;  /* 0x0000001526217207 */ /* 0x000fc40005000000 */
[----:B------:R-:W-:Y:S01]  /*21010*/  PRMT R27, R3, 0x7610, R27 ;  /* 0x00007610031b7816 */ /* 0x000fe2000000001b */
[----:B------:R-:W-:Y:S01]  /*21020*/  STS.64 [R8+0x38], R6 ;  /* 0x0000380608007388 */ /* 0x000fe20000000a00 */
[----:B------:R-:W-:Y:S02]  /*21030*/  PRMT R13, R29, 0x7610, R13 ;  /* 0x000076101d0d7816 */ /* 0x000fe4000000000d */
[----:B------:R-:W-:Y:S01]  /*21040*/  PRMT R21, R33, 0x7610, R21 ;  /* 0x0000761021157816 */ /* 0x000fe20000000015 */
[----:B------:R-:W-:Y:S04]  /*21050*/  STS.U8 [R8], R3 ;  /* 0x0000000308007388 */ /* 0x000fe80000000000 */
[----:B------:R-:W-:Y:S04]  /*21060*/  STS.U8 [R8+0x20], R31 ;  /* 0x0000201f08007388 */ /* 0x000fe80000000000 */
[----:B------:R-:W-:Y:S04]  /*21070*/  STS.U8 [R8+0x30], R33 ;  /* 0x0000302108007388 */ /* 0x000fe80000000000 */
[----:B------:R0:W-:Y:S02]  /*21080*/  STS.64 [R8+0x18], R14 ;  /* 0x0000180e08007388 */ /* 0x0001e40000000a00 */
[----:B0-----:R-:W-:-:S07]  /*21090*/  PRMT R15, R31, 0x7610, R15 ;  /* 0x000076101f0f7816 */ /* 0x001fce000000000f */
.L_x_3537:
[----:B------:R-:W-:Y:S05]  /*210a0*/  BSYNC.RECONVERGENT B0 ;  /* 0x0000000000007941 */ /* 0x000fea0003800200 */
.L_x_3536:
[----:B------:R-:W-:-:S03]  /*210b0*/  UISETP.GT.U32.AND UP0, UPT, UR4, 0x3, UPT ;  /* 0x000000030400788c */ /* 0x000fc6000bf04070 */
[----:B------:R-:W-:-:S06]  /*210c0*/  UMOV UR4, UR7 ;  /* 0x0000000700047c82 */ /* 0x000fcc0008000000 */
[----:B------:R-:W-:Y:S05]  /*210d0*/  BRA.U UP0, `(.L_x_3538) ;  /* 0xfffffff900907547 */ /* 0x000fea000b83ffff */
.L_x_3535:
[----:B------:R-:W1:Y:S02]  /*210e0*/  LDCU UR4, c[0x0][0x3b0] ;  /* 0x00007600ff0477ac */ /* 0x000e640008000800 */
[----:B-1----:R-:W-:-:S09]  /*210f0*/  UISETP.NE.AND UP0, UPT, UR4, URZ, UPT ;  /* 0x000000ff0400728c */ /* 0x002fd2000bf05270 */
[----:B------:R-:W-:Y:S05]  /*21100*/  BRA.U !UP0, `(.L_x_3539) ;  /* 0x0000000d08107547 */ /* 0x000fea000b800000 */
[----:B------:R-:W-:Y:S02]  /*21110*/  UISETP.GE.U32.AND UP0, UPT, UR5, 0x21, UPT ;  /* 0x000000210500788c */ /* 0x000fe4000bf06070 */
[----:B------:R-:W-:-:S07]  /*21120*/  UMOV UR4, UR5 ;  /* 0x0000000500047c82 */ /* 0x000fce0008000000 */
[----:B------:R-:W-:Y:S05]  /*21130*/  BRA.U !UP0, `(.L_x_3540) ;  /* 0x0000000508a87547 */ /* 0x000fea000b800000 */
[----:B0-----:R-:W-:Y:S01]  /*21140*/  IMAD.MOV.U32 R10, RZ, RZ, R16 ;  /* 0x000000ffff0a7224 */ /* 0x001fe200078e0010 */
[----:B------:R1:W-:Y:S01]  /*21150*/  STS.64 [R8+0x28], R18 ;  /* 0x0000281208007388 */ /* 0x0003e20000000a00 */
[----:B------:R-:W-:Y:S01]  /*21160*/  IMAD.MOV.U32 R2, RZ, RZ, R0 ;  /* 0x000000ffff027224 */ /* 0x000fe200078e0000 */
[----:B------:R-:W-:Y:S01]  /*21170*/  UISETP.GE.U32.AND UP0, UPT, UR5, 0x40, UPT ;  /* 0x000000400500788c */ /* 0x000fe2000bf06070 */
[----:B------:R-:W-:Y:S01]  /*21180*/  IMAD.MOV.U32 R3, RZ, RZ, R9 ;  /* 0x000000ffff037224 */ /* 0x000fe200078e0009 */
[----:B------:R1:W-:Y:S01]  /*21190*/  STS.64 [R8+0x8], R10 ;  /* 0x0000080a08007388 */ /* 0x0003e20000000a00 */
[----:B------:R-:W-:-:S03]  /*211a0*/  UMOV UR4, 0x20 ;  /* 0x0000002000047882 */ /* 0x000fc60000000000 */
[----:B------:R1:W-:Y:S04]  /*211b0*/  STS.64 [R8+0x18], R2 ;  /* 0x0000180208007388 */ /* 0x0003e80000000a00 */
[----:B------:R1:W-:Y:S04]  /*211c0*/  STS.64 [R8+0x38], R6 ;  /* 0x0000380608007388 */ /* 0x0003e80000000a00 */
[----:B------:R1:W-:Y:S04]  /*211d0*/  STS.U8 [R8], R27 ;  /* 0x0000001b08007388 */ /* 0x0003e80000000000 */
[----:B------:R1:W-:Y:S04]  /*211e0*/  STS.U8 [R8+0x10], R13 ;  /* 0x0000100d08007388 */ /* 0x0003e80000000000 */
[----:B------:R1:W-:Y:S04]  /*211f0*/  STS.U8 [R8+0x20], R15 ;  /* 0x0000200f08007388 */ /* 0x0003e80000000000 */
[----:B------:R1:W-:Y:S01]  /*21200*/  STS.U8 [R8+0x30], R21 ;  /* 0x0000301508007388 */ /* 0x0003e20000000000 */
[----:B------:R-:W-:Y:S05]  /*21210*/  BRA.U !UP0, `(.L_x_3540) ;  /* 0x0000000508707547 */ /* 0x000fea000b800000 */
[----:B-1----:R-:W-:-:S07]  /*21220*/  IMAD.U32 R2, RZ, RZ, UR5 ;  /* 0x00000005ff027e24 */ /* 0x002fce000f8e00ff */
.L_x_3543:
        /* <DEDUP_REMOVED lines=9> */
[C---:B------:R-:W-:Y:S02]  /*212c0*/  LOP3.LUT R35, R27.reuse, 0xff, RZ, 0xc0, !PT ;  /* 0x000000ff1b237812 */ /* 0x040fe400078ec0ff */
[----:B------:R-:W-:Y:S02]  /*212d0*/  PRMT R37, R27, 0x8880, RZ ;  /* 0x000088801b257816 */ /* 0x000fe400000000ff */
[----:B------:R-:W0:Y:S01]  /*212e0*/  LDS.S8 R12, [R10] ;  /* 0x000000000a0c7984 */ /* 0x000e220000000200 */
[----:B------:R-:W-:Y:S02]  /*212f0*/  PRMT R39, R13, 0x8880, RZ ;  /* 0x000088800d277816 */ /* 0x000fe400000000ff */
[----:B------:R-:W-:Y:S01]  /*21300*/  PRMT R41, R15, 0x8880, RZ ;  /* 0x000088800f297816 */ /* 0x000fe200000000ff */
[----:B------:R-:W1:Y:S04]  /*21310*/  LDS.64 R2, [R10+0x8] ;  /* 0x000008000a027984 */ /* 0x000e680000000a00 */
[----:B------:R-:W2:Y:S04]  /*21320*/  LDS.S8 R20, [R10+0x10] ;  /* 0x000010000a147984 */ /* 0x000ea80000000200 */
[----:B------:R-:W3:Y:S04]  /*21330*/  LDS.S8 R22, [R10+0x20] ;  /* 0x000020000a167984 */ /* 0x000ee80000000200 */
[----:B------:R-:W4:Y:S04]  /*21340*/  LDS.64 R28, [R10+0x18] ;  /* 0x000018000a1c7984 */ /* 0x000f280000000a00 */
[----:B------:R-:W5:Y:S04]  /*21350*/  LDS.64 R30, [R10+0x28] ;  /* 0x000028000a1e7984 */ /* 0x000f680000000a00 */
[----:B------:R-:W5:Y:S04]  /*21360*/  LDS.S8 R34, [R10+0x30] ;  /* 0x000030000a227984 */ /* 0x000f680000000200 */
[----:B------:R2:W5:Y:S01]  /*21370*/  LDS.64 R32, [R10+0x38] ;  /* 0x000038000a207984 */ /* 0x0005620000000a00 */
[----:B0-----:R-:W-:-:S02]  /*21380*/  LOP3.LUT R14, R12, 0xff, RZ, 0xc0, !PT ;  /* 0x000000ff0c0e7812 */ /* 0x001fc400078ec0ff */
[----:B------:R-:W-:Y:S02]  /*21390*/  ISETP.GE.AND P6, PT, R37, R12, PT ;  /* 0x0000000c2500720c */ /* 0x000fe40003fc6270 */
[----:B------:R-:W-:Y:S02]  /*213a0*/  ISETP.NE.AND P5, PT, R35, R14, PT ;  /* 0x0000000e2300720c */ /* 0x000fe40003fa5270 */
[----:B-1----:R-:W-:Y:S02]  /*213b0*/  ISETP.GE.U32.AND P2, PT, R16, R2, PT ;  /* 0x000000021000720c */ /* 0x002fe40003f46070 */
[----:B------:R-:W-:Y:S02]  /*213c0*/  LOP3.LUT R37, R13, 0xff, RZ, 0xc0, !PT ;  /* 0x000000ff0d257812 */ /* 0x000fe400078ec0ff */
[----:B--2---:R-:W-:Y:S02]  /*213d0*/  LOP3.LUT R10, R20, 0xff, RZ, 0xc0, !PT ;  /* 0x000000ff140a7812 */ /* 0x004fe400078ec0ff */
[----:B------:R-:W-:-:S02]  /*213e0*/  ISETP.GE.AND P3, PT, R39, R20, PT ;  /* 0x000000142700720c */ /* 0x000fc40003f66270 */
[----:B------:R-:W-:Y:S02]  /*213f0*/  ISETP.GE.AND.EX P2, PT, R11, R3, PT, P2 ;  /* 0x000000030b00720c */ /* 0x000fe40003f46320 */
[----:B------:R-:W-:Y:S02]  /*21400*/  LOP3.LUT R39, R15, 0xff, RZ, 0xc0, !PT ;  /* 0x000000ff0f277812 */ /* 0x000fe400078ec0ff */
[----:B------:R-:W-:Y:S02]  /*21410*/  SEL R35, RZ, 0xffffffff, !P6 ;  /* 0xffffffffff237807 */ /* 0x000fe40007000000 */
[----:B---3--:R-:W-:Y:S02]  /*21420*/  LOP3.LUT R14, R22, 0xff, RZ, 0xc0, !PT ;  /* 0x000000ff160e7812 */ /* 0x008fe400078ec0ff */
[----:B------:R-:W-:Y:S02]  /*21430*/  ISETP.NE.AND P6, PT, R37, R10, PT ;  /* 0x0000000a2500720c */ /* 0x000fe40003fc5270 */
[----:B------:R-:W-:-:S02]  /*21440*/  @!P5 SEL R35, RZ, 0xffffffff, !P2 ;  /* 0xffffffffff23d807 */ /* 0x000fc40005000000 */
[----:B------:R-:W-:Y:S02]  /*21450*/  ISETP.NE.AND P5, PT, R39, R14, PT ;  /* 0x0000000e2700720c */ /* 0x000fe40003fa5270 */
[----:B------:R-:W-:Y:S02]  /*21460*/  SEL R14, RZ, 0xffffffff, !P3 ;  /* 0xffffffffff0e7807 */ /* 0x000fe40005800000 */
[----:B------:R-:W-:Y:S02]  /*21470*/  ISETP.GE.AND P2, PT, R41, R22, PT ;  /* 0x000000162900720c */ /* 0x000fe40003f46270 */
[----:B----4-:R-:W-:Y:S02]  /*21480*/  ISETP.GE.U32.AND P3, PT, R0, R28, PT ;  /* 0x0000001c0000720c */ /* 0x010fe40003f66070 */
[----:B------:R-:W-:Y:S02]  /*21490*/  SEL R36, RZ, 0xffffffff, !P2 ;  /* 0xffffffffff247807 */ /* 0x000fe40005000000 */
[----:B------:R-:W-:-:S02]  /*214a0*/  ISETP.GE.AND.EX P3, PT, R9, R29, PT, P3 ;  /* 0x0000001d0900720c */ /* 0x000fc40003f66330 */
[----:B------:R-:W-:Y:S02]  /*214b0*/  LOP3.LUT R37, R21, 0xff, RZ, 0xc0, !PT ;  /* 0x000000ff15257812 */ /* 0x000fe400078ec0ff */
[----:B-----5:R-:W-:Y:S02]  /*214c0*/  ISETP.GE.U32.AND P2, PT, R18, R30, PT ;  /* 0x0000001e1200720c */ /* 0x020fe40003f46070 */
[----:B------:R-:W-:Y:S02]  /*214d0*/  LOP3.LUT R10, R34, 0xff, RZ, 0xc0, !PT ;  /* 0x000000ff220a7812 */ /* 0x000fe400078ec0ff */
[----:B------:R-:W-:Y:S02]  /*214e0*/  @!P6 SEL R14, RZ, 0xffffffff, !P3 ;  /* 0xffffffffff0ee807 */ /* 0x000fe40005800000 */
[----:B------:R-:W-:Y:S02]  /*214f0*/  ISETP.GE.AND.EX P2, PT, R19, R31, PT, P2 ;  /* 0x0000001f1300720c */ /* 0x000fe40003f46320 */
[----:B------:R-:W-:-:S02]  /*21500*/  ISETP.NE.AND P3, PT, R37, R10, PT ;  /* 0x0000000a2500720c */ /* 0x000fc40003f65270 */
[----:B------:R-:W-:Y:S02]  /*21510*/  PRMT R39, R21, 0x8880, RZ ;  /* 0x0000888015277816 */ /* 0x000fe400000000ff */
[----:B------:R-:W-:Y:S02]  /*21520*/  @!P5 SEL R36, RZ, 0xffffffff, !P2 ;  /* 0xffffffffff24d807 */ /* 0x000fe40005000000 */
[----:B------:R-:W-:Y:S02]  /*21530*/  ISETP.GE.U32.AND P2, PT, R6, R32, PT ;  /* 0x000000200600720c */ /* 0x000fe40003f46070 */
[----:B------:R-:W-:Y:S02]  /*21540*/  ISETP.GE.AND P6, PT, R39, R34, PT ;  /* 0x000000222700720c */ /* 0x000fe40003fc6270 */
[----:B------:R-:W-:Y:S02]  /*21550*/  ISETP.GE.AND.EX P2, PT, R7, R33, PT, P2 ;  /* 0x000000210700720c */ /* 0x000fe40003f46320 */
[----:B------:R-:W-:-:S02]  /*21560*/  LOP3.LUT R14, R14, 0x1, RZ, 0xc0, !PT ;  /* 0x000000010e0e7812 */ /* 0x000fc400078ec0ff */
[----:B------:R-:W-:Y:S02]  /*21570*/  SEL R10, RZ, 0xffffffff, !P6 ;  /* 0xffffffffff0a7807 */ /* 0x000fe40007000000 */
[----:B------:R-:W-:Y:S02]  /*21580*/  LOP3.LUT R35, R35, 0x1, RZ, 0xc0, !PT ;  /* 0x0000000123237812 */ /* 0x000fe400078ec0ff */
[----:B------:R-:W-:Y:S02]  /*21590*/  @!P3 SEL R10, RZ, 0xffffffff, !P2 ;  /* 0xffffffffff0ab807 */ /* 0x000fe40005000000 */
[----:B------:R-:W-:Y:S02]  /*215a0*/  ISETP.NE.U32.AND P2, PT, R14, 0x1, PT ;  /* 0x000000010e00780c */ /* 0x000fe40003f45070 */
[----:B------:R-:W-:Y:S02]  /*215b0*/  ISETP.NE.U32.AND P5, PT, R35, 0x1, PT ;  /* 0x000000012300780c */ /* 0x000fe40003fa5070 */
[----:B------:R-:W-:-:S02]  /*215c0*/  LOP3.LUT R36, R36, 0x1, RZ, 0xc0, !PT ;  /* 0x0000000124247812 */ /* 0x000fc400078ec0ff */
[----:B------:R-:W-:Y:S02]  /*215d0*/  LOP3.LUT R10, R10, 0x1, RZ, 0xc0, !PT ;  /* 0x000000010a0a7812 */ /* 0x000fe400078ec0ff */
[----:B------:R-:W-:Y:S02]  /*215e0*/  SEL R9, R29, R9, !P2 ;  /* 0x000000091d097207 */ /* 0x000fe40005000000 */
[----:B------:R-:W-:Y:S02]  /*215f0*/  SEL R0, R28, R0, !P2 ;  /* 0x000000001c007207 */ /* 0x000fe40005000000 */
[----:B------:R-:W-:Y:S02]  /*21600*/  SEL R29, R20, R13, !P2 ;  /* 0x0000000d141d7207 */ /* 0x000fe40005000000 */
[----:B------:R-:W-:Y:S01]  /*21610*/  SEL R16, R2, R16, !P5 ;  /* 0x0000001002107207 */ /* 0x000fe20006800000 */
[----:B------:R-:W-:Y:S01]  /*21620*/  IMAD.MOV.U32 R2, RZ, RZ, R0 ;  /* 0x000000ffff027224 */ /* 0x000fe200078e0000 */
[----:B------:R-:W-:Y:S01]  /*21630*/  ISETP.NE.U32.AND P3, PT, R36, 0x1, PT ;  /* 0x000000012400780c */ /* 0x000fe20003f65070 */
[----:B------:R0:W-:Y:S01]  /*21640*/  STS.U8 [R8+0x10], R29 ;  /* 0x0000101d08007388 */ /* 0x0001e20000000000 */
        /* <DEDUP_REMOVED lines=11> */
[----:B------:R-:W-:Y:S01]  /*21700*/  SEL R6, R32, R6, !P2 ;  /* 0x0000000620067207 */ /* 0x000fe20005000000 */
[----:B------:R0:W-:Y:S01]  /*21710*/  STS.64 [R8+0x28], R18 ;  /* 0x0000281208007388 */ /* 0x0001e20000000a00 */
[----:B------:R-:W-:-:S02]  /*21720*/  SEL R33, R34, R21, !P2 ;  /* 0x0000001522217207 */ /* 0x000fc40005000000 */
[----:B------:R-:W-:Y:S01]  /*21730*/  PRMT R27, R35, 0x7610, R27 ;  /* 0x00007610231b7816 */ /* 0x000fe2000000001b */
[----:B------:R0:W-:Y:S01]  /*21740*/  STS.64 [R8+0x38], R6 ;  /* 0x0000380608007388 */ /* 0x0001e20000000a00 */
[----:B------:R-:W-:Y:S02]  /*21750*/  PRMT R13, R29, 0x7610, R13 ;  /* 0x000076101d0d7816 */ /* 0x000fe4000000000d */
[----:B------:R-:W-:Y:S01]  /*21760*/  PRMT R15, R31, 0x7610, R15 ;  /* 0x000076101f0f7816 */ /* 0x000fe2000000000f */
[----:B------:R0:W-:Y:S01]  /*21770*/  STS.U8 [R8], R35 ;  /* 0x0000002308007388 */ /* 0x0001e20000000000 */
[----:B------:R-:W-:-:S03]  /*21780*/  PRMT R21, R33, 0x7610, R21 ;  /* 0x0000761021157816 */ /* 0x000fc60000000015 */
[----:B------:R0:W-:Y:S04]  /*21790*/  STS.U8 [R8+0x20], R31 ;  /* 0x0000201f08007388 */ /* 0x0001e80000000000 */
[----:B------:R0:W-:Y:S02]  /*217a0*/  STS.U8 [R8+0x30], R33 ;  /* 0x0000302108007388 */ /* 0x0001e40000000000 */
.L_x_3542:
[----:B------:R-:W-:Y:S05]  /*217b0*/  BSYNC.RECONVERGENT B0 ;  /* 0x0000000000007941 */ /* 0x000fea0003800200 */
.L_x_3541:
[----:B0-----:R-:W-:Y:S01]  /*217c0*/  IMAD.MOV.U32 R2, RZ, RZ, R38 ;  /* 0x000000ffff027224 */ /* 0x001fe200078e0026 */
[----:B------:R-:W-:Y:S06]  /*217d0*/  @P4 BRA `(.L_x_3543) ;  /* 0xfffffff800944947 */ /* 0x000fec000383ffff */
.L_x_3540:
[----:B------:R-:W-:Y:S01]  /*217e0*/  BAR.SYNC.DEFER_BLOCKING 0x0 ;  /* 0x0000000000007b1d */ /* 0x000fe20000010000 */
[----:B------:R-:W-:-:S09]  /*217f0*/  UISETP.GE.U32.AND UP0, UPT, UR4, 0x2, UPT ;  /* 0x000000020400788c */ /* 0x000fd2000bf06070 */
[----:B------:R-:W-:Y:S05]  /*21800*/  BRA.U !UP0, `(.L_x_3539) ;  /* 0x0000000508507547 */ /* 0x000fea000b800000 */
[----:B-1----:R-:W-:-:S07]  /*21810*/  IMAD.MOV.U32 R2, RZ, RZ, 0x1 ;  /* 0x00000001ff027424 */ /* 0x002fce00078e00ff */
.L_x_3544:
[----:B------:R-:W-:Y:S01]  /*21820*/  LOP3.LUT R3, R27, 0xffff, RZ, 0xc0, !PT ;  /* 0x0000ffff1b037812 */ /* 0x000fe200078ec0ff */
[----:B------:R-:W1:Y:S01]  /*21830*/  SHFL.DOWN PT, R17, R16, R2, 0x1f ;  /* 0x08001f0210117589 */ /* 0x000e6200000e0000 */
[----:B0-----:R-:W-:Y:S02]  /*21840*/  LOP3.LUT R10, R13, 0xffff, RZ, 0xc0, !PT ;  /* 0x0000ffff0d0a7812 */ /* 0x001fe400078ec0ff */
[----:B------:R-:W-:Y:S01]  /*21850*/  PRMT R3, R3, 0x8880, RZ ;  /* 0x0000888003037816 */ /* 0x000fe200000000ff */
[----:B------:R-:W-:Y:S01]  /*21860*/  SHFL.DOWN PT, R34, R7, R2, 0x1f ;  /* 0x08001f0207227589 */ /* 0x000fe200000e0000 */
[----:B------:R-:W-:Y:S02]  /*21870*/  LOP3.LUT R12, R15, 0xffff, RZ, 0xc0, !PT ;  /* 0x0000ffff0f0c7812 */ /* 0x000fe400078ec0ff */
[----:B------:R-:W-:Y:S01]  /*21880*/  PRMT R29, R10, 0x8880, RZ ;  /* 0x000088800a1d7816 */ /* 0x000fe200000000ff */
[----:B------:R-:W0:Y:S01]  /*21890*/  SHFL.DOWN PT, R8, R3, R2, 0x1f ;  /* 0x08001f0203087589 */ /* 0x000e2200000e0000 */
[----:B------:R-:W-:-:S02]  /*218a0*/  LOP3.LUT R10, R21, 0xffff, RZ, 0xc0, !PT ;  /* 0x0000ffff150a7812 */ /* 0x000fc400078ec0ff */
[----:B------:R-:W-:Y:S02]  /*218b0*/  PRMT R31, R12, 0x8880, RZ ;  /* 0x000088800c1f7816 */ /* 0x000fe400000000ff */
[----:B------:R-:W2:Y:S01]  /*218c0*/  SHFL.DOWN PT, R12, R29, R2, 0x1f ;  /* 0x08001f021d0c7589 */ /* 0x000ea200000e0000 */
[----:B------:R-:W-:Y:S02]  /*218d0*/  PRMT R33, R10, 0x8880, RZ ;  /* 0x000088800a217816 */ /* 0x000fe400000000ff */
[C---:B------:R-:W-:Y:S01]  /*218e0*/  LOP3.LUT R14, R27.reuse, 0xff, RZ, 0xc0, !PT ;  /* 0x000000ff1b0e7812 */ /* 0x040fe200078ec0ff */
[----:B------:R-:W3:Y:S01]  /*218f0*/  SHFL.DOWN PT, R10, R11, R2, 0x1f ;  /* 0x08001f020b0a7589 */ /* 0x000ee200000e0000 */
[----:B------:R-:W-:Y:S02]  /*21900*/  PRMT R35, R27, 0x8880, RZ ;  /* 0x000088801b237816 */ /* 0x000fe400000000ff */
[----:B------:R-:W-:Y:S01]  /*21910*/  LOP3.LUT R30, R13, 0xff, RZ, 0xc0, !PT ;  /* 0x000000ff0d1e7812 */ /* 0x000fe200078ec0ff */
[----:B------:R-:W4:Y:S01]  /*21920*/  SHFL.DOWN PT, R22, R31, R2, 0x1f ;  /* 0x08001f021f167589 */ /* 0x000f2200000e0000 */
[----:B------:R-:W-:-:S02]  /*21930*/  LOP3.LUT R37, R15, 0xff, RZ, 0xc0, !PT ;  /* 0x000000ff0f257812 */ /* 0x000fc400078ec0ff */
[----:B-1----:R-:W-:Y:S01]  /*21940*/  ISETP.GE.U32.AND P2, PT, R16, R17, PT ;  /* 0x000000111000720c */ /* 0x002fe20003f46070 */
[----:B------:R-:W1:Y:S01]  /*21950*/  SHFL.DOWN PT, R29, R0, R2, 0x1f ;  /* 0x08001f02001d7589 */ /* 0x000e6200000e0000 */
[----:B------:R-:W-:-:S03]  /*21960*/  PRMT R36, R21, 0x8880, RZ ;  /* 0x0000888015247816 */ /* 0x000fc600000000ff */
[----:B------:R-:W5:Y:S01]  /*21970*/  SHFL.DOWN PT, R32, R33, R2, 0x1f ;  /* 0x08001f0221207589 */ /* 0x000f6200000e0000 */
[----:B0-----:R-:W-:-:S03]  /*21980*/  LOP3.LUT R3, R8, 0xff, RZ, 0xc0, !PT ;  /* 0x000000ff08037812 */ /* 0x001fc600078ec0ff */
[----:B------:R-:W-:Y:S01]  /*21990*/  SHFL.DOWN PT, R31, R18, R2, 0x1f ;  /* 0x08001f02121f7589 */ /* 0x000fe200000e0000 */
[----:B------:R-:W-:Y:S02]  /*219a0*/  PRMT R28, R8, 0x8880, RZ ;  /* 0x00008880081c7816 */ /* 0x000fe400000000ff */
[----:B------:R-:W-:Y:S01]  /*219b0*/  ISETP.NE.AND P3, PT, R14, R3, PT ;  /* 0x000000030e00720c */ /* 0x000fe20003f65270 */
[----:B------:R-:W-:Y:S01]  /*219c0*/  SHFL.DOWN PT, R33, R6, R2, 0x1f ;  /* 0x08001f0206217589 */ /* 0x000fe200000e0000 */
[----:B------:R-:W-:Y:S02]  /*219d0*/  ISETP.GE.AND P6, PT, R35, R28, PT ;  /* 0x0000001c2300720c */ /* 0x000fe40003fc6270 */
[----:B--2---:R-:W-:Y:S01]  /*219e0*/  LOP3.LUT R3, R12, 0xff, RZ, 0xc0, !PT ;  /* 0x000000ff0c037812 */ /* 0x004fe200078ec0ff */
[----:B------:R-:W0:Y:S01]  /*219f0*/  SHFL.DOWN PT, R14, R9, R2, 0x1f ;  /* 0x08001f02090e7589 */ /* 0x000e2200000e0000 */
[----:B---3--:R-:W-:Y:S02]  /*21a00*/  ISETP.GE.AND.EX P2, PT, R11, R10, PT, P2 ;  /* 0x0000000a0b00720c */ /* 0x008fe40003f46320 */
[----:B------:R-:W-:Y:S01]  /*21a10*/  ISETP.NE.AND P5, PT, R30, R3, PT ;  /* 0x000000031e00720c */ /* 0x000fe20003fa5270 */
[----:B------:R2:W3:Y:S01]  /*21a20*/  SHFL.DOWN PT, R28, R19, R2, 0x1f ;  /* 0x08001f02131c7589 */ /* 0x0004e200000e0000 */
[----:B----4-:R-:W-:-:S02]  /*21a30*/  LOP3.LUT R20, R22, 0xff, RZ, 0xc0, !PT ;  /* 0x000000ff16147812 */ /* 0x010fc400078ec0ff */
[----:B------:R-:W-:Y:S02]  /*21a40*/  SEL R3, RZ, 0xffffffff, !P2 ;  /* 0xffffffffff037807 */ /* 0x000fe40005000000 */
[----:B-1----:R-:W-:Y:S02]  /*21a50*/  ISETP.GE.U32.AND P2, PT, R0, R29, PT ;  /* 0x0000001d0000720c */ /* 0x002fe40003f46070 */
[----:B------:R-:W-:Y:S02]  /*21a60*/  ISETP.NE.AND P4, PT, R37, R20, PT ;  /* 0x000000142500720c */ /* 0x000fe40003f85270 */
[----:B------:R-:W-:Y:S01]  /*21a70*/  LOP3.LUT R37, R21, 0xff, RZ, 0xc0, !PT ;  /* 0x000000ff15257812 */ /* 0x000fe200078ec0ff */
[----:B--2---:R-:W-:Y:S01]  /*21a80*/  IMAD.SHL.U32 R2, R2, 0x2, RZ ;  /* 0x0000000202027824 */ /* 0x004fe200078e00ff */
[----:B-----5:R-:W-:Y:S02]  /*21a90*/  LOP3.LUT R20, R32, 0xff, RZ, 0xc0, !PT ;  /* 0x000000ff20147812 */ /* 0x020fe400078ec0ff */
[----:B------:R-:W-:-:S02]  /*21aa0*/  PRMT R35, R13, 0x8880, RZ ;  /* 0x000088800d237816 */ /* 0x000fc400000000ff */
[----:B------:R-:W-:Y:S02]  /*21ab0*/  PRMT R30, R12, 0x8880, RZ ;  /* 0x000088800c1e7816 */ /* 0x000fe400000000ff */
[----:B------:R-:W-:Y:S02]  /*21ac0*/  @P3 SEL R3, RZ, 0xffffffff, !P6 ;  /* 0xffffffffff033807 */ /* 0x000fe40007000000 */
[----:B------:R-:W-:Y:S02]  /*21ad0*/  ISETP.NE.AND P3, PT, R37, R20, PT ;  /* 0x000000142500720c */ /* 0x000fe40003f65270 */
[----:B0-----:R-:W-:Y:S02]  /*21ae0*/  ISETP.GE.AND.EX P2, PT, R9, R14, PT, P2 ;  /* 0x0000000e0900720c */ /* 0x001fe40003f46320 */
[----:B------:R-:W-:Y:S02]  /*21af0*/  ISETP.GE.AND P6, PT, R35, R30, PT ;  /* 0x0000001e2300720c */ /* 0x000fe40003fc6270 */
[----:B------:R-:W-:-:S02]  /*21b00*/  SEL R20, RZ, 0xffffffff, !P2 ;  /* 0xffffffffff147807 */ /* 0x000fc40005000000 */
[----:B------:R-:W-:Y:S02]  /*21b10*/  ISETP.GE.U32.AND P2, PT, R18, R31, PT ;  /* 0x0000001f1200720c */ /* 0x000fe40003f46070 */
[----:B------:R-:W-:Y:S02]  /*21b20*/  PRMT R37, R15, 0x8880, RZ ;  /* 0x000088800f257816 */ /* 0x000fe400000000ff */
[----:B------:R-:W-:Y:S02]  /*21b30*/  PRMT R30, R22, 0x8880, RZ ;  /* 0x00008880161e7816 */ /* 0x000fe400000000ff */
[----:B------:R-:W-:Y:S02]  /*21b40*/  @P5 SEL R20, RZ, 0xffffffff, !P6 ;  /* 0xffffffffff145807 */ /* 0x000fe40007000000 */
[----:B------:R-:W-:Y:S02]  /*21b50*/  ISETP.GE.U32.AND P5, PT, R6, R33, PT ;  /* 0x000000210600720c */ /* 0x000fe40003fa6070 */
[----:B---3--:R-:W-:-:S02]  /*21b60*/  ISETP.GE.AND.EX P2, PT, R19, R28, PT, P2 ;  /* 0x0000001c1300720c */ /* 0x008fc40003f46320 */
[----:B------:R-:W-:Y:S02]  /*21b70*/  PRMT R35, R32, 0x8880, RZ ;  /* 0x0000888020237816 */ /* 0x000fe400000000ff */
[----:B------:R-:W-:Y:S02]  /*21b80*/  ISETP.GE.AND P6, PT, R37, R30, PT ;  /* 0x0000001e2500720c */ /* 0x000fe40003fc6270 */
[----:B------:R-:W-:Y:S02]  /*21b90*/  ISETP.GE.AND.EX P5, PT, R7, R34, PT, P5 ;  /* 0x000000220700720c */ /* 0x000fe40003fa6350 */
[----:B------:R-:W-:Y:S02]  /*21ba0*/  SEL R30, RZ, 0xffffffff, !P2 ;  /* 0xffffffffff1e7807 */ /* 0x000fe40005000000 */
[----:B------:R-:W-:Y:S02]  /*21bb0*/  ISETP.GE.AND P2, PT, R36, R35, PT ;  /* 0x000000232400720c */ /* 0x000fe40003f46270 */
[----:B------:R-:W-:-:S02]  /*21bc0*/  LOP3.LUT R3, R3, 0x1, RZ, 0xc0, !PT ;  /* 0x0000000103037812 */ /* 0x000fc400078ec0ff */
[----:B------:R-:W-:Y:S02]  /*21bd0*/  SEL R35, RZ, 0xffffffff, !P5 ;  /* 0xffffffffff237807 */ /* 0x000fe40006800000 */
[----:B------:R-:W-:Y:S02]  /*21be0*/  @P3 SEL R35, RZ, 0xffffffff, !P2 ;  /* 0xffffffffff233807 */ /* 0x000fe40005000000 */
[----:B------:R-:W-:Y:S02]  /*21bf0*/  ISETP.NE.U32.AND P2, PT, R3, 0x1, PT ;  /* 0x000000010300780c */ /* 0x000fe40003f45070 */
[----:B------:R-:W-:Y:S02]  /*21c00*/  @P4 SEL R30, RZ, 0xffffffff, !P6 ;  /* 0xffffffffff1e4807 */ /* 0x000fe40007000000 */
[----:B------:R-:W-:Y:S02]  /*21c10*/  SEL R27, R8, R27, !P2 ;  /* 0x0000001b081b7207 */ /* 0x000fe40005000000 */
[----:B------:R-:W-:-:S02]  /*21c20*/  SEL R16, R17, R16, !P2 ;  /* 0x0000001011107207 */ /* 0x000fc40005000000 */
[----:B------:R-:W-:Y:S02]  /*21c30*/  SEL R11, R10, R11, !P2 ;  /* 0x0000000b0a0b7207 */ /* 0x000fe40005000000 */
[----:B------:R-:W-:Y:S02]  /*21c40*/  ISETP.GE.AND P2, PT, R2, UR4, PT ;  /* 0x0000000402007c0c */ /* 0x000fe4000bf46270 */
        /* <DEDUP_REMOVED lines=14> */
[----:B------:R-:W-:Y:S01]  /*21d30*/  SEL R7, R34, R7, !P5 ;  /* 0x0000000722077207 */ /* 0x000fe20006800000 */
[----:B------:R-:W-:Y:S06]  /*21d40*/  @!P2 BRA `(.L_x_3544) ;  /* 0xfffffff800b4a947 */ /* 0x000fec000383ffff */
.L_x_3539:
[----:B------:R-:W-:Y:S05]  /*21d50*/  @!P1 EXIT ;  /* 0x000000000000994d */ /* 0x000fea0003800000 */
[----:B------:R-:W2:Y:S02]  /*21d60*/  LDCU.U8 UR4, c[0x0][0x7a0] ;  /* 0x0000f400ff0477ac */ /* 0x000ea40008000000 */
[----:B--2---:R-:W-:-:S09]  /*21d70*/  UISETP.NE.AND UP0, UPT, UR4, URZ, UPT ;  /* 0x000000ff0400728c */ /* 0x004fd2000bf05270 */
[----:B------:R-:W-:Y:S05]  /*21d80*/  BRA.U !UP0, `(.L_x_3545) ;  /* 0x0000000108247547 */ /* 0x000fea000b800000 */
[----:B------:R-:W2:Y:S02]  /*21d90*/  LDCU.64 UR4, c[0x0][0x798] ;  /* 0x0000f300ff0477ac */ /* 0x000ea40008000a00 */
[----:B--2---:R-:W-:Y:S02]  /*21da0*/  IADD3 R16, P1, PT, R16, UR4, RZ ;  /* 0x0000000410107c10 */ /* 0x004fe4000ff3e0ff */
[----:B------:R-:W-:Y:S02]  /*21db0*/  IADD3 R0, P2, PT, R0, UR4, RZ ;  /* 0x0000000400007c10 */ /* 0x000fe4000ff5e0ff */
[----:B01----:R-:W-:Y:S02]  /*21dc0*/  IADD3 R18, P3, PT, R18, UR4, RZ ;  /* 0x0000000412127c10 */ /* 0x003fe4000ff7e0ff */
[----:B------:R-:W-:Y:S02]  /*21dd0*/  IADD3 R6, P4, PT, R6, UR4, RZ ;  /* 0x0000000406067c10 */ /* 0x000fe4000ff9e0ff */
[----:B------:R-:W-:-:S02]  /*21de0*/  IADD3.X R11, PT, PT, R11, UR5, RZ, P1, !PT ;  /* 0x000000050b0b7c10 */ /* 0x000fc40008ffe4ff */
[----:B------:R-:W-:Y:S02]  /*21df0*/  IADD3.X R9, PT, PT, R9, UR5, RZ, P2, !PT ;  /* 0x0000000509097c10 */ /* 0x000fe400097fe4ff */
[----:B------:R-:W-:Y:S02]  /*21e00*/  IADD3.X R19, PT, PT, R19, UR5, RZ, P3, !PT ;  /* 0x0000000513137c10 */ /* 0x000fe40009ffe4ff */
[----:B------:R-:W-:-:S07]  /*21e10*/  IADD3.X R7, PT, PT, R7, UR5, RZ, P4, !PT ;  /* 0x0000000507077c10 */ /* 0x000fce000a7fe4ff */
.L_x_3545:
[----:B------:R-:W-:Y:S05]  /*21e20*/  @!P0 BRA `(.L_x_3546) ;  /* 0x0000000800ec8947 */ /* 0x000fea0003800000 */
[----:B------:R-:W-:Y:S05]  /*21e30*/  BRA.U !UP0, `(.L_x_3547) ;  /* 0x0000000108587547 */ /* 0x000fea000b800000 */
[----:B------:R-:W-:Y:S01]  /*21e40*/  MOV R0, 0x0 ;  /* 0x0000000000007802 */ /* 0x000fe20000000f00 */
        /* <DEDUP_REMOVED lines=15> */
.L_x_3548:
[----:B------:R-:W-:Y:S01]  /*21f40*/  IMAD.MOV.U32 R16, RZ, RZ, RZ ;  /* 0x000000ffff107224 */ /* 0x000fe200078e00ff */
[----:B------:R-:W-:Y:S01]  /*21f50*/  CS2R R18, SRZ ;  /* 0x0000000000127805 */ /* 0x000fe2000001ff00 */
[----:B------:R-:W-:Y:S01]  /*21f60*/  IMAD.MOV.U32 R11, RZ, RZ, RZ ;  /* 0x000000ffff0b7224 */ /* 0x000fe200078e00ff */
[----:B------:R-:W-:Y:S01]  /*21f70*/  CS2R R6, SRZ ;  /* 0x0000000000067805 */ /* 0x000fe2000001ff00 */
[----:B------:R-:W-:Y:S02]  /*21f80*/  IMAD.MOV.U32 R0, RZ, RZ, RZ ;  /* 0x000000ffff007224 */ /* 0x000fe400078e00ff */
[----:B------:R-:W-:-:S07]  /*21f90*/  IMAD.MOV.U32 R9, RZ, RZ, RZ ;  /* 0x000000ffff097224 */ /* 0x000fce00078e00ff */
.L_x_3547:
[----:B------:R-:W2:Y:S01]  /*21fa0*/  LDCU.U8 UR4, c[0x0][0x7a1] ;  /* 0x0000f420ff0477ac */ /* 0x000ea20008000000 */
[----:B------:R-:W-:Y:S02]  /*21fb0*/  IMAD.MOV.U32 R17, RZ, RZ, R11 ;  /* 0x000000ffff117224 */ /* 0x000fe400078e000b */
[----:B0-----:R-:W-:Y:S02]  /*21fc0*/  IMAD.MOV.U32 R28, RZ, RZ, R0 ;  /* 0x000000ffff1c7224 */ /* 0x001fe400078e0000 */
[----:B------:R-:W-:Y:S02]  /*21fd0*/  IMAD.MOV.U32 R29, RZ, RZ, R9 ;  /* 0x000000ffff1d7224 */ /* 0x000fe400078e0009 */
[----:B------:R-:W-:Y:S02]  /*21fe0*/  IMAD.MOV.U32 R30, RZ, RZ, R6 ;  /* 0x000000ffff1e7224 */ /* 0x000fe400078e0006 */
[----:B------:R-:W-:Y:S01]  /*21ff0*/  IMAD.MOV.U32 R31, RZ, RZ, R7 ;  /* 0x000000ffff1f7224 */ /* 0x000fe200078e0007 */
[----:B--2---:R-:W-:-:S09]  /*22000*/  UISETP.NE.AND UP0, UPT, UR4, URZ, UPT ;  /* 0x000000ff0400728c */ /* 0x004fd2000bf05270 */
[----:B------:R-:W-:Y:S05]  /*22010*/  BRA.U !UP0, `(.L_x_3549) ;  /* 0x0000000508787547 */ /* 0x000fea000b800000 */
[----:B------:R-:W0:Y:S02]  /*22020*/  LDCU UR4, c[0x0][0x7a4] ;  /* 0x0000f480ff0477ac */ /* 0x000e240008000800 */
[----:B0-----:R-:W-:-:S09]  /*22030*/  UISETP.NE.AND UP0, UPT, UR4, 0x1, UPT ;  /* 0x000000010400788c */ /* 0x001fd2000bf05270 */
[----:B------:R-:W-:Y:S05]  /*22040*/  BRA.U !UP0, `(.L_x_3550) ;  /* 0x0000000108907547 */ /* 0x000fea000b800000 */
[----:B------:R-:W-:Y:S01]  /*22050*/  MOV R22, 0x0 ;  /* 0x0000000000167802 */ /* 0x000fe20000000f00 */
[----:B------:R-:W0:Y:S01]  /*22060*/  LDCU.64 UR4, c[0x4][0x3d8] ;  /* 0x01007b00ff0477ac */ /* 0x000e220008000a00 */
[----:B-1----:R-:W-:Y:S02]  /*22070*/  IMAD.MOV.U32 R8, RZ, RZ, 0x2ef ;  /* 0x000002efff087424 */ /* 0x002fe400078e00ff */
        /* <DEDUP_REMOVED lines=13> */
.L_x_3551:
        /* <DEDUP_REMOVED lines=19> */
.L_x_3552:
[----:B------:R-:W-:Y:S05]  /*22280*/  BRA `(.L_x_3553) ;  /* 0x0000000000107947 */ /* 0x000fea0003800000 */
.L_x_3550:
[----:B------:R-:W1:Y:S02]  /*22290*/  LDCU.64 UR4, c[0x0][0x770] ;  /* 0x0000ee00ff0477ac */ /* 0x000e640008000a00 */
[----:B-1----:R-:W-:-:S05]  /*222a0*/  IADD3 R2, P0, PT, R23, UR4, RZ ;  /* 0x0000000417027c10 */ /* 0x002fca000ff1e0ff */
[----:B------:R-:W-:-:S05]  /*222b0*/  IMAD.X R3, RZ, RZ, UR5, P0 ;  /* 0x00000005ff037e24 */ /* 0x000fca00080e06ff */
[----:B------:R0:W-:Y:S03]  /*222c0*/  STG.E.64 desc[UR36][R2.64], R16 ;  /* 0x0000001002007986 */ /* 0x0001e6000c101b24 */
.L_x_3553:
        /* <DEDUP_REMOVED lines=23> */
.L_x_3555:
        /* <DEDUP_REMOVED lines=19> */
.L_x_3556:
[----:B------:R-:W-:Y:S05]  /*22570*/  BRA `(.L_x_3557) ;  /* 0x00000000000c7947 */ /* 0x000fea0003800000 */
.L_x_3554:
[----:B0-----:R-:W-:-:S05]  /*22580*/  IADD3 R2, P0, PT, R25, UR6, RZ ;  /* 0x0000000619027c10 */ /* 0x001fca000ff1e0ff */
[----:B------:R-:W-:-:S05]  /*22590*/  IMAD.X R3, RZ, RZ, UR7, P0 ;  /* 0x00000007ff037e24 */ /* 0x000fca00080e06ff */
[----:B------:R0:W-:Y:S03]  /*225a0*/  STG.E.64 desc[UR36][R2.64], R18 ;  /* 0x0000001202007986 */ /* 0x0001e6000c101b24 */
.L_x_3557:
[----:B------:R-:W2:Y:S02]  /*225b0*/  LDCU.64 UR4, c[0x0][0x770] ;  /* 0x0000ee00ff0477ac */ /* 0x000ea40008000a00 */
[----:B--2---:R-:W-:-:S05]  /*225c0*/  IADD3 R24, P0, PT, R24, UR4, RZ ;  /* 0x0000000418187c10 */ /* 0x004fca000ff1e0ff */
[----:B------:R-:W-:-:S05]  /*225d0*/  IMAD.X R25, RZ, RZ, UR5, P0 ;  /* 0x00000005ff197e24 */ /* 0x000fca00080e06ff */
[----:B------:R-:W-:Y:S01]  /*225e0*/  STG.E.64 desc[UR36][R24.64], R30 ;  /* 0x0000001e18007986 */ /* 0x000fe2000c101b24 */
[----:B------:R-:W-:Y:S05]  /*225f0*/  EXIT ;  /* 0x000000000000794d */ /* 0x000fea0003800000 */
.L_x_3549:
[----:B-1----:R-:W-:Y:S01]  /*22600*/  MOV R2, 0x0 ;  /* 0x0000000000027802 */ /* 0x002fe20000000f00 */
        /* <DEDUP_REMOVED lines=15> */
.L_x_3558:
        /* <DEDUP_REMOVED lines=15> */
.L_x_3559:
        /* <DEDUP_REMOVED lines=15> */
.L_x_3560:
        /* <DEDUP_REMOVED lines=15> */
.L_x_3561:
[----:B------:R-:W-:Y:S05]  /*229d0*/  EXIT ;  /* 0x000000000000794d */ /* 0x000fea0003800000 */
.L_x_3546:
[----:B------:R-:W2:Y:S02]  /*229e0*/  LDCU.U8 UR4, c[0x0][0x7a1] ;  /* 0x0000f420ff0477ac */ /* 0x000ea40008000000 */
[----:B--2---:R-:W-:Y:S01]  /*229f0*/  UISETP.NE.AND UP1, UPT, UR4, URZ, UPT ;  /* 0x000000ff0400728c */ /* 0x004fe2000bf25270 */
[----:B------:R-:W-:Y:S10]  /*22a00*/  BRA.U !UP0, `(.L_x_3562) ;  /* 0x0000000508047547 */ /* 0x000ff4000b800000 */
[----:B01----:R-:W2:Y:S04]  /*22a10*/  LDG.E.S8 R8, desc[UR36][R4.64] ;  /* 0x0000002404087981 */ /* 0x003ea8000c1e1300 */
[----:B------:R-:W3:Y:S04]  /*22a20*/  LDG.E.S8 R12, desc[UR36][R4.64+0x10] ;  /* 0x00001024040c7981 */ /* 0x000ee8000c1e1300 */
[----:B------:R-:W4:Y:S04]  /*22a30*/  LDG.E.S8 R20, desc[UR36][R4.64+0x20] ;  /* 0x0000202404147981 */ /* 0x000f28000c1e1300 */
[----:B------:R-:W5:Y:S04]  /*22a40*/  LDG.E.64 R2, desc[UR36][R4.64+0x8] ;  /* 0x0000082404027981 */ /* 0x000f68000c1e1b00 */
[----:B------:R-:W5:Y:S04]  /*22a50*/  LDG.E.S8 R22, desc[UR36][R4.64+0x30] ;  /* 0x0000302404167981 */ /* 0x000f68000c1e1300 */
[----:B------:R-:W5:Y:S04]  /*22a60*/  LDG.E.64 R28, desc[UR36][R4.64+0x18] ;  /* 0x00001824041c7981 */ /* 0x000f68000c1e1b00 */
[----:B------:R-:W5:Y:S04]  /*22a70*/  LDG.E.64 R30, desc[UR36][R4.64+0x28] ;  /* 0x00002824041e7981 */ /* 0x000f68000c1e1b00 */
[----:B------:R-:W5:Y:S01]  /*22a80*/  LDG.E.64 R32, desc[UR36][R4.64+0x38] ;  /* 0x0000382404207981 */ /* 0x000f62000c1e1b00 */
[----:B------:R-:W-:-:S02]  /*22a90*/  LOP3.LUT R17, R27, 0xff, RZ, 0xc0, !PT ;  /* 0x000000ff1b117812 */ /* 0x000fc400078ec0ff */
[----:B------:R-:W-:Y:S02]  /*22aa0*/  LOP3.LUT R35, R13, 0xff, RZ, 0xc0, !PT ;  /* 0x000000ff0d237812 */ /* 0x000fe400078ec0ff */
[----:B------:R-:W-:Y:S02]  /*22ab0*/  LOP3.LUT R39, R15, 0xff, RZ, 0xc0, !PT ;  /* 0x000000ff0f277812 */ /* 0x000fe400078ec0ff */
[----:B------:R-:W-:Y:S02]  /*22ac0*/  PRMT R34, R21, 0x8880, RZ ;  /* 0x0000888015227816 */ /* 0x000fe400000000ff */
[----:B------:R-:W-:Y:S02]  /*22ad0*/  PRMT R37, R13, 0x8880, RZ ;  /* 0x000088800d257816 */ /* 0x000fe400000000ff */
[----:B--2---:R-:W-:-:S04]  /*22ae0*/  LOP3.LUT R10, R8, 0xff, RZ, 0xc0, !PT ;  /* 0x000000ff080a7812 */ /* 0x004fc800078ec0ff */
[----:B------:R-:W-:Y:S02]  /*22af0*/  ISETP.NE.AND P6, PT, R10, R17, PT ;  /* 0x000000110a00720c */ /* 0x000fe40003fc5270 */
[----:B------:R-:W-:Y:S02]  /*22b00*/  PRMT R17, R27, 0x8880, RZ ;  /* 0x000088801b117816 */ /* 0x000fe400000000ff */
[----:B---3--:R-:W-:Y:S02]  /*22b10*/  LOP3.LUT R10, R12, 0xff, RZ, 0xc0, !PT ;  /* 0x000000ff0c0a7812 */ /* 0x008fe400078ec0ff */
[----:B----4-:R-:W-:Y:S02]  /*22b20*/  LOP3.LUT R14, R20, 0xff, RZ, 0xc0, !PT ;  /* 0x000000ff140e7812 */ /* 0x010fe400078ec0ff */
[----:B-----5:R-:W-:Y:S02]  /*22b30*/  ISETP.GE.U32.AND P1, PT, R2, R16, PT ;  /* 0x000000100200720c */ /* 0x020fe40003f26070 */
[----:B------:R-:W-:-:S02]  /*22b40*/  ISETP.GE.AND P2, PT, R8, R17, PT ;  /* 0x000000110800720c */ /* 0x000fc40003f46270 */
[----:B------:R-:W-:Y:S02]  /*22b50*/  PRMT R17, R15, 0x8880, RZ ;  /* 0x000088800f117816 */ /* 0x000fe400000000ff */
[----:B------:R-:W-:Y:S02]  /*22b60*/  ISETP.NE.AND P3, PT, R10, R35, PT ;  /* 0x000000230a00720c */ /* 0x000fe40003f65270 */
[----:B------:R-:W-:Y:S02]  /*22b70*/  ISETP.NE.AND P4, PT, R14, R39, PT ;  /* 0x000000270e00720c */ /* 0x000fe40003f85270 */
[----:B------:R-:W-:Y:S02]  /*22b80*/  ISETP.GE.AND.EX P1, PT, R3, R11, PT, P1 ;  /* 0x0000000b0300720c */ /* 0x000fe40003f26310 */
[----:B------:R-:W-:Y:S02]  /*22b90*/  LOP3.LUT R35, R21, 0xff, RZ, 0xc0, !PT ;  /* 0x000000ff15237812 */ /* 0x000fe400078ec0ff */
[----:B------:R-:W-:-:S02]  /*22ba0*/  LOP3.LUT R14, R22, 0xff, RZ, 0xc0, !PT ;  /* 0x000000ff160e7812 */ /* 0x000fc400078ec0ff */
[----:B------:R-:W-:Y:S02]  /*22bb0*/  SEL R10, RZ, 0xffffffff, !P2 ;  /* 0xffffffffff0a7807 */ /* 0x000fe40005000000 */
[----:B------:R-:W-:Y:S01]  /*22bc0*/  ISETP.GE.AND P2, PT, R20, R17, PT ;  /* 0x000000111400720c */ /* 0x000fe20003f46270 */
[----:B------:R-:W-:Y:S01]  /*22bd0*/  IMAD.MOV.U32 R17, RZ, RZ, R34 ;  /* 0x000000ffff117224 */ /* 0x000fe200078e0022 */
[----:B------:R-:W-:Y:S02]  /*22be0*/  @!P6 SEL R10, RZ, 0xffffffff, !P1 ;  /* 0xffffffffff0ae807 */ /* 0x000fe40004800000 */
[----:B------:R-:W-:Y:S02]  /*22bf0*/  ISETP.GE.AND P0, PT, R12, R37, PT ;  /* 0x000000250c00720c */ /* 0x000fe40003f06270 */
[----:B------:R-:W-:Y:S02]  /*22c00*/  ISETP.NE.AND P5, PT, R14, R35, PT ;  /* 0x000000230e00720c */ /* 0x000fe40003fa5270 */
[----:B------:R-:W-:-:S02]  /*22c10*/  ISETP.GE.U32.AND P1, PT, R28, R0, PT ;  /* 0x000000001c00720c */ /* 0x000fc40003f26070 */
[----:B------:R-:W-:Y:S02]  /*22c20*/  ISETP.GE.AND P6, PT, R22, R17, PT ;  /* 0x000000111600720c */ /* 0x000fe40003fc6270 */
[----:B------:R-:W-:Y:S02]  /*22c30*/  SEL R14, RZ, 0xffffffff, !P0 ;  /* 0xffffffffff0e7807 */ /* 0x000fe40004000000 */
[----:B------:R-:W-:Y:S02]  /*22c40*/  ISETP.GE.AND.EX P1, PT, R29, R9, PT, P1 ;  /* 0x000000091d00720c */ /* 0x000fe40003f26310 */
[----:B------:R-:W-:Y:S02]  /*22c50*/  SEL R17, RZ, 0xffffffff, !P2 ;  /* 0xffffffffff117807 */ /* 0x000fe40005000000 */
[----:B------:R-:W-:Y:S02]  /*22c60*/  ISETP.GE.U32.AND P0, PT, R30, R18, PT ;  /* 0x000000121e00720c */ /* 0x000fe40003f06070 */
[----:B------:R-:W-:-:S02]  /*22c70*/  ISETP.GE.U32.AND P2, PT, R32, R6, PT ;  /* 0x000000062000720c */ /* 0x000fc40003f46070 */
[----:B------:R-:W-:Y:S02]  /*22c80*/  LOP3.LUT R10, R10, 0x1, RZ, 0xc0, !PT ;  /* 0x000000010a0a7812 */ /* 0x000fe400078ec0ff */
[----:B------:R-:W-:Y:S02]  /*22c90*/  @!P3 SEL R14, RZ, 0xffffffff, !P1 ;  /* 0xffffffffff0eb807 */ /* 0x000fe40004800000 */
[----:B------:R-:W-:Y:S02]  /*22ca0*/  ISETP.GE.AND.EX P0, PT, R31, R19, PT, P0 ;  /* 0x000000131f00720c */ /* 0x000fe40003f06300 */
[----:B------:R-:W-:Y:S02]  /*22cb0*/  ISETP.GE.AND.EX P2, PT, R33, R7, PT, P2 ;  /* 0x000000072100720c */ /* 0x000fe40003f46320 */
[----:B------:R-:W-:Y:S02]  /*22cc0*/  ISETP.NE.U32.AND P1, PT, R10, 0x1, PT ;  /* 0x000000010a00780c */ /* 0x000fe40003f25070 */
[----:B------:R-:W-:-:S02]  /*22cd0*/  SEL R10, RZ, 0xffffffff, !P6 ;  /* 0xffffffffff0a7807 */ /* 0x000fc40007000000 */
[----:B------:R-:W-:Y:S02]  /*22ce0*/  LOP3.LUT R14, R14, 0x1, RZ, 0xc0, !PT ;  /* 0x000000010e0e7812 */ /* 0x000fe400078ec0ff */
[----:B------:R-:W-:Y:S02]  /*22cf0*/  @!P4 SEL R17, RZ, 0xffffffff, !P0 ;  /* 0xffffffffff11c807 */ /* 0x000fe40004000000 */
[----:B------:R-:W-:Y:S02]  /*22d00*/  @!P5 SEL R10, RZ, 0xffffffff, !P2 ;  /* 0xffffffffff0ad807 */ /* 0x000fe40005000000 */
[----:B------:R-:W-:Y:S02]  /*22d10*/  ISETP.NE.U32.AND P0, PT, R14, 0x1, PT ;  /* 0x000000010e00780c */ /* 0x000fe40003f05070 */
[----:B------:R-:W-:Y:S02]  /*22d20*/  LOP3.LUT R17, R17, 0x1, RZ, 0xc0, !PT ;  /* 0x0000000111117812 */ /* 0x000fe400078ec0ff */
[----:B------:R-:W-:-:S02]  /*22d30*/  LOP3.LUT R10, R10, 0x1, RZ, 0xc0, !PT ;  /* 0x000000010a0a7812 */ /* 0x000fc400078ec0ff */
[----:B------:R-:W-:Y:S02]  /*22d40*/  SEL R16, R16, R2, !P1 ;  /* 0x0000000210107207 */ /* 0x000fe40004800000 */
[----:B------:R-:W-:Y:S02]  /*22d50*/  SEL R11, R11, R3, !P1 ;  /* 0x000000030b0b7207 */ /* 0x000fe40004800000 */
[----:B------:R-:W-:Y:S02]  /*22d60*/  SEL R27, R27, R8, !P1 ;  /* 0x000000081b1b7207 */ /* 0x000fe40004800000 */
[----:B------:R-:W-:Y:S02]  /*22d70*/  SEL R0, R0, R28, !P0 ;  /* 0x0000001c00007207 */ /* 0x000fe40004000000 */
[----:B------:R-:W-:Y:S02]  /*22d80*/  SEL R9, R9, R29, !P0 ;  /* 0x0000001d09097207 */ /* 0x000fe40004000000 */
[----:B------:R-:W-:-:S02]  /*22d90*/  SEL R13, R13, R12, !P0 ;  /* 0x0000000c0d0d7207 */ /* 0x000fc40004000000 */
        /* <DEDUP_REMOVED lines=8> */
.L_x_3562:
[----:B------:R-:W-:Y:S02]  /*22e20*/  IMAD.MOV.U32 R17, RZ, RZ, R11 ;  /* 0x000000ffff117224 */ /* 0x000fe400078e000b */
[----:B0-----:R-:W-:Y:S02]  /*22e30*/  IMAD.MOV.U32 R28, RZ, RZ, R0 ;  /* 0x000000ffff1c7224 */ /* 0x001fe400078e0000 */
[----:B------:R-:W-:Y:S02]  /*22e40*/  IMAD.MOV.U32 R29, RZ, RZ, R9 ;  /* 0x000000ffff1d7224 */ /* 0x000fe400078e0009 */
[----:B------:R-:W-:Y:S02]  /*22e50*/  IMAD.MOV.U32 R30, RZ, RZ, R6 ;  /* 0x000000ffff1e7224 */ /* 0x000fe400078e0006 */
[----:B------:R-:W-:Y:S01]  /*22e60*/  IMAD.MOV.U32 R31, RZ, RZ, R7 ;  /* 0x000000ffff1f7224 */ /* 0x000fe200078e0007 */
[----:B------:R-:W-:Y:S06]  /*22e70*/  BRA.U !UP1, `(.L_x_3563) ;  /* 0x0000000509787547 */ /* 0x000fec000b800000 */
[----:B------:R-:W0:Y:S02]  /*22e80*/  LDCU UR4, c[0x0][0x7a4] ;  /* 0x0000f480ff0477ac */ /* 0x000e240008000800 */
[----:B0-----:R-:W-:-:S09]  /*22e90*/  UISETP.NE.AND UP0, UPT, UR4, 0x1, UPT ;  /* 0x000000010400788c */ /* 0x001fd2000bf05270 */
[----:B------:R-:W-:Y:S05]  /*22ea0*/  BRA.U !UP0, `(.L_x_3564) ;  /* 0x0000000108907547 */ /* 0x000fea000b800000 */
        /* <DEDUP_REMOVED lines=16> */
.L_x_3565:
        /* <DEDUP_REMOVED lines=19> */
.L_x_3566:
[----:B------:R-:W-:Y:S05]  /*230e0*/  BRA `(.L_x_3567) ;  /* 0x0000000000107947 */ /* 0x000fea0003800000 */
.L_x_3564:
[----:B------:R-:W1:Y:S02]  /*230f0*/  LDCU.64 UR4, c[0x0][0x770] ;  /* 0x0000ee00ff0477ac */ /* 0x000e640008000a00 */
[----:B-1----:R-:W-:-:S05]  /*23100*/  IADD3 R2, P0, PT, R23, UR4, RZ ;  /* 0x0000000417027c10 */ /* 0x002fca000ff1e0ff */
[----:B------:R-:W-:-:S05]  /*23110*/  IMAD.X R3, RZ, RZ, UR5, P0 ;  /* 0x00000005ff037e24 */ /* 0x000fca00080e06ff */
[----:B------:R0:W-:Y:S03]  /*23120*/  STG.E.64 desc[UR36][R2.64], R16 ;  /* 0x0000001002007986 */ /* 0x0001e6000c101b24 */
.L_x_3567:
        /* <DEDUP_REMOVED lines=23> */
.L_x_3569:
        /* <DEDUP_REMOVED lines=19> */
.L_x_3570:
[----:B------:R-:W-:Y:S05]  /*233d0*/  BRA `(.L_x_3571) ;  /* 0x00000000000c7947 */ /* 0x000fea0003800000 */
.L_x_3568:
[----:B0-----:R-:W-:-:S05]  /*233e0*/  IADD3 R2, P0, PT, R25, UR6, RZ ;  /* 0x0000000619027c10 */ /* 0x001fca000ff1e0ff */
[----:B------:R-:W-:-:S05]  /*233f0*/  IMAD.X R3, RZ, RZ, UR7, P0 ;  /* 0x00000007ff037e24 */ /* 0x000fca00080e06ff */
[----:B------:R0:W-:Y:S03]  /*23400*/  STG.E.64 desc[UR36][R2.64], R18 ;  /* 0x0000001202007986 */ /* 0x0001e6000c101b24 */
.L_x_3571:
[----:B------:R-:W2:Y:S02]  /*23410*/  LDCU.64 UR4, c[0x0][0x770] ;  /* 0x0000ee00ff0477ac */ /* 0x000ea40008000a00 */
[----:B--2---:R-:W-:-:S05]  /*23420*/  IADD3 R24, P0, PT, R24, UR4, RZ ;  /* 0x0000000418187c10 */ /* 0x004fca000ff1e0ff */
[----:B------:R-:W-:-:S05]  /*23430*/  IMAD.X R25, RZ, RZ, UR5, P0 ;  /* 0x00000005ff197e24 */ /* 0x000fca00080e06ff */
[----:B------:R-:W-:Y:S01]  /*23440*/  STG.E.64 desc[UR36][R24.64], R30 ;  /* 0x0000001e18007986 */ /* 0x000fe2000c101b24 */
[----:B------:R-:W-:Y:S05]  /*23450*/  EXIT ;  /* 0x000000000000794d */ /* 0x000fea0003800000 */
.L_x_3563:
[----:B------:R-:W-:Y:S04]  /*23460*/  STG.E.64 desc[UR36][R4.64+0x8], R16 ;  /* 0x0000081004007986 */ /* 0x000fe8000c101b24 */
[----:B------:R-:W-:Y:S04]  /*23470*/  STG.E.64 desc[UR36][R4.64+0x18], R28 ;  /* 0x0000181c04007986 */ /* 0x000fe8000c101b24 */
[----:B------:R-:W-:Y:S04]  /*23480*/  STG.E.64 desc[UR36][R4.64+0x28], R18 ;  /* 0x0000281204007986 */ /* 0x000fe8000c101b24 */
[----:B------:R-:W-:Y:S04]  /*23490*/  STG.E.64 desc[UR36][R4.64+0x38], R30 ;  /* 0x0000381e04007986 */ /* 0x000fe8000c101b24 */
[----:B------:R-:W-:Y:S04]  /*234a0*/  STG.E.U8 desc[UR36][R4.64], R27 ;  /* 0x0000001b04007986 */ /* 0x000fe8000c101124 */
[----:B------:R-:W-:Y:S04]  /*234b0*/  STG.E.U8 desc[UR36][R4.64+0x10], R13 ;  /* 0x0000100d04007986 */ /* 0x000fe8000c101124 */
[----:B------:R-:W-:Y:S04]  /*234c0*/  STG.E.U8 desc[UR36][R4.64+0x20], R15 ;  /* 0x0000200f04007986 */ /* 0x000fe8000c101124 */
[----:B------:R-:W-:Y:S01]  /*234d0*/  STG.E.U8 desc[UR36][R4.64+0x30], R21 ;  /* 0x0000301504007986 */ /* 0x000fe2000c101124 */
[----:B------:R-:W-:Y:S05]  /*234e0*/  EXIT ;  /* 0x000000000000794d */ /* 0x000fea0003800000 */
.L_x_3520:
        /* <DEDUP_REMOVED lines=12> */
[----:B--2---:R-:W-:-:S09]  /*235b0*/  UISETP.NE.AND UP0, UPT, UR4, URZ, UPT ;  /* 0x000000ff0400728c */ /* 0x004fd2000bf05270 */
[----:B------:R-:W-:Y:S05]  /*235c0*/  BRA.U !UP0, `(.L_x_3572) ;  /* 0x0000000108247547 */ /* 0x000fea000b800000 */
[----:B------:R-:W0:Y:S02]  /*235d0*/  LDCU.64 UR4, c[0x0][0x798] ;  /* 0x0000f300ff0477ac */ /* 0x000e240008000a00 */
[----:B01----:R-:W-:Y:S02]  /*235e0*/  IADD3 R38, P1, PT, R38, UR4, RZ ;  /* 0x0000000426267c10 */ /* 0x003fe4000ff3e0ff */
[----:B------:R-:W-:Y:S02]  /*235f0*/  IADD3 R20, P2, PT, R20, UR4, RZ ;  /* 0x0000000414147c10 */ /* 0x000fe4000ff5e0ff */
[----:B------:R-:W-:Y:S02]  /*23600*/  IADD3 R8, P3, PT, R8, UR4, RZ ;  /* 0x0000000408087c10 */ /* 0x000fe4000ff7e0ff */
[----:B------:R-:W-:Y:S02]  /*23610*/  IADD3 R16, P4, PT, R16, UR4, RZ ;  /* 0x0000000410107c10 */ /* 0x000fe4000ff9e0ff */
[----:B------:R-:W-:-:S02]  /*23620*/  IADD3.X R39, PT, PT, R39, UR5, RZ, P1, !PT ;  /* 0x0000000527277c10 */ /* 0x000fc40008ffe4ff */
[----:B------:R-:W-:Y:S02]  /*23630*/  IADD3.X R21, PT, PT, R21, UR5, RZ, P2, !PT ;  /* 0x0000000515157c10 */ /* 0x000fe400097fe4ff */
[----:B------:R-:W-:Y:S02]  /*23640*/  IADD3.X R9, PT, PT, R9, UR5, RZ, P3, !PT ;  /* 0x0000000509097c10 */ /* 0x000fe40009ffe4ff */
[----:B------:R-:W-:-:S07]  /*23650*/  IADD3.X R29, PT, PT, R29, UR5, RZ, P4, !PT ;  /* 0x000000051d1d7c10 */ /* 0x000fce000a7fe4ff */
.L_x_3572:
        /* <DEDUP_REMOVED lines=18> */
.L_x_3575:
[----:B------:R-:W-:Y:S01]  /*23780*/  IMAD.MOV.U32 R16, RZ, RZ, RZ ;  /* 0x000000ffff107224 */ /* 0x000fe200078e00ff */
[----:B------:R-:W-:Y:S01]  /*23790*/  CS2R R8, SRZ ;  /* 0x0000000000087805 */ /* 0x000fe2000001ff00 */
[----:B------:R-:W-:Y:S01]  /*237a0*/  IMAD.MOV.U32 R29, RZ, RZ, RZ ;  /* 0x000000ffff1d7224 */ /* 0x000fe200078e00ff */
[----:B------:R-:W-:Y:S02]  /*237b0*/  CS2R R20, SRZ ;  /* 0x0000000000147805 */ /* 0x000fe4000001ff00 */
[----:B------:R-:W-:-:S07]  /*237c0*/  CS2R R38, SRZ ;  /* 0x0000000000267805 */ /* 0x000fce000001ff00 */
.L_x_3574:
[----:B------:R-:W2:Y:S01]  /*237d0*/  LDCU.U8 UR4, c[0x0][0x7a1] ;  /* 0x0000f420ff0477ac */ /* 0x000ea20008000000 */
[----:B01----:R-:W-:Y:S02]  /*237e0*/  IMAD.MOV.U32 R28, RZ, RZ, R16 ;  /* 0x000000ffff1c7224 */ /* 0x003fe400078e0010 */
[----:B------:R-:W-:Y:S02]  /*237f0*/  IMAD.MOV.U32 R16, RZ, RZ, R8 ;  /* 0x000000ffff107224 */ /* 0x000fe400078e0008 */
[----:B------:R-:W-:Y:S02]  /*23800*/  IMAD.MOV.U32 R17, RZ, RZ, R9 ;  /* 0x000000ffff117224 */ /* 0x000fe400078e0009 */
[----:B------:R-:W-:Y:S02]  /*23810*/  IMAD.MOV.U32 R30, RZ, RZ, R20 ;  /* 0x000000ffff1e7224 */ /* 0x000fe400078e0014 */
[----:B------:R-:W-:Y:S02]  /*23820*/  IMAD.MOV.U32 R31, RZ, RZ, R21 ;  /* 0x000000ffff1f7224 */ /* 0x000fe400078e0015 */
[----:B------:R-:W-:-:S02]  /*23830*/  IMAD.MOV.U32 R18, RZ, RZ, R38 ;  /* 0x000000ffff127224 */ /* 0x000fc400078e0026 */
        /* <DEDUP_REMOVED lines=22> */
.L_x_3578:
        /* <DEDUP_REMOVED lines=19> */
.L_x_3579:
[----:B------:R-:W-:Y:S05]  /*23ad0*/  BRA `(.L_x_3580) ;  /* 0x0000000000107947 */ /* 0x000fea0003800000 */
.L_x_3577:
[----:B------:R-:W0:Y:S02]  /*23ae0*/  LDCU.64 UR4, c[0x0][0x770] ;  /* 0x0000ee00ff0477ac */ /* 0x000e240008000a00 */
[----:B0-----:R-:W-:-:S05]  /*23af0*/  IADD3 R2, P0, PT, R23, UR4, RZ ;  /* 0x0000000417027c10 */ /* 0x001fca000ff1e0ff */
[----:B------:R-:W-:-:S05]  /*23b00*/  IMAD.X R3, RZ, RZ, UR5, P0 ;  /* 0x00000005ff037e24 */ /* 0x000fca00080e06ff */
[----:B------:R0:W-:Y:S03]  /*23b10*/  STG.E.64 desc[UR36][R2.64], R18 ;  /* 0x0000001202007986 */ /* 0x0001e6000c101b24 */
.L_x_3580:
        /* <DEDUP_REMOVED lines=23> */
.L_x_3582:
        /* <DEDUP_REMOVED lines=19> */
.L_x_3583:
[----:B------:R-:W-:Y:S05]  /*23dc0*/  BRA `(.L_x_3584) ;  /* 0x00000000000c7947 */ /* 0x000fea0003800000 */
.L_x_3581:
[----:B------:R-:W-:-:S05]  /*23dd0*/  IADD3 R26, P0, PT, R26, UR6, RZ ;  /* 0x000000061a1a7c10 */ /* 0x000fca000ff1e0ff */
[----:B------:R-:W-:-:S05]  /*23de0*/  IMAD.X R27, RZ, RZ, UR7, P0 ;  /* 0x00000007ff1b7e24 */ /* 0x000fca00080e06ff */
[----:B------:R1:W-:Y:S03]  /*23df0*/  STG.E.64 desc[UR36][R26.64], R16 ;  /* 0x000000101a007986 */ /* 0x0003e6000c101b24 */
.L_x_3584:
[----:B------:R-:W2:Y:S02]  /*23e00*/  LDCU.64 UR4, c[0x0][0x770] ;  /* 0x0000ee00ff0477ac */ /* 0x000ea40008000a00 */
[----:B--2---:R-:W-:-:S05]  /*23e10*/  IADD3 R24, P0, PT, R24, UR4, RZ ;  /* 0x0000000418187c10 */ /* 0x004fca000ff1e0ff */
[----:B------:R-:W-:-:S05]  /*23e20*/  IMAD.X R25, RZ, RZ, UR5, P0 ;  /* 0x00000005ff197e24 */ /* 0x000fca00080e06ff */
[----:B------:R-:W-:Y:S01]  /*23e30*/  STG.E.64 desc[UR36][R24.64], R28 ;  /* 0x0000001c18007986 */ /* 0x000fe2000c101b24 */
[----:B------:R-:W-:Y:S05]  /*23e40*/  EXIT ;  /* 0x000000000000794d */ /* 0x000fea0003800000 */
.L_x_3576:
        /* <DEDUP_REMOVED lines=16> */
.L_x_3585:
        /* <DEDUP_REMOVED lines=15> */
.L_x_3586:
        /* <DEDUP_REMOVED lines=15> */
.L_x_3587:
        /* <DEDUP_REMOVED lines=15> */
.L_x_3588:
[----:B------:R-:W-:Y:S05]  /*24220*/  EXIT ;  /* 0x000000000000794d */ /* 0x000fea0003800000 */
.L_x_3573:
[----:B------:R-:W2:Y:S02]  /*24230*/  LDCU.U8 UR4, c[0x0][0x7a1] ;  /* 0x0000f420ff0477ac */ /* 0x000ea40008000000 */
[----:B--2---:R-:W-:Y:S01]  /*24240*/  UISETP.NE.AND UP1, UPT, UR4, URZ, UPT ;  /* 0x000000ff0400728c */ /* 0x004fe2000bf25270 */
[----:B------:R-:W-:Y:S10]  /*24250*/  BRA.U !UP0, `(.L_x_3589) ;  /* 0x0000000508047547 */ /* 0x000ff4000b800000 */
[----:B------:R-:W2:Y:S04]  /*24260*/  LDG.E.S8 R0, desc[UR36][R4.64] ;  /* 0x0000002404007981 */ /* 0x000ea8000c1e1300 */
[----:B------:R-:W3:Y:S04]  /*24270*/  LDG.E.S8 R10, desc[UR36][R4.64+0x10] ;  /* 0x00001024040a7981 */ /* 0x000ee8000c1e1300 */
[----:B------:R-:W4:Y:S04]  /*24280*/  LDG.E.S8 R22, desc[UR36][R4.64+0x20] ;  /* 0x0000202404167981 */ /* 0x000f28000c1e1300 */
[----:B-1----:R-:W5:Y:S04]  /*24290*/  LDG.E.64 R2, desc[UR36][R4.64+0x8] ;  /* 0x0000082404027981 */ /* 0x002f68000c1e1b00 */
[----:B0-----:R-:W5:Y:S04]  /*242a0*/  LDG.E.S8 R28, desc[UR36][R4.64+0x30] ;  /* 0x00003024041c7981 */ /* 0x001f68000c1e1300 */
        /* <DEDUP_REMOVED lines=60> */
.L_x_3589:
[----:B01----:R-:W-:Y:S02]  /*24670*/  IMAD.MOV.U32 R28, RZ, RZ, R16 ;  /* 0x000000ffff1c7224 */ /* 0x003fe400078e0010 */
        /* <DEDUP_REMOVED lines=26> */
.L_x_3592:
        /* <DEDUP_REMOVED lines=19> */
.L_x_3593:
[----:B------:R-:W-:Y:S05]  /*24950*/  BRA `(.L_x_3594) ;  /* 0x0000000000107947 */ /* 0x000fea0003800000 */
.L_x_3591:
[----:B------:R-:W0:Y:S02]  /*24960*/  LDCU.64 UR4, c[0x0][0x770] ;  /* 0x0000ee00ff0477ac */ /* 0x000e240008000a00 */
[----:B0-----:R-:W-:-:S05]  /*24970*/  IADD3 R2, P0, PT, R23, UR4, RZ ;  /* 0x0000000417027c10 */ /* 0x001fca000ff1e0ff */
[----:B------:R-:W-:-:S05]  /*24980*/  IMAD.X R3, RZ, RZ, UR5, P0 ;  /* 0x00000005ff037e24 */ /* 0x000fca00080e06ff */
[----:B------:R0:W-:Y:S03]  /*24990*/  STG.E.64 desc[UR36][R2.64], R18 ;  /* 0x0000001202007986 */ /* 0x0001e6000c101b24 */
.L_x_3594:
        /* <DEDUP_REMOVED lines=23> */
.L_x_3596:
        /* <DEDUP_REMOVED lines=19> */
.L_x_3597:
[----:B------:R-:W-:Y:S05]  /*24c40*/  BRA `(.L_x_3598) ;  /* 0x00000000000c7947 */ /* 0x000fea0003800000 */
.L_x_3595:
[----:B------:R-:W-:-:S05]  /*24c50*/  IADD3 R26, P0, PT, R26, UR6, RZ ;  /* 0x000000061a1a7c10 */ /* 0x000fca000ff1e0ff */
[----:B------:R-:W-:-:S05]  /*24c60*/  IMAD.X R27, RZ, RZ, UR7, P0 ;  /* 0x00000007ff1b7e24 */ /* 0x000fca00080e06ff */
[----:B------:R1:W-:Y:S03]  /*24c70*/  STG.E.64 desc[UR36][R26.64], R16 ;  /* 0x000000101a007986 */ /* 0x0003e6000c101b24 */
.L_x_3598:
[----:B------:R-:W2:Y:S02]  /*24c80*/  LDCU.64 UR4, c[0x0][0x770] ;  /* 0x0000ee00ff0477ac */ /* 0x000ea40008000a00 */
[----:B--2---:R-:W-:-:S05]  /*24c90*/  IADD3 R24, P0, PT, R24, UR4, RZ ;  /* 0x0000000418187c10 */ /* 0x004fca000ff1e0ff */
[----:B------:R-:W-:-:S05]  /*24ca0*/  IMAD.X R25, RZ, RZ, UR5, P0 ;  /* 0x00000005ff197e24 */ /* 0x000fca00080e06ff */
[----:B------:R-:W-:Y:S01]  /*24cb0*/  STG.E.64 desc[UR36][R24.64], R28 ;  /* 0x0000001c18007986 */ /* 0x000fe2000c101b24 */
[----:B------:R-:W-:Y:S05]  /*24cc0*/  EXIT ;  /* 0x000000000000794d */ /* 0x000fea0003800000 */
.L_x_3590:
        /* <DEDUP_REMOVED lines=9> */
        .weak           $__internal_17_$__cuda_sm20_div_u64
        .type           $__internal_17_$__cuda_sm20_div_u64,@function
        .size           $__internal_17_$__cuda_sm20_div_u64,(.L_x_6069 - $__internal_17_$__cuda_sm20_div_u64)
$__internal_17_$__cuda_sm20_div_u64:
        /* <DEDUP_REMOVED lines=45> */
[----:B------:R-:W-:-:S04]  /*25030*/  IMAD R15, R3, R41, R15 ;  /* 0x00000029030f7224 */ /* 0x000fc800078e020f */
[----:B------:R-:W-:Y:S01]  /*25040*/  IMAD.X R31, R5, 0x1, ~R15, P0 ;  /* 0x00000001051f7824 */ /* 0x000fe200000e0e0f */
[----:B------:R-:W-:Y:S02]  /*25050*/  ISETP.GE.U32.AND P0, PT, R4, R41, PT ;  /* 0x000000290400720c */ /* 0x000fe40003f06070 */
[----:B------:R-:W-:Y:S02]  /*25060*/  IADD3 R5, P2, PT, R10, 0x1, RZ ;  /* 0x000000010a057810 */ /* 0x000fe40007f5e0ff */
[-C--:B------:R-:W-:Y:S02]  /*25070*/  IADD3 R15, P1, PT, -R41, R4.reuse, RZ ;  /* 0x00000004290f7210 */ /* 0x080fe40007f3e1ff */
[C---:B------:R-:W-:Y:S01]  /*25080*/  ISETP.GE.U32.AND.EX P0, PT, R31.reuse, RZ, PT, P0 ;  /* 0x000000ff1f00720c */ /* 0x040fe20003f06100 */
[----:B------:R-:W-:Y:S01]  /*25090*/  IMAD.X R14, RZ, RZ, R3, P2 ;  /* 0x000000ffff0e7224 */ /* 0x000fe200010e0603 */
[----:B------:R-:W-:Y:S02]  /*250a0*/  IADD3.X R22, PT, PT, R31, -0x1, RZ, P1, !PT ;  /* 0xffffffff1f167810 */ /* 0x000fe40000ffe4ff */
        /* <DEDUP_REMOVED lines=11> */
[----:B------:R-:W-:Y:S02]  /*25160*/  ISETP.NE.AND.EX P1, PT, RZ, RZ, PT, P1 ;  /* 0x000000ffff00720c */ /* 0x000fe40003f25310 */
[----:B------:R-:W-:Y:S01]  /*25170*/  SEL R10, R10, R5, P0 ;  /* 0x000000050a0a7207 */ /* 0x000fe20000000000 */
[----:B------:R-:W-:Y:S01]  /*25180*/  IMAD.MOV.U32 R5, RZ, RZ, 0x0 ;  /* 0x00000000ff057424 */ /* 0x000fe200078e00ff */
[----:B------:R-:W-:Y:S02]  /*25190*/  SEL R3, R3, 0xffffffff, P1 ;  /* 0xffffffff03037807 */ /* 0x000fe40000800000 */
[----:B------:R-:W-:Y:S01]  /*251a0*/  SEL R10, R10, 0xffffffff, P1 ;  /* 0xffffffff0a0a7807 */ /* 0x000fe20000800000 */
[----:B------:R-:W-:Y:S06]  /*251b0*/  RET.REL.NODEC R4 `(_ZN2at6native13reduce_kernelILi128ELi4ENS0_8ReduceOpIaNS0_9ArgMinOpsIaEEjlLi4ELi4EEEEEvT1_) ;  /* 0xfffffdac04907950 */ /* 0x000fec0003c3ffff */
.L_x_3599:
        /* <DEDUP_REMOVED lines=12> */
.L_x_6069:


//--------------------- .text._ZN2at6native13reduce_kernelILi512ELi1ENS0_8ReduceOpIhNS0_9ArgMinOpsIhEEjlLi4ELi4EEEEEvT1_ --------------------------
	.section	.text._ZN2at6native13reduce_kernelILi512ELi1ENS0_8ReduceOpIhNS0_9ArgMinOpsIhEEjlLi4ELi4EEEEEvT1_,"ax",@progbits
	.align	128
        .global         _ZN2at6native13reduce_kernelILi512ELi1ENS0_8ReduceOpIhNS0_9ArgMinOpsIhEEjlLi4ELi4EEEEEvT1_
        .type           _ZN2at6native13reduce_kernelILi512ELi1ENS0_8ReduceOpIhNS0_9ArgMinOpsIhEEjlLi4ELi4EEEEEvT1_,@function
        .size           _ZN2at6native13reduce_kernelILi512ELi1ENS0_8ReduceOpIhNS0_9ArgMinOpsIhEEjlLi4ELi4EEEEEvT1_,(.L_x_6070 - _ZN2at6native13reduce_kernelILi512ELi1ENS0_8ReduceOpIhNS0_9ArgMinOpsIhEEjlLi4ELi4EEEEEvT1_)
        .other          _ZN2at6native13reduce_kernelILi512ELi1ENS0_8ReduceOpIhNS0_9ArgMinOpsIhEEjlLi4ELi4EEEEEvT1_,@"STO_CUDA_ENTRY STV_DEFAULT"
_ZN2at6native13reduce_kernelILi512ELi1ENS0_8ReduceOpIhNS0_9ArgMinOpsIhEEjlLi4ELi4EEEEEvT1_:
.text._ZN2at6native13reduce_kernelILi512ELi1ENS0_8ReduceOpIhNS0_9ArgMinOpsIhEEjlLi4ELi4EEEEEvT1_:
        /* <DEDUP_REMOVED lines=296> */
.L_x_3600:
[----:B------:R-:W0:Y:S01]  /*1280*/  LDCU UR5, c[0x0][0x39c] ;  /* 0x00007380ff0577ac */ /* 0x000e220008000800 */
[----:B------:R-:W-:Y:S01]  /*1290*/  BSSY.RECONVERGENT B0, `(.L_x_3601) ;  /* 0x0000beb000007945 */ /* 0x000fe20003800200 */
[----:B------:R-:W-:Y:S01]  /*12a0*/  PRMT R7, RZ, 0x7610, R7 ;  /* 0x00007610ff077816 */ /* 0x000fe20000000007 */
[----:B------:R-:W-:Y:S01]  /*12b0*/  IMAD.MOV.U32 R4, RZ, RZ, RZ ;  /* 0x000000ffff047224 */ /* 0x000fe200078e00ff */
[----:B------:R-:W1:Y:S01]  /*12c0*/  LDCU UR4, c[0x0][0x3a0] ;  /* 0x00007400ff0477ac */ /* 0x000e620008000800 */
[----:B------:R-:W-:Y:S01]  /*12d0*/  MOV R9, RZ ;  /* 0x000000ff00097202 */ /* 0x000fe20000000f00 */
        /* <DEDUP_REMOVED lines=13> */
[----:B------:R-:W0:Y:S01]  /*13b0*/  LDC R19, c[0x0][0x390] ;  /* 0x0000e400ff137b82 */ /* 0x000e220000000800 */
[----:B------:R-:W1:Y:S01]  /*13c0*/  LDCU.U8 UR4, c[0x0][0x388] ;  /* 0x00007100ff0477ac */ /* 0x000e620008000000 */
[----:B------:R-:W-:Y:S01]  /*13d0*/  LOP3.LUT P0, R25, R14, 0x3, RZ, 0xc0, !PT ;  /* 0x000000030e197812 */ /* 0x000fe2000780c0ff */
[----:B------:R-:W-:Y:S01]  /*13e0*/  BSSY.RECONVERGENT B1, `(.L_x_3604) ;  /* 0x000003a000017945 */ /* 0x000fe20003800200 */
[----:B------:R-:W-:Y:S01]  /*13f0*/  IMAD.MOV.U32 R7, RZ, RZ, RZ ;  /* 0x000000ffff077224 */ /* 0x000fe200078e00ff */
[----:B------:R-:W2:Y:S03]  /*1400*/  LDCU UR5, c[0x0][0x39c] ;  /* 0x00007380ff0577ac */ /* 0x000ea60008000800 */
[----:B------:R-:W3:Y:S01]  /*1410*/  LDC R17, c[0x0][0x394] ;  /* 0x0000e500ff117b82 */ /* 0x000ee20000000800 */
[----:B-1----:R-:W-:Y:S01]  /*1420*/  MOV R11, UR4 ;  /* 0x00000004000b7c02 */ /* 0x002fe20008000f00 */
[----:B------:R-:W-:-:S02]  /*1430*/  IMAD.U32 R13, RZ, RZ, UR4 ;  /* 0x00000004ff0d7e24 */ /* 0x000fc4000f8e00ff */
[----:B--2---:R-:W-:Y:S02]  /*1440*/  IMAD.U32 R15, RZ, RZ, UR5 ;  /* 0x00000005ff0f7e24 */ /* 0x004fe4000f8e00ff */
[--C-:B0-----:R-:W-:Y:S02]  /*1450*/  IMAD.MOV.U32 R14, RZ, RZ, R19.reuse ;  /* 0x000000ffff0e7224 */ /* 0x101fe400078e0013 */
[----:B------:R-:W-:Y:S01]  /*1460*/  IMAD.MOV.U32 R8, RZ, RZ, R19 ;  /* 0x000000ffff087224 */ /* 0x000fe200078e0013 */
[----:B---3--:R-:W-:Y:S01]  /*1470*/  MOV R9, R17 ;  /* 0x0000001100097202 */ /* 0x008fe20000000f00 */
[----:B------:R-:W-:Y:S01]  /*1480*/  IMAD.MOV.U32 R10, RZ, RZ, R17 ;  /* 0x000000ffff0a7224 */ /* 0x000fe200078e0011 */
[----:B------:R-:W-:Y:S06]  /*1490*/  @!P0 BRA `(.L_x_3605) ;  /* 0x0000000000b88947 */ /* 0x000fec0003800000 */
[C---:B------:R-:W-:Y:S01]  /*14a0*/  ISETP.GT.U32.AND P0, PT, R6.reuse, 0x3, PT ;  /* 0x000000030600780c */ /* 0x040fe20003f04070 */
[----:B------:R-:W-:Y:S01]  /*14b0*/  IMAD.MOV R15, RZ, RZ, -R25 ;  /* 0x000000ffff0f7224 */ /* 0x000fe200078e0a19 */
[----:B------:R-:W-:Y:S01]  /*14c0*/  BSSY.RECONVERGENT B2, `(.L_x_3606) ;  /* 0x0000027000027945 */ /* 0x000fe20003800200 */
[----:B------:R-:W-:Y:S01]  /*14d0*/  PRMT R13, R11, 0x7610, R13 ;  /* 0x000076100b0d7816 */ /* 0x000fe2000000000d */
[----:B------:R-:W-:Y:S01]  /*14e0*/  IMAD.MOV.U32 R8, RZ, RZ, R19 ;  /* 0x000000ffff087224 */ /* 0x000fe200078e0013 */
[----:B------:R-:W-:Y:S01]  /*14f0*/  ISETP.LT.U32.OR P0, PT, R6, R25, P0 ;  /* 0x000000190600720c */ /* 0x000fe20000701470 */
[----:B------:R-:W-:Y:S01]  /*1500*/  IMAD.MOV.U32 R10, RZ, RZ, R17 ;  /* 0x000000ffff0a7224 */ /* 0x000fe200078e0011 */
[----:B------:R-:W-:-:S04]  /*1510*/  IADD3 R7, P1, PT, R15, R2, RZ ;  /* 0x000000020f077210 */ /* 0x000fc80007f3e0ff */
[----:B------:R-:W-:-:S07]  /*1520*/  LEA.HI.X.SX32 R0, R15, R0, 0x1, P1 ;  /* 0x000000000f007211 */ /* 0x000fce00008f0eff */
[----:B------:R-:W-:Y:S05]  /*1530*/  @P0 BRA `(.L_x_3607) ;  /* 0x00000000007c0947 */ /* 0x000fea0003800000 */
[----:B------:R-:W-:Y:S01]  /*1540*/  ISETP.NE.AND P0, PT, RZ, UR21, PT ;  /* 0x00000015ff007c0c */ /* 0x000fe2000bf05270 */
[----:B------:R-:W-:Y:S01]  /*1550*/  IMAD.MOV.U32 R10, RZ, RZ, R17 ;  /* 0x000000ffff0a7224 */ /* 0x000fe200078e0011 */
[----:B------:R-:W-:Y:S02]  /*1560*/  ISETP.NE.AND P1, PT, R5, RZ, PT ;  /* 0x000000ff0500720c */ /* 0x000fe40003f25270 */
[----:B------:R-:W-:Y:S02]  /*1570*/  PRMT R13, R11, 0x7610, R13 ;  /* 0x000076100b0d7816 */ /* 0x000fe4000000000d */
[----:B------:R-:W-:-:S09]  /*1580*/  MOV R8, R19 ;  /* 0x0000001300087202 */ /* 0x000fd20000000f00 */
[----:B------:R-:W-:Y:S05]  /*1590*/  @P0 BRA P1, `(.L_x_3607) ;  /* 0x0000000000640947 */ /* 0x000fea0000800000 */
[----:B------:R-:W-:Y:S01]  /*15a0*/  ISETP.NE.AND P0, PT, RZ, UR22, PT ;  /* 0x00000016ff007c0c */ /* 0x000fe2000bf05270 */
[----:B------:R-:W-:Y:S01]  /*15b0*/  IMAD.MOV.U32 R8, RZ, RZ, R19 ;  /* 0x000000ffff087224 */ /* 0x000fe200078e0013 */
[----:B------:R-:W-:Y:S01]  /*15c0*/  ISETP.NE.AND P1, PT, R3, RZ, PT ;  /* 0x000000ff0300720c */ /* 0x000fe20003f25270 */
[----:B------:R-:W-:Y:S01]  /*15d0*/  IMAD.MOV.U32 R10, RZ, RZ, R17 ;  /* 0x000000ffff0a7224 */ /* 0x000fe200078e0011 */
[----:B------:R-:W-:-:S11]  /*15e0*/  PRMT R13, R11, 0x7610, R13 ;  /* 0x000076100b0d7816 */ /* 0x000fd6000000000d */
[----:B------:R-:W-:Y:S05]  /*15f0*/  @P0 BRA P1, `(.L_x_3607) ;  /* 0x00000000004c0947 */ /* 0x000fea0000800000 */
[----:B------:R-:W-:Y:S01]  /*1600*/  IADD3 R22, P0, PT, R6, R7, RZ ;  /* 0x0000000706167210 */ /* 0x000fe20007f1e0ff */
[----:B------:R-:W0:Y:S04]  /*1610*/  LDC.64 R20, c[0x0][0x390] ;  /* 0x0000e400ff147b82 */ /* 0x000e280000000a00 */
[----:B------:R-:W-:-:S05]  /*1620*/  IMAD.X R23, RZ, RZ, R0, P0 ;  /* 0x000000ffff177224 */ /* 0x000fca00000e0600 */
[----:B------:R-:W2:Y:S01]  /*1630*/  LDG.E.U8 R22, desc[UR36][R22.64] ;  /* 0x0000002416167981 */ /* 0x000ea2000c1e1100 */
[----:B------:R-:W-:Y:S02]  /*1640*/  PRMT R15, R11, 0x9910, RZ ;  /* 0x000099100b0f7816 */ /* 0x000fe400000000ff */
[----:B------:R-:W-:-:S04]  /*1650*/  IADD3 R13, PT, PT, -R25, R6, RZ ;  /* 0x00000006190d7210 */ /* 0x000fc80007ffe1ff */
[----:B0-----:R-:W-:-:S04]  /*1660*/  ISETP.GT.U32.AND P0, PT, R13, R20, PT ;  /* 0x000000140d00720c */ /* 0x001fc80003f04070 */
[----:B------:R-:W-:-:S04]  /*1670*/  ISETP.GT.AND.EX P0, PT, RZ, R21, PT, P0 ;  /* 0x00000015ff00720c */ /* 0x000fc80003f04300 */
[----:B------:R-:W-:Y:S02]  /*1680*/  SEL R2, RZ, 0xffffffff, P0 ;  /* 0xffffffffff027807 */ /* 0x000fe40000000000 */
[----:B--2---:R-:W-:Y:S02]  /*1690*/  ISETP.NE.AND P1, PT, R15, R22, PT ;  /* 0x000000160f00720c */ /* 0x004fe40003f25270 */
[----:B------:R-:W-:-:S04]  /*16a0*/  LOP3.LUT R15, R11, 0xffff, RZ, 0xc0, !PT ;  /* 0x0000ffff0b0f7812 */ /* 0x000fc800078ec0ff */
[----:B------:R-:W-:-:S07]  /*16b0*/  ISETP.GE.U32.AND P0, PT, R15, R22, PT ;  /* 0x000000160f00720c */ /* 0x000fce0003f06070 */
[----:B------:R-:W-:-:S04]  /*16c0*/  @P1 SEL R2, RZ, 0xffffffff, !P0 ;  /* 0xffffffffff021807 */ /* 0x000fc80004000000 */
[----:B------:R-:W-:-:S04]  /*16d0*/  LOP3.LUT R2, R2, 0x1, RZ, 0xc0, !PT ;  /* 0x0000000102027812 */ /* 0x000fc800078ec0ff */
[----:B------:R-:W-:-:S04]  /*16e0*/  ISETP.NE.U32.AND P0, PT, R2, 0x1, PT ;  /* 0x000000010200780c */ /* 0x000fc80003f05070 */
[----:B------:R-:W-:Y:S02]  /*16f0*/  SEL R22, R22, R11, !P0 ;  /* 0x0000000b16167207 */ /* 0x000fe40004000000 */
[----:B------:R-:W-:Y:S02]  /*1700*/  SEL R8, R13, R20, !P0 ;  /* 0x000000140d087207 */ /* 0x000fe40004000000 */
[----:B------:R-:W-:Y:S02]  /*1710*/  SEL R10, R21, RZ, P0 ;  /* 0x000000ff150a7207 */ /* 0x000fe40000000000 */
[----:B------:R-:W-:-:S07]  /*1720*/  PRMT R13, R22, 0x7610, R13 ;  /* 0x00007610160d7816 */ /* 0x000fce000000000d */
.L_x_3607:
[----:B------:R-:W-:Y:S05]  /*1730*/  BSYNC.RECONVERGENT B2 ;  /* 0x0000000000027941 */ /* 0x000fea0003800200 */
.L_x_3606:
[----:B------:R-:W-:Y:S02]  /*1740*/  IADD3 R2, P0, PT, R7, 0x4, RZ ;  /* 0x0000000407027810 */ /* 0x000fe40007f1e0ff */
[C---:B------:R-:W-:Y:S02]  /*1750*/  IADD3 R15, PT, PT, R25.reuse, -0x4, R12 ;  /* 0xfffffffc190f7810 */ /* 0x040fe40007ffe00c */
[----:B------:R-:W-:Y:S01]  /*1760*/  IADD3 R7, PT, PT, -R25, 0x4, RZ ;  /* 0x0000000419077810 */ /* 0x000fe20007ffe1ff */
[----:B------:R-:W-:-:S08]  /*1770*/  IMAD.X R0, RZ, RZ, R0, P0 ;  /* 0x000000ffff007224 */ /* 0x000fd000000e0600 */
.L_x_3605:
[----:B------:R-:W-:Y:S05]  /*1780*/  BSYNC.RECONVERGENT B1 ;  /* 0x0000000000017941 */ /* 0x000fea0003800200 */
.L_x_3604:
[----:B------:R-:W-:Y:S01]  /*1790*/  IMAD.SHL.U32 R4, R18, 0x4, RZ ;  /* 0x0000000412047824 */ /* 0x000fe200078e00ff */
[----:B------:R-:W-:Y:S01]  /*17a0*/  ISETP.NE.AND P0, PT, RZ, UR21, PT ;  /* 0x00000015ff007c0c */ /* 0x000fe2000bf05270 */
[----:B------:R-:W-:Y:S01]  /*17b0*/  BSSY.RECONVERGENT B1, `(.L_x_3608) ;  /* 0x0000057000017945 */ /* 0x000fe20003800200 */
[----:B------:R-:W-:Y:S01]  /*17c0*/  ISETP.NE.AND P1, PT, RZ, UR22, PT ;  /* 0x00000016ff007c0c */ /* 0x000fe2000bf25270 */
[----:B------:R-:W-:Y:S01]  /*17d0*/  VIADD R12, R4, 0x3 ;  /* 0x00000003040c7836 */ /* 0x000fe20000000000 */
[----:B------:R-:W-:Y:S01]  /*17e0*/  ISETP.NE.AND P0, PT, R5, RZ, P0 ;  /* 0x000000ff0500720c */ /* 0x000fe20000705270 */
[----:B------:R-:W-:Y:S01]  /*17f0*/  IMAD.MOV.U32 R21, RZ, RZ, R19 ;  /* 0x000000ffff157224 */ /* 0x000fe200078e0013 */
[----:B------:R-:W-:Y:S02]  /*1800*/  ISETP.NE.AND P1, PT, R3, RZ, P1 ;  /* 0x000000ff0300720c */ /* 0x000fe40000f25270 */
[----:B------:R-:W-:Y:S02]  /*1810*/  ISETP.GE.U32.AND P2, PT, R12, R15, PT ;  /* 0x0000000f0c00720c */ /* 0x000fe40003f46070 */
[----:B------:R-:W-:-:S02]  /*1820*/  PLOP3.LUT P0, PT, P0, P1, PT, 0xf8, 0x8f ;  /* 0x00000000008f781c */ /* 0x000fc40000703f70 */
[----:B------:R-:W-:Y:S02]  /*1830*/  MOV R20, R17 ;  /* 0x0000001100147202 */ /* 0x000fe40000000f00 */
[C---:B------:R-:W-:Y:S02]  /*1840*/  PRMT R12, R11.reuse, 0x7610, R12 ;  /* 0x000076100b0c7816 */ /* 0x040fe4000000000c */
[----:B------:R-:W-:-:S05]  /*1850*/  PRMT R16, R11, 0x7610, R16 ;  /* 0x000076100b107816 */ /* 0x000fca0000000010 */
[----:B------:R-:W-:Y:S05]  /*1860*/  @P2 BRA `(.L_x_3609) ;  /* 0x00000004002c2947 */ /* 0x000fea0003800000 */
[----:B------:R-:W-:Y:S01]  /*1870*/  IMAD.MOV.U32 R23, RZ, RZ, R18 ;  /* 0x000000ffff177224 */ /* 0x000fe200078e0012 */
[C---:B------:R-:W-:Y:S01]  /*1880*/  PRMT R12, R11.reuse, 0x7610, R12 ;  /* 0x000076100b0c7816 */ /* 0x040fe2000000000c */
[----:B------:R-:W-:Y:S01]  /*1890*/  IMAD.MOV.U32 R18, RZ, RZ, R4 ;  /* 0x000000ffff127224 */ /* 0x000fe200078e0004 */
[----:B------:R-:W-:Y:S01]  /*18a0*/  PRMT R16, R11, 0x7610, R16 ;  /* 0x000076100b107816 */ /* 0x000fe20000000010 */
[----:B------:R-:W-:Y:S02]  /*18b0*/  IMAD.MOV.U32 R21, RZ, RZ, R19 ;  /* 0x000000ffff157224 */ /* 0x000fe400078e0013 */
[----:B------:R-:W-:-:S07]  /*18c0*/  IMAD.MOV.U32 R20, RZ, RZ, R17 ;  /* 0x000000ffff147224 */ /* 0x000fce00078e0011 */
.L_x_3610:
[----:B------:R-:W-:Y:S01]  /*18d0*/  MOV R3, R0 ;  /* 0x0000000000037202 */ /* 0x000fe20000000f00 */
[----:B------:R-:W0:Y:S02]  /*18e0*/  LDCU UR4, c[0x0][0x3a4] ;  /* 0x00007480ff0477ac */ /* 0x000e240008000800 */
[----:B------:R-:W-:-:S06]  /*18f0*/  IMAD.WIDE.U32 R4, R23, 0x4, R2 ;  /* 0x0000000417047825 */ /* 0x000fcc00078e0002 */
[----:B------:R-:W2:Y:S01]  /*1900*/  LDG.E R4, desc[UR36][R4.64] ;  /* 0x0000002404047981 */ /* 0x000ea2000c1e1900 */
[----:B------:R-:W-:Y:S01]  /*1910*/  IMAD.IADD R3, R18, 0x1, R7 ;  /* 0x0000000112037824 */ /* 0x000fe200078e0207 */
[----:B------:R-:W-:Y:S02]  /*1920*/  LOP3.LUT R25, R13, 0xff, RZ, 0xc0, !PT ;  /* 0x000000ff0d197812 */ /* 0x000fe400078ec0ff */
[----:B------:R-:W-:Y:S01]  /*1930*/  LOP3.LUT R26, R16, 0xff, RZ, 0xc0, !PT ;  /* 0x000000ff101a7812 */ /* 0x000fe200078ec0ff */
[----:B------:R-:W-:Y:S01]  /*1940*/  VIADD R22, R3, 0x1 ;  /* 0x0000000103167836 */ /* 0x000fe20000000000 */
[----:B------:R-:W-:Y:S02]  /*1950*/  ISETP.GE.U32.AND P1, PT, R8, R3, PT ;  /* 0x000000030800720c */ /* 0x000fe40003f26070 */
[----:B0-----:R-:W-:Y:S02]  /*1960*/  IADD3 R23, PT, PT, R23, UR4, RZ ;  /* 0x0000000417177c10 */ /* 0x001fe4000fffe0ff */
[----:B------:R-:W-:-:S04]  /*1970*/  ISETP.GE.AND.EX P1, PT, R10, RZ, PT, P1 ;  /* 0x000000ff0a00720c */ /* 0x000fc80003f26310 */
[----:B------:R-:W-:Y:S02]  /*1980*/  SEL R24, RZ, 0xffffffff, !P1 ;  /* 0xffffffffff187807 */ /* 0x000fe40004800000 */
[----:B------:R-:W-:-:S04]  /*1990*/  ISETP.GE.U32.AND P1, PT, R19, R22, PT ;  /* 0x000000161300720c */ /* 0x000fc80003f26070 */
[----:B------:R-:W-:Y:S02]  /*19a0*/  ISETP.GE.AND.EX P1, PT, R17, RZ, PT, P1 ;  /* 0x000000ff1100720c */ /* 0x000fe40003f26310 */
[C---:B--2---:R-:W-:Y:S02]  /*19b0*/  LOP3.LUT R18, R4.reuse, 0xff, RZ, 0xc0, !PT ;  /* 0x000000ff04127812 */ /* 0x044fe400078ec0ff */
[C---:B------:R-:W-:Y:S02]  /*19c0*/  PRMT R5, R4.reuse, 0x7771, RZ ;  /* 0x0000777104057816 */ /* 0x040fe400000000ff */
[----:B------:R-:W-:Y:S02]  /*19d0*/  ISETP.NE.AND P3, PT, R25, R18, PT ;  /* 0x000000121900720c */ /* 0x000fe40003f65270 */
[----:B------:R-:W-:Y:S02]  /*19e0*/  PRMT R18, R4, 0x7770, RZ ;  /* 0x0000777004127816 */ /* 0x000fe400000000ff */
[----:B------:R-:W-:-:S02]  /*19f0*/  ISETP.NE.AND P4, PT, R26, R5, PT ;  /* 0x000000051a00720c */ /* 0x000fc40003f85270 */
[----:B------:R-:W-:Y:S02]  /*1a00*/  ISETP.GE.U32.AND P2, PT, R25, R18, PT ;  /* 0x000000121900720c */ /* 0x000fe40003f46070 */
[C---:B------:R-:W-:Y:S02]  /*1a10*/  PRMT R5, R4.reuse, 0x7771, RZ ;  /* 0x0000777104057816 */ /* 0x040fe400000000ff */
[----:B------:R-:W-:-:S03]  /*1a20*/  PRMT R25, R4, 0x7772, RZ ;  /* 0x0000777204197816 */ /* 0x000fc600000000ff */
[----:B------:R-:W-:Y:S02]  /*1a30*/  @P3 SEL R24, RZ, 0xffffffff, !P2 ;  /* 0xffffffffff183807 */ /* 0x000fe40005000000 */
[----:B------:R-:W-:Y:S02]  /*1a40*/  ISETP.GE.U32.AND P3, PT, R26, R5, PT ;  /* 0x000000051a00720c */ /* 0x000fe40003f66070 */
[----:B------:R-:W-:-:S04]  /*1a50*/  LOP3.LUT R24, R24, 0x1, RZ, 0xc0, !PT ;  /* 0x0000000118187812 */ /* 0x000fc800078ec0ff */
[----:B------:R-:W-:Y:S02]  /*1a60*/  ISETP.NE.U32.AND P2, PT, R24, 0x1, PT ;  /* 0x000000011800780c */ /* 0x000fe40003f45070 */
[----:B------:R-:W-:Y:S02]  /*1a70*/  SEL R24, RZ, 0xffffffff, !P1 ;  /* 0xffffffffff187807 */ /* 0x000fe40004800000 */
[----:B------:R-:W-:Y:S02]  /*1a80*/  @P4 SEL R24, RZ, 0xffffffff, !P3 ;  /* 0xffffffffff184807 */ /* 0x000fe40005800000 */
[----:B------:R-:W-:Y:S02]  /*1a90*/  SEL R13, R18, R13, !P2 ;  /* 0x0000000d120d7207 */ /* 0x000fe40005000000 */
[----:B------:R-:W-:Y:S02]  /*1aa0*/  LOP3.LUT R24, R24, 0x1, RZ, 0xc0, !PT ;  /* 0x0000000118187812 */ /* 0x000fe400078ec0ff */
[----:B------:R-:W-:-:S02]  /*1ab0*/  LOP3.LUT R18, R12, 0xff, RZ, 0xc0, !PT ;  /* 0x000000ff0c127812 */ /* 0x000fc400078ec0ff */
[----:B------:R-:W-:Y:S01]  /*1ac0*/  ISETP.NE.U32.AND P3, PT, R24, 0x1, PT ;  /* 0x000000011800780c */ /* 0x000fe20003f65070 */
[----:B------:R-:W-:Y:S01]  /*1ad0*/  VIADD R24, R3, 0x2 ;  /* 0x0000000203187836 */ /* 0x000fe20000000000 */
[----:B------:R-:W-:Y:S02]  /*1ae0*/  ISETP.NE.AND P5, PT, R18, R25, PT ;  /* 0x000000191200720c */ /* 0x000fe40003fa5270 */
[----:B------:R-:W-:Y:S02]  /*1af0*/  SEL R16, R5, R16, !P3 ;  /* 0x0000001005107207 */ /* 0x000fe40005800000 */
[----:B------:R-:W-:Y:S02]  /*1b00*/  ISETP.GE.U32.AND P1, PT, R21, R24, PT ;  /* 0x000000181500720c */ /* 0x000fe40003f26070 */
[----:B------:R-:W-:Y:S02]  /*1b10*/  PRMT R5, R4, 0x7772, RZ ;  /* 0x0000777204057816 */ /* 0x000fe400000000ff */
[----:B------:R-:W-:-:S02]  /*1b20*/  ISETP.GE.AND.EX P1, PT, R20, RZ, PT, P1 ;  /* 0x000000ff1400720c */ /* 0x000fc40003f26310 */
[----:B------:R-:W-:Y:S02]  /*1b30*/  ISETP.GE.U32.AND P4, PT, R18, R5, PT ;  /* 0x000000051200720c */ /* 0x000fe40003f86070 */
[----:B------:R-:W-:Y:S02]  /*1b40*/  SEL R18, RZ, 0xffffffff, !P1 ;  /* 0xffffffffff127807 */ /* 0x000fe40004800000 */
[----:B------:R-:W-:Y:S02]  /*1b50*/  @P5 SEL R18, RZ, 0xffffffff, !P4 ;  /* 0xffffffffff125807 */ /* 0x000fe40006000000 */
[----:B------:R-:W-:Y:S02]  /*1b60*/  LOP3.LUT R25, R11, 0xff, RZ, 0xc0, !PT ;  /* 0x000000ff0b197812 */ /* 0x000fe400078ec0ff */
[----:B------:R-:W-:Y:S02]  /*1b70*/  LOP3.LUT R18, R18, 0x1, RZ, 0xc0, !PT ;  /* 0x0000000112127812 */ /* 0x000fe400078ec0ff */
[C---:B------:R-:W-:Y:S01]  /*1b80*/  SEL R8, R3.reuse, R8, !P2 ;  /* 0x0000000803087207 */ /* 0x040fe20005000000 */
[----:B------:R-:W-:Y:S01]  /*1b90*/  VIADD R3, R3, 0x3 ;  /* 0x0000000303037836 */ /* 0x000fe20000000000 */
[----:B------:R-:W-:-:S02]  /*1ba0*/  ISETP.NE.U32.AND P4, PT, R18, 0x1, PT ;  /* 0x000000011200780c */ /* 0x000fc40003f85070 */
[----:B------:R-:W-:Y:S02]  /*1bb0*/  PRMT R18, R4, 0x7773, RZ ;  /* 0x0000777304127816 */ /* 0x000fe400000000ff */
[----:B------:R-:W-:Y:S02]  /*1bc0*/  ISETP.GE.U32.AND P1, PT, R14, R3, PT ;  /* 0x000000030e00720c */ /* 0x000fe40003f26070 */
[----:B------:R-:W-:Y:S02]  /*1bd0*/  ISETP.NE.AND P5, PT, R25, R18, PT ;  /* 0x000000121900720c */ /* 0x000fe40003fa5270 */
[----:B------:R-:W-:Y:S02]  /*1be0*/  PRMT R4, R4, 0x7773, RZ ;  /* 0x0000777304047816 */ /* 0x000fe400000000ff */
[----:B------:R-:W-:Y:S02]  /*1bf0*/  ISETP.GE.AND.EX P1, PT, R9, RZ, PT, P1 ;  /* 0x000000ff0900720c */ /* 0x000fe40003f26310 */
[----:B------:R-:W-:-:S02]  /*1c00*/  ISETP.GE.U32.AND P6, PT, R25, R4, PT ;  /* 0x000000041900720c */ /* 0x000fc40003fc6070 */
[----:B------:R-:W-:Y:S02]  /*1c10*/  SEL R18, RZ, 0xffffffff, !P1 ;  /* 0xffffffffff127807 */ /* 0x000fe40004800000 */
[----:B------:R-:W-:Y:S02]  /*1c20*/  SEL R19, R22, R19, !P3 ;  /* 0x0000001316137207 */ /* 0x000fe40005800000 */
[----:B------:R-:W-:Y:S02]  /*1c30*/  SEL R12, R5, R12, !P4 ;  /* 0x0000000c050c7207 */ /* 0x000fe40006000000 */
[----:B------:R-:W-:Y:S02]  /*1c40*/  @P5 SEL R18, RZ, 0xffffffff, !P6 ;  /* 0xffffffffff125807 */ /* 0x000fe40007000000 */
[----:B------:R-:W-:Y:S02]  /*1c50*/  SEL R21, R24, R21, !P4 ;  /* 0x0000001518157207 */ /* 0x000fe40006000000 */
[----:B------:R-:W-:-:S02]  /*1c60*/  LOP3.LUT R18, R18, 0x1, RZ, 0xc0, !PT ;  /* 0x0000000112127812 */ /* 0x000fc400078ec0ff */
[----:B------:R-:W-:Y:S02]  /*1c70*/  SEL R10, R10, RZ, P2 ;  /* 0x000000ff0a0a7207 */ /* 0x000fe40001000000 */
[----:B------:R-:W-:Y:S01]  /*1c80*/  ISETP.NE.U32.AND P1, PT, R18, 0x1, PT ;  /* 0x000000011200780c */ /* 0x000fe20003f25070 */
[----:B------:R-:W-:Y:S01]  /*1c90*/  IMAD.SHL.U32 R18, R23, 0x4, RZ ;  /* 0x0000000417127824 */ /* 0x000fe200078e00ff */
[----:B------:R-:W-:Y:S02]  /*1ca0*/  SEL R17, R17, RZ, P3 ;  /* 0x000000ff11117207 */ /* 0x000fe40001800000 */
[----:B------:R-:W-:Y:S01]  /*1cb0*/  SEL R11, R4, R11, !P1 ;  /* 0x0000000b040b7207 */ /* 0x000fe20004800000 */
[----:B------:R-:W-:Y:S01]  /*1cc0*/  VIADD R22, R18, 0x3 ;  /* 0x0000000312167836 */ /* 0x000fe20000000000 */
[----:B------:R-:W-:Y:S02]  /*1cd0*/  SEL R14, R3, R14, !P1 ;  /* 0x0000000e030e7207 */ /* 0x000fe40004800000 */
[----:B------:R-:W-:-:S02]  /*1ce0*/  SEL R20, R20, RZ, P4 ;  /* 0x000000ff14147207 */ /* 0x000fc40002000000 */
[----:B------:R-:W-:Y:S02]  /*1cf0*/  ISETP.GE.U32.AND P5, PT, R22, R15, PT ;  /* 0x0000000f1600720c */ /* 0x000fe40003fa6070 */
[----:B------:R-:W-:-:S11]  /*1d00*/  SEL R9, R9, RZ, P1 ;  /* 0x000000ff09097207 */ /* 0x000fd60000800000 */
[----:B------:R-:W-:Y:S05]  /*1d10*/  @!P5 BRA `(.L_x_3610) ;  /* 0xfffffff800ecd947 */ /* 0x000fea000383ffff */
.L_x_3609:
[----:B------:R-:W-:Y:S05]  /*1d20*/  BSYNC.RECONVERGENT B1 ;  /* 0x0000000000017941 */ /* 0x000fea0003800200 */
.L_x_3608:
[----:B------:R-:W-:Y:S04]  /*1d30*/  BSSY.RECONVERGENT B1, `(.L_x_3611) ;  /* 0x0000017000017945 */ /* 0x000fe80003800200 */
[----:B------:R-:W-:Y:S05]  /*1d40*/  @P0 BRA `(.L_x_3612) ;  /* 0x0000000000540947 */ /* 0x000fea0003800000 */
[----:B------:R-:W-:-:S05]  /*1d50*/  LOP3.LUT R3, R15, 0xfffffffc, RZ, 0xc0, !PT ;  /* 0xfffffffc0f037812 */ /* 0x000fca00078ec0ff */
[----:B------:R-:W-:-:S05]  /*1d60*/  IMAD.IADD R6, R3, 0x1, R6 ;  /* 0x0000000103067824 */ /* 0x000fca00078e0206 */
[----:B------:R-:W-:-:S13]  /*1d70*/  ISETP.GE.U32.AND P0, PT, R6, R15, PT ;  /* 0x0000000f0600720c */ /* 0x000fda0003f06070 */
[----:B------:R-:W-:Y:S05]  /*1d80*/  @P0 BRA `(.L_x_3612) ;  /* 0x0000000000440947 */ /* 0x000fea0003800000 */
[----:B------:R-:W-:-:S04]  /*1d90*/  IADD3 R2, P0, PT, R6, R2, RZ ;  /* 0x0000000206027210 */ /* 0x000fc80007f1e0ff */
[----:B------:R-:W-:-:S05]  /*1da0*/  LEA.HI.X.SX32 R3, R6, R0, 0x1, P0 ;  /* 0x0000000006037211 */ /* 0x000fca00000f0eff */
[----:B------:R-:W2:Y:S01]  /*1db0*/  LDG.E.U8 R2, desc[UR36][R2.64] ;  /* 0x0000002402027981 */ /* 0x000ea2000c1e1100 */
[----:B------:R-:W-:Y:S01]  /*1dc0*/  IMAD.IADD R7, R6, 0x1, R7 ;  /* 0x0000000106077824 */ /* 0x000fe200078e0207 */
[----:B------:R-:W-:-:S04]  /*1dd0*/  LOP3.LUT R5, R13, 0xff, RZ, 0xc0, !PT ;  /* 0x000000ff0d057812 */ /* 0x000fc800078ec0ff */
[----:B------:R-:W-:Y:S02]  /*1de0*/  ISETP.GE.U32.AND P0, PT, R8, R7, PT ;  /* 0x000000070800720c */ /* 0x000fe40003f06070 */
[----:B------:R-:W-:-:S04]  /*1df0*/  SHF.R.S32.HI R15, RZ, 0x1f, R7 ;  /* 0x0000001fff0f7819 */ /* 0x000fc80000011407 */
[----:B------:R-:W-:-:S04]  /*1e00*/  ISETP.GE.AND.EX P0, PT, R10, R15, PT, P0 ;  /* 0x0000000f0a00720c */ /* 0x000fc80003f06300 */
[----:B------:R-:W-:Y:S02]  /*1e10*/  SEL R0, RZ, 0xffffffff, !P0 ;  /* 0xffffffffff007807 */ /* 0x000fe40004000000 */
[CC--:B--2---:R-:W-:Y:S02]  /*1e20*/  ISETP.NE.AND P1, PT, R5.reuse, R2.reuse, PT ;  /* 0x000000020500720c */ /* 0x0c4fe40003f25270 */
[----:B------:R-:W-:-:S11]  /*1e30*/  ISETP.GE.U32.AND P0, PT, R5, R2, PT ;  /* 0x000000020500720c */ /* 0x000fd60003f06070 */
[----:B------:R-:W-:-:S04]  /*1e40*/  @P1 SEL R0, RZ, 0xffffffff, !P0 ;  /* 0xffffffffff001807 */ /* 0x000fc80004000000 */
[----:B------:R-:W-:-:S04]  /*1e50*/  LOP3.LUT R0, R0, 0x1, RZ, 0xc0, !PT ;  /* 0x0000000100007812 */ /* 0x000fc800078ec0ff */
[----:B------:R-:W-:-:S04]  /*1e60*/  ISETP.NE.U32.AND P0, PT, R0, 0x1, PT ;  /* 0x000000010000780c */ /* 0x000fc80003f05070 */
[----:B------:R-:W-:Y:S02]  /*1e70*/  SEL R13, R2, R13, !P0 ;  /* 0x0000000d020d7207 */ /* 0x000fe40004000000 */
[----:B------:R-:W-:Y:S02]  /*1e80*/  SEL R8, R7, R8, !P0 ;  /* 0x0000000807087207 */ /* 0x000fe40004000000 */
[----:B------:R-:W-:-:S07]  /*1e90*/  SEL R10, R15, R10, !P0 ;  /* 0x0000000a0f0a7207 */ /* 0x000fce0004000000 */
.L_x_3612:
[----:B------:R-:W-:Y:S05]  /*1ea0*/  BSYNC.RECONVERGENT B1 ;  /* 0x0000000000017941 */ /* 0x000fea0003800200 */
.L_x_3611:
[----:B------:R-:W-:Y:S02]  /*1eb0*/  LOP3.LUT R0, R16, 0xff, RZ, 0xc0, !PT ;  /* 0x000000ff10007812 */ /* 0x000fe400078ec0ff */
[----:B------:R-:W-:Y:S02]  /*1ec0*/  LOP3.LUT R3, R13, 0xff, RZ, 0xc0, !PT ;  /* 0x000000ff0d037812 */ /* 0x000fe400078ec0ff */
[----:B------:R-:W-:Y:S02]  /*1ed0*/  ISETP.GE.U32.AND P0, PT, R8, R19, PT ;  /* 0x000000130800720c */ /* 0x000fe40003f06070 */
[CC--:B------:R-:W-:Y:S02]  /*1ee0*/  ISETP.NE.AND P2, PT, R3.reuse, R0.reuse, PT ;  /* 0x000000000300720c */ /* 0x0c0fe40003f45270 */
[----:B------:R-:W-:Y:S02]  /*1ef0*/  ISETP.GE.AND.EX P0, PT, R10, R17, PT, P0 ;  /* 0x000000110a00720c */ /* 0x000fe40003f06300 */
[----:B------:R-:W-:-:S02]  /*1f00*/  ISETP.GE.U32.AND P1, PT, R3, R0, PT ;  /* 0x000000000300720c */ /* 0x000fc40003f26070 */
[----:B------:R-:W-:Y:S02]  /*1f10*/  SEL R0, RZ, 0xffffffff, !P0 ;  /* 0xffffffffff007807 */ /* 0x000fe40004000000 */
[----:B------:R-:W-:-:S05]  /*1f20*/  LOP3.LUT R3, R12, 0xff, RZ, 0xc0, !PT ;  /* 0x000000ff0c037812 */ /* 0x000fca00078ec0ff */
        /* <DEDUP_REMOVED lines=9> */
[----:B------:R-:W-:Y:S02]  /*1fc0*/  ISETP.GE.U32.AND P1, PT, R0, R3, PT ;  /* 0x000000030000720c */ /* 0x000fe40003f26070 */
[----:B------:R-:W-:Y:S02]  /*1fd0*/  ISETP.GE.AND.EX P0, PT, R17, R20, PT, P0 ;  /* 0x000000141100720c */ /* 0x000fe40003f06300 */
[----:B------:R-:W-:Y:S02]  /*1fe0*/  LOP3.LUT R3, R11, 0xff, RZ, 0xc0, !PT ;  /* 0x000000ff0b037812 */ /* 0x000fe400078ec0ff */
[----:B------:R-:W-:-:S03]  /*1ff0*/  SEL R0, RZ, 0xffffffff, !P0 ;  /* 0xffffffffff007807 */ /* 0x000fc60004000000 */
        /* <DEDUP_REMOVED lines=10> */
[----:B------:R-:W-:-:S04]  /*20a0*/  ISETP.GE.AND.EX P0, PT, R20, R9, PT, P0 ;  /* 0x000000091400720c */ /* 0x000fc80003f06300 */
[----:B------:R-:W-:-:S03]  /*20b0*/  SEL R0, RZ, 0xffffffff, !P0 ;  /* 0xffffffffff007807 */ /* 0x000fc60004000000 */
[----:B------:R-:W-:-:S04]  /*20c0*/  @P2 SEL R0, RZ, 0xffffffff, !P1 ;  /* 0xffffffffff002807 */ /* 0x000fc80004800000 */
[----:B------:R-:W-:-:S04]  /*20d0*/  LOP3.LUT R0, R0, 0x1, RZ, 0xc0, !PT ;  /* 0x0000000100007812 */ /* 0x000fc800078ec0ff */
[----:B------:R-:W-:-:S04]  /*20e0*/  ISETP.NE.U32.AND P0, PT, R0, 0x1, PT ;  /* 0x000000010000780c */ /* 0x000fc80003f05070 */
[----:B------:R-:W-:Y:S02]  /*20f0*/  SEL R7, R11, R12, !P0 ;  /* 0x0000000c0b077207 */ /* 0x000fe40004000000 */
[----:B------:R-:W-:Y:S02]  /*2100*/  SEL R4, R14, R21, !P0 ;  /* 0x000000150e047207 */ /* 0x000fe40004000000 */
[----:B------:R-:W-:Y:S01]  /*2110*/  SEL R9, R9, R20, !P0 ;  /* 0x0000001409097207 */ /* 0x000fe20004000000 */
[----:B------:R-:W-:Y:S06]  /*2120*/  BRA `(.L_x_3602) ;  /* 0x000000b000047947 */ /* 0x000fec0003800000 */
.L_x_3603:
        /* <DEDUP_REMOVED lines=14> */
[----:B------:R-:W-:Y:S02]  /*2210*/  ISETP.GE.U32.AND P0, PT, R3, R12, PT ;  /* 0x0000000c0300720c */ /* 0x000fe40003f06070 */
[----:B------:R-:W-:Y:S01]  /*2220*/  MOV R3, R18 ;  /* 0x0000001200037202 */ /* 0x000fe20000000f00 */
[----:B------:R-:W-:Y:S01]  /*2230*/  IMAD.U32 R18, RZ, RZ, UR4 ;  /* 0x00000004ff127e24 */ /* 0x000fe2000f8e00ff */
[----:B--2---:R-:W-:Y:S01]  /*2240*/  MOV R4, R5 ;  /* 0x0000000500047202 */ /* 0x004fe20000000f00 */
[--C-:B------:R-:W-:Y:S02]  /*2250*/  IMAD.MOV.U32 R6, RZ, RZ, R5.reuse ;  /* 0x000000ffff067224 */ /* 0x100fe400078e0005 */
[----:B------:R-:W-:Y:S02]  /*2260*/  IMAD.MOV.U32 R7, RZ, RZ, R5 ;  /* 0x000000ffff077224 */ /* 0x000fe400078e0005 */
[--C-:B---3--:R-:W-:Y:S01]  /*2270*/  IMAD.MOV.U32 R8, RZ, RZ, R9.reuse ;  /* 0x000000ffff087224 */ /* 0x108fe200078e0009 */
[----:B------:R-:W-:Y:S01]  /*2280*/  MOV R11, R9 ;  /* 0x00000009000b7202 */ /* 0x000fe20000000f00 */
[----:B------:R-:W-:-:S02]  /*2290*/  IMAD.MOV.U32 R10, RZ, RZ, R9 ;  /* 0x000000ffff0a7224 */ /* 0x000fc400078e0009 */
[----:B------:R-:W-:Y:S05]  /*22a0*/  @P0 BRA `(.L_x_3615) ;  /* 0x0000000400340947 */ /* 0x000fea0003800000 */
[----:B------:R-:W-:Y:S01]  /*22b0*/  BSSY.RECONVERGENT B2, `(.L_x_3616) ;  /* 0x000004b000027945 */ /* 0x000fe20003800200 */
[--C-:B------:R-:W-:Y:S01]  /*22c0*/  IMAD.MOV.U32 R6, RZ, RZ, R5.reuse ;  /* 0x000000ffff067224 */ /* 0x100fe200078e0005 */
[C---:B------:R-:W-:Y:S01]  /*22d0*/  PRMT R16, R13.reuse, 0x7610, R16 ;  /* 0x000076100d107816 */ /* 0x040fe20000000010 */
[----:B------:R-:W-:Y:S01]  /*22e0*/  IMAD.MOV.U32 R7, RZ, RZ, R5 ;  /* 0x000000ffff077224 */ /* 0x000fe200078e0005 */
[C---:B------:R-:W-:Y:S01]  /*22f0*/  PRMT R17, R13.reuse, 0x7610, R17 ;  /* 0x000076100d117816 */ /* 0x040fe20000000011 */
[--C-:B------:R-:W-:Y:S01]  /*2300*/  IMAD.MOV.U32 R10, RZ, RZ, R9.reuse ;  /* 0x000000ffff0a7224 */ /* 0x100fe200078e0009 */
[----:B------:R-:W-:Y:S01]  /*2310*/  PRMT R18, R13, 0x7610, R18 ;  /* 0x000076100d127816 */ /* 0x000fe20000000012 */
[----:B------:R-:W-:-:S07]  /*2320*/  IMAD.MOV.U32 R11, RZ, RZ, R9 ;  /* 0x000000ffff0b7224 */ /* 0x000fce00078e0009 */
.L_x_3617:
[----:B------:R-:W-:-:S04]  /*2330*/  IADD3 R14, P0, PT, R3, R2, RZ ;  /* 0x00000002030e7210 */ /* 0x000fc80007f1e0ff */
[----:B------:R-:W-:-:S05]  /*2340*/  IADD3.X R15, PT, PT, RZ, R0, RZ, P0, !PT ;  /* 0x00000000ff0f7210 */ /* 0x000fca00007fe4ff */
[----:B------:R0:W2:Y:S01]  /*2350*/  LDG.E.U8 R23, desc[UR36][R14.64] ;  /* 0x000000240e177981 */ /* 0x0000a2000c1e1100 */
[----:B------:R-:W-:Y:S01]  /*2360*/  IMAD.IADD R21, R3, 0x1, R19 ;  /* 0x0000000103157824 */ /* 0x000fe200078e0213 */
[----:B------:R-:W-:-:S04]  /*2370*/  LOP3.LUT R22, R18, 0xff, RZ, 0xc0, !PT ;  /* 0x000000ff12167812 */ /* 0x000fc800078ec0ff */
[C---:B0-----:R-:W-:Y:S01]  /*2380*/  IADD3 R14, P0, PT, R21.reuse, R2, RZ ;  /* 0x00000002150e7210 */ /* 0x041fe20007f1e0ff */
[----:B------:R-:W-:-:S04]  /*2390*/  IMAD.IADD R20, R21, 0x1, R19 ;  /* 0x0000000115147824 */ /* 0x000fc800078e0213 */
[----:B------:R-:W-:-:S05]  /*23a0*/  IMAD.X R15, RZ, RZ, R0, P0 ;  /* 0x000000ffff0f7224 */ /* 0x000fca00000e0600 */
[----:B------:R0:W3:Y:S01]  /*23b0*/  LDG.E.U8 R24, desc[UR36][R14.64] ;  /* 0x000000240e187981 */ /* 0x0000e2000c1e1100 */
[----:B------:R-:W-:Y:S02]  /*23c0*/  ISETP.GE.U32.AND P0, PT, R7, R3, PT ;  /* 0x000000030700720c */ /* 0x000fe40003f06070 */
[C---:B------:R-:W-:Y:S02]  /*23d0*/  IADD3 R27, PT, PT, R20.reuse, R19, RZ ;  /* 0x00000013141b7210 */ /* 0x040fe40007ffe0ff */
[----:B------:R-:W-:Y:S02]  /*23e0*/  ISETP.GE.AND.EX P0, PT, R11, RZ, PT, P0 ;  /* 0x000000ff0b00720c */ /* 0x000fe40003f06300 */
[----:B0-----:R-:W-:-:S05]  /*23f0*/  IADD3 R14, P3, PT, R20, R2, RZ ;  /* 0x00000002140e7210 */ /* 0x001fca0007f7e0ff */
[----:B------:R-:W-:-:S05]  /*2400*/  IMAD.X R15, RZ, RZ, R0, P3 ;  /* 0x000000ffff0f7224 */ /* 0x000fca00018e0600 */
[----:B------:R0:W4:Y:S01]  /*2410*/  LDG.E.U8 R25, desc[UR36][R14.64] ;  /* 0x000000240e197981 */ /* 0x000122000c1e1100 */
[CC--:B--2---:R-:W-:Y:S02]  /*2420*/  ISETP.NE.AND P2, PT, R22.reuse, R23.reuse, PT ;  /* 0x000000171600720c */ /* 0x0c4fe40003f45270 */
[----:B------:R-:W-:Y:S02]  /*2430*/  ISETP.GE.U32.AND P1, PT, R22, R23, PT ;  /* 0x000000171600720c */ /* 0x000fe40003f26070 */
[----:B------:R-:W-:Y:S02]  /*2440*/  SEL R22, RZ, 0xffffffff, !P0 ;  /* 0xffffffffff167807 */ /* 0x000fe40004000000 */
[----:B0-----:R-:W-:-:S07]  /*2450*/  IADD3 R14, P0, PT, R27, R2, RZ ;  /* 0x000000021b0e7210 */ /* 0x001fce0007f1e0ff */
[----:B------:R-:W-:Y:S01]  /*2460*/  @P2 SEL R22, RZ, 0xffffffff, !P1 ;  /* 0xffffffffff162807 */ /* 0x000fe20004800000 */
[----:B------:R-:W-:-:S03]  /*2470*/  IMAD.X R15, RZ, RZ, R0, P0 ;  /* 0x000000ffff0f7224 */ /* 0x000fc600000e0600 */
[----:B------:R-:W-:-:S04]  /*2480*/  LOP3.LUT R22, R22, 0x1, RZ, 0xc0, !PT ;  /* 0x0000000116167812 */ /* 0x000fc800078ec0ff */
[----:B------:R-:W-:Y:S02]  /*2490*/  ISETP.NE.U32.AND P1, PT, R22, 0x1, PT ;  /* 0x000000011600780c */ /* 0x000fe40003f25070 */
[----:B------:R0:W2:Y:S02]  /*24a0*/  LDG.E.U8 R22, desc[UR36][R14.64] ;  /* 0x000000240e167981 */ /* 0x0000a4000c1e1100 */
[----:B------:R-:W-:Y:S02]  /*24b0*/  SEL R7, R3, R7, !P1 ;  /* 0x0000000703077207 */ /* 0x000fe40004800000 */
[----:B------:R-:W-:-:S04]  /*24c0*/  LOP3.LUT R3, R17, 0xff, RZ, 0xc0, !PT ;  /* 0x000000ff11037812 */ /* 0x000fc800078ec0ff */
[CC--:B---3--:R-:W-:Y:S02]  /*24d0*/  ISETP.NE.AND P3, PT, R3.reuse, R24.reuse, PT ;  /* 0x000000180300720c */ /* 0x0c8fe40003f65270 */
[----:B------:R-:W-:Y:S02]  /*24e0*/  ISETP.GE.U32.AND P0, PT, R6, R21, PT ;  /* 0x000000150600720c */ /* 0x000fe40003f06070 */
[----:B------:R-:W-:Y:S02]  /*24f0*/  ISETP.GE.U32.AND P2, PT, R3, R24, PT ;  /* 0x000000180300720c */ /* 0x000fe40003f46070 */
[----:B------:R-:W-:Y:S02]  /*2500*/  ISETP.GE.AND.EX P0, PT, R10, RZ, PT, P0 ;  /* 0x000000ff0a00720c */ /* 0x000fe40003f06300 */
[----:B0-----:R-:W-:Y:S02]  /*2510*/  LOP3.LUT R14, R16, 0xff, RZ, 0xc0, !PT ;  /* 0x000000ff100e7812 */ /* 0x001fe400078ec0ff */
[----:B------:R-:W-:-:S03]  /*2520*/  SEL R3, RZ, 0xffffffff, !P0 ;  /* 0xffffffffff037807 */ /* 0x000fc60004000000 */
[----:B------:R-:W-:Y:S02]  /*2530*/  @P3 SEL R3, RZ, 0xffffffff, !P2 ;  /* 0xffffffffff033807 */ /* 0x000fe40005000000 */
[CC--:B----4-:R-:W-:Y:S02]  /*2540*/  ISETP.NE.AND P3, PT, R14.reuse, R25.reuse, PT ;  /* 0x000000190e00720c */ /* 0x0d0fe40003f65270 */
[----:B------:R-:W-:Y:S02]  /*2550*/  ISETP.GE.U32.AND P0, PT, R5, R20, PT ;  /* 0x000000140500720c */ /* 0x000fe40003f06070 */
[----:B------:R-:W-:Y:S02]  /*2560*/  LOP3.LUT R3, R3, 0x1, RZ, 0xc0, !PT ;  /* 0x0000000103037812 */ /* 0x000fe400078ec0ff */
[----:B------:R-:W-:Y:S02]  /*2570*/  ISETP.GE.AND.EX P0, PT, R9, RZ, PT, P0 ;  /* 0x000000ff0900720c */ /* 0x000fe40003f06300 */
[----:B------:R-:W-:-:S02]  /*2580*/  ISETP.GE.U32.AND P5, PT, R14, R25, PT ;  /* 0x000000190e00720c */ /* 0x000fc40003fa6070 */
[----:B------:R-:W-:Y:S02]  /*2590*/  ISETP.NE.U32.AND P2, PT, R3, 0x1, PT ;  /* 0x000000010300780c */ /* 0x000fe40003f45070 */
[----:B------:R-:W-:Y:S02]  /*25a0*/  SEL R3, RZ, 0xffffffff, !P0 ;  /* 0xffffffffff037807 */ /* 0x000fe40004000000 */
[----:B------:R-:W-:Y:S02]  /*25b0*/  ISETP.GE.U32.AND P0, PT, R4, R27, PT ;  /* 0x0000001b0400720c */ /* 0x000fe40003f06070 */
[----:B------:R-:W-:Y:S02]  /*25c0*/  LOP3.LUT R15, R13, 0xff, RZ, 0xc0, !PT ;  /* 0x000000ff0d0f7812 */ /* 0x000fe400078ec0ff */
[----:B------:R-:W-:Y:S02]  /*25d0*/  @P3 SEL R3, RZ, 0xffffffff, !P5 ;  /* 0xffffffffff033807 */ /* 0x000fe40006800000 */
[----:B------:R-:W-:-:S02]  /*25e0*/  ISETP.GE.AND.EX P0, PT, R8, RZ, PT, P0 ;  /* 0x000000ff0800720c */ /* 0x000fc40003f06300 */
[----:B------:R-:W-:Y:S02]  /*25f0*/  LOP3.LUT R3, R3, 0x1, RZ, 0xc0, !PT ;  /* 0x0000000103037812 */ /* 0x000fe400078ec0ff */
[----:B------:R-:W-:Y:S02]  /*2600*/  SEL R14, RZ, 0xffffffff, !P0 ;  /* 0xffffffffff0e7807 */ /* 0x000fe40004000000 */
[----:B------:R-:W-:Y:S01]  /*2610*/  ISETP.NE.U32.AND P0, PT, R3, 0x1, PT ;  /* 0x000000010300780c */ /* 0x000fe20003f05070 */
[----:B------:R-:W-:Y:S01]  /*2620*/  IMAD.IADD R3, R27, 0x1, R19 ;  /* 0x000000011b037824 */ /* 0x000fe200078e0213 */
        /* <DEDUP_REMOVED lines=9> */
[----:B------:R-:W-:Y:S01]  /*26c0*/  ISETP.GE.U32.AND P3, PT, R15, R22, PT ;  /* 0x000000160f00720c */ /* 0x000fe20003f66070 */
[----:B------:R-:W-:-:S10]  /*26d0*/  IMAD R15, R19, 0x3, R3 ;  /* 0x00000003130f7824 */ /* 0x000fd400078e0203 */
[----:B------:R-:W-:Y:S02]  /*26e0*/  @P4 SEL R14, RZ, 0xffffffff, !P3 ;  /* 0xffffffffff0e4807 */ /* 0x000fe40005800000 */
[----:B------:R-:W-:Y:S02]  /*26f0*/  ISETP.GE.U32.AND P4, PT, R15, R12, PT ;  /* 0x0000000c0f00720c */ /* 0x000fe40003f86070 */
[----:B------:R-:W-:-:S04]  /*2700*/  LOP3.LUT R14, R14, 0x1, RZ, 0xc0, !PT ;  /* 0x000000010e0e7812 */ /* 0x000fc800078ec0ff */
[----:B------:R-:W-:-:S04]  /*2710*/  ISETP.NE.U32.AND P3, PT, R14, 0x1, PT ;  /* 0x000000010e00780c */ /* 0x000fc80003f65070 */
[----:B------:R-:W-:Y:S02]  /*2720*/  SEL R4, R27, R4, !P3 ;  /* 0x000000041b047207 */ /* 0x000fe40005800000 */
[----:B------:R-:W-:Y:S02]  /*2730*/  SEL R13, R22, R13, !P3 ;  /* 0x0000000d160d7207 */ /* 0x000fe40005800000 */
[----:B------:R-:W-:Y:S01]  /*2740*/  SEL R8, R8, RZ, P3 ;  /* 0x000000ff08087207 */ /* 0x000fe20001800000 */
[----:B------:R-:W-:Y:S06]  /*2750*/  @!P4 BRA `(.L_x_3617) ;  /* 0xfffffff800f4c947 */ /* 0x000fec000383ffff */
[----:B------:R-:W-:Y:S05]  /*2760*/  BSYNC.RECONVERGENT B2 ;  /* 0x0000000000027941 */ /* 0x000fea0003800200 */
.L_x_3616:
[----:B------:R-:W-:-:S07]  /*2770*/  PRMT R21, R25, 0x7610, R21 ;  /* 0x0000761019157816 */ /* 0x000fce0000000015 */
.L_x_3615:
[----:B------:R-:W-:Y:S05]  /*2780*/  BSYNC.RECONVERGENT B1 ;  /* 0x0000000000017941 */ /* 0x000fea0003800200 */
.L_x_3614:
[----:B------:R-:W-:Y:S01]  /*2790*/  ISETP.GE.U32.AND P0, PT, R3, R12, PT ;  /* 0x0000000c0300720c */ /* 0x000fe20003f06070 */
[----:B------:R-:W-:-:S12]  /*27a0*/  BSSY.RECONVERGENT B1, `(.L_x_3618) ;  /* 0x0000016000017945 */ /* 0x000fd80003800200 */
[----:B------:R-:W-:Y:S05]  /*27b0*/  @P0 BRA `(.L_x_3619) ;  /* 0x0000000000500947 */ /* 0x000fea0003800000 */
[----:B------:R-:W-:-:S05]  /*27c0*/  IADD3 R14, P1, PT, R3, R2, RZ ;  /* 0x00000002030e7210 */ /* 0x000fca0007f3e0ff */
[----:B------:R-:W-:-:S05]  /*27d0*/  IMAD.X R15, RZ, RZ, R0, P1 ;  /* 0x000000ffff0f7224 */ /* 0x000fca00008e0600 */
[----:B------:R0:W5:Y:S01]  /*27e0*/  LDG.E.U8 R23, desc[UR36][R14.64] ;  /* 0x000000240e177981 */ /* 0x000162000c1e1100 */
[----:B------:R-:W-:-:S05]  /*27f0*/  IMAD.IADD R25, R3, 0x1, R19 ;  /* 0x0000000103197824 */ /* 0x000fca00078e0213 */
[----:B------:R-:W-:-:S13]  /*2800*/  ISETP.GE.U32.AND P1, PT, R25, R12, PT ;  /* 0x0000000c1900720c */ /* 0x000fda0003f26070 */
[----:B0-----:R-:W-:Y:S05]  /*2810*/  @P1 BRA `(.L_x_3619) ;  /* 0x0000000000381947 */ /* 0x001fea0003800000 */
[----:B------:R-:W-:-:S04]  /*2820*/  IADD3 R14, P1, PT, R25, R2, RZ ;  /* 0x00000002190e7210 */ /* 0x000fc80007f3e0ff */
[----:B------:R-:W-:-:S05]  /*2830*/  IADD3.X R15, PT, PT, RZ, R0, RZ, P1, !PT ;  /* 0x00000000ff0f7210 */ /* 0x000fca0000ffe4ff */
        /* <DEDUP_REMOVED lines=9> */
[----:B------:R-:W-:-:S05]  /*28d0*/  @!P1 IADD3 R14, P3, PT, R15, R2, RZ ;  /* 0x000000020f0e9210 */ /* 0x000fca0007f7e0ff */
[----:B------:R-:W-:-:S05]  /*28e0*/  @!P1 IMAD.X R15, RZ, RZ, R0, P3 ;  /* 0x000000ffff0f9224 */ /* 0x000fca00018e0600 */
[----:B------:R0:W5:Y:S03]  /*28f0*/  @!P1 LDG.E.U8 R22, desc[UR36][R14.64] ;  /* 0x000000240e169981 */ /* 0x000166000c1e1100 */
.L_x_3619:
[----:B------:R-:W-:Y:S05]  /*2900*/  BSYNC.RECONVERGENT B1 ;  /* 0x0000000000017941 */ /* 0x000fea0003800200 */
.L_x_3618:
[----:B------:R-:W-:Y:S04]  /*2910*/  BSSY.RECONVERGENT B1, `(.L_x_3620) ;  /* 0x000003f000017945 */ /* 0x000fe80003800200 */
[----:B------:R-:W-:Y:S05]  /*2920*/  @P0 BRA `(.L_x_3621) ;  /* 0x0000000000f40947 */ /* 0x000fea0003800000 */
[----:B-----5:R-:W-:Y:S02]  /*2930*/  LOP3.LUT R0, R23, 0xff, RZ, 0xc0, !PT ;  /* 0x000000ff17007812 */ /* 0x020fe400078ec0ff */
[----:B0-----:R-:W-:Y:S02]  /*2940*/  LOP3.LUT R15, R18, 0xff, RZ, 0xc0, !PT ;  /* 0x000000ff120f7812 */ /* 0x001fe400078ec0ff */
[----:B------:R-:W-:Y:S02]  /*2950*/  ISETP.GE.U32.AND P0, PT, R7, R3, PT ;  /* 0x000000030700720c */ /* 0x000fe40003f06070 */
[CC--:B------:R-:W-:Y:S02]  /*2960*/  ISETP.NE.AND P2, PT, R15.reuse, R0.reuse, PT ;  /* 0x000000000f00720c */ /* 0x0c0fe40003f45270 */
[----:B------:R-:W-:Y:S02]  /*2970*/  ISETP.GE.U32.AND P1, PT, R15, R0, PT ;  /* 0x000000000f00720c */ /* 0x000fe40003f26070 */
        /* <DEDUP_REMOVED lines=11> */
[----:B------:R-:W-:Y:S01]  /*2a30*/  LOP3.LUT R0, R24, 0xff, RZ, 0xc0, !PT ;  /* 0x000000ff18007812 */ /* 0x000fe200078ec0ff */
[----:B------:R-:W-:Y:S01]  /*2a40*/  IMAD.IADD R2, R15, 0x1, R19 ;  /* 0x000000010f027824 */ /* 0x000fe200078e0213 */
[----:B------:R-:W-:Y:S02]  /*2a50*/  LOP3.LUT R3, R17, 0xff, RZ, 0xc0, !PT ;  /* 0x000000ff11037812 */ /* 0x000fe400078ec0ff */
[----:B------:R-:W-:Y:S02]  /*2a60*/  ISETP.GE.U32.AND P0, PT, R6, R15, PT ;  /* 0x0000000f0600720c */ /* 0x000fe40003f06070 */
[CC--:B------:R-:W-:Y:S02]  /*2a70*/  ISETP.NE.AND P2, PT, R3.reuse, R0.reuse, PT ;  /* 0x000000000300720c */ /* 0x0c0fe40003f45270 */
[----:B------:R-:W-:Y:S02]  /*2a80*/  ISETP.GE.U32.AND P1, PT, R3, R0, PT ;  /* 0x000000000300720c */ /* 0x000fe40003f26070 */
        /* <DEDUP_REMOVED lines=28> */
[----:B------:R-:W-:Y:S02]  /*2c50*/  ISETP.GE.U32.AND P0, PT, R4, R19, PT ;  /* 0x000000130400720c */ /* 0x000fe40003f06070 */
[CC--:B------:R-:W-:Y:S02]  /*2c60*/  ISETP.NE.AND P2, PT, R3.reuse, R0.reuse, PT ;  /* 0x000000000300720c */ /* 0x0c0fe40003f45270 */
[----:B------:R-:W-:Y:S02]  /*2c70*/  ISETP.GE.U32.AND P1, PT, R3, R0, PT ;  /* 0x000000000300720c */ /* 0x000fe40003f26070 */
        /* <DEDUP_REMOVED lines=8> */
.L_x_3621:
[----:B------:R-:W-:Y:S05]  /*2d00*/  BSYNC.RECONVERGENT B1 ;  /* 0x0000000000017941 */ /* 0x000fea0003800200 */
.L_x_3620:
[----:B------:R-:W-:Y:S02]  /*2d10*/  LOP3.LUT R0, R17, 0xff, RZ, 0xc0, !PT ;  /* 0x000000ff11007812 */ /* 0x000fe400078ec0ff */
[----:B------:R-:W-:Y:S02]  /*2d20*/  LOP3.LUT R3, R18, 0xff, RZ, 0xc0, !PT ;  /* 0x000000ff12037812 */ /* 0x000fe400078ec0ff */
[----:B------:R-:W-:Y:S02]  /*2d30*/  ISETP.GE.U32.AND P0, PT, R7, R6, PT ;  /* 0x000000060700720c */ /* 0x000fe40003f06070 */
[----:B------:R-:W-:Y:S02]  /*2d40*/  ISETP.NE.AND P2, PT, R3, R0, PT ;  /* 0x000000000300720c */ /* 0x000fe40003f45270 */
        /* <DEDUP_REMOVED lines=36> */
.L_x_3613:
[----:B------:R-:W-:-:S13]  /*2f90*/  ISETP.NE.AND P0, PT, R8, 0x1, PT ;  /* 0x000000010800780c */ /* 0x000fda0003f05270 */
[----:B------:R-:W-:Y:S05]  /*2fa0*/  @P0 BRA `(.L_x_3622) ;  /* 0x0000000c00b00947 */ /* 0x000fea0003800000 */
[----:B------:R-:W0:Y:S01]  /*2fb0*/  LDC R19, c[0x0][0x3a4] ;  /* 0x0000e900ff137b82 */ /* 0x000e220000000800 */
[----:B------:R-:W1:Y:S01]  /*2fc0*/  LDCU.U8 UR4, c[0x0][0x388] ;  /* 0x00007100ff0477ac */ /* 0x000e620008000000 */
[----:B------:R-:W-:Y:S06]  /*2fd0*/  BSSY.RECONVERGENT B1, `(.L_x_3623) ;  /* 0x0000064000017945 */ /* 0x000fec0003800200 */
[----:B------:R-:W2:Y:S08]  /*2fe0*/  LDC R4, c[0x0][0x390] ;  /* 0x0000e400ff047b82 */ /* 0x000eb00000000800 */
[----:B------:R-:W3:Y:S01]  /*2ff0*/  LDC R8, c[0x0][0x394] ;  /* 0x0000e500ff087b82 */ /* 0x000ee20000000800 */
[----:B-1----:R-:W-:Y:S01]  /*3000*/  IMAD.U32 R11, RZ, RZ, UR4 ;  /* 0x00000004ff0b7e24 */ /* 0x002fe2000f8e00ff */
[----:B------:R-:W-:Y:S01]  /*3010*/  MOV R16, UR4 ;  /* 0x0000000400107c02 */ /* 0x000fe20008000f00 */
[----:B------:R-:W-:-:S02]  /*3020*/  IMAD.U32 R13, RZ, RZ, UR4 ;  /* 0x00000004ff0d7e24 */ /* 0x000fc4000f8e00ff */
[----:B------:R-:W-:Y:S02]  /*3030*/  IMAD.U32 R17, RZ, RZ, UR4 ;  /* 0x00000004ff117e24 */ /* 0x000fe4000f8e00ff */
[----:B0-----:R-:W-:-:S05]  /*3040*/  IMAD R3, R19, 0x3, R18 ;  /* 0x0000000313037824 */ /* 0x001fca00078e0212 */
[----:B------:R-:W-:Y:S01]  /*3050*/  ISETP.GE.U32.AND P0, PT, R3, R12, PT ;  /* 0x0000000c0300720c */ /* 0x000fe20003f06070 */
[--C-:B--2---:R-:W-:Y:S02]  /*3060*/  IMAD.MOV.U32 R3, RZ, RZ, R4.reuse ;  /* 0x000000ffff037224 */ /* 0x104fe400078e0004 */
[--C-:B------:R-:W-:Y:S02]  /*3070*/  IMAD.MOV.U32 R5, RZ, RZ, R4.reuse ;  /* 0x000000ffff057224 */ /* 0x100fe400078e0004 */
[----:B------:R-:W-:Y:S01]  /*3080*/  IMAD.MOV.U32 R6, RZ, RZ, R4 ;  /* 0x000000ffff067224 */ /* 0x000fe200078e0004 */
[----:B---3--:R-:W-:Y:S01]  /*3090*/  MOV R7, R8 ;  /* 0x0000000800077202 */ /* 0x008fe20000000f00 */
[--C-:B------:R-:W-:Y:S02]  /*30a0*/  IMAD.MOV.U32 R9, RZ, RZ, R8.reuse ;  /* 0x000000ffff097224 */ /* 0x100fe400078e0008 */
[----:B------:R-:W-:-:S04]  /*30b0*/  IMAD.MOV.U32 R10, RZ, RZ, R8 ;  /* 0x000000ffff0a7224 */ /* 0x000fc800078e0008 */
[----:B------:R-:W-:Y:S05]  /*30c0*/  @P0 BRA `(.L_x_3624) ;  /* 0x0000000400500947 */ /* 0x000fea0003800000 */
[----:B------:R-:W-:Y:S01]  /*30d0*/  BSSY.RECONVERGENT B2, `(.L_x_3625) ;  /* 0x000004f000027945 */ /* 0x000fe20003800200 */
[--C-:B------:R-:W-:Y:S01]  /*30e0*/  IMAD.MOV.U32 R5, RZ, RZ, R4.reuse ;  /* 0x000000ffff057224 */ /* 0x100fe200078e0004 */
[----:B------:R-:W-:Y:S01]  /*30f0*/  MOV R9, R8 ;  /* 0x0000000800097202 */ /* 0x000fe20000000f00 */
[----:B------:R-:W-:Y:S01]  /*3100*/  IMAD.MOV.U32 R6, RZ, RZ, R4 ;  /* 0x000000ffff067224 */ /* 0x000fe200078e0004 */
[C---:B------:R-:W-:Y:S01]  /*3110*/  PRMT R13, R11.reuse, 0x7610, R13 ;  /* 0x000076100b0d7816 */ /* 0x040fe2000000000d */
[----:B------:R-:W-:Y:S01]  /*3120*/  IMAD.MOV.U32 R10, RZ, RZ, R8 ;  /* 0x000000ffff0a7224 */ /* 0x000fe200078e0008 */
[C---:B------:R-:W-:Y:S02]  /*3130*/  PRMT R16, R11.reuse, 0x7610, R16 ;  /* 0x000076100b107816 */ /* 0x040fe40000000010 */
[----:B------:R-:W-:-:S07]  /*3140*/  PRMT R17, R11, 0x7610, R17 ;  /* 0x000076100b117816 */ /* 0x000fce0000000011 */
.L_x_3626:
[----:B------:R-:W-:-:S05]  /*3150*/  IMAD R15, R18, R20, RZ ;  /* 0x00000014120f7224 */ /* 0x000fca00078e02ff */
[----:B------:R-:W-:-:S05]  /*3160*/  IADD3 R14, P0, PT, R15, R2, RZ ;  /* 0x000000020f0e7210 */ /* 0x000fca0007f1e0ff */
[----:B------:R-:W-:-:S05]  /*3170*/  IMAD.X R15, RZ, RZ, R0, P0 ;  /* 0x000000ffff0f7224 */ /* 0x000fca00000e0600 */
[----:B------:R0:W2:Y:S01]  /*3180*/  LDG.E.U8 R22, desc[UR36][R14.64] ;  /* 0x000000240e167981 */ /* 0x0000a2000c1e1100 */
[----:B------:R-:W-:-:S04]  /*3190*/  IMAD.IADD R24, R18, 0x1, R19 ;  /* 0x0000000112187824 */ /* 0x000fc800078e0213 */
[----:B------:R-:W-:-:S05]  /*31a0*/  IMAD R21, R24, R20, RZ ;  /* 0x0000001418157224 */ /* 0x000fca00078e02ff */
[----:B0-----:R-:W-:-:S05]  /*31b0*/  IADD3 R14, P0, PT, R21, R2, RZ ;  /* 0x00000002150e7210 */ /* 0x001fca0007f1e0ff */
[----:B------:R-:W-:-:S05]  /*31c0*/  IMAD.X R15, RZ, RZ, R0, P0 ;  /* 0x000000ffff0f7224 */ /* 0x000fca00000e0600 */
[----:B------:R0:W3:Y:S01]  /*31d0*/  LDG.E.U8 R21, desc[UR36][R14.64] ;  /* 0x000000240e157981 */ /* 0x0000e2000c1e1100 */
[----:B------:R-:W-:Y:S02]  /*31e0*/  LOP3.LUT R25, R17, 0xff, RZ, 0xc0, !PT ;  /* 0x000000ff11197812 */ /* 0x000fe400078ec0ff */
[----:B------:R-:W-:Y:S02]  /*31f0*/  ISETP.GE.U32.AND P0, PT, R6, R18, PT ;  /* 0x000000120600720c */ /* 0x000fe40003f06070 */
[----:B------:R-:W-:Y:S02]  /*3200*/  IADD3 R23, PT, PT, R24, R19, RZ ;  /* 0x0000001318177210 */ /* 0x000fe40007ffe0ff */
[----:B------:R-:W-:-:S03]  /*3210*/  ISETP.GE.AND.EX P0, PT, R10, RZ, PT, P0 ;  /* 0x000000ff0a00720c */ /* 0x000fc60003f06300 */
[----:B------:R-:W-:Y:S01]  /*3220*/  IMAD R27, R23, R20, RZ ;  /* 0x00000014171b7224 */ /* 0x000fe200078e02ff */
[CC--:B--2---:R-:W-:Y:S02]  /*3230*/  ISETP.NE.AND P2, PT, R25.reuse, R22.reuse, PT ;  /* 0x000000161900720c */ /* 0x0c4fe40003f45270 */
[----:B------:R-:W-:Y:S02]  /*3240*/  ISETP.GE.U32.AND P1, PT, R25, R22, PT ;  /* 0x000000161900720c */ /* 0x000fe40003f26070 */
[----:B------:R-:W-:Y:S02]  /*3250*/  SEL R25, RZ, 0xffffffff, !P0 ;  /* 0xffffffffff197807 */ /* 0x000fe40004000000 */
[----:B0-----:R-:W-:-:S05]  /*3260*/  IADD3 R14, P0, PT, R27, R2, RZ ;  /* 0x000000021b0e7210 */ /* 0x001fca0007f1e0ff */
[----:B------:R-:W-:Y:S02]  /*3270*/  IMAD.X R15, RZ, RZ, R0, P0 ;  /* 0x000000ffff0f7224 */ /* 0x000fe400000e0600 */
[----:B------:R-:W-:Y:S02]  /*3280*/  @P2 SEL R25, RZ, 0xffffffff, !P1 ;  /* 0xffffffffff192807 */ /* 0x000fe40004800000 */
[----:B------:R-:W-:Y:S01]  /*3290*/  ISETP.GE.U32.AND P0, PT, R5, R24, PT ;  /* 0x000000180500720c */ /* 0x000fe20003f06070 */
[----:B------:R0:W2:Y:S01]  /*32a0*/  LDG.E.U8 R26, desc[UR36][R14.64] ;  /* 0x000000240e1a7981 */ /* 0x0000a2000c1e1100 */
[----:B------:R-:W-:-:S04]  /*32b0*/  LOP3.LUT R25, R25, 0x1, RZ, 0xc0, !PT ;  /* 0x0000000119197812 */ /* 0x000fc800078ec0ff */
[----:B------:R-:W-:Y:S02]  /*32c0*/  ISETP.NE.U32.AND P1, PT, R25, 0x1, PT ;  /* 0x000000011900780c */ /* 0x000fe40003f25070 */
[----:B------:R-:W-:-:S04]  /*32d0*/  LOP3.LUT R25, R16, 0xff, RZ, 0xc0, !PT ;  /* 0x000000ff10197812 */ /* 0x000fc800078ec0ff */
[CC--:B---3--:R-:W-:Y:S02]  /*32e0*/  ISETP.NE.AND P3, PT, R25.reuse, R21.reuse, PT ;  /* 0x000000151900720c */ /* 0x0c8fe40003f65270 */
[----:B------:R-:W-:Y:S01]  /*32f0*/  ISETP.GE.U32.AND P2, PT, R25, R21, PT ;  /* 0x000000151900720c */ /* 0x000fe20003f46070 */
[----:B------:R-:W-:Y:S01]  /*3300*/  IMAD.IADD R25, R23, 0x1, R19 ;  /* 0x0000000117197824 */ /* 0x000fe200078e0213 */
[----:B------:R-:W-:-:S03]  /*3310*/  ISETP.GE.AND.EX P0, PT, R9, RZ, PT, P0 ;  /* 0x000000ff0900720c */ /* 0x000fc60003f06300 */
[----:B0-----:R-:W-:Y:S01]  /*3320*/  IMAD R15, R25, R20, RZ ;  /* 0x00000014190f7224 */ /* 0x001fe200078e02ff */
[----:B------:R-:W-:Y:S02]  /*3330*/  SEL R6, R18, R6, !P1 ;  /* 0x0000000612067207 */ /* 0x000fe40004800000 */
[----:B------:R-:W-:Y:S02]  /*3340*/  SEL R18, RZ, 0xffffffff, !P0 ;  /* 0xffffffffff127807 */ /* 0x000fe40004000000 */
[----:B------:R-:W-:-:S05]  /*3350*/  IADD3 R14, P0, PT, R15, R2, RZ ;  /* 0x000000020f0e7210 */ /* 0x000fca0007f1e0ff */
[----:B------:R-:W-:-:S05]  /*3360*/  IMAD.X R15, RZ, RZ, R0, P0 ;  /* 0x000000ffff0f7224 */ /* 0x000fca00000e0600 */
[----:B------:R0:W3:Y:S01]  /*3370*/  LDG.E.U8 R14, desc[UR36][R14.64] ;  /* 0x000000240e0e7981 */ /* 0x0000e2000c1e1100 */
[----:B------:R-:W-:Y:S02]  /*3380*/  LOP3.LUT R27, R13, 0xff, RZ, 0xc0, !PT ;  /* 0x000000ff0d1b7812 */ /* 0x000fe400078ec0ff */
[----:B------:R-:W-:Y:S02]  /*3390*/  @P3 SEL R18, RZ, 0xffffffff, !P2 ;  /* 0xffffffffff123807 */ /* 0x000fe40005000000 */
[----:B------:R-:W-:Y:S02]  /*33a0*/  ISETP.GE.U32.AND P0, PT, R4, R23, PT ;  /* 0x000000170400720c */ /* 0x000fe40003f06070 */
[----:B------:R-:W-:Y:S02]  /*33b0*/  LOP3.LUT R18, R18, 0x1, RZ, 0xc0, !PT ;  /* 0x0000000112127812 */ /* 0x000fe400078ec0ff */
[----:B------:R-:W-:Y:S02]  /*33c0*/  ISETP.GE.AND.EX P0, PT, R8, RZ, PT, P0 ;  /* 0x000000ff0800720c */ /* 0x000fe40003f06300 */
[----:B------:R-:W-:-:S02]  /*33d0*/  ISETP.NE.U32.AND P2, PT, R18, 0x1, PT ;  /* 0x000000011200780c */ /* 0x000fc40003f45070 */
        /* <DEDUP_REMOVED lines=10> */
[----:B------:R-:W-:Y:S02]  /*3480*/  ISETP.GE.U32.AND P3, PT, R27, R26, PT ;  /* 0x0000001a1b00720c */ /* 0x000fe40003f66070 */
[----:B------:R-:W-:-:S09]  /*3490*/  LOP3.LUT R27, R11, 0xff, RZ, 0xc0, !PT ;  /* 0x000000ff0b1b7812 */ /* 0x000fd200078ec0ff */
[----:B------:R-:W-:-:S04]  /*34a0*/  @P4 SEL R18, RZ, 0xffffffff, !P3 ;  /* 0xffffffffff124807 */ /* 0x000fc80005800000 */
[----:B------:R-:W-:Y:S02]  /*34b0*/  LOP3.LUT R18, R18, 0x1, RZ, 0xc0, !PT ;  /* 0x0000000112127812 */ /* 0x000fe400078ec0ff */
[CC--:B---3--:R-:W-:Y:S02]  /*34c0*/  ISETP.NE.AND P5, PT, R27.reuse, R14.reuse, PT ;  /* 0x0000000e1b00720c */ /* 0x0c8fe40003fa5270 */
[----:B------:R-:W-:Y:S02]  /*34d0*/  ISETP.GE.U32.AND P4, PT, R27, R14, PT ;  /* 0x0000000e1b00720c */ /* 0x000fe40003f86070 */
[----:B------:R-:W-:Y:S01]  /*34e0*/  ISETP.NE.U32.AND P3, PT, R18, 0x1, PT ;  /* 0x000000011200780c */ /* 0x000fe20003f65070 */
[----:B------:R-:W-:-:S08]  /*34f0*/  IMAD.IADD R18, R25, 0x1, R19 ;  /* 0x0000000119127824 */ /* 0x000fd000078e0213 */
[----:B------:R-:W-:-:S04]  /*3500*/  @P5 SEL R15, RZ, 0xffffffff, !P4 ;  /* 0xffffffffff0f5807 */ /* 0x000fc80006000000 */
[----:B------:R-:W-:-:S04]  /*3510*/  LOP3.LUT R15, R15, 0x1, RZ, 0xc0, !PT ;  /* 0x000000010f0f7812 */ /* 0x000fc800078ec0ff */
[----:B------:R-:W-:Y:S01]  /*3520*/  ISETP.NE.U32.AND P0, PT, R15, 0x1, PT ;  /* 0x000000010f00780c */ /* 0x000fe20003f05070 */
[----:B------:R-:W-:-:S05]  /*3530*/  IMAD R15, R19, 0x3, R18 ;  /* 0x00000003130f7824 */ /* 0x000fca00078e0212 */
[----:B------:R-:W-:Y:S02]  /*3540*/  ISETP.GE.U32.AND P4, PT, R15, R12, PT ;  /* 0x0000000c0f00720c */ /* 0x000fe40003f86070 */
[----:B------:R-:W-:Y:S02]  /*3550*/  SEL R4, R23, R4, !P3 ;  /* 0x0000000417047207 */ /* 0x000fe40005800000 */
[----:B------:R-:W-:Y:S02]  /*3560*/  SEL R3, R25, R3, !P0 ;  /* 0x0000000319037207 */ /* 0x000fe40004000000 */
[----:B------:R-:W-:Y:S02]  /*3570*/  SEL R13, R26, R13, !P3 ;  /* 0x0000000d1a0d7207 */ /* 0x000fe40005800000 */
[----:B------:R-:W-:Y:S02]  /*3580*/  SEL R11, R14, R11, !P0 ;  /* 0x0000000b0e0b7207 */ /* 0x000fe40004000000 */
[----:B------:R-:W-:-:S02]  /*3590*/  SEL R8, R8, RZ, P3 ;  /* 0x000000ff08087207 */ /* 0x000fc40001800000 */
[----:B------:R-:W-:Y:S01]  /*35a0*/  SEL R7, R7, RZ, P0 ;  /* 0x000000ff07077207 */ /* 0x000fe20000000000 */
[----:B------:R-:W-:Y:S06]  /*35b0*/  @!P4 BRA `(.L_x_3626) ;  /* 0xfffffff800e4c947 */ /* 0x000fec000383ffff */
[----:B------:R-:W-:Y:S05]  /*35c0*/  BSYNC.RECONVERGENT B2 ;  /* 0x0000000000027941 */ /* 0x000fea0003800200 */
.L_x_3625:
[----:B------:R-:W-:Y:S02]  /*35d0*/  PRMT R23, R22, 0x7610, R23 ;  /* 0x0000761016177816 */ /* 0x000fe40000000017 */
[----:B------:R-:W-:Y:S02]  /*35e0*/  PRMT R24, R21, 0x7610, R24 ;  /* 0x0000761015187816 */ /* 0x000fe40000000018 */
[----:B------:R-:W-:Y:S02]  /*35f0*/  PRMT R21, R26, 0x7610, R21 ;  /* 0x000076101a157816 */ /* 0x000fe40000000015 */
[----:B------:R-:W-:-:S07]  /*3600*/  PRMT R22, R14, 0x7610, R22 ;  /* 0x000076100e167816 */ /* 0x000fce0000000016 */
.L_x_3624:
[----:B------:R-:W-:Y:S05]  /*3610*/  BSYNC.RECONVERGENT B1 ;  /* 0x0000000000017941 */ /* 0x000fea0003800200 */
.L_x_3623:
        /* <DEDUP_REMOVED lines=22> */
[----:B------:R-:W-:Y:S02]  /*3780*/  @!P1 IADD3 R14, P3, PT, R15, R2, RZ ;  /* 0x000000020f0e9210 */ /* 0x000fe40007f7e0ff */
[----:B------:R-:W-:-:S03]  /*3790*/  IADD3.X R21, PT, PT, RZ, R0, RZ, P2, !PT ;  /* 0x00000000ff157210 */ /* 0x000fc600017fe4ff */
[----:B------:R-:W-:-:S03]  /*37a0*/  @!P1 IMAD.X R15, RZ, RZ, R0, P3 ;  /* 0x000000ffff0f9224 */ /* 0x000fc600018e0600 */
[----:B------:R0:W5:Y:S04]  /*37b0*/  LDG.E.U8 R21, desc[UR36][R20.64] ;  /* 0x0000002414157981 */ /* 0x000168000c1e1100 */
[----:B------:R0:W5:Y:S02]  /*37c0*/  @!P1 LDG.E.U8 R22, desc[UR36][R14.64] ;  /* 0x000000240e169981 */ /* 0x000164000c1e1100 */
.L_x_3628:
[----:B------:R-:W-:Y:S05]  /*37d0*/  BSYNC.RECONVERGENT B1 ;  /* 0x0000000000017941 */ /* 0x000fea0003800200 */
.L_x_3627:
[----:B------:R-:W-:Y:S04]  /*37e0*/  BSSY.RECONVERGENT B1, `(.L_x_3629) ;  /* 0x000003f000017945 */ /* 0x000fe80003800200 */
[----:B------:R-:W-:Y:S05]  /*37f0*/  @P0 BRA `(.L_x_3630) ;  /* 0x0000000000f40947 */ /* 0x000fea0003800000 */
[----:B-----5:R-:W-:Y:S02]  /*3800*/  LOP3.LUT R0, R23, 0xff, RZ, 0xc0, !PT ;  /* 0x000000ff17007812 */ /* 0x020fe400078ec0ff */
[----:B0-----:R-:W-:Y:S02]  /*3810*/  LOP3.LUT R15, R17, 0xff, RZ, 0xc0, !PT ;  /* 0x000000ff110f7812 */ /* 0x001fe400078ec0ff */
[----:B------:R-:W-:Y:S02]  /*3820*/  ISETP.GE.U32.AND P0, PT, R6, R18, PT ;  /* 0x000000120600720c */ /* 0x000fe40003f06070 */
[CC--:B------:R-:W-:Y:S02]  /*3830*/  ISETP.NE.AND P2, PT, R15.reuse, R0.reuse, PT ;  /* 0x000000000f00720c */ /* 0x0c0fe40003f45270 */
[----:B------:R-:W-:Y:S02]  /*3840*/  ISETP.GE.U32.AND P1, PT, R15, R0, PT ;  /* 0x000000000f00720c */ /* 0x000fe40003f26070 */
        /* <DEDUP_REMOVED lines=56> */
.L_x_3630:
[----:B------:R-:W-:Y:S05]  /*3bd0*/  BSYNC.RECONVERGENT B1 ;  /* 0x0000000000017941 */ /* 0x000fea0003800200 */
.L_x_3629:
[----:B------:R-:W-:Y:S02]  /*3be0*/  LOP3.LUT R0, R16, 0xff, RZ, 0xc0, !PT ;  /* 0x000000ff10007812 */ /* 0x000fe400078ec0ff */
[----:B0-----:R-:W-:Y:S02]  /*3bf0*/  LOP3.LUT R15, R17, 0xff, RZ, 0xc0, !PT ;  /* 0x000000ff110f7812 */ /* 0x001fe400078ec0ff */
        /* <DEDUP_REMOVED lines=28> */
[----:B------:R-:W-:Y:S02]  /*3dc0*/  ISETP.GE.U32.AND P1, PT, R0, R13, PT ;  /* 0x0000000d0000720c */ /* 0x000fe40003f26070 */
[----:B------:R-:W-:-:S04]  /*3dd0*/  ISETP.GE.AND.EX P0, PT, R8, R7, PT, P0 ;  /* 0x000000070800720c */ /* 0x000fc80003f06300 */
[----:B------:R-:W-:Y:S02]  /*3de0*/  SEL R0, RZ, 0xffffffff, !P0 ;  /* 0xffffffffff007807 */ /* 0x000fe40004000000 */
        /* <DEDUP_REMOVED lines=8> */
.L_x_3622:
[----:B------:R-:W0:Y:S01]  /*3e70*/  LDCU UR4, c[0x0][0x3a4] ;  /* 0x00007480ff0477ac */ /* 0x000e220008000800 */
[----:B------:R-:W1:Y:S01]  /*3e80*/  LDC.U8 R9, c[0x0][0x388] ;  /* 0x0000e200ff097b82 */ /* 0x000e620000000000 */
[----:B------:R-:W-:Y:S01]  /*3e90*/  BSSY.RECONVERGENT B1, `(.L_x_3631) ;  /* 0x000043d000017945 */ /* 0x000fe20003800200 */
[----:B------:R-:W-:-:S06]  /*3ea0*/  IMAD.MOV.U32 R0, RZ, RZ, R18 ;  /* 0x000000ffff007224 */ /* 0x000fcc00078e0012 */
[----:B------:R-:W2:Y:S08]  /*3eb0*/  LDC R6, c[0x0][0x390] ;  /* 0x0000e400ff067b82 */ /* 0x000eb00000000800 */
[----:B------:R-:W3:Y:S01]  /*3ec0*/  LDC R24, c[0x0][0x394] ;  /* 0x0000e500ff187b82 */ /* 0x000ee20000000800 */
[----:B0-----:R-:W-:-:S05]  /*3ed0*/  MOV R13, UR4 ;  /* 0x00000004000d7c02 */ /* 0x001fca0008000f00 */
[----:B------:R-:W-:Y:S01]  /*3ee0*/  IMAD R3, R13, 0x3, R18 ;  /* 0x000000030d037824 */ /* 0x000fe200078e0212 */
[C---:B-1----:R-:W-:Y:S02]  /*3ef0*/  PRMT R2, R9.reuse, 0x7610, R2 ;  /* 0x0000761009027816 */ /* 0x042fe40000000002 */
[----:B------:R-:W-:Y:S02]  /*3f00*/  PRMT R4, R9, 0x7610, R4 ;  /* 0x0000761009047816 */ /* 0x000fe40000000004 */
[----:B------:R-:W-:Y:S02]  /*3f10*/  ISETP.GE.U32.AND P0, PT, R3, R12, PT ;  /* 0x0000000c0300720c */ /* 0x000fe40003f06070 */
[C---:B------:R-:W-:Y:S02]  /*3f20*/  PRMT R3, R9.reuse, 0x7610, R3 ;  /* 0x0000761009037816 */ /* 0x040fe40000000003 */
[----:B------:R-:W-:Y:S01]  /*3f30*/  PRMT R5, R9, 0x7610, R5 ;  /* 0x0000761009057816 */ /* 0x000fe20000000005 */
[----:B--2---:R-:W-:-:S02]  /*3f40*/  IMAD.MOV.U32 R20, RZ, RZ, R6 ;  /* 0x000000ffff147224 */ /* 0x004fc400078e0006 */
[--C-:B------:R-:W-:Y:S02]  /*3f50*/  IMAD.MOV.U32 R22, RZ, RZ, R6.reuse ;  /* 0x000000ffff167224 */ /* 0x100fe400078e0006 */
[----:B------:R-:W-:Y:S01]  /*3f60*/  IMAD.MOV.U32 R23, RZ, RZ, R6 ;  /* 0x000000ffff177224 */ /* 0x000fe200078e0006 */
[----:B---3--:R-:W-:Y:S01]  /*3f70*/  MOV R25, R24 ;  /* 0x0000001800197202 */ /* 0x008fe20000000f00 */
        /* <DEDUP_REMOVED lines=16> */
[----:B------:R-:W-:-:S02]  /*4080*/  MOV R22, R6 ;  /* 0x0000000600167202 */ /* 0x000fc40000000f00 */
[----:B0-----:R-:W-:-:S07]  /*4090*/  IADD3 R8, PT, PT, R8, 0x1, RZ ;  /* 0x0000000108087810 */ /* 0x001fce0007ffe0ff */
.L_x_3638:
        /* <DEDUP_REMOVED lines=293> */
.L_x_3634:
[----:B------:R-:W-:Y:S01]  /*52f0*/  IADD3 R10, P0, PT, R9, R14, RZ ;  /* 0x0000000e090a7210 */ /* 0x000fe20007f1e0ff */
[----:B------:R-:W-:Y:S01]  /*5300*/  IMAD.MOV.U32 R12, RZ, RZ, RZ ;  /* 0x000000ffff0c7224 */ /* 0x000fe200078e00ff */
[----:B0-----:R-:W-:Y:S01]  /*5310*/  IADD3 R13, PT, PT, R0, UR4, RZ ;  /* 0x00000004000d7c10 */ /* 0x001fe2000fffe0ff */
[----:B------:R-:W0:Y:S02]  /*5320*/  LDCU UR52, c[0x0][0x3dc] ;  /* 0x00007b80ff3477ac */ /* 0x000e240008000800 */
[----:B------:R-:W-:-:S05]  /*5330*/  IMAD.X R11, RZ, RZ, R15, P0 ;  /* 0x000000ffff0b7224 */ /* 0x000fca00000e060f */
[----:B------:R1:W5:Y:S01]  /*5340*/  LDG.E.U8 R10, desc[UR36][R10.64] ;  /* 0x000000240a0a7981 */ /* 0x000362000c1e1100 */
[----:B------:R-:W-:-:S05]  /*5350*/  IMAD.HI.U32 R17, R13, UR30, R12 ;  /* 0x0000001e0d117c27 */ /* 0x000fca000f8e000c */
[----:B------:R-:W-:-:S05]  /*5360*/  SHF.R.U32.HI R17, RZ, UR31, R17 ;  /* 0x0000001fff117c19 */ /* 0x000fca0008011611 */
[----:B------:R-:W-:-:S04]  /*5370*/  IMAD.MOV R9, RZ, RZ, -R17 ;  /* 0x000000ffff097224 */ /* 0x000fc800078e0a11 */
[----:B0-----:R-:W-:-:S04]  /*5380*/  IMAD R9, R9, UR52, R13 ;  /* 0x0000003409097c24 */ /* 0x001fc8000f8e020d */
[----:B------:R-:W-:Y:S01]  /*5390*/  IMAD R9, R9, UR5, RZ ;  /* 0x0000000509097c24 */ /* 0x000fe2000f8e02ff */
[----:B-1----:R-:W-:Y:S06]  /*53a0*/  BRA.U !UP0, `(.L_x_3635) ;  /* 0x0000000d08687547 */ /* 0x002fec000b800000 */
        /* <DEDUP_REMOVED lines=206> */
[----:B------:R-:W-:-:S04]  /*6090*/  SHF.R.U32.HI R17, RZ, UR27, R16 ;  /* 0x0000001bff117c19 */ /* 0x000fc80008011610 */
[----:B------:R-:W-:-:S05]  /*60a0*/  IADD3 R16, PT, PT, -R17, RZ, RZ ;  /* 0x000000ff11107210 */ /* 0x000fca0007ffe1ff */
[----:B------:R-:W-:Y:S02]  /*60b0*/  IMAD R16, R16, UR52, R11 ;  /* 0x0000003410107c24 */ /* 0x000fe4000f8e020b */
[----:B------:R-:W0:Y:S02]  /*60c0*/  @P0 LDC R11, c[0x0][0x4fc] ;  /* 0x00013f00ff0b0b82 */ /* 0x000e240000000800 */
[----:B------:R-:W-:Y:S02]  /*60d0*/  IMAD R9, R16, UR28, R9 ;  /* 0x0000001c10097c24 */ /* 0x000fe4000f8e0209 */
[----:B------:R-:W-:-:S04]  /*60e0*/  @P0 IMAD.MOV.U32 R16, RZ, RZ, RZ ;  /* 0x000000ffff100224 */ /* 0x000fc800078e00ff */
[----:B-1----:R-:W-:Y:S02]  /*60f0*/  @P0 IMAD.HI.U32 R18, R17, R18, R16 ;  /* 0x0000001211120227 */ /* 0x002fe400078e0010 */
[----:B------:R-:W1:Y:S03]  /*6100*/  @P0 LDC R16, c[0x0][0x568] ;  /* 0x00015a00ff100b82 */ /* 0x000e660000000800 */
[----:B------:R-:W-:-:S05]  /*6110*/  @P0 SHF.R.U32.HI R18, RZ, R19, R18 ;  /* 0x00000013ff120219 */ /* 0x000fca0000011612 */
[----:B------:R-:W-:-:S04]  /*6120*/  @P0 IMAD.MOV R18, RZ, RZ, -R18 ;  /* 0x000000ffff120224 */ /* 0x000fc800078e0a12 */
[----:B0-----:R-:W-:-:S04]  /*6130*/  @P0 IMAD R11, R11, R18, R17 ;  /* 0x000000120b0b0224 */ /* 0x001fc800078e0211 */
[----:B-1----:R-:W-:-:S07]  /*6140*/  @P0 IMAD R9, R11, R16, R9 ;  /* 0x000000100b090224 */ /* 0x002fce00078e0209 */
.L_x_3635:
[----:B------:R-:W-:Y:S01]  /*6150*/  IADD3 R16, P0, PT, R9, R14, RZ ;  /* 0x0000000e09107210 */ /* 0x000fe20007f1e0ff */
[----:B------:R-:W-:Y:S01]  /*6160*/  IMAD.MOV.U32 R12, RZ, RZ, RZ ;  /* 0x000000ffff0c7224 */ /* 0x000fe200078e00ff */
[----:B------:R-:W-:Y:S01]  /*6170*/  IADD3 R13, PT, PT, R13, UR4, RZ ;  /* 0x000000040d0d7c10 */ /* 0x000fe2000fffe0ff */
        /* <DEDUP_REMOVED lines=215> */
[----:B------:R-:W-:Y:S01]  /*6ef0*/  @P0 IMAD.MOV.U32 R16, RZ, RZ, RZ ;  /* 0x000000ffff100224 */ /* 0x000fe200078e00ff */
[----:B------:R-:W-:-:S05]  /*6f00*/  IADD3 R19, PT, PT, -R17, RZ, RZ ;  /* 0x000000ff11137210 */ /* 0x000fca0007ffe1ff */
        /* <DEDUP_REMOVED lines=10> */
.L_x_3636:
        /* <DEDUP_REMOVED lines=230> */
.L_x_3637:
[----:B------:R-:W-:-:S05]  /*7e10*/  IADD3 R18, P0, PT, R18, R14, RZ ;  /* 0x0000000e12127210 */ /* 0x000fca0007f1e0ff */
[----:B------:R-:W-:-:S05]  /*7e20*/  IMAD.X R19, RZ, RZ, R15, P0 ;  /* 0x000000ffff137224 */ /* 0x000fca00000e060f */
[----:B------:R1:W5:Y:S03]  /*7e30*/  LDG.E.U8 R18, desc[UR36][R18.64] ;  /* 0x0000002412127981 */ /* 0x000366000c1e1100 */
.L_x_3633:
[----:B-----5:R-:W-:Y:S02]  /*7e40*/  PRMT R13, R10, 0x9910, RZ ;  /* 0x000099100a0d7816 */ /* 0x020fe400000000ff */
[----:B------:R-:W-:Y:S02]  /*7e50*/  LOP3.LUT R12, R2, 0xff, RZ, 0xc0, !PT ;  /* 0x000000ff020c7812 */ /* 0x000fe400078ec0ff */
[----:B------:R-:W-:Y:S02]  /*7e60*/  LOP3.LUT R17, R10, 0xffff, RZ, 0xc0, !PT ;  /* 0x0000ffff0a117812 */ /* 0x000fe400078ec0ff */
[C---:B------:R-:W-:Y:S02]  /*7e70*/  ISETP.NE.AND P5, PT, R12.reuse, R13, PT ;  /* 0x0000000d0c00720c */ /* 0x040fe40003fa5270 */
[----:B------:R-:W-:Y:S02]  /*7e80*/  ISETP.GE.U32.AND P4, PT, R12, R17, PT ;  /* 0x000000110c00720c */ /* 0x000fe40003f86070 */
[----:B------:R-:W-:-:S02]  /*7e90*/  PRMT R13, R9, 0x9910, RZ ;  /* 0x00009910090d7816 */ /* 0x000fc400000000ff */
[----:B------:R-:W-:Y:S02]  /*7ea0*/  LOP3.LUT R12, R3, 0xff, RZ, 0xc0, !PT ;  /* 0x000000ff030c7812 */ /* 0x000fe400078ec0ff */
[----:B------:R-:W-:Y:S02]  /*7eb0*/  LOP3.LUT R17, R9, 0xffff, RZ, 0xc0, !PT ;  /* 0x0000ffff09117812 */ /* 0x000fe400078ec0ff */
[----:B------:R-:W-:Y:S02]  /*7ec0*/  ISETP.NE.AND P3, PT, R12, R13, PT ;  /* 0x0000000d0c00720c */ /* 0x000fe40003f65270 */
[----:B------:R-:W-:Y:S02]  /*7ed0*/  ISETP.GE.U32.AND P0, PT, R6, R0, PT ;  /* 0x000000000600720c */ /* 0x000fe40003f06070 */
[----:B0-----:R-:W-:Y:S01]  /*7ee0*/  MOV R13, UR4 ;  /* 0x00000004000d7c02 */ /* 0x001fe20008000f00 */
[----:B------:R-:W0:Y:S01]  /*7ef0*/  LDCU UR4, c[0x0][0x39c] ;  /* 0x00007380ff0477ac */ /* 0x000e220008000800 */
[----:B------:R-:W-:-:S02]  /*7f00*/  ISETP.GE.U32.AND P2, PT, R12, R17, PT ;  /* 0x000000110c00720c */ /* 0x000fc40003f46070 */
[----:B------:R-:W-:Y:S01]  /*7f10*/  ISETP.GE.AND.EX P0, PT, R24, RZ, PT, P0 ;  /* 0x000000ff1800720c */ /* 0x000fe20003f06300 */
[----:B------:R-:W-:Y:S01]  /*7f20*/  IMAD.IADD R17, R0, 0x1, R13 ;  /* 0x0000000100117824 */ /* 0x000fe200078e020d */
[----:B------:R-:W-:Y:S02]  /*7f30*/  SEL R12, RZ, 0xffffffff, !P4 ;  /* 0xffffffffff0c7807 */ /* 0x000fe40006000000 */
[----:B------:R-:W-:Y:S02]  /*7f40*/  @!P5 SEL R12, RZ, 0xffffffff, !P0 ;  /* 0xffffffffff0cd807 */ /* 0x000fe40004000000 */
[----:B------:R-:W-:Y:S02]  /*7f50*/  ISETP.GE.U32.AND P0, PT, R20, R17, PT ;  /* 0x000000111400720c */ /* 0x000fe40003f06070 */
[----:B------:R-:W-:Y:S02]  /*7f60*/  LOP3.LUT R12, R12, 0x1, RZ, 0xc0, !PT ;  /* 0x000000010c0c7812 */ /* 0x000fe400078ec0ff */
[----:B------:R-:W-:-:S02]  /*7f70*/  ISETP.GE.AND.EX P0, PT, R25, RZ, PT, P0 ;  /* 0x000000ff1900720c */ /* 0x000fc40003f06300 */
[----:B------:R-:W-:Y:S02]  /*7f80*/  ISETP.NE.U32.AND P4, PT, R12, 0x1, PT ;  /* 0x000000010c00780c */ /* 0x000fe40003f85070 */
[----:B------:R-:W-:Y:S02]  /*7f90*/  SEL R12, RZ, 0xffffffff, !P2 ;  /* 0xffffffffff0c7807 */ /* 0x000fe40005000000 */
[----:B------:R-:W-:Y:S02]  /*7fa0*/  @!P3 SEL R12, RZ, 0xffffffff, !P0 ;  /* 0xffffffffff0cb807 */ /* 0x000fe40004000000 */
[----:B------:R-:W-:Y:S02]  /*7fb0*/  SEL R6, R0, R6, !P4 ;  /* 0x0000000600067207 */ /* 0x000fe40006000000 */
[----:B------:R-:W-:Y:S02]  /*7fc0*/  LOP3.LUT R12, R12, 0x1, RZ, 0xc0, !PT ;  /* 0x000000010c0c7812 */ /* 0x000fe400078ec0ff */
[----:B-1----:R-:W-:-:S02]  /*7fd0*/  PRMT R19, R11, 0x9910, RZ ;  /* 0x000099100b137816 */ /* 0x002fc400000000ff */
[----:B------:R-:W-:Y:S02]  /*7fe0*/  ISETP.NE.U32.AND P2, PT, R12, 0x1, PT ;  /* 0x000000010c00780c */ /* 0x000fe40003f45070 */
[----:B------:R-:W-:Y:S02]  /*7ff0*/  LOP3.LUT R0, R4, 0xff, RZ, 0xc0, !PT ;  /* 0x000000ff04007812 */ /* 0x000fe400078ec0ff */
[----:B------:R-:W-:Y:S01]  /*8000*/  SEL R20, R17, R20, !P2 ;  /* 0x0000001411147207 */ /* 0x000fe20005000000 */
[----:B------:R-:W-:Y:S01]  /*8010*/  IMAD.IADD R17, R13, 0x1, R17 ;  /* 0x000000010d117824 */ /* 0x000fe200078e0211 */
[----:B------:R-:W-:Y:S02]  /*8020*/  ISETP.NE.AND P5, PT, R0, R19, PT ;  /* 0x000000130000720c */ /* 0x000fe40003fa5270 */
[----:B------:R-:W-:Y:S01]  /*8030*/  LOP3.LUT R19, R11, 0xffff, RZ, 0xc0, !PT ;  /* 0x0000ffff0b137812 */ /* 0x000fe200078ec0ff */
[----:B------:R-:W-:Y:S01]  /*8040*/  IMAD.IADD R12, R17, 0x1, R13 ;  /* 0x00000001110c7824 */ /* 0x000fe200078e020d */
[----:B------:R-:W-:-:S02]  /*8050*/  ISETP.GE.U32.AND P0, PT, R22, R17, PT ;  /* 0x000000111600720c */ /* 0x000fc40003f06070 */
[----:B------:R-:W-:Y:S02]  /*8060*/  ISETP.GE.U32.AND P3, PT, R0, R19, PT ;  /* 0x000000130000720c */ /* 0x000fe40003f66070 */
[----:B------:R-:W-:Y:S02]  /*8070*/  ISETP.GE.AND.EX P0, PT, R26, RZ, PT, P0 ;  /* 0x000000ff1a00720c */ /* 0x000fe40003f06300 */
[----:B------:R-:W-:Y:S02]  /*8080*/  SEL R0, RZ, 0xffffffff, !P3 ;  /* 0xffffffffff007807 */ /* 0x000fe40005800000 */
[----:B------:R-:W-:Y:S02]  /*8090*/  PRMT R19, R18, 0x9910, RZ ;  /* 0x0000991012137816 */ /* 0x000fe400000000ff */
[----:B------:R-:W-:Y:S02]  /*80a0*/  @!P5 SEL R0, RZ, 0xffffffff, !P0 ;  /* 0xffffffffff00d807 */ /* 0x000fe40004000000 */
[----:B------:R-:W-:-:S02]  /*80b0*/  ISETP.GE.U32.AND P0, PT, R23, R12, PT ;  /* 0x0000000c1700720c */ /* 0x000fc40003f06070 */
[----:B------:R-:W-:Y:S02]  /*80c0*/  LOP3.LUT R0, R0, 0x1, RZ, 0xc0, !PT ;  /* 0x0000000100007812 */ /* 0x000fe400078ec0ff */
[----:B------:R-:W-:Y:S02]  /*80d0*/  ISETP.GE.AND.EX P0, PT, R27, RZ, PT, P0 ;  /* 0x000000ff1b00720c */ /* 0x000fe40003f06300 */
[----:B------:R-:W-:Y:S02]  /*80e0*/  ISETP.NE.U32.AND P3, PT, R0, 0x1, PT ;  /* 0x000000010000780c */ /* 0x000fe40003f65070 */
[----:B------:R-:W-:Y:S02]  /*80f0*/  LOP3.LUT R0, R5, 0xff, RZ, 0xc0, !PT ;  /* 0x000000ff05007812 */ /* 0x000fe400078ec0ff */
[----:B------:R-:W-:Y:S02]  /*8100*/  SEL R22, R17, R22, !P3 ;  /* 0x0000001611167207 */ /* 0x000fe40005800000 */
[----:B------:R-:W-:-:S02]  /*8110*/  ISETP.NE.AND P6, PT, R0, R19, PT ;  /* 0x000000130000720c */ /* 0x000fc40003fc5270 */
[----:B------:R-:W-:Y:S02]  /*8120*/  LOP3.LUT R19, R18, 0xffff, RZ, 0xc0, !PT ;  /* 0x0000ffff12137812 */ /* 0x000fe400078ec0ff */
[----:B------:R-:W-:Y:S02]  /*8130*/  SEL R2, R10, R2, !P4 ;  /* 0x000000020a027207 */ /* 0x000fe40006000000 */
[----:B------:R-:W-:Y:S02]  /*8140*/  ISETP.GE.U32.AND P5, PT, R0, R19, PT ;  /* 0x000000130000720c */ /* 0x000fe40003fa6070 */
[----:B------:R-:W-:Y:S02]  /*8150*/  SEL R24, R24, RZ, P4 ;  /* 0x000000ff18187207 */ /* 0x000fe40002000000 */
[----:B------:R-:W-:Y:S02]  /*8160*/  SEL R0, RZ, 0xffffffff, !P5 ;  /* 0xffffffffff007807 */ /* 0x000fe40006800000 */
[----:B------:R-:W-:-:S02]  /*8170*/  SEL R3, R9, R3, !P2 ;  /* 0x0000000309037207 */ /* 0x000fc40005000000 */
[----:B------:R-:W-:Y:S02]  /*8180*/  @!P6 SEL R0, RZ, 0xffffffff, !P0 ;  /* 0xffffffffff00e807 */ /* 0x000fe40004000000 */
[----:B------:R-:W-:Y:S02]  /*8190*/  SEL R25, R25, RZ, P2 ;  /* 0x000000ff19197207 */ /* 0x000fe40001000000 */
[----:B------:R-:W-:Y:S02]  /*81a0*/  LOP3.LUT R0, R0, 0x1, RZ, 0xc0, !PT ;  /* 0x0000000100007812 */ /* 0x000fe400078ec0ff */
[----:B------:R-:W-:Y:S02]  /*81b0*/  SEL R4, R11, R4, !P3 ;  /* 0x000000040b047207 */ /* 0x000fe40005800000 */
[----:B------:R-:W-:Y:S02]  /*81c0*/  ISETP.NE.U32.AND P0, PT, R0, 0x1, PT ;  /* 0x000000010000780c */ /* 0x000fe40003f05070 */
[----:B------:R-:W-:-:S02]  /*81d0*/  IADD3 R0, PT, PT, R12, R13, RZ ;  /* 0x0000000d0c007210 */ /* 0x000fc40007ffe0ff */
[----:B------:R-:W-:Y:S01]  /*81e0*/  SEL R23, R12, R23, !P0 ;  /* 0x000000170c177207 */ /* 0x000fe20004000000 */
[----:B0-----:R-:W-:Y:S01]  /*81f0*/  IMAD.U32 R12, RZ, RZ, UR4 ;  /* 0x00000004ff0c7e24 */ /* 0x001fe2000f8e00ff */
[----:B------:R-:W-:Y:S01]  /*8200*/  SEL R26, R26, RZ, P3 ;  /* 0x000000ff1a1a7207 */ /* 0x000fe20001800000 */
[----:B------:R-:W-:Y:S01]  /*8210*/  IMAD R17, R13, 0x3, R0 ;  /* 0x000000030d117824 */ /* 0x000fe200078e0200 */
[----:B------:R-:W-:Y:S02]  /*8220*/  SEL R5, R18, R5, !P0 ;  /* 0x0000000512057207 */ /* 0x000fe40004000000 */
[----:B------:R-:W-:Y:S02]  /*8230*/  SEL R27, R27, RZ, P0 ;  /* 0x000000ff1b1b7207 */ /* 0x000fe40000000000 */
[----:B------:R-:W-:-:S13]  /*8240*/  ISETP.GE.U32.AND P5, PT, R17, R12, PT ;  /* 0x0000000c1100720c */ /* 0x000fda0003fa6070 */
[----:B------:R-:W-:Y:S05]  /*8250*/  @!P5 BRA `(.L_x_3638) ;  /* 0xffffffbc0090d947 */ /* 0x000fea000383ffff */
.L_x_3632:
[----:B------:R-:W-:Y:S05]  /*8260*/  BSYNC.RECONVERGENT B1 ;  /* 0x0000000000017941 */ /* 0x000fea0003800200 */
.L_x_3631:
        /* <DEDUP_REMOVED lines=290> */
.L_x_3642:
[----:B------:R-:W-:-:S07]  /*9490*/  IMAD.MOV.U32 R9, RZ, RZ, RZ ;  /* 0x000000ffff097224 */ /* 0x000fce00078e00ff */
.L_x_3641:
[----:B------:R-:W0:Y:S02]  /*94a0*/  LDCU.64 UR4, c[0x0][0x768] ;  /* 0x0000ed00ff0477ac */ /* 0x000e240008000a00 */
[----:B0-----:R-:W-:-:S04]  /*94b0*/  IADD3 R21, P1, PT, R21, UR4, RZ ;  /* 0x0000000415157c10 */ /* 0x001fc8000ff3e0ff */
[----:B------:R-:W-:Y:S02]  /*94c0*/  IADD3.X R18, PT, PT, RZ, UR5, RZ, P1, !PT ;  /* 0x00000005ff127c10 */ /* 0x000fe40008ffe4ff */
[----:B------:R-:W-:-:S05]  /*94d0*/  IADD3 R8, P1, PT, R8, R21, RZ ;  /* 0x0000001508087210 */ /* 0x000fca0007f3e0ff */
[----:B------:R-:W-:-:S05]  /*94e0*/  IMAD.X R9, R9, 0x1, R18, P1 ;  /* 0x0000000109097824 */ /* 0x000fca00008e0612 */
        /* <DEDUP_REMOVED lines=282> */
.L_x_3644:
[----:B------:R-:W-:-:S07]  /*a690*/  IMAD.MOV.U32 R9, RZ, RZ, RZ ;  /* 0x000000ffff097224 */ /* 0x000fce00078e00ff */
.L_x_3643:
[----:B------:R-:W-:-:S05]  /*a6a0*/  IADD3 R8, P1, PT, R8, R21, RZ ;  /* 0x0000001508087210 */ /* 0x000fca0007f3e0ff */
[----:B------:R-:W-:-:S05]  /*a6b0*/  IMAD.X R9, R9, 0x1, R18, P1 ;  /* 0x0000000109097824 */ /* 0x000fca00008e0612 */
[----:B------:R-:W2:Y:S01]  /*a6c0*/  LDG.E.U8 R8, desc[UR36][R8.64] ;  /* 0x0000002408087981 */ /* 0x000ea2000c1e1100 */
        /* <DEDUP_REMOVED lines=281> */
.L_x_3646:
[----:B------:R-:W-:-:S07]  /*b860*/  MOV R9, RZ ;  /* 0x000000ff00097202 */ /* 0x000fce0000000f00 */
.L_x_3645:
[----:B------:R-:W-:-:S05]  /*b870*/  IADD3 R8, P1, PT, R8, R21, RZ ;  /* 0x0000001508087210 */ /* 0x000fca0007f3e0ff */
[----:B------:R-:W-:-:S05]  /*b880*/  IMAD.X R9, R9, 0x1, R18, P1 ;  /* 0x0000000109097824 */ /* 0x000fca00008e0612 */
[----:B------:R3:W5:Y:S01]  /*b890*/  LDG.E.U8 R19, desc[UR36][R8.64] ;  /* 0x0000002408137981 */ /* 0x000762000c1e1100 */
        /* <DEDUP_REMOVED lines=280> */
.L_x_3648:
[----:B------:R-:W-:-:S07]  /*ca20*/  IMAD.MOV.U32 R9, RZ, RZ, RZ ;  /* 0x000000ffff097224 */ /* 0x000fce00078e00ff */
.L_x_3647:
[----:B------:R-:W-:-:S05]  /*ca30*/  IADD3 R8, P0, PT, R8, R21, RZ ;  /* 0x0000001508087210 */ /* 0x000fca0007f1e0ff */
[----:B------:R-:W-:-:S05]  /*ca40*/  IMAD.X R9, R9, 0x1, R18, P0 ;  /* 0x0000000109097824 */ /* 0x000fca00000e0612 */
[----:B------:R-:W2:Y:S04]  /*ca50*/  LDG.E.U8 R7, desc[UR36][R8.64] ;  /* 0x0000002408077981 */ /* 0x000ea8000c1e1100 */
[----:B--2---:R3:W-:Y:S02]  /*ca60*/  STL [R1+0x8], R7 ;  /* 0x0000080701007387 */ /* 0x0047e40000100800 */
.L_x_3640:
[----:B------:R-:W-:Y:S05]  /*ca70*/  BSYNC.RECONVERGENT B1 ;  /* 0x0000000000017941 */ /* 0x000fea0003800200 */
.L_x_3639:
[----:B------:R-:W-:Y:S01]  /*ca80*/  ISETP.GE.U32.AND P0, PT, R0, R12, PT ;  /* 0x0000000c0000720c */ /* 0x000fe20003f06070 */
[----:B------:R-:W-:-:S12]  /*ca90*/  BSSY.RECONVERGENT B1, `(.L_x_3649) ;  /* 0x0000042000017945 */ /* 0x000fd80003800200 */
[----:B------:R-:W-:Y:S05]  /*caa0*/  @P0 BRA `(.L_x_3650) ;  /* 0x0000000400000947 */ /* 0x000fea0003800000 */
[----:B0-----:R-:W3:Y:S01]  /*cab0*/  LDL.LU R9, [R1+0x4] ;  /* 0x0000040001097983 */ /* 0x001ee20000300800 */
[----:B-12---:R-:W-:Y:S02]  /*cac0*/  LOP3.LUT R8, R2, 0xff, RZ, 0xc0, !PT ;  /* 0x000000ff02087812 */ /* 0x006fe400078ec0ff */
[----:B------:R-:W-:-:S04]  /*cad0*/  ISETP.GE.U32.AND P0, PT, R6, R0, PT ;  /* 0x000000000600720c */ /* 0x000fc80003f06070 */
[----:B------:R-:W-:Y:S02]  /*cae0*/  ISETP.GE.AND.EX P0, PT, R24, RZ, PT, P0 ;  /* 0x000000ff1800720c */ /* 0x000fe40003f06300 */
[----:B---3--:R-:W-:-:S04]  /*caf0*/  LOP3.LUT R7, R9, 0xff, RZ, 0xc0, !PT ;  /* 0x000000ff09077812 */ /* 0x008fc800078ec0ff */
[CC--:B------:R-:W-:Y:S02]  /*cb00*/  ISETP.NE.AND P2, PT, R8.reuse, R7.reuse, PT ;  /* 0x000000070800720c */ /* 0x0c0fe40003f45270 */
[----:B------:R-:W-:-:S04]  /*cb10*/  ISETP.GE.U32.AND P1, PT, R8, R7, PT ;  /* 0x000000070800720c */ /* 0x000fc80003f26070 */
        /* <DEDUP_REMOVED lines=10> */
[----:B------:R-:W2:Y:S01]  /*cbc0*/  LDL.LU R10, [R1] ;  /* 0x00000000010a7983 */ /* 0x000ea20000300800 */
[----:B------:R-:W-:Y:S02]  /*cbd0*/  LOP3.LUT R9, R3, 0xff, RZ, 0xc0, !PT ;  /* 0x000000ff03097812 */ /* 0x000fe400078ec0ff */
[----:B------:R-:W-:-:S04]  /*cbe0*/  ISETP.GE.U32.AND P0, PT, R20, R7, PT ;  /* 0x000000071400720c */ /* 0x000fc80003f06070 */
[----:B------:R-:W-:Y:S02]  /*cbf0*/  ISETP.GE.AND.EX P0, PT, R25, RZ, PT, P0 ;  /* 0x000000ff1900720c */ /* 0x000fe40003f06300 */
[----:B--2---:R-:W-:-:S04]  /*cc00*/  LOP3.LUT R0, R10, 0xff, RZ, 0xc0, !PT ;  /* 0x000000ff0a007812 */ /* 0x004fc800078ec0ff */
[CC--:B------:R-:W-:Y:S02]  /*cc10*/  ISETP.NE.AND P2, PT, R9.reuse, R0.reuse, PT ;  /* 0x000000000900720c */ /* 0x0c0fe40003f45270 */
[----:B------:R-:W-:Y:S01]  /*cc20*/  ISETP.GE.U32.AND P1, PT, R9, R0, PT ;  /* 0x000000000900720c */ /* 0x000fe20003f26070 */
        /* <DEDUP_REMOVED lines=10> */
[----:B-----5:R-:W-:Y:S01]  /*ccd0*/  LOP3.LUT R0, R19, 0xff, RZ, 0xc0, !PT ;  /* 0x000000ff13007812 */ /* 0x020fe200078ec0ff */
        /* <DEDUP_REMOVED lines=16> */
[----:B------:R-:W-:Y:S02]  /*cde0*/  LOP3.LUT R7, R5, 0xff, RZ, 0xc0, !PT ;  /* 0x000000ff05077812 */ /* 0x000fe400078ec0ff */
[----:B------:R-:W-:-:S04]  /*cdf0*/  ISETP.GE.U32.AND P0, PT, R23, R8, PT ;  /* 0x000000081700720c */ /* 0x000fc80003f06070 */
[----:B------:R-:W-:Y:S02]  /*ce00*/  ISETP.GE.AND.EX P0, PT, R27, RZ, PT, P0 ;  /* 0x000000ff1b00720c */ /* 0x000fe40003f06300 */
[----:B--2---:R-:W-:-:S04]  /*ce10*/  LOP3.LUT R0, R10, 0xff, RZ, 0xc0, !PT ;  /* 0x000000ff0a007812 */ /* 0x004fc800078ec0ff */
[CC--:B------:R-:W-:Y:S02]  /*ce20*/  ISETP.NE.AND P2, PT, R7.reuse, R0.reuse, PT ;  /* 0x000000000700720c */ /* 0x0c0fe40003f45270 */
[----:B------:R-:W-:-:S04]  /*ce30*/  ISETP.GE.U32.AND P1, PT, R7, R0, PT ;  /* 0x000000000700720c */ /* 0x000fc80003f26070 */
[----:B------:R-:W-:-:S07]  /*ce40*/  SEL R0, RZ, 0xffffffff, !P1 ;  /* 0xffffffffff007807 */ /* 0x000fce0004800000 */
[----:B------:R-:W-:-:S04]  /*ce50*/  @!P2 SEL R0, RZ, 0xffffffff, !P0 ;  /* 0xffffffffff00a807 */ /* 0x000fc80004000000 */
[----:B------:R-:W-:-:S04]  /*ce60*/  LOP3.LUT R0, R0, 0x1, RZ, 0xc0, !PT ;  /* 0x0000000100007812 */ /* 0x000fc800078ec0ff */
[----:B------:R-:W-:-:S04]  /*ce70*/  ISETP.NE.U32.AND P0, PT, R0, 0x1, PT ;  /* 0x000000010000780c */ /* 0x000fc80003f05070 */
[----:B------:R-:W-:Y:S02]  /*ce80*/  SEL R5, R10, R5, !P0 ;  /* 0x000000050a057207 */ /* 0x000fe40004000000 */
[----:B------:R-:W-:Y:S02]  /*ce90*/  SEL R23, R8, R23, !P0 ;  /* 0x0000001708177207 */ /* 0x000fe40004000000 */
[----:B------:R-:W-:-:S07]  /*cea0*/  SEL R27, R27, RZ, P0 ;  /* 0x000000ff1b1b7207 */ /* 0x000fce0000000000 */
.L_x_3650:
[----:B------:R-:W-:Y:S05]  /*ceb0*/  BSYNC.RECONVERGENT B1 ;  /* 0x0000000000017941 */ /* 0x000fea0003800200 */
.L_x_3649:
[----:B------:R-:W-:Y:S02]  /*cec0*/  LOP3.LUT R0, R3, 0xff, RZ, 0xc0, !PT ;  /* 0x000000ff03007812 */ /* 0x000fe400078ec0ff */
[----:B0--3--:R-:W-:Y:S02]  /*ced0*/  LOP3.LUT R7, R2, 0xff, RZ, 0xc0, !PT ;  /* 0x000000ff02077812 */ /* 0x009fe400078ec0ff */
        /* <DEDUP_REMOVED lines=37> */
[----:B------:R-:W-:-:S07]  /*d130*/  PRMT R7, R5, 0x7610, R7 ;  /* 0x0000761005077816 */ /* 0x000fce0000000007 */
.L_x_3602:
[----:B------:R-:W-:Y:S05]  /*d140*/  BSYNC.RECONVERGENT B0 ;  /* 0x0000000000007941 */ /* 0x000fea0003800200 */
.L_x_3601:
[----:B------:R-:W3:Y:S01]  /*d150*/  LDCU UR4, c[0x0][0x3b4] ;  /* 0x00007680ff0477ac */ /* 0x000ee20008000800 */
[----:B------:R-:W4:Y:S01]  /*d160*/  S2R R0, SR_TID.X ;  /* 0x0000000000007919 */ /* 0x000f220000002100 */
[----:B------:R-:W0:Y:S01]  /*d170*/  S2R R5, SR_TID.Y ;  /* 0x0000000000057919 */ /* 0x000e220000002200 */
[----:B---3--:R-:W-:-:S09]  /*d180*/  UISETP.NE.AND UP0, UPT, UR4, URZ, UPT ;  /* 0x000000ff0400728c */ /* 0x008fd2000bf05270 */
[----:B------:R-:W-:Y:S05]  /*d190*/  BRA.U !UP0, `(.L_x_3651) ;  /* 0x0000000108b47547 */ /* 0x000fea000b800000 */
[----:B------:R-:W3:Y:S01]  /*d1a0*/  S2UR UR5, SR_CgaCtaId ;  /* 0x00000000000579c3 */ /* 0x000ee20000008800 */
[----:B------:R-:W0:Y:S01]  /*d1b0*/  LDCU UR8, c[0x0][0x360] ;  /* 0x00006c00ff0877ac */ /* 0x000e220008000800 */
[----:B-12---:R-:W-:Y:S01]  /*d1c0*/  IMAD.MOV.U32 R8, RZ, RZ, R4 ;  /* 0x000000ffff087224 */ /* 0x006fe200078e0004 */
[----:B------:R-:W-:Y:S01]  /*d1d0*/  UMOV UR4, 0x400 ;  /* 0x0000040000047882 */ /* 0x000fe20000000000 */
[----:B------:R-:W1:Y:S01]  /*d1e0*/  LDCU UR6, c[0x0][0x364] ;  /* 0x00006c80ff0677ac */ /* 0x000e620008000800 */
[----:B------:R-:W-:Y:S01]  /*d1f0*/  UIADD3 UR4, UPT, UPT, UR4, 0x10, URZ ;  /* 0x0000001004047890 */ /* 0x000fe2000fffe0ff */
[----:B0---4-:R-:W-:-:S03]  /*d200*/  IMAD R2, R5, UR8, R0 ;  /* 0x0000000805027c24 */ /* 0x011fc6000f8e0200 */
[----:B---3--:R-:W-:Y:S02]  /*d210*/  ULEA UR4, UR5, UR4, 0x18 ;  /* 0x0000000405047291 */ /* 0x008fe4000f8ec0ff */
[----:B-1----:R-:W-:-:S04]  /*d220*/  UISETP.GE.U32.AND UP0, UPT, UR6, 0x2, UPT ;  /* 0x000000020600788c */ /* 0x002fc8000bf06070 */
[----:B------:R-:W-:-:S05]  /*d230*/  LEA R11, R2, UR4, 0x4 ;  /* 0x00000004020b7c11 */ /* 0x000fca000f8e20ff */
[----:B------:R3:W-:Y:S04]  /*d240*/  STS.64 [R11+0x8], R8 ;  /* 0x000008080b007388 */ /* 0x0007e80000000a00 */
[----:B------:R3:W-:Y:S01]  /*d250*/  STS.U8 [R11], R7 ;  /* 0x000000070b007388 */ /* 0x0007e20000000000 */
[----:B------:R-:W-:Y:S05]  /*d260*/  BRA.U !UP0, `(.L_x_3651) ;  /* 0x0000000108807547 */ /* 0x000fea000b800000 */
[----:B------:R-:W-:-:S05]  /*d270*/  UMOV UR5, UR6 ;  /* 0x0000000600057c82 */ /* 0x000fca0008000000 */
.L_x_3654:
[----:B------:R-:W-:Y:S01]  /*d280*/  USHF.R.U32.HI UR7, URZ, 0x1, UR5 ;  /* 0x00000001ff077899 */ /* 0x000fe20008011605 */
[----:B------:R-:W-:Y:S05]  /*d290*/  BAR.SYNC.DEFER_BLOCKING 0x0 ;  /* 0x0000000000007b1d */ /* 0x000fea0000010000 */
[----:B------:R-:W-:Y:S01]  /*d2a0*/  IADD3 R3, PT, PT, R5, UR7, RZ ;  /* 0x0000000705037c10 */ /* 0x000fe2000fffe0ff */
[----:B------:R-:W-:Y:S03]  /*d2b0*/  BSSY.RECONVERGENT B0, `(.L_x_3652) ;  /* 0x0000018000007945 */ /* 0x000fe60003800200 */
[----:B------:R-:W-:-:S04]  /*d2c0*/  ISETP.GE.U32.AND P0, PT, R3, UR6, PT ;  /* 0x0000000603007c0c */ /* 0x000fc8000bf06070 */
[----:B------:R-:W-:-:S13]  /*d2d0*/  ISETP.GE.U32.OR P0, PT, R5, UR7, P0 ;  /* 0x0000000705007c0c */ /* 0x000fda0008706470 */
[----:B0-----:R-:W-:Y:S05]  /*d2e0*/  @P0 BRA `(.L_x_3653) ;  /* 0x0000000000500947 */ /* 0x001fea0003800000 */
[----:B------:R-:W-:Y:S01]  /*d2f0*/  IMAD R2, R3, UR8, R0 ;  /* 0x0000000803027c24 */ /* 0x000fe2000f8e0200 */
[----:B------:R-:W-:-:S04]  /*d300*/  LOP3.LUT R13, R7, 0xff, RZ, 0xc0, !PT ;  /* 0x000000ff070d7812 */ /* 0x000fc800078ec0ff */
[----:B------:R-:W-:-:S05]  /*d310*/  LEA R6, R2, UR4, 0x4 ;  /* 0x0000000402067c11 */ /* 0x000fca000f8e20ff */
[----:B---3--:R-:W0:Y:S04]  /*d320*/  LDS.U8 R8, [R6] ;  /* 0x0000000006087984 */ /* 0x008e280000000000 */
[----:B------:R-:W1:Y:S01]  /*d330*/  LDS.64 R2, [R6+0x8] ;  /* 0x0000080006027984 */ /* 0x000e620000000a00 */
[CC--:B0-----:R-:W-:Y:S02]  /*d340*/  ISETP.NE.AND P2, PT, R13.reuse, R8.reuse, PT ;  /* 0x000000080d00720c */ /* 0x0c1fe40003f45270 */
[----:B------:R-:W-:Y:S02]  /*d350*/  ISETP.GE.U32.AND P1, PT, R13, R8, PT ;  /* 0x000000080d00720c */ /* 0x000fe40003f26070 */
        /* <DEDUP_REMOVED lines=13> */
.L_x_3653:
[----:B------:R-:W-:Y:S05]  /*d430*/  BSYNC.RECONVERGENT B0 ;  /* 0x0000000000007941 */ /* 0x000fea0003800200 */
.L_x_3652:
[----:B------:R-:W-:-:S03]  /*d440*/  UISETP.GT.U32.AND UP0, UPT, UR5, 0x3, UPT ;  /* 0x000000030500788c */ /* 0x000fc6000bf04070 */
[----:B------:R-:W-:-:S06]  /*d450*/  UMOV UR5, UR7 ;  /* 0x0000000700057c82 */ /* 0x000fcc0008000000 */
[----:B------:R-:W-:Y:S05]  /*d460*/  BRA.U UP0, `(.L_x_3654) ;  /* 0xfffffffd00847547 */ /* 0x000fea000b83ffff */
.L_x_3651:
[----:B------:R-:W1:Y:S02]  /*d470*/  LDCU UR4, c[0x0][0x3b0] ;  /* 0x00007600ff0477ac */ /* 0x000e640008000800 */
[----:B-1----:R-:W-:-:S09]  /*d480*/  UISETP.NE.AND UP0, UPT, UR4, URZ, UPT ;  /* 0x000000ff0400728c */ /* 0x002fd2000bf05270 */
[----:B------:R-:W-:Y:S05]  /*d490*/  BRA.U !UP0, `(.L_x_3655) ;  /* 0x00000005081c7547 */ /* 0x000fea000b800000 */
[----:B------:R-:W1:Y:S02]  /*d4a0*/  LDCU UR5, c[0x0][0x360] ;  /* 0x00006c00ff0577ac */ /* 0x000e640008000800 */
[----:B-1----:R-:W-:Y:S02]  /*d4b0*/  UISETP.GE.U32.AND UP0, UPT, UR5, 0x21, UPT ;  /* 0x000000210500788c */ /* 0x002fe4000bf06070 */
[----:B------:R-:W-:-:S07]  /*d4c0*/  UMOV UR4, UR5 ;  /* 0x0000000500047c82 */ /* 0x000fce0008000000 */
[----:B------:R-:W-:Y:S05]  /*d4d0*/  BRA.U !UP0, `(.L_x_3656) ;  /* 0x0000000108ac7547 */ /* 0x000fea000b800000 */
[----:B------:R-:W1:Y:S01]  /*d4e0*/  S2UR UR6, SR_CgaCtaId ;  /* 0x00000000000679c3 */ /* 0x000e620000008800 */
[----:B------:R-:W-:Y:S01]  /*d4f0*/  UMOV UR4, 0x400 ;  /* 0x0000040000047882 */ /* 0x000fe20000000000 */
[----:B0---4-:R-:W-:Y:S01]  /*d500*/  IMAD R2, R5, UR5, R0 ;  /* 0x0000000505027c24 */ /* 0x011fe2000f8e0200 */
[----:B------:R-:W-:Y:S01]  /*d510*/  UIADD3 UR4, UPT, UPT, UR4, 0x10, URZ ;  /* 0x0000001004047890 */ /* 0x000fe2000fffe0ff */
[----:B--23--:R-:W-:Y:S01]  /*d520*/  IMAD.MOV.U32 R8, RZ, RZ, R4 ;  /* 0x000000ffff087224 */ /* 0x00cfe200078e0004 */
[----:B------:R-:W-:Y:S02]  /*d530*/  UISETP.GE.U32.AND UP0, UPT, UR5, 0x40, UPT ;  /* 0x000000400500788c */ /* 0x000fe4000bf06070 */
[----:B-1----:R-:W-:-:S06]  /*d540*/  ULEA UR4, UR6, UR4, 0x18 ;  /* 0x0000000406047291 */ /* 0x002fcc000f8ec0ff */
[----:B------:R-:W-:Y:S01]  /*d550*/  LEA R11, R2, UR4, 0x4 ;  /* 0x00000004020b7c11 */ /* 0x000fe2000f8e20ff */
[----:B------:R-:W-:-:S04]  /*d560*/  UMOV UR4, 0x20 ;  /* 0x0000002000047882 */ /* 0x000fc80000000000 */
[----:B------:R1:W-:Y:S04]  /*d570*/  STS.64 [R11+0x8], R8 ;  /* 0x000008080b007388 */ /* 0x0003e80000000a00 */
[----:B------:R1:W-:Y:S01]  /*d580*/  STS.U8 [R11], R7 ;  /* 0x000000070b007388 */ /* 0x0003e20000000000 */
[----:B------:R-:W-:Y:S05]  /*d590*/  BRA.U !UP0, `(.L_x_3656) ;  /* 0x00000001087c7547 */ /* 0x000fea000b800000 */
[----:B------:R-:W-:-:S07]  /*d5a0*/  IMAD.U32 R2, RZ, RZ, UR5 ;  /* 0x00000005ff027e24 */ /* 0x000fce000f8e00ff */
.L_x_3659:
        /* <DEDUP_REMOVED lines=8> */
[----:B------:R-:W-:Y:S01]  /*d630*/  IMAD R6, R13, 0x10, R11 ;  /* 0x000000100d067824 */ /* 0x000fe200078e020b */
[----:B------:R-:W-:-:S04]  /*d640*/  LOP3.LUT R15, R7, 0xff, RZ, 0xc0, !PT ;  /* 0x000000ff070f7812 */ /* 0x000fc800078ec0ff */
[----:B-1----:R-:W0:Y:S04]  /*d650*/  LDS.U8 R8, [R6] ;  /* 0x0000000006087984 */ /* 0x002e280000000000 */
        /* <DEDUP_REMOVED lines=16> */
.L_x_3658:
[----:B------:R-:W-:Y:S05]  /*d760*/  BSYNC.RECONVERGENT B0 ;  /* 0x0000000000007941 */ /* 0x000fea0003800200 */
.L_x_3657:
[----:B------:R-:W-:Y:S01]  /*d770*/  IMAD.MOV.U32 R2, RZ, RZ, R13 ;  /* 0x000000ffff027224 */ /* 0x000fe200078e000d */
[----:B------:R-:W-:Y:S06]  /*d780*/  @P3 BRA `(.L_x_3659) ;  /* 0xfffffffc00883947 */ /* 0x000fec000383ffff */
.L_x_3656:
[----:B------:R-:W-:Y:S01]  /*d790*/  BAR.SYNC.DEFER_BLOCKING 0x0 ;  /* 0x0000000000007b1d */ /* 0x000fe20000010000 */
[----:B------:R-:W-:-:S09]  /*d7a0*/  UISETP.GE.U32.AND UP0, UPT, UR4, 0x2, UPT ;  /* 0x000000020400788c */ /* 0x000fd2000bf06070 */
[----:B------:R-:W-:Y:S05]  /*d7b0*/  BRA.U !UP0, `(.L_x_3655) ;  /* 0x0000000108547547 */ /* 0x000fea000b800000 */
[----:B------:R-:W-:-:S07]  /*d7c0*/  HFMA2 R2, -RZ, RZ, 0, 5.9604644775390625e-08 ;  /* 0x00000001ff027431 */ /* 0x000fce00000001ff */
.L_x_3660:
[C---:B01-3--:R-:W-:Y:S01]  /*d7d0*/  LOP3.LUT R11, R7.reuse, 0xff, RZ, 0xc0, !PT ;  /* 0x000000ff070b7812 */ /* 0x04bfe200078ec0ff */
[----:B------:R-:W0:Y:S01]  /*d7e0*/  SHFL.DOWN PT, R13, R4, R2, 0x1f ;  /* 0x08001f02040d7589 */ /* 0x000e2200000e0000 */
[----:B------:R-:W-:-:S03]  /*d7f0*/  LOP3.LUT R3, R7, 0xff, RZ, 0xc0, !PT ;  /* 0x000000ff07037812 */ /* 0x000fc600078ec0ff */
[----:B------:R-:W2:Y:S04]  /*d800*/  SHFL.DOWN PT, R6, R11, R2, 0x1f ;  /* 0x08001f020b067589 */ /* 0x000ea800000e0000 */
[----:B------:R1:W3:Y:S02]  /*d810*/  SHFL.DOWN PT, R10, R9, R2, 0x1f ;  /* 0x08001f02090a7589 */ /* 0x0002e400000e0000 */
[----:B-1----:R-:W-:Y:S01]  /*d820*/  IMAD.SHL.U32 R2, R2, 0x2, RZ ;  /* 0x0000000202027824 */ /* 0x002fe200078e00ff */
[----:B0-----:R-:W-:Y:S02]  /*d830*/  ISETP.GE.U32.AND P0, PT, R4, R13, PT ;  /* 0x0000000d0400720c */ /* 0x001fe40003f06070 */
[----:B--2---:R-:W-:-:S04]  /*d840*/  LOP3.LUT R8, R6, 0xff, RZ, 0xc0, !PT ;  /* 0x000000ff06087812 */ /* 0x004fc800078ec0ff */
[----:B------:R-:W-:Y:S02]  /*d850*/  ISETP.NE.AND P2, PT, R3, R8, PT ;  /* 0x000000080300720c */ /* 0x000fe40003f45270 */
[----:B---3--:R-:W-:Y:S02]  /*d860*/  ISETP.GE.AND.EX P0, PT, R9, R10, PT, P0 ;  /* 0x0000000a0900720c */ /* 0x008fe40003f06300 */
[----:B------:R-:W-:Y:S02]  /*d870*/  ISETP.GE.U32.AND P1, PT, R3, R8, PT ;  /* 0x000000080300720c */ /* 0x000fe40003f26070 */
[----:B------:R-:W-:-:S07]  /*d880*/  SEL R3, RZ, 0xffffffff, !P0 ;  /* 0xffffffffff037807 */ /* 0x000fce0004000000 */
        /* <DEDUP_REMOVED lines=8> */
.L_x_3655:
[----:B------:R-:W0:Y:S01]  /*d910*/  LDCU UR4, c[0x0][0x56c] ;  /* 0x0000ad80ff0477ac */ /* 0x000e220008000800 */
[----:B------:R-:W-:Y:S01]  /*d920*/  IMAD.MOV.U32 R18, RZ, RZ, RZ ;  /* 0x000000ffff127224 */ /* 0x000fe200078e00ff */
[----:B0-----:R-:W-:-:S09]  /*d930*/  UISETP.NE.AND UP0, UPT, UR4, URZ, UPT ;  /* 0x000000ff0400728c */ /* 0x001fd2000bf05270 */
[----:B------:R-:W-:Y:S05]  /*d940*/  BRA.U !UP0, `(.L_x_3661) ;  /* 0x0000001108587547 */ /* 0x000fea000b800000 */
[----:B------:R-:W0:Y:S01]  /*d950*/  LDCU.64 UR8, c[0x0][0x570] ;  /* 0x0000ae00ff0877ac */ /* 0x000e220008000a00 */
[----:B------:R-:W-:Y:S01]  /*d960*/  MOV R3, R29 ;  /* 0x0000001d00037202 */ /* 0x000fe20000000f00 */
[----:B------:R-:W-:Y:S01]  /*d970*/  IMAD.MOV.U32 R2, RZ, RZ, RZ ;  /* 0x000000ffff027224 */ /* 0x000fe200078e00ff */
[----:B------:R-:W1:Y:S01]  /*d980*/  LDCU UR6, c[0x0][0x578] ;  /* 0x0000af00ff0677ac */ /* 0x000e620008000800 */
[----:B------:R-:W2:Y:S01]  /*d990*/  LDCU UR5, c[0x0][0x69c] ;  /* 0x0000d380ff0577ac */ /* 0x000ea20008000800 */
[----:B------:R-:W-:-:S04]  /*d9a0*/  UIADD3 UR4, UPT, UPT, UR4, -0x1, URZ ;  /* 0xffffffff04047890 */ /* 0x000fc8000fffe0ff */
[----:B------:R-:W-:Y:S01]  /*d9b0*/  UISETP.NE.AND UP0, UPT, UR4, URZ, UPT ;  /* 0x000000ff0400728c */ /* 0x000fe2000bf05270 */
[----:B0-----:R-:W-:-:S05]  /*d9c0*/  IMAD.HI.U32 R2, R29, UR9, R2 ;  /* 0x000000091d027c27 */ /* 0x001fca000f8e0002 */
[----:B-1----:R-:W-:-:S05]  /*d9d0*/  SHF.R.U32.HI R3, RZ, UR6, R2 ;  /* 0x00000006ff037c19 */ /* 0x002fca0008011602 */
[----:B---3--:R-:W-:-:S04]  /*d9e0*/  IMAD.MOV R11, RZ, RZ, -R3 ;  /* 0x000000ffff0b7224 */ /* 0x008fc800078e0a03 */
[----:B------:R-:W-:-:S04]  /*d9f0*/  IMAD R11, R11, UR8, R29 ;  /* 0x000000080b0b7c24 */ /* 0x000fc8000f8e021d */
[----:B--2---:R-:W-:Y:S01]  /*da00*/  IMAD R18, R11, UR5, RZ ;  /* 0x000000050b127c24 */ /* 0x004fe2000f8e02ff */
        /* <DEDUP_REMOVED lines=260> */
[----:B------:R-:W2:Y:S03]  /*ea50*/  LDCU UR4, c[0x0][0x75c] ;  /* 0x0000eb80ff0477ac */ /* 0x000ea60008000800 */
[----:B0-----:R-:W-:-:S05]  /*ea60*/  IMAD.HI.U32 R2, R11, UR7, R10 ;  /* 0x000000070b027c27 */ /* 0x001fca000f8e000a */
[----:B-1----:R-:W-:-:S05]  /*ea70*/  SHF.R.U32.HI R2, RZ, UR5, R2 ;  /* 0x00000005ff027c19 */ /* 0x002fca0008011602 */
[----:B------:R-:W-:-:S04]  /*ea80*/  IMAD.MOV R3, RZ, RZ, -R2 ;  /* 0x000000ffff037224 */ /* 0x000fc800078e0a02 */
[----:B------:R-:W-:-:S04]  /*ea90*/  IMAD R3, R3, UR6, R11 ;  /* 0x0000000603037c24 */ /* 0x000fc8000f8e020b */
[----:B--2---:R-:W-:-:S07]  /*eaa0*/  IMAD R18, R3, UR4, R18 ;  /* 0x0000000403127c24 */ /* 0x004fce000f8e0212 */
.L_x_3661:
[----:B------:R-:W0:Y:S01]  /*eab0*/  LDCU.64 UR4, c[0x0][0x780] ;  /* 0x0000f000ff0477ac */ /* 0x000e220008000a00 */
[----:B------:R-:W-:Y:S01]  /*eac0*/  CS2R R2, SRZ ;  /* 0x0000000000027805 */ /* 0x000fe2000001ff00 */
[----:B------:R-:W-:Y:S02]  /*ead0*/  UPLOP3.LUT UP0, UPT, UPT, UPT, UPT, 0x80, 0x8 ;  /* 0x000000000008789c */ /* 0x000fe40003f0f070 */
[----:B0-----:R-:W-:-:S04]  /*eae0*/  UISETP.NE.U32.AND UP1, UPT, UR4, URZ, UPT ;  /* 0x000000ff0400728c */ /* 0x001fc8000bf25070 */
[----:B------:R-:W-:-:S09]  /*eaf0*/  UISETP.NE.AND.EX UP1, UPT, UR5, URZ, UPT, UP1 ;  /* 0x000000ff0500728c */ /* 0x000fd2000bf25310 */
[----:B------:R-:W-:Y:S05]  /*eb00*/  BRA.U !UP1, `(.L_x_3662) ;  /* 0x0000000509387547 */ /* 0x000fea000b800000 */
[----:B-1-3--:R-:W-:Y:S02]  /*eb10*/  IMAD.MOV.U32 R11, RZ, RZ, 0x8 ;  /* 0x00000008ff0b7424 */ /* 0x00afe400078e00ff */
[----:B------:R-:W-:-:S07]  /*eb20*/  IMAD.MOV.U32 R6, RZ, RZ, 0x10 ;  /* 0x00000010ff067424 */ /* 0x000fce00078e00ff */
.L_x_3663:
[----:B--2---:R-:W0:Y:S08]  /*eb30*/  I2F.U32.RP R8, R6 ;  /* 0x0000000600087306 */ /* 0x004e300000209000 */
        /* <DEDUP_REMOVED lines=30> */
[----:B------:R-:W-:Y:S02]  /*ed20*/  @P1 IMAD.IADD R2, R2, 0x1, -R10 ;  /* 0x0000000102021824 */ /* 0x000fe400078e0a0a */
[----:B------:R-:W-:Y:S01]  /*ed30*/  @P1 VIADD R11, R11, 0x1 ;  /* 0x000000010b0b1836 */ /* 0x000fe20000000000 */
[-C--:B------:R-:W-:Y:S01]  /*ed40*/  @P3 IADD3 R3, PT, PT, R3, -R10.reuse, RZ ;  /* 0x8000000a03033210 */ /* 0x080fe20007ffe0ff */
[----:B------:R-:W-:Y:S01]  /*ed50*/  @P3 VIADD R13, R13, 0x1 ;  /* 0x000000010d0d3836 */ /* 0x000fe20000000000 */
        /* <DEDUP_REMOVED lines=10> */
[----:B------:R-:W-:Y:S01]  /*ee00*/  IMAD.MOV R15, RZ, RZ, -R13 ;  /* 0x000000ffff0f7224 */ /* 0x000fe200078e0a0d */
[----:B------:R-:W-:-:S06]  /*ee10*/  ISETP.NE.U32.AND P2, PT, R13, RZ, PT ;  /* 0x000000ff0d00720c */ /* 0x000fcc0003f45070 */
[----:B0-----:R-:W0:Y:S02]  /*ee20*/  MUFU.RCP R3, R3 ;  /* 0x0000000300037308 */ /* 0x001e240000001000 */
[----:B0-----:R-:W-:Y:S01]  /*ee30*/  IADD3 R10, PT, PT, R3, 0xffffffe, RZ ;  /* 0x0ffffffe030a7810 */ /* 0x001fe20007ffe0ff */
[----:B------:R-:W-:-:S05]  /*ee40*/  HFMA2 R3, -RZ, RZ, 0, 0 ;  /* 0x00000000ff037431 */ /* 0x000fca00000001ff */
        /* <DEDUP_REMOVED lines=12> */
[----:B------:R-:W-:-:S05]  /*ef10*/  @!P2 LOP3.LUT R11, RZ, R13, RZ, 0x33, !PT ;  /* 0x0000000dff0ba212 */ /* 0x000fca00078e33ff */
[----:B------:R-:W-:Y:S01]  /*ef20*/  IMAD.MOV.U32 R2, RZ, RZ, R11 ;  /* 0x000000ffff027224 */ /* 0x000fe200078e000b */
[----:B------:R-:W-:Y:S06]  /*ef30*/  BRA `(.L_x_3666) ;  /* 0x0000000000107947 */ /* 0x000fec0003800000 */
.L_x_3665:
[----:B------:R-:W-:-:S07]  /*ef40*/  MOV R6, 0xef60 ;  /* 0x0000ef6000067802 */ /* 0x000fce0000000f00 */
[----:B----45:R-:W-:Y:S05]  /*ef50*/  CALL.REL.NOINC `($__internal_18_$__cuda_sm20_div_u64) ;  /* 0x0000003000807944 */ /* 0x030fea0003c00000 */
[----:B------:R-:W-:Y:S02]  /*ef60*/  IMAD.MOV.U32 R2, RZ, RZ, R8 ;  /* 0x000000ffff027224 */ /* 0x000fe400078e0008 */
[----:B------:R-:W-:-:S07]  /*ef70*/  IMAD.MOV.U32 R3, RZ, RZ, R11 ;  /* 0x000000ffff037224 */ /* 0x000fce00078e000b */
.L_x_3666:
[----:B------:R-:W-:Y:S05]  /*ef80*/  BSYNC.RECONVERGENT B0 ;  /* 0x0000000000007941 */ /* 0x000fea0003800200 */
.L_x_3664:
[----:B------:R-:W0:Y:S02]  /*ef90*/  LDCU.64 UR4, c[0x0][0x780] ;  /* 0x0000f000ff0477ac */ /* 0x000e240008000a00 */
[----:B0-----:R-:W-:Y:S02]  /*efa0*/  UISETP.NE.U32.AND UP0, UPT, UR4, URZ, UPT ;  /* 0x000000ff0400728c */ /* 0x001fe4000bf05070 */
[----:B------:R-:W-:Y:S02]  /*efb0*/  IADD3 R2, P0, PT, R2, UR4, RZ ;  /* 0x0000000402027c10 */ /* 0x000fe4000ff1e0ff */
[----:B------:R-:W-:Y:S02]  /*efc0*/  UISETP.NE.AND.EX UP0, UPT, UR5, URZ, UPT, UP0 ;  /* 0x000000ff0500728c */ /* 0x000fe4000bf05300 */
[----:B------:R-:W-:Y:S02]  /*efd0*/  IADD3.X R3, PT, PT, R3, UR5, RZ, P0, !PT ;  /* 0x0000000503037c10 */ /* 0x000fe400087fe4ff */
[----:B------:R-:W-:-:S11]  /*efe0*/  UPLOP3.LUT UP0, UPT, UPT, UPT, UP0, 0x40, 0x4 ;  /* 0x000000000004789c */ /* 0x000fd60003f0e800 */
.L_x_3662:
[----:B------:R-:W0:Y:S02]  /*eff0*/  LDCU UR4, c[0x0][0x3b8] ;  /* 0x00007700ff0477ac */ /* 0x000e240008000800 */
[----:B0-----:R-:W-:-:S09]  /*f000*/  UISETP.NE.AND UP1, UPT, UR4, URZ, UPT ;  /* 0x000000ff0400728c */ /* 0x001fd2000bf25270 */
[----:B------:R-:W-:Y:S05]  /*f010*/  BRA.U !UP1, `(.L_x_3667) ;  /* 0x0000002909587547 */ /* 0x000fea000b800000 */
[----:B------:R-:W0:Y:S01]  /*f020*/  S2R R6, SR_CTAID.X ;  /* 0x0000000000067919 */ /* 0x000e220000002500 */
[----:B------:R-:W1:Y:S01]  /*f030*/  LDCU UR4, c[0x0][0x56c] ;  /* 0x0000ad80ff0477ac */ /* 0x000e620008000800 */
[----:B------:R-:W-:Y:S01]  /*f040*/  IMAD.MOV.U32 R18, RZ, RZ, RZ ;  /* 0x000000ffff127224 */ /* 0x000fe200078e00ff */
[----:B------:R-:W2:Y:S01]  /*f050*/  LDCU UR5, c[0x0][0x3bc] ;  /* 0x00007780ff0577ac */ /* 0x000ea20008000800 */
[----:B------:R-:W2:Y:S01]  /*f060*/  LDCU UR6, c[0x0][0x3c0] ;  /* 0x00007800ff0677ac */ /* 0x000ea20008000800 */
[----:B------:R-:W0:Y:S01]  /*f070*/  LDCU UR7, c[0x0][0x3a8] ;  /* 0x00007500ff0777ac */ /* 0x000e220008000800 */
[----:B-1----:R-:W-:Y:S01]  /*f080*/  UISETP.NE.AND UP1, UPT, UR4, URZ, UPT ;  /* 0x000000ff0400728c */ /* 0x002fe2000bf25270 */
[----:B--234-:R-:W-:-:S04]  /*f090*/  IMAD R8, R0, UR5, RZ ;  /* 0x0000000500087c24 */ /* 0x01cfc8000f8e02ff */
[----:B------:R-:W-:-:S04]  /*f0a0*/  IMAD R11, R5, UR6, R8 ;  /* 0x00000006050b7c24 */ /* 0x000fc8000f8e0208 */
[----:B0-----:R-:W-:Y:S01]  /*f0b0*/  IMAD R11, R6, UR7, R11 ;  /* 0x00000007060b7c24 */ /* 0x001fe2000f8e020b */
[----:B------:R-:W-:Y:S06]  /*f0c0*/  BRA.U !UP1, `(.L_x_3668) ;  /* 0x0000001109547547 */ /* 0x000fec000b800000 */
[----:B------:R-:W0:Y:S01]  /*f0d0*/  LDCU.64 UR6, c[0x0][0x570] ;  /* 0x0000ae00ff0677ac */ /* 0x000e220008000a00 */
[----:B------:R-:W-:Y:S01]  /*f0e0*/  HFMA2 R10, -RZ, RZ, 0, 0 ;  /* 0x00000000ff0a7431 */ /* 0x000fe200000001ff */
        /* <DEDUP_REMOVED lines=275> */
.L_x_3668:
        /* <DEDUP_REMOVED lines=26> */
.L_x_3670:
[----:B------:R-:W-:Y:S05]  /*103c0*/  BSYNC.RECONVERGENT B0 ;  /* 0x0000000000007941 */ /* 0x000fea0003800200 */
.L_x_3669:
        /* <DEDUP_REMOVED lines=35> */
.L_x_3672:
[----:B------:R-:W-:Y:S05]  /*10600*/  BSYNC.RECONVERGENT B0 ;  /* 0x0000000000007941 */ /* 0x000fea0003800200 */
.L_x_3671:
        /* <DEDUP_REMOVED lines=19> */
[----:B0-----:R-:W-:Y:S01]  /*10740*/  MOV R7, UR4 ;  /* 0x0000000400077c02 */ /* 0x001fe20008000f00 */
[----:B--2---:R-:W-:-:S02]  /*10750*/  IMAD.U32 R4, RZ, RZ, UR10 ;  /* 0x0000000aff047e24 */ /* 0x004fc4000f8e00ff */
[----:B------:R-:W-:-:S05]  /*10760*/  IMAD.U32 R9, RZ, RZ, UR11 ;  /* 0x0000000bff097e24 */ /* 0x000fca000f8e00ff */
        /* <DEDUP_REMOVED lines=12> */
.L_x_3677:
[----:B------:R-:W-:-:S04]  /*10830*/  IMAD.IADD R15, R17, 0x1, R8 ;  /* 0x00000001110f7824 */ /* 0x000fc800078e0208 */
[----:B--2---:R-:W-:-:S05]  /*10840*/  IMAD.WIDE.U32 R14, R15, 0x10, R10 ;  /* 0x000000100f0e7825 */ /* 0x004fca00078e000a */
[----:B------:R-:W2:Y:S04]  /*10850*/  LDG.E.U8 R6, desc[UR36][R14.64] ;  /* 0x000000240e067981 */ /* 0x000ea8000c1e1100 */
[----:B------:R-:W3:Y:S01]  /*10860*/  LDG.E.64 R12, desc[UR36][R14.64+0x8] ;  /* 0x000008240e0c7981 */ /* 0x000ee2000c1e1b00 */
[----:B------:R-:W-:Y:S02]  /*10870*/  LOP3.LUT R21, R7, 0xff, RZ, 0xc0, !PT ;  /* 0x000000ff07157812 */ /* 0x000fe400078ec0ff */
[----:B------:R-:W-:Y:S02]  /*10880*/  IADD3 R8, PT, PT, R19, R8, RZ ;  /* 0x0000000813087210 */ /* 0x000fe40007ffe0ff */
[CC--:B--2---:R-:W-:Y:S02]  /*10890*/  ISETP.NE.AND P3, PT, R21.reuse, R6.reuse, PT ;  /* 0x000000061500720c */ /* 0x0c4fe40003f65270 */
[----:B------:R-:W-:-:S02]  /*108a0*/  ISETP.GE.U32.AND P2, PT, R21, R6, PT ;  /* 0x000000061500720c */ /* 0x000fc40003f46070 */
[----:B---3--:R-:W-:Y:S02]  /*108b0*/  ISETP.GE.U32.AND P1, PT, R4, R12, PT ;  /* 0x0000000c0400720c */ /* 0x008fe40003f26070 */
        /* <DEDUP_REMOVED lines=11> */
.L_x_3676:
[----:B------:R-:W-:Y:S05]  /*10970*/  BRA `(.L_x_3675) ;  /* 0x0000000000747947 */ /* 0x000fea0003800000 */
.L_x_3674:
        /* <DEDUP_REMOVED lines=9> */
.L_x_3678:
[----:B------:R-:W-:-:S04]  /*10a10*/  IMAD.IADD R13, R6, 0x1, R17 ;  /* 0x00000001060d7824 */ /* 0x000fc800078e0211 */
[----:B-1----:R-:W-:-:S04]  /*10a20*/  IMAD R13, R13, R19, R0 ;  /* 0x000000130d0d7224 */ /* 0x002fc800078e0200 */
[----:B--2---:R-:W-:-:S05]  /*10a30*/  IMAD.WIDE.U32 R14, R13, 0x10, R10 ;  /* 0x000000100d0e7825 */ /* 0x004fca00078e000a */
[----:B------:R-:W2:Y:S04]  /*10a40*/  LDG.E.U8 R8, desc[UR36][R14.64] ;  /* 0x000000240e087981 */ /* 0x000ea8000c1e1100 */
[----:B------:R-:W4:Y:S01]  /*10a50*/  LDG.E.64 R12, desc[UR36][R14.64+0x8] ;  /* 0x000008240e0c7981 */ /* 0x000f22000c1e1b00 */
[----:B------:R-:W-:Y:S01]  /*10a60*/  LOP3.LUT R21, R7, 0xff, RZ, 0xc0, !PT ;  /* 0x000000ff07157812 */ /* 0x000fe200078ec0ff */
[----:B---3--:R-:W-:-:S03]  /*10a70*/  IMAD.IADD R17, R20, 0x1, R17 ;  /* 0x0000000114117824 */ /* 0x008fc600078e0211 */
[CC--:B--2---:R-:W-:Y:S02]  /*10a80*/  ISETP.NE.AND P3, PT, R21.reuse, R8.reuse, PT ;  /* 0x000000081500720c */ /* 0x0c4fe40003f65270 */
[----:B------:R-:W-:Y:S02]  /*10a90*/  ISETP.GE.U32.AND P2, PT, R21, R8, PT ;  /* 0x000000081500720c */ /* 0x000fe40003f46070 */
[----:B----4-:R-:W-:Y:S02]  /*10aa0*/  ISETP.GE.U32.AND P1, PT, R4, R12, PT ;  /* 0x0000000c0400720c */ /* 0x010fe40003f26070 */
        /* <DEDUP_REMOVED lines=10> */
.L_x_3675:
[----:B------:R-:W-:Y:S05]  /*10b50*/  BSYNC.RECONVERGENT B0 ;  /* 0x0000000000007941 */ /* 0x000fea0003800200 */
.L_x_3673:
[----:B------:R-:W0:Y:S01]  /*10b60*/  LDCU UR5, c[0x0][0x360] ;  /* 0x00006c00ff0577ac */ /* 0x000e220008000800 */
[----:B------:R-:W-:Y:S01]  /*10b70*/  MOV R8, R4 ;  /* 0x0000000400087202 */ /* 0x000fe20000000f00 */
        /* <DEDUP_REMOVED lines=10> */
.L_x_3682:
        /* <DEDUP_REMOVED lines=8> */
[----:B------:R-:W-:-:S04]  /*10ca0*/  LOP3.LUT R13, R7, 0xff, RZ, 0xc0, !PT ;  /* 0x000000ff070d7812 */ /* 0x000fc800078ec0ff */
[----:B------:R-:W-:-:S05]  /*10cb0*/  LEA R8, R8, UR8, 0x4 ;  /* 0x0000000808087c11 */ /* 0x000fca000f8e20ff */
[----:B------:R-:W0:Y:S04]  /*10cc0*/  LDS.U8 R12, [R8] ;  /* 0x00000000080c7984 */ /* 0x000e280000000000 */
        /* <DEDUP_REMOVED lines=16> */
.L_x_3681:
[----:B------:R-:W-:Y:S05]  /*10dd0*/  BSYNC.RECONVERGENT B0 ;  /* 0x0000000000007941 */ /* 0x000fea0003800200 */
.L_x_3680:
[----:B------:R-:W-:-:S03]  /*10de0*/  UISETP.GT.U32.AND UP1, UPT, UR4, 0x3, UPT ;  /* 0x000000030400788c */ /* 0x000fc6000bf24070 */
[----:B------:R-:W-:-:S06]  /*10df0*/  UMOV UR4, UR7 ;  /* 0x0000000700047c82 */ /* 0x000fcc0008000000 */
[----:B------:R-:W-:Y:S05]  /*10e00*/  BRA.U UP1, `(.L_x_3682) ;  /* 0xfffffffd01847547 */ /* 0x000fea000b83ffff */
.L_x_3679:
[----:B------:R-:W2:Y:S02]  /*10e10*/  LDCU UR4, c[0x0][0x3b0] ;  /* 0x00007600ff0477ac */ /* 0x000ea40008000800 */
[----:B--2---:R-:W-:-:S09]  /*10e20*/  UISETP.NE.AND UP1, UPT, UR4, URZ, UPT ;  /* 0x000000ff0400728c */ /* 0x004fd2000bf25270 */
[----:B------:R-:W-:Y:S05]  /*10e30*/  BRA.U !UP1, `(.L_x_3683) ;  /* 0x0000000509007547 */ /* 0x000fea000b800000 */
[----:B------:R-:W-:Y:S02]  /*10e40*/  UISETP.GE.U32.AND UP1, UPT, UR5, 0x21, UPT ;  /* 0x000000210500788c */ /* 0x000fe4000bf26070 */
[----:B------:R-:W-:-:S07]  /*10e50*/  UMOV UR4, UR5 ;  /* 0x0000000500047c82 */ /* 0x000fce0008000000 */
[----:B------:R-:W-:Y:S05]  /*10e60*/  BRA.U !UP1, `(.L_x_3684) ;  /* 0x0000000109947547 */ /* 0x000fea000b800000 */
[----:B------:R-:W-:Y:S01]  /*10e70*/  IMAD.MOV.U32 R5, RZ, RZ, R9 ;  /* 0x000000ffff057224 */ /* 0x000fe200078e0009 */
[----:B------:R2:W-:Y:S01]  /*10e80*/  STS.U8 [R6], R7 ;  /* 0x0000000706007388 */ /* 0x0005e20000000000 */
[----:B------:R-:W-:Y:S01]  /*10e90*/  UISETP.GE.U32.AND UP1, UPT, UR5, 0x40, UPT ;  /* 0x000000400500788c */ /* 0x000fe2000bf26070 */
[----:B------:R-:W-:Y:S02]  /*10ea0*/  UMOV UR4, 0x20 ;  /* 0x0000002000047882 */ /* 0x000fe40000000000 */
[----:B------:R2:W-:Y:S06]  /*10eb0*/  STS.64 [R6+0x8], R4 ;  /* 0x0000080406007388 */ /* 0x0005ec0000000a00 */
[----:B------:R-:W-:Y:S05]  /*10ec0*/  BRA.U !UP1, `(.L_x_3684) ;  /* 0x00000001097c7547 */ /* 0x000fea000b800000 */
[----:B--2---:R-:W-:-:S07]  /*10ed0*/  MOV R5, UR5 ;  /* 0x0000000500057c02 */ /* 0x004fce0008000f00 */
.L_x_3687:
[----:B------:R-:W-:Y:S01]  /*10ee0*/  SHF.R.U32.HI R15, RZ, 0x1, R5 ;  /* 0x00000001ff0f7819 */ /* 0x000fe20000011605 */
[----:B------:R-:W-:Y:S01]  /*10ef0*/  BAR.SYNC.DEFER_BLOCKING 0x0 ;  /* 0x0000000000007b1d */ /* 0x000fe20000010000 */
[----:B------:R-:W-:-:S03]  /*10f00*/  ISETP.GT.U32.AND P2, PT, R5, 0x7f, PT ;  /* 0x0000007f0500780c */ /* 0x000fc60003f44070 */
[----:B01----:R-:W-:Y:S02]  /*10f10*/  IMAD.IADD R8, R15, 0x1, R0 ;  /* 0x000000010f087824 */ /* 0x003fe400078e0200 */
[----:B------:R-:W-:Y:S03]  /*10f20*/  BSSY.RECONVERGENT B0, `(.L_x_3685) ;  /* 0x0000017000007945 */ /* 0x000fe60003800200 */
[----:B------:R-:W-:-:S04]  /*10f30*/  ISETP.GE.U32.AND P1, PT, R8, UR5, PT ;  /* 0x0000000508007c0c */ /* 0x000fc8000bf26070 */
[----:B------:R-:W-:-:S13]  /*10f40*/  ISETP.GE.U32.OR P1, PT, R0, R15, P1 ;  /* 0x0000000f0000720c */ /* 0x000fda0000f26470 */
[----:B------:R-:W-:Y:S05]  /*10f50*/  @P1 BRA `(.L_x_3686) ;  /* 0x00000000004c1947 */ /* 0x000fea0003800000 */
[----:B------:R-:W-:Y:S01]  /*10f60*/  IMAD R5, R15, 0x10, R6 ;  /* 0x000000100f057824 */ /* 0x000fe200078e0206 */
[----:B------:R-:W-:-:S04]  /*10f70*/  LOP3.LUT R13, R7, 0xff, RZ, 0xc0, !PT ;  /* 0x000000ff070d7812 */ /* 0x000fc800078ec0ff */
        /* <DEDUP_REMOVED lines=17> */
.L_x_3686:
[----:B------:R-:W-:Y:S05]  /*11090*/  BSYNC.RECONVERGENT B0 ;  /* 0x0000000000007941 */ /* 0x000fea0003800200 */
.L_x_3685:
[----:B0-----:R-:W-:Y:S01]  /*110a0*/  MOV R5, R15 ;  /* 0x0000000f00057202 */ /* 0x001fe20000000f00 */
[----:B------:R-:W-:Y:S06]  /*110b0*/  @P2 BRA `(.L_x_3687) ;  /* 0xfffffffc00882947 */ /* 0x000fec000383ffff */
.L_x_3684:
[----:B------:R-:W-:Y:S01]  /*110c0*/  BAR.SYNC.DEFER_BLOCKING 0x0 ;  /* 0x0000000000007b1d */ /* 0x000fe20000010000 */
[----:B------:R-:W-:-:S09]  /*110d0*/  UISETP.GE.U32.AND UP1, UPT, UR4, 0x2, UPT ;  /* 0x000000020400788c */ /* 0x000fd2000bf26070 */
[----:B------:R-:W-:Y:S05]  /*110e0*/  BRA.U !UP1, `(.L_x_3683) ;  /* 0x0000000109547547 */ /* 0x000fea000b800000 */
[----:B------:R-:W-:-:S07]  /*110f0*/  IMAD.MOV.U32 R0, RZ, RZ, 0x1 ;  /* 0x00000001ff007424 */ /* 0x000fce00078e00ff */
.L_x_3688:
[C---:B--2---:R-:W-:Y:S01]  /*11100*/  LOP3.LUT R5, R7.reuse, 0xff, RZ, 0xc0, !PT ;  /* 0x000000ff07057812 */ /* 0x044fe200078ec0ff */
[----:B------:R-:W2:Y:S01]  /*11110*/  SHFL.DOWN PT, R11, R4, R0, 0x1f ;  /* 0x08001f00040b7589 */ /* 0x000ea200000e0000 */
[----:B-1----:R-:W-:-:S03]  /*11120*/  LOP3.LUT R13, R7, 0xff, RZ, 0xc0, !PT ;  /* 0x000000ff070d7812 */ /* 0x002fc600078ec0ff */
[----:B0-----:R-:W0:Y:S04]  /*11130*/  SHFL.DOWN PT, R6, R5, R0, 0x1f ;  /* 0x08001f0005067589 */ /* 0x001e2800000e0000 */
[----:B------:R1:W3:Y:S02]  /*11140*/  SHFL.DOWN PT, R10, R9, R0, 0x1f ;  /* 0x08001f00090a7589 */ /* 0x0002e400000e0000 */
[----:B-1----:R-:W-:Y:S01]  /*11150*/  IMAD.SHL.U32 R0, R0, 0x2, RZ ;  /* 0x0000000200007824 */ /* 0x002fe200078e00ff */
[----:B--2---:R-:W-:Y:S02]  /*11160*/  ISETP.GE.U32.AND P1, PT, R4, R11, PT ;  /* 0x0000000b0400720c */ /* 0x004fe40003f26070 */
[----:B0-----:R-:W-:-:S04]  /*11170*/  LOP3.LUT R8, R6, 0xff, RZ, 0xc0, !PT ;  /* 0x000000ff06087812 */ /* 0x001fc800078ec0ff */
        /* <DEDUP_REMOVED lines=12> */
.L_x_3683:
        /* <DEDUP_REMOVED lines=18> */
[----:B--2---:R-:W-:Y:S01]  /*11360*/  IMAD.U32 R4, RZ, RZ, UR4 ;  /* 0x00000004ff047e24 */ /* 0x004fe2000f8e00ff */
[----:B------:R-:W-:Y:S01]  /*11370*/  MOV R5, UR5 ;  /* 0x0000000500057c02 */ /* 0x000fe20008000f00 */
[----:B---3--:R-:W-:-:S02]  /*11380*/  IMAD.U32 R6, RZ, RZ, UR6 ;  /* 0x00000006ff067e24 */ /* 0x008fc4000f8e00ff */
[----:B------:R-:W-:Y:S02]  /*11390*/  IMAD.U32 R7, RZ, RZ, UR7 ;  /* 0x00000007ff077e24 */ /* 0x000fe4000f8e00ff */
[----:B----4-:R-:W-:Y:S01]  /*113a0*/  IMAD.U32 R10, RZ, RZ, UR8 ;  /* 0x00000008ff0a7e24 */ /* 0x010fe2000f8e00ff */
[----:B0-----:R-:W-:-:S07]  /*113b0*/  MOV R11, UR9 ;  /* 0x00000009000b7c02 */ /* 0x001fce0008000f00 */
[----:B-----5:R-:W-:-:S07]  /*113c0*/  LEPC R20, `(.L_x_3691) ;  /* 0x000000001014794e */ /* 0x020fce0000000000 */
[----:B-1----:R-:W-:Y:S05]  /*113d0*/  CALL.ABS.NOINC R2 ;  /* 0x0000000002007343 */ /* 0x002fea0003c00000 */
.L_x_3691:
[----:B------:R-:W-:-:S07]  /*113e0*/  CS2R R16, SRZ ;  /* 0x0000000000107805 */ /* 0x000fce000001ff00 */
.L_x_3690:
[----:B------:R-:W3:Y:S02]  /*113f0*/  LDCU.U8 UR4, c[0x0][0x7a1] ;  /* 0x0000f420ff0477ac */ /* 0x000ee40008000000 */
[----:B---3--:R-:W-:-:S09]  /*11400*/  UISETP.NE.AND UP0, UPT, UR4, URZ, UPT ;  /* 0x000000ff0400728c */ /* 0x008fd2000bf05270 */
[----:B------:R-:W-:Y:S05]  /*11410*/  BRA.U !UP0, `(.L_x_3692) ;  /* 0x0000000108607547 */ /* 0x000fea000b800000 */
[----:B------:R-:W3:Y:S02]  /*11420*/  LDCU UR4, c[0x0][0x7a4] ;  /* 0x0000f480ff0477ac */ /* 0x000ee40008000800 */
[----:B---3--:R-:W-:-:S09]  /*11430*/  UISETP.NE.AND UP0, UPT, UR4, 0x1, UPT ;  /* 0x000000010400788c */ /* 0x008fd2000bf05270 */
[----:B------:R-:W-:Y:S05]  /*11440*/  BRA.U !UP0, `(.L_x_3693) ;  /* 0x0000000108407547 */ /* 0x000fea000b800000 */
[----:B------:R-:W-:Y:S01]  /*11450*/  MOV R2, 0x0 ;  /* 0x0000000000027802 */ /* 0x000fe20000000f00 */
[----:B------:R-:W2:Y:S01]  /*11460*/  LDCU.64 UR4, c[0x4][0x3d8] ;  /* 0x01007b00ff0477ac */ /* 0x000ea20008000a00 */
[----:B-1----:R-:W-:Y:S02]  /*11470*/  HFMA2 R13, -RZ, RZ, 0, 0 ;  /* 0x00000000ff0d7431 */ /* 0x002fe400000001ff */
[----:B0-----:R-:W-:Y:S01]  /*11480*/  IMAD.MOV.U32 R8, RZ, RZ, 0x2ef ;  /* 0x000002efff087424 */ /* 0x001fe200078e00ff */
[----:B------:R-:W0:Y:S01]  /*11490*/  LDCU.64 UR8, c[0x4][0x3c0] ;  /* 0x01007800ff0877ac */ /* 0x000e220008000a00 */
[----:B------:R-:W1:Y:S01]  /*114a0*/  LDC.64 R2, c[0x4][R2] ;  /* 0x0100000002027b82 */ /* 0x000e620000000a00 */
[----:B------:R-:W-:Y:S01]  /*114b0*/  IMAD.MOV.U32 R12, RZ, RZ, 0x1 ;  /* 0x00000001ff0c7424 */ /* 0x000fe200078e00ff */
[----:B------:R-:W3:Y:S01]  /*114c0*/  LDCU.64 UR6, c[0x4][0xc0] ;  /* 0x01001800ff0677ac */ /* 0x000ee20008000a00 */
[----:B--2---:R-:W-:Y:S01]  /*114d0*/  MOV R4, UR4 ;  /* 0x0000000400047c02 */ /* 0x004fe20008000f00 */
[----:B------:R-:W-:-:S02]  /*114e0*/  IMAD.U32 R5, RZ, RZ, UR5 ;  /* 0x00000005ff057e24 */ /* 0x000fc4000f8e00ff */
[----:B0-----:R-:W-:Y:S02]  /*114f0*/  IMAD.U32 R6, RZ, RZ, UR8 ;  /* 0x00000008ff067e24 */ /* 0x001fe4000f8e00ff */
[----:B------:R-:W-:Y:S01]  /*11500*/  IMAD.U32 R7, RZ, RZ, UR9 ;  /* 0x00000009ff077e24 */ /* 0x000fe2000f8e00ff */
[----:B---3--:R-:W-:Y:S01]  /*11510*/  MOV R10, UR6 ;  /* 0x00000006000a7c02 */ /* 0x008fe20008000f00 */
[----:B------:R-:W-:-:S07]  /*11520*/  IMAD.U32 R11, RZ, RZ, UR7 ;  /* 0x00000007ff0b7e24 */ /* 0x000fce000f8e00ff */
[----:B-----5:R-:W-:-:S07]  /*11530*/  LEPC R20, `(.L_x_3693) ;  /* 0x000000001014794e */ /* 0x020fce0000000000 */
[----:B-1----:R-:W-:Y:S05]  /*11540*/  CALL.ABS.NOINC R2 ;  /* 0x0000000002007343 */ /* 0x002fea0003c00000 */
.L_x_3693:
[----:B------:R-:W3:Y:S02]  /*11550*/  LDCU.64 UR4, c[0x0][0x770] ;  /* 0x0000ee00ff0477ac */ /* 0x000ee40008000a00 */
[----:B---3--:R-:W-:-:S05]  /*11560*/  IADD3 R18, P0, PT, R18, UR4, RZ ;  /* 0x0000000412127c10 */ /* 0x008fca000ff1e0ff */
[----:B-----5:R-:W-:-:S05]  /*11570*/  IMAD.X R19, RZ, RZ, UR5, P0 ;  /* 0x00000005ff137e24 */ /* 0x020fca00080e06ff */
[----:B------:R-:W-:Y:S01]  /*11580*/  STG.E.64 desc[UR36][R18.64], R16 ;  /* 0x0000001012007986 */ /* 0x000fe2000c101b24 */
[----:B------:R-:W-:Y:S05]  /*11590*/  EXIT ;  /* 0x000000000000794d */ /* 0x000fea0003800000 */
.L_x_3692:
[----:B------:R-:W-:Y:S01]  /*115a0*/  MOV R0, 0x0 ;  /* 0x0000000000007802 */ /* 0x000fe20000000f00 */
[----:B------:R-:W2:Y:S01]  /*115b0*/  LDCU.64 UR6, c[0x4][0x3c8] ;  /* 0x01007900ff0677ac */ /* 0x000ea20008000a00 */
[----:B01----:R-:W-:Y:S02]  /*115c0*/  HFMA2 R8, -RZ, RZ, 0, 4.4405460357666015625e-05 ;  /* 0x000002e9ff087431 */ /* 0x003fe400000001ff */
        /* <DEDUP_REMOVED lines=11> */
[----:B-----5:R-:W-:-:S07]  /*11680*/  LEPC R20, `(.L_x_3694) ;  /* 0x000000001014794e */ /* 0x020fce0000000000 */
[----:B-1----:R-:W-:Y:S05]  /*11690*/  CALL.ABS.NOINC R2 ;  /* 0x0000000002007343 */ /* 0x002fea0003c00000 */
.L_x_3694:
[----:B------:R-:W-:Y:S05]  /*116a0*/  EXIT ;  /* 0x000000000000794d */ /* 0x000fea0003800000 */
.L_x_3689:
[----:B------:R-:W3:Y:S02]  /*116b0*/  LDCU.U8 UR4, c[0x0][0x7a1] ;  /* 0x0000f420ff0477ac */ /* 0x000ee40008000000 */
[----:B---3--:R-:W-:Y:S01]  /*116c0*/  UISETP.NE.AND UP0, UPT, UR4, URZ, UPT ;  /* 0x000000ff0400728c */ /* 0x008fe2000bf05270 */
[----:B------:R-:W-:Y:S10]  /*116d0*/  BRA.U !UP1, `(.L_x_3695) ;  /* 0x0000000109387547 */ /* 0x000ff4000b800000 */
[----:B------:R-:W3:Y:S04]  /*116e0*/  LDG.E.U8 R0, desc[UR36][R2.64] ;  /* 0x0000002402007981 */ /* 0x000ee8000c1e1100 */
[----:B--2---:R-:W2:Y:S01]  /*116f0*/  LDG.E.64 R4, desc[UR36][R2.64+0x8] ;  /* 0x0000082402047981 */ /* 0x004ea2000c1e1b00 */
[----:B01----:R-:W-:-:S04]  /*11700*/  LOP3.LUT R9, R7, 0xff, RZ, 0xc0, !PT ;  /* 0x000000ff07097812 */ /* 0x003fc800078ec0ff */
[CC--:B---3--:R-:W-:Y:S02]  /*11710*/  ISETP.NE.AND P2, PT, R0.reuse, R9.reuse, PT ;  /* 0x000000090000720c */ /* 0x0c8fe40003f45270 */
[----:B------:R-:W-:Y:S02]  /*11720*/  ISETP.GE.U32.AND P1, PT, R0, R9, PT ;  /* 0x000000090000720c */ /* 0x000fe40003f26070 */
[----:B--2---:R-:W-:Y:S02]  /*11730*/  ISETP.GE.U32.AND P0, PT, R4, R16, PT ;  /* 0x000000100400720c */ /* 0x004fe40003f06070 */
[----:B------:R-:W-:Y:S02]  /*11740*/  SEL R6, RZ, 0xffffffff, !P1 ;  /* 0xffffffffff067807 */ /* 0x000fe40004800000 */
[----:B------:R-:W-:-:S05]  /*11750*/  ISETP.GE.AND.EX P0, PT, R5, R17, PT, P0 ;  /* 0x000000110500720c */ /* 0x000fca0003f06300 */
[----:B------:R-:W-:-:S04]  /*11760*/  @!P2 SEL R6, RZ, 0xffffffff, !P0 ;  /* 0xffffffffff06a807 */ /* 0x000fc80004000000 */
[----:B------:R-:W-:-:S04]  /*11770*/  LOP3.LUT R6, R6, 0x1, RZ, 0xc0, !PT ;  /* 0x0000000106067812 */ /* 0x000fc800078ec0ff */
[----:B------:R-:W-:-:S04]  /*11780*/  ISETP.NE.U32.AND P0, PT, R6, 0x1, PT ;  /* 0x000000010600780c */ /* 0x000fc80003f05070 */
[----:B------:R-:W-:Y:S02]  /*11790*/  SEL R7, R7, R0, !P0 ;  /* 0x0000000007077207 */ /* 0x000fe40004000000 */
[----:B------:R-:W-:Y:S02]  /*117a0*/  SEL R16, R16, R4, !P0 ;  /* 0x0000000410107207 */ /* 0x000fe40004000000 */
[----:B------:R-:W-:-:S07]  /*117b0*/  SEL R17, R17, R5, !P0 ;  /* 0x0000000511117207 */ /* 0x000fce0004000000 */
.L_x_3695:
[----:B------:R-:W-:Y:S05]  /*117c0*/  BRA.U !UP0, `(.L_x_3696) ;  /* 0x0000000108607547 */ /* 0x000fea000b800000 */
[----:B------:R-:W3:Y:S02]  /*117d0*/  LDCU UR4, c[0x0][0x7a4] ;  /* 0x0000f480ff0477ac */ /* 0x000ee40008000800 */
[----:B---3--:R-:W-:-:S09]  /*117e0*/  UISETP.NE.AND UP0, UPT, UR4, 0x1, UPT ;  /* 0x000000010400788c */ /* 0x008fd2000bf05270 */
        /* <DEDUP_REMOVED lines=15> */
[----:B-----5:R-:W-:-:S07]  /*118e0*/  LEPC R20, `(.L_x_3697) ;  /* 0x000000001014794e */ /* 0x020fce0000000000 */
[----:B-1----:R-:W-:Y:S05]  /*118f0*/  CALL.ABS.NOINC R2 ;  /* 0x0000000002007343 */ /* 0x002fea0003c00000 */
.L_x_3697:
[----:B------:R-:W3:Y:S02]  /*11900*/  LDCU.64 UR4, c[0x0][0x770] ;  /* 0x0000ee00ff0477ac */ /* 0x000ee40008000a00 */
[----:B---3--:R-:W-:-:S04]  /*11910*/  IADD3 R18, P0, PT, R18, UR4, RZ ;  /* 0x0000000412127c10 */ /* 0x008fc8000ff1e0ff */
[----:B-----5:R-:W-:-:S05]  /*11920*/  IADD3.X R19, PT, PT, RZ, UR5, RZ, P0, !PT ;  /* 0x00000005ff137c10 */ /* 0x020fca00087fe4ff */
[----:B------:R-:W-:Y:S01]  /*11930*/  STG.E.64 desc[UR36][R18.64], R16 ;  /* 0x0000001012007986 */ /* 0x000fe2000c101b24 */
[----:B------:R-:W-:Y:S05]  /*11940*/  EXIT ;  /* 0x000000000000794d */ /* 0x000fea0003800000 */
.L_x_3696:
[----:B------:R-:W-:Y:S04]  /*11950*/  STG.E.64 desc[UR36][R2.64+0x8], R16 ;  /* 0x0000081002007986 */ /* 0x000fe8000c101b24 */
[----:B------:R-:W-:Y:S01]  /*11960*/  STG.E.U8 desc[UR36][R2.64], R7 ;  /* 0x0000000702007986 */ /* 0x000fe2000c101124 */
[----:B------:R-:W-:Y:S05]  /*11970*/  EXIT ;  /* 0x000000000000794d */ /* 0x000fea0003800000 */
.L_x_3667:
[----:B------:R-:W0:Y:S02]  /*11980*/  LDCU UR4, c[0x0][0x3a0] ;  /* 0x00007400ff0477ac */ /* 0x000e240008000800 */
[----:B0-----:R-:W-:-:S13]  /*11990*/  ISETP.GE.AND P0, PT, R29, UR4, PT ;  /* 0x000000041d007c0c */ /* 0x001fda000bf06270 */
[----:B------:R-:W-:Y:S05]  /*119a0*/  @P0 EXIT ;  /* 0x000000000000094d */ /* 0x000fea0003800000 */
[----:B------:R-:W0:Y:S01]  /*119b0*/  LDCU UR4, c[0x0][0x3b0] ;  /* 0x00007600ff0477ac */ /* 0x000e220008000800 */
[----:B----4-:R-:W-:Y:S02]  /*119c0*/  ISETP.NE.AND P1, PT, R0, RZ, PT ;  /* 0x000000ff0000720c */ /* 0x010fe40003f25270 */
[----:B0-----:R-:W-:-:S13]  /*119d0*/  ISETP.NE.AND P0, PT, RZ, UR4, PT ;  /* 0x00000004ff007c0c */ /* 0x001fda000bf05270 */
[----:B------:R-:W-:Y:S05]  /*119e0*/  @P0 EXIT P1 ;  /* 0x000000000000094d */ /* 0x000fea0000800000 */
[----:B------:R-:W0:Y:S01]  /*119f0*/  LDCU UR4, c[0x0][0x3b4] ;  /* 0x00007680ff0477ac */ /* 0x000e220008000800 */
[----:B------:R-:W-:Y:S02]  /*11a00*/  ISETP.NE.AND P1, PT, R5, RZ, PT ;  /* 0x000000ff0500720c */ /* 0x000fe40003f25270 */
[----:B0-----:R-:W-:-:S13]  /*11a10*/  ISETP.NE.AND P0, PT, RZ, UR4, PT ;  /* 0x00000004ff007c0c */ /* 0x001fda000bf05270 */
[----:B------:R-:W-:Y:S05]  /*11a20*/  @P0 EXIT P1 ;  /* 0x000000000000094d */ /* 0x000fea0000800000 */
[----:B------:R-:W0:Y:S01]  /*11a30*/  LDCU.U8 UR6, c[0x0][0x7a0] ;  /* 0x0000f400ff0677ac */ /* 0x000e220008000000 */
[----:B------:R-:W4:Y:S01]  /*11a40*/  LDCU.64 UR4, c[0x0][0x798] ;  /* 0x0000f300ff0477ac */ /* 0x000f220008000a00 */
[----:B0-----:R-:W-:-:S04]  /*11a50*/  UISETP.NE.AND UP1, UPT, UR6, URZ, UPT ;  /* 0x000000ff0600728c */ /* 0x001fc8000bf25270 */
[----:B----4-:R-:W-:Y:S02]  /*11a60*/  USEL UR4, UR4, URZ, UP1 ;  /* 0x000000ff04047287 */ /* 0x010fe40008800000 */
        /* <DEDUP_REMOVED lines=8> */
[----:B-123--:R-:W-:Y:S01]  /*11af0*/  IMAD.MOV.U32 R8, RZ, RZ, 0x2dd ;  /* 0x000002ddff087424 */ /* 0x00efe200078e00ff */
        /* <DEDUP_REMOVED lines=10> */
[----:B-----5:R-:W-:-:S07]  /*11ba0*/  LEPC R20, `(.L_x_3700) ;  /* 0x000000001014794e */ /* 0x020fce0000000000 */
[----:B--2---:R-:W-:Y:S05]  /*11bb0*/  CALL.ABS.NOINC R2 ;  /* 0x0000000002007343 */ /* 0x004fea0003c00000 */
.L_x_3700:
[----:B------:R-:W-:-:S07]  /*11bc0*/  CS2R R16, SRZ ;  /* 0x0000000000107805 */ /* 0x000fce000001ff00 */
.L_x_3699:
        /* <DEDUP_REMOVED lines=8> */
[----:B-123--:R-:W-:Y:S02]  /*11c50*/  HFMA2 R8, -RZ, RZ, 0, 4.4763088226318359375e-05 ;  /* 0x000002efff087431 */ /* 0x00efe400000001ff */
[----:B------:R-:W-:Y:S01]  /*11c60*/  IMAD.MOV.U32 R12, RZ, RZ, 0x1 ;  /* 0x00000001ff0c7424 */ /* 0x000fe200078e00ff */
[----:B------:R-:W1:Y:S01]  /*11c70*/  LDCU.64 UR6, c[0x4][0x3c0] ;  /* 0x01007800ff0677ac */ /* 0x000e620008000a00 */
[----:B------:R-:W2:Y:S01]  /*11c80*/  LDC.64 R2, c[0x4][R2] ;  /* 0x0100000002027b82 */ /* 0x000ea20000000a00 */
[----:B------:R-:W-:Y:S01]  /*11c90*/  IMAD.MOV.U32 R13, RZ, RZ, RZ ;  /* 0x000000ffff0d7224 */ /* 0x000fe200078e00ff */
[----:B------:R-:W3:Y:S01]  /*11ca0*/  LDCU.64 UR8, c[0x4][0xc0] ;  /* 0x01001800ff0877ac */ /* 0x000ee20008000a00 */
[----:B0-----:R-:W-:Y:S02]  /*11cb0*/  IMAD.U32 R4, RZ, RZ, UR4 ;  /* 0x00000004ff047e24 */ /* 0x001fe4000f8e00ff */
[----:B------:R-:W-:Y:S01]  /*11cc0*/  IMAD.U32 R5, RZ, RZ, UR5 ;  /* 0x00000005ff057e24 */ /* 0x000fe2000f8e00ff */
[----:B-1----:R-:W-:Y:S01]  /*11cd0*/  MOV R6, UR6 ;  /* 0x0000000600067c02 */ /* 0x002fe20008000f00 */
[----:B------:R-:W-:-:S02]  /*11ce0*/  IMAD.U32 R7, RZ, RZ, UR7 ;  /* 0x00000007ff077e24 */ /* 0x000fc4000f8e00ff */
[----:B---3--:R-:W-:Y:S02]  /*11cf0*/  IMAD.U32 R10, RZ, RZ, UR8 ;  /* 0x00000008ff0a7e24 */ /* 0x008fe4000f8e00ff */
[----:B------:R-:W-:-:S07]  /*11d00*/  IMAD.U32 R11, RZ, RZ, UR9 ;  /* 0x00000009ff0b7e24 */ /* 0x000fce000f8e00ff */
[----:B-----5:R-:W-:-:S07]  /*11d10*/  LEPC R20, `(.L_x_3702) ;  /* 0x000000001014794e */ /* 0x020fce0000000000 */
[----:B--2---:R-:W-:Y:S05]  /*11d20*/  CALL.ABS.NOINC R2 ;  /* 0x0000000002007343 */ /* 0x004fea0003c00000 */
.L_x_3702:
[----:B------:R-:W0:Y:S02]  /*11d30*/  LDCU.64 UR4, c[0x0][0x770] ;  /* 0x0000ee00ff0477ac */ /* 0x000e240008000a00 */
[----:B0-----:R-:W-:-:S05]  /*11d40*/  IADD3 R18, P0, PT, R18, UR4, RZ ;  /* 0x0000000412127c10 */ /* 0x001fca000ff1e0ff */
[----:B-----5:R-:W-:-:S05]  /*11d50*/  IMAD.X R19, RZ, RZ, UR5, P0 ;  /* 0x00000005ff137e24 */ /* 0x020fca00080e06ff */
[----:B------:R-:W-:Y:S01]  /*11d60*/  STG.E.64 desc[UR36][R18.64], R16 ;  /* 0x0000001012007986 */ /* 0x000fe2000c101b24 */
[----:B------:R-:W-:Y:S05]  /*11d70*/  EXIT ;  /* 0x000000000000794d */ /* 0x000fea0003800000 */
.L_x_3701:
[----:B------:R-:W-:Y:S01]  /*11d80*/  MOV R0, 0x0 ;  /* 0x0000000000007802 */ /* 0x000fe20000000f00 */
[----:B------:R-:W0:Y:S01]  /*11d90*/  LDCU.64 UR4, c[0x4][0x3c8] ;  /* 0x01007900ff0477ac */ /* 0x000e220008000a00 */
[----:B------:R-:W-:Y:S02]  /*11da0*/  HFMA2 R13, -RZ, RZ, 0, 0 ;  /* 0x00000000ff0d7431 */ /* 0x000fe400000001ff */
[----:B-123--:R-:W-:Y:S01]  /*11db0*/  IMAD.MOV.U32 R8, RZ, RZ, 0x2e9 ;  /* 0x000002e9ff087424 */ /* 0x00efe200078e00ff */
        /* <DEDUP_REMOVED lines=10> */
[----:B-----5:R-:W-:-:S07]  /*11e60*/  LEPC R20, `(.L_x_3703) ;  /* 0x000000001014794e */ /* 0x020fce0000000000 */
[----:B--2---:R-:W-:Y:S05]  /*11e70*/  CALL.ABS.NOINC R2 ;  /* 0x0000000002007343 */ /* 0x004fea0003c00000 */
.L_x_3703:
[----:B------:R-:W-:Y:S05]  /*11e80*/  EXIT ;  /* 0x000000000000794d */ /* 0x000fea0003800000 */
.L_x_3698:
[----:B------:R-:W0:Y:S02]  /*11e90*/  LDCU.U8 UR4, c[0x0][0x7a1] ;  /* 0x0000f420ff0477ac */ /* 0x000e240008000000 */
[----:B0-----:R-:W-:Y:S01]  /*11ea0*/  UISETP.NE.AND UP0, UPT, UR4, URZ, UPT ;  /* 0x000000ff0400728c */ /* 0x001fe2000bf05270 */
[----:B------:R-:W-:Y:S10]  /*11eb0*/  BRA.U !UP1, `(.L_x_3704) ;  /* 0x0000000109387547 */ /* 0x000ff4000b800000 */
[----:B------:R-:W4:Y:S04]  /*11ec0*/  LDG.E.U8 R0, desc[UR36][R2.64] ;  /* 0x0000002402007981 */ /* 0x000f28000c1e1100 */
[----:B------:R-:W2:Y:S01]  /*11ed0*/  LDG.E.64 R4, desc[UR36][R2.64+0x8] ;  /* 0x0000082402047981 */ /* 0x000ea2000c1e1b00 */
[----:B-1-3--:R-:W-:-:S04]  /*11ee0*/  LOP3.LUT R9, R7, 0xff, RZ, 0xc0, !PT ;  /* 0x000000ff07097812 */ /* 0x00afc800078ec0ff */
[CC--:B----4-:R-:W-:Y:S02]  /*11ef0*/  ISETP.NE.AND P2, PT, R0.reuse, R9.reuse, PT ;  /* 0x000000090000720c */ /* 0x0d0fe40003f45270 */
        /* <DEDUP_REMOVED lines=10> */
.L_x_3704:
[----:B------:R-:W-:Y:S05]  /*11fa0*/  BRA.U !UP0, `(.L_x_3705) ;  /* 0x0000000108607547 */ /* 0x000fea000b800000 */
[----:B------:R-:W0:Y:S02]  /*11fb0*/  LDCU UR4, c[0x0][0x7a4] ;  /* 0x0000f480ff0477ac */ /* 0x000e240008000800 */
[----:B0-----:R-:W-:-:S09]  /*11fc0*/  UISETP.NE.AND UP0, UPT, UR4, 0x1, UPT ;  /* 0x000000010400788c */ /* 0x001fd2000bf05270 */
[----:B------:R-:W-:Y:S05]  /*11fd0*/  BRA.U !UP0, `(.L_x_3706) ;  /* 0x0000000108407547 */ /* 0x000fea000b800000 */
[----:B------:R-:W-:Y:S01]  /*11fe0*/  MOV R2, 0x0 ;  /* 0x0000000000027802 */ /* 0x000fe20000000f00 */
[----:B------:R-:W0:Y:S01]  /*11ff0*/  LDCU.64 UR4, c[0x4][0x3d8] ;  /* 0x01007b00ff0477ac */ /* 0x000e220008000a00 */
[----:B------:R-:W-:Y:S02]  /*12000*/  HFMA2 R12, -RZ, RZ, 0, 5.9604644775390625e-08 ;  /* 0x00000001ff0c7431 */ /* 0x000fe400000001ff */
[----:B-123--:R-:W-:Y:S01]  /*12010*/  IMAD.MOV.U32 R8, RZ, RZ, 0x2ef ;  /* 0x000002efff087424 */ /* 0x00efe200078e00ff */
[----:B------:R-:W1:Y:S01]  /*12020*/  LDCU.64 UR6, c[0x4][0x3c0] ;  /* 0x01007800ff0677ac */ /* 0x000e620008000a00 */
[----:B------:R-:W2:Y:S01]  /*12030*/  LDC.64 R2, c[0x4][R2] ;  /* 0x0100000002027b82 */ /* 0x000ea20000000a00 */
[----:B------:R-:W-:Y:S01]  /*12040*/  IMAD.MOV.U32 R13, RZ, RZ, RZ ;  /* 0x000000ffff0d7224 */ /* 0x000fe200078e00ff */
[----:B------:R-:W3:Y:S01]  /*12050*/  LDCU.64 UR8, c[0x4][0xc0] ;  /* 0x01001800ff0877ac */ /* 0x000ee20008000a00 */
[----:B0-----:R-:W-:Y:S02]  /*12060*/  IMAD.U32 R4, RZ, RZ, UR4 ;  /* 0x00000004ff047e24 */ /* 0x001fe4000f8e00ff */
[----:B------:R-:W-:-:S02]  /*12070*/  IMAD.U32 R5, RZ, RZ, UR5 ;  /* 0x00000005ff057e24 */ /* 0x000fc4000f8e00ff */
[----:B-1----:R-:W-:Y:S01]  /*12080*/  IMAD.U32 R6, RZ, RZ, UR6 ;  /* 0x00000006ff067e24 */ /* 0x002fe2000f8e00ff */
[----:B------:R-:W-:Y:S01]  /*12090*/  MOV R7, UR7 ;  /* 0x0000000700077c02 */ /* 0x000fe20008000f00 */
[----:B---3--:R-:W-:Y:S02]  /*120a0*/  IMAD.U32 R10, RZ, RZ, UR8 ;  /* 0x00000008ff0a7e24 */ /* 0x008fe4000f8e00ff */
[----:B------:R-:W-:-:S07]  /*120b0*/  IMAD.U32 R11, RZ, RZ, UR9 ;  /* 0x00000009ff0b7e24 */ /* 0x000fce000f8e00ff */
[----:B-----5:R-:W-:-:S07]  /*120c0*/  LEPC R20, `(.L_x_3706) ;  /* 0x000000001014794e */ /* 0x020fce0000000000 */
[----:B--2---:R-:W-:Y:S05]  /*120d0*/  CALL.ABS.NOINC R2 ;  /* 0x0000000002007343 */ /* 0x004fea0003c00000 */
.L_x_3706:
[----:B------:R-:W0:Y:S02]  /*120e0*/  LDCU.64 UR4, c[0x0][0x770] ;  /* 0x0000ee00ff0477ac */ /* 0x000e240008000a00 */
[----:B0-----:R-:W-:-:S05]  /*120f0*/  IADD3 R18, P0, PT, R18, UR4, RZ ;  /* 0x0000000412127c10 */ /* 0x001fca000ff1e0ff */
[----:B-----5:R-:W-:-:S05]  /*12100*/  IMAD.X R19, RZ, RZ, UR5, P0 ;  /* 0x00000005ff137e24 */ /* 0x020fca00080e06ff */
[----:B------:R-:W-:Y:S01]  /*12110*/  STG.E.64 desc[UR36][R18.64], R16 ;  /* 0x0000001012007986 */ /* 0x000fe2000c101b24 */
[----:B------:R-:W-:Y:S05]  /*12120*/  EXIT ;  /* 0x000000000000794d */ /* 0x000fea0003800000 */
.L_x_3705:
[----:B------:R-:W-:Y:S04]  /*12130*/  STG.E.64 desc[UR36][R2.64+0x8], R16 ;  /* 0x0000081002007986 */ /* 0x000fe8000c101b24 */
[----:B------:R-:W-:Y:S01]  /*12140*/  STG.E.U8 desc[UR36][R2.64], R7 ;  /* 0x0000000702007986 */ /* 0x000fe2000c101124 */
[----:B------:R-:W-:Y:S05]  /*12150*/  EXIT ;  /* 0x000000000000794d */ /* 0x000fea0003800000 */
        .weak           $__internal_18_$__cuda_sm20_div_u64
        .type           $__internal_18_$__cuda_sm20_div_u64,@function
        .size           $__internal_18_$__cuda_sm20_div_u64,(.L_x_6070 - $__internal_18_$__cuda_sm20_div_u64)
$__internal_18_$__cuda_sm20_div_u64:
        /* <DEDUP_REMOVED lines=60> */
[----:B------:R-:W-:-:S02]  /*12520*/  IADD3.X R11, PT, PT, RZ, R2, RZ, P2, !PT ;  /* 0x00000002ff0b7210 */ /* 0x000fc400017fe4ff */
[----:B------:R-:W-:Y:S02]  /*12530*/  ISETP.NE.U32.AND P1, PT, R13, RZ, PT ;  /* 0x000000ff0d00720c */ /* 0x000fe40003f25070 */
[----:B------:R-:W-:Y:S01]  /*12540*/  SEL R8, R8, R3, P0 ;  /* 0x0000000308087207 */ /* 0x000fe20000000000 */
[----:B------:R-:W-:Y:S01]  /*12550*/  IMAD.MOV.U32 R3, RZ, RZ, 0x0 ;  /* 0x00000000ff037424 */ /* 0x000fe200078e00ff */
[----:B------:R-:W-:Y:S01]  /*12560*/  SEL R11, R11, R2, P0 ;  /* 0x000000020b0b7207 */ /* 0x000fe20000000000 */
[----:B------:R-:W-:Y:S01]  /*12570*/  IMAD.MOV.U32 R2, RZ, RZ, R6 ;  /* 0x000000ffff027224 */ /* 0x000fe200078e0006 */
[----:B------:R-:W-:-:S04]  /*12580*/  ISETP.NE.AND.EX P1, PT, RZ, RZ, PT, P1 ;  /* 0x000000ffff00720c */ /* 0x000fc80003f25310 */
[----:B------:R-:W-:Y:S02]  /*12590*/  SEL R8, R8, 0xffffffff, P1 ;  /* 0xffffffff08087807 */ /* 0x000fe40000800000 */
[----:B------:R-:W-:Y:S01]  /*125a0*/  SEL R11, R11, 0xffffffff, P1 ;  /* 0xffffffff0b0b7807 */ /* 0x000fe20000800000 */
[----:B------:R-:W-:Y:S06]  /*125b0*/  RET.REL.NODEC R2 `(_ZN2at6native13reduce_kernelILi512ELi1ENS0_8ReduceOpIhNS0_9ArgMinOpsIhEEjlLi4ELi4EEEEEvT1_) ;  /* 0xfffffed802907950 */ /* 0x000fec0003c3ffff */
.L_x_3707:
        /* <DEDUP_REMOVED lines=12> */
.L_x_6070:


//--------------------- .text._ZN2at6native13reduce_kernelILi256ELi2ENS0_8ReduceOpIhNS0_9ArgMinOpsIhEEjlLi4ELi4EEEEEvT1_ --------------------------
	.section	.text._ZN2at6native13reduce_kernelILi256ELi2ENS0_8ReduceOpIhNS0_9ArgMinOpsIhEEjlLi4ELi4EEEEEvT1_,"ax",@progbits
	.align	128
        .global         _ZN2at6native13reduce_kernelILi256ELi2ENS0_8ReduceOpIhNS0_9ArgMinOpsIhEEjlLi4ELi4EEEEEvT1_
        .type           _ZN2at6native13reduce_kernelILi256ELi2ENS0_8ReduceOpIhNS0_9ArgMinOpsIhEEjlLi4ELi4EEEEEvT1_,@function
        .size           _ZN2at6native13reduce_kernelILi256ELi2ENS0_8ReduceOpIhNS0_9ArgMinOpsIhEEjlLi4ELi4EEEEEvT1_,(.L_x_6071 - _ZN2at6native13reduce_kernelILi256ELi2ENS0_8ReduceOpIhNS0_9ArgMinOpsIhEEjlLi4ELi4EEEEEvT1_)
        .other          _ZN2at6native13reduce_kernelILi256ELi2ENS0_8ReduceOpIhNS0_9ArgMinOpsIhEEjlLi4ELi4EEEEEvT1_,@"STO_CUDA_ENTRY STV_DEFAULT"
_ZN2at6native13reduce_kernelILi256ELi2ENS0_8ReduceOpIhNS0_9ArgMinOpsIhEEjlLi4ELi4EEEEEvT1_:
.text._ZN2at6native13reduce_kernelILi256ELi2ENS0_8ReduceOpIhNS0_9ArgMinOpsIhEEjlLi4ELi4EEEEEvT1_:
        /* <DEDUP_REMOVED lines=296> */
.L_x_3708:
        /* <DEDUP_REMOVED lines=39> */
.L_x_3712:
[----:B------:R-:W0:Y:S01]  /*14f0*/  LDC R9, c[0x0][0x390] ;  /* 0x0000e400ff097b82 */ /* 0x000e220000000800 */
[----:B------:R-:W1:Y:S01]  /*1500*/  LDCU.U8 UR4, c[0x0][0x388] ;  /* 0x00007100ff0477ac */ /* 0x000e620008000000 */
[----:B------:R-:W-:Y:S01]  /*1510*/  LOP3.LUT P0, R12, R18, 0x3, RZ, 0xc0, !PT ;  /* 0x00000003120c7812 */ /* 0x000fe2000780c0ff */
[----:B------:R-:W-:Y:S01]  /*1520*/  BSSY.RECONVERGENT B0, `(.L_x_3713) ;  /* 0x0000039000007945 */ /* 0x000fe20003800200 */
[----:B------:R-:W-:-:S04]  /*1530*/  IMAD.MOV.U32 R6, RZ, RZ, RZ ;  /* 0x000000ffff067224 */ /* 0x000fc800078e00ff */
[----:B------:R-:W2:Y:S01]  /*1540*/  LDC R3, c[0x0][0x394] ;  /* 0x0000e500ff037b82 */ /* 0x000ea20000000800 */
[----:B-1----:R-:W-:Y:S02]  /*1550*/  IMAD.U32 R0, RZ, RZ, UR4 ;  /* 0x00000004ff007e24 */ /* 0x002fe4000f8e00ff */
[----:B------:R-:W-:Y:S02]  /*1560*/  IMAD.U32 R14, RZ, RZ, UR4 ;  /* 0x00000004ff0e7e24 */ /* 0x000fe4000f8e00ff */
[--C-:B0-----:R-:W-:Y:S02]  /*1570*/  IMAD.MOV.U32 R18, RZ, RZ, R9.reuse ;  /* 0x000000ffff127224 */ /* 0x101fe400078e0009 */
[----:B------:R-:W-:Y:S02]  /*1580*/  IMAD.MOV.U32 R4, RZ, RZ, R9 ;  /* 0x000000ffff047224 */ /* 0x000fe400078e0009 */
[----:B--2---:R-:W-:Y:S01]  /*1590*/  IMAD.MOV.U32 R5, RZ, RZ, R3 ;  /* 0x000000ffff057224 */ /* 0x004fe200078e0003 */
[----:B------:R-:W-:Y:S06]  /*15a0*/  @!P0 BRA `(.L_x_3714) ;  /* 0x0000000000c08947 */ /* 0x000fec0003800000 */
[C---:B------:R-:W-:Y:S01]  /*15b0*/  ISETP.GT.U32.AND P0, PT, R17.reuse, 0x3, PT ;  /* 0x000000031100780c */ /* 0x040fe20003f04070 */
[----:B------:R-:W-:Y:S01]  /*15c0*/  IMAD.MOV R4, RZ, RZ, -R12 ;  /* 0x000000ffff047224 */ /* 0x000fe200078e0a0c */
[----:B------:R-:W-:Y:S01]  /*15d0*/  BSSY.RECONVERGENT B1, `(.L_x_3715) ;  /* 0x0000028000017945 */ /* 0x000fe20003800200 */
[----:B------:R-:W-:Y:S01]  /*15e0*/  PRMT R14, R0, 0x7610, R14 ;  /* 0x00007610000e7816 */ /* 0x000fe2000000000e */
        /* <DEDUP_REMOVED lines=8> */
[----:B------:R-:W-:Y:S01]  /*1670*/  IMAD.MOV.U32 R4, RZ, RZ, R9 ;  /* 0x000000ffff047224 */ /* 0x000fe200078e0009 */
[----:B------:R-:W-:Y:S01]  /*1680*/  PRMT R14, R0, 0x7610, R14 ;  /* 0x00007610000e7816 */ /* 0x000fe2000000000e */
[----:B------:R-:W-:Y:S01]  /*1690*/  IMAD.MOV.U32 R5, RZ, RZ, R3 ;  /* 0x000000ffff057224 */ /* 0x000fe200078e0003 */
[----:B0-----:R-:W-:-:S13]  /*16a0*/  ISETP.NE.AND P0, PT, RZ, UR4, PT ;  /* 0x00000004ff007c0c */ /* 0x001fda000bf05270 */
[----:B------:R-:W-:Y:S05]  /*16b0*/  @P0 BRA P1, `(.L_x_3716) ;  /* 0x0000000000640947 */ /* 0x000fea0000800000 */
[----:B------:R-:W0:Y:S01]  /*16c0*/  LDCU UR4, c[0x0][0x3b8] ;  /* 0x00007700ff0477ac */ /* 0x000e220008000800 */
[----:B------:R-:W-:Y:S01]  /*16d0*/  ISETP.NE.AND P1, PT, R16, RZ, PT ;  /* 0x000000ff1000720c */ /* 0x000fe20003f25270 */
[----:B------:R-:W-:Y:S01]  /*16e0*/  IMAD.MOV.U32 R4, RZ, RZ, R9 ;  /* 0x000000ffff047224 */ /* 0x000fe200078e0009 */
[----:B------:R-:W-:Y:S01]  /*16f0*/  PRMT R14, R0, 0x7610, R14 ;  /* 0x00007610000e7816 */ /* 0x000fe2000000000e */
[----:B------:R-:W-:Y:S01]  /*1700*/  IMAD.MOV.U32 R5, RZ, RZ, R3 ;  /* 0x000000ffff057224 */ /* 0x000fe200078e0003 */
[----:B0-----:R-:W-:-:S13]  /*1710*/  ISETP.NE.AND P0, PT, RZ, UR4, PT ;  /* 0x00000004ff007c0c */ /* 0x001fda000bf05270 */
[----:B------:R-:W-:Y:S05]  /*1720*/  @P0 BRA P1, `(.L_x_3716) ;  /* 0x0000000000480947 */ /* 0x000fea0000800000 */
[----:B------:R-:W-:Y:S01]  /*1730*/  IADD3 R4, P0, PT, R17, R24, RZ ;  /* 0x0000001811047210 */ /* 0x000fe20007f1e0ff */
[----:B------:R-:W0:Y:S04]  /*1740*/  LDC.64 R10, c[0x0][0x390] ;  /* 0x0000e400ff0a7b82 */ /* 0x000e280000000a00 */
[----:B------:R-:W-:-:S06]  /*1750*/  IMAD.X R5, RZ, RZ, R25, P0 ;  /* 0x000000ffff057224 */ /* 0x000fcc00000e0619 */
[----:B------:R-:W2:Y:S01]  /*1760*/  LDG.E.U8 R5, desc[UR36][R4.64] ;  /* 0x0000002404057981 */ /* 0x000ea2000c1e1100 */
[----:B------:R-:W-:Y:S01]  /*1770*/  IMAD.IADD R7, R17, 0x1, -R12 ;  /* 0x0000000111077824 */ /* 0x000fe200078e0a0c */
[C---:B------:R-:W-:Y:S02]  /*1780*/  PRMT R6, R0.reuse, 0x9910, RZ ;  /* 0x0000991000067816 */ /* 0x040fe400000000ff */
[----:B------:R-:W-:Y:S02]  /*1790*/  LOP3.LUT R8, R0, 0xffff, RZ, 0xc0, !PT ;  /* 0x0000ffff00087812 */ /* 0x000fe400078ec0ff */
[----:B0-----:R-:W-:-:S04]  /*17a0*/  ISETP.GT.U32.AND P0, PT, R7, R10, PT ;  /* 0x0000000a0700720c */ /* 0x001fc80003f04070 */
[----:B------:R-:W-:Y:S02]  /*17b0*/  ISETP.GT.AND.EX P0, PT, RZ, R11, PT, P0 ;  /* 0x0000000bff00720c */ /* 0x000fe40003f04300 */
[-C--:B--2---:R-:W-:Y:S02]  /*17c0*/  ISETP.NE.AND P1, PT, R6, R5.reuse, PT ;  /* 0x000000050600720c */ /* 0x084fe40003f25270 */
[----:B------:R-:W-:Y:S02]  /*17d0*/  SEL R6, RZ, 0xffffffff, P0 ;  /* 0xffffffffff067807 */ /* 0x000fe40000000000 */
[----:B------:R-:W-:-:S09]  /*17e0*/  ISETP.GE.U32.AND P0, PT, R8, R5, PT ;  /* 0x000000050800720c */ /* 0x000fd20003f06070 */
[----:B------:R-:W-:-:S04]  /*17f0*/  @P1 SEL R6, RZ, 0xffffffff, !P0 ;  /* 0xffffffffff061807 */ /* 0x000fc80004000000 */
[----:B------:R-:W-:-:S04]  /*1800*/  LOP3.LUT R6, R6, 0x1, RZ, 0xc0, !PT ;  /* 0x0000000106067812 */ /* 0x000fc800078ec0ff */
[----:B------:R-:W-:-:S04]  /*1810*/  ISETP.NE.U32.AND P0, PT, R6, 0x1, PT ;  /* 0x000000010600780c */ /* 0x000fc80003f05070 */
[----:B------:R-:W-:Y:S02]  /*1820*/  SEL R14, R5, R0, !P0 ;  /* 0x00000000050e7207 */ /* 0x000fe40004000000 */
[----:B------:R-:W-:Y:S02]  /*1830*/  SEL R4, R7, R10, !P0 ;  /* 0x0000000a07047207 */ /* 0x000fe40004000000 */
[----:B------:R-:W-:-:S07]  /*1840*/  SEL R5, R11, RZ, P0 ;  /* 0x000000ff0b057207 */ /* 0x000fce0000000000 */
.L_x_3716:
[----:B------:R-:W-:Y:S05]  /*1850*/  BSYNC.RECONVERGENT B1 ;  /* 0x0000000000017941 */ /* 0x000fea0003800200 */
.L_x_3715:
[----:B------:R-:W0:Y:S01]  /*1860*/  LDC R27, c[0x0][0x39c] ;  /* 0x0000e700ff1b7b82 */ /* 0x000e220000000800 */
[----:B------:R-:W-:Y:S02]  /*1870*/  IADD3 R24, P0, PT, R24, 0x4, RZ ;  /* 0x0000000418187810 */ /* 0x000fe40007f1e0ff */
[----:B------:R-:W-:-:S03]  /*1880*/  IADD3 R6, PT, PT, -R12, 0x4, RZ ;  /* 0x000000040c067810 */ /* 0x000fc60007ffe1ff */
[----:B------:R-:W-:Y:S01]  /*1890*/  IMAD.X R25, RZ, RZ, R25, P0 ;  /* 0x000000ffff197224 */ /* 0x000fe200000e0619 */
[----:B0-----:R-:W-:-:S07]  /*18a0*/  IADD3 R27, PT, PT, R12, -0x4, R27 ;  /* 0xfffffffc0c1b7810 */ /* 0x001fce0007ffe01b */
.L_x_3714:
[----:B------:R-:W-:Y:S05]  /*18b0*/  BSYNC.RECONVERGENT B0 ;  /* 0x0000000000007941 */ /* 0x000fea0003800200 */
.L_x_3713:
[----:B------:R-:W0:Y:S01]  /*18c0*/  LDC.64 R10, c[0x0][0x3b0] ;  /* 0x0000ec00ff0a7b82 */ /* 0x000e220000000a00 */
[----:B------:R-:W-:Y:S01]  /*18d0*/  BSSY.RECONVERGENT B0, `(.L_x_3717) ;  /* 0x000005c000007945 */ /* 0x000fe20003800200 */
[----:B------:R-:W-:-:S06]  /*18e0*/  PRMT R12, R0, 0x7610, R12 ;  /* 0x00007610000c7816 */ /* 0x000fcc000000000c */
[----:B------:R-:W1:Y:S01]  /*18f0*/  LDC R8, c[0x0][0x3b8] ;  /* 0x0000ee00ff087b82 */ /* 0x000e620000000800 */
[----:B0-----:R-:W-:Y:S01]  /*1900*/  IMAD R10, R17, R10, RZ ;  /* 0x0000000a110a7224 */ /* 0x001fe200078e02ff */
[----:B------:R-:W-:-:S03]  /*1910*/  ISETP.NE.AND P0, PT, R11, RZ, PT ;  /* 0x000000ff0b00720c */ /* 0x000fc60003f05270 */
[C---:B------:R-:W-:Y:S01]  /*1920*/  IMAD R7, R2.reuse, R11, R10 ;  /* 0x0000000b02077224 */ /* 0x040fe200078e020a */
[----:B------:R-:W-:Y:S01]  /*1930*/  ISETP.NE.AND P0, PT, R2, RZ, P0 ;  /* 0x000000ff0200720c */ /* 0x000fe20000705270 */
[----:B------:R-:W-:Y:S01]  /*1940*/  IMAD.MOV.U32 R10, RZ, RZ, R3 ;  /* 0x000000ffff0a7224 */ /* 0x000fe200078e0003 */
[----:B------:R-:W-:Y:S01]  /*1950*/  PRMT R11, R0, 0x7610, R11 ;  /* 0x00007610000b7816 */ /* 0x000fe2000000000b */
[----:B-1----:R-:W-:Y:S01]  /*1960*/  IMAD R13, R16, R8, R7 ;  /* 0x00000008100d7224 */ /* 0x002fe200078e0207 */
[----:B------:R-:W-:Y:S01]  /*1970*/  ISETP.NE.AND P1, PT, R8, RZ, PT ;  /* 0x000000ff0800720c */ /* 0x000fe20003f25270 */
[----:B------:R-:W-:Y:S02]  /*1980*/  IMAD.MOV.U32 R7, RZ, RZ, R9 ;  /* 0x000000ffff077224 */ /* 0x000fe400078e0009 */
        /* <DEDUP_REMOVED lines=11> */
[----:B------:R-:W-:-:S07]  /*1a40*/  IMAD.MOV.U32 R10, RZ, RZ, R3 ;  /* 0x000000ffff0a7224 */ /* 0x000fce00078e0003 */
.L_x_3719:
[----:B------:R-:W-:Y:S01]  /*1a50*/  IMAD.WIDE.U32 R20, R13, 0x4, R24 ;  /* 0x000000040d147825 */ /* 0x000fe200078e0018 */
[----:B------:R-:W-:Y:S01]  /*1a60*/  LOP3.LUT R16, R14, 0xff, RZ, 0xc0, !PT ;  /* 0x000000ff0e107812 */ /* 0x000fe200078ec0ff */
[----:B------:R-:W0:Y:S04]  /*1a70*/  LDCU UR4, c[0x0][0x3a4] ;  /* 0x00007480ff0477ac */ /* 0x000e280008000800 */
[----:B------:R-:W2:Y:S01]  /*1a80*/  LDG.E R20, desc[UR36][R20.64] ;  /* 0x0000002414147981 */ /* 0x000ea2000c1e1900 */
[----:B------:R-:W-:Y:S01]  /*1a90*/  IMAD.IADD R33, R15, 0x1, R6 ;  /* 0x000000010f217824 */ /* 0x000fe200078e0206 */
[----:B------:R-:W-:Y:S02]  /*1aa0*/  LOP3.LUT R15, R11, 0xff, RZ, 0xc0, !PT ;  /* 0x000000ff0b0f7812 */ /* 0x000fe400078ec0ff */
[----:B------:R-:W-:Y:S01]  /*1ab0*/  LOP3.LUT R38, R12, 0xff, RZ, 0xc0, !PT ;  /* 0x000000ff0c267812 */ /* 0x000fe200078ec0ff */
[C---:B------:R-:W-:Y:S01]  /*1ac0*/  VIADD R32, R33.reuse, 0x1 ;  /* 0x0000000121207836 */ /* 0x040fe20000000000 */
[----:B------:R-:W-:Y:S01]  /*1ad0*/  ISETP.GE.U32.AND P1, PT, R4, R33, PT ;  /* 0x000000210400720c */ /* 0x000fe20003f26070 */
[C---:B------:R-:W-:Y:S01]  /*1ae0*/  VIADD R36, R33.reuse, 0x2 ;  /* 0x0000000221247836 */ /* 0x040fe20000000000 */
[----:B------:R-:W-:Y:S01]  /*1af0*/  LOP3.LUT R40, R0, 0xff, RZ, 0xc0, !PT ;  /* 0x000000ff00287812 */ /* 0x000fe200078ec0ff */
[----:B------:R-:W-:Y:S01]  /*1b00*/  VIADD R37, R33, 0x3 ;  /* 0x0000000321257836 */ /* 0x000fe20000000000 */
[----:B------:R-:W-:Y:S01]  /*1b10*/  ISETP.GE.AND.EX P1, PT, R5, RZ, PT, P1 ;  /* 0x000000ff0500720c */ /* 0x000fe20003f26310 */
[----:B0-----:R-:W-:Y:S01]  /*1b20*/  VIADD R13, R13, UR4 ;  /* 0x000000040d0d7c36 */ /* 0x001fe20008000000 */
[----:B--2---:R-:W-:-:S02]  /*1b30*/  LOP3.LUT R31, R20, 0xff, RZ, 0xc0, !PT ;  /* 0x000000ff141f7812 */ /* 0x004fc400078ec0ff */
[----:B------:R-:W-:Y:S02]  /*1b40*/  PRMT R30, R20, 0x7771, RZ ;  /* 0x00007771141e7816 */ /* 0x000fe400000000ff */
[----:B------:R-:W-:Y:S02]  /*1b50*/  ISETP.NE.AND P2, PT, R16, R31, PT ;  /* 0x0000001f1000720c */ /* 0x000fe40003f45270 */
[----:B------:R-:W-:Y:S02]  /*1b60*/  PRMT R19, R20, 0x7770, RZ ;  /* 0x0000777014137816 */ /* 0x000fe400000000ff */
[----:B------:R-:W-:Y:S02]  /*1b70*/  ISETP.NE.AND P4, PT, R15, R30, PT ;  /* 0x0000001e0f00720c */ /* 0x000fe40003f85270 */
[----:B------:R-:W-:Y:S02]  /*1b80*/  ISETP.GE.U32.AND P5, PT, R16, R19, PT ;  /* 0x000000131000720c */ /* 0x000fe40003fa6070 */
[----:B------:R-:W-:-:S02]  /*1b90*/  SEL R30, RZ, 0xffffffff, !P1 ;  /* 0xffffffffff1e7807 */ /* 0x000fc40004800000 */
[C---:B------:R-:W-:Y:S02]  /*1ba0*/  PRMT R16, R20.reuse, 0x7771, RZ ;  /* 0x0000777114107816 */ /* 0x040fe400000000ff */
[----:B------:R-:W-:Y:S02]  /*1bb0*/  ISETP.GE.U32.AND P1, PT, R9, R32, PT ;  /* 0x000000200900720c */ /* 0x000fe40003f26070 */
[----:B------:R-:W-:Y:S02]  /*1bc0*/  @P2 SEL R30, RZ, 0xffffffff, !P5 ;  /* 0xffffffffff1e2807 */ /* 0x000fe40006800000 */
[----:B------:R-:W-:Y:S02]  /*1bd0*/  PRMT R21, R20, 0x7772, RZ ;  /* 0x0000777214157816 */ /* 0x000fe400000000ff */
[----:B------:R-:W-:Y:S02]  /*1be0*/  ISETP.GE.U32.AND P6, PT, R15, R16, PT ;  /* 0x000000100f00720c */ /* 0x000fe40003fc6070 */
[----:B------:R-:W-:-:S02]  /*1bf0*/  ISETP.GE.AND.EX P1, PT, R10, RZ, PT, P1 ;  /* 0x000000ff0a00720c */ /* 0x000fc40003f26310 */
[----:B------:R-:W-:Y:S02]  /*1c00*/  ISETP.GE.U32.AND P2, PT, R7, R36, PT ;  /* 0x000000240700720c */ /* 0x000fe40003f46070 */
[----:B------:R-:W-:Y:S02]  /*1c10*/  PRMT R15, R20, 0x7773, RZ ;  /* 0x00007773140f7816 */ /* 0x000fe400000000ff */
[----:B------:R-:W-:Y:S02]  /*1c20*/  ISETP.NE.AND P3, PT, R38, R21, PT ;  /* 0x000000152600720c */ /* 0x000fe40003f65270 */
[----:B------:R-:W-:Y:S02]  /*1c30*/  SEL R34, RZ, 0xffffffff, !P1 ;  /* 0xffffffffff227807 */ /* 0x000fe40004800000 */
[----:B------:R-:W-:Y:S02]  /*1c40*/  ISETP.GE.AND.EX P2, PT, R8, RZ, PT, P2 ;  /* 0x000000ff0800720c */ /* 0x000fe40003f46320 */
[----:B------:R-:W-:Y:S01]  /*1c50*/  ISETP.NE.AND P5, PT, R40, R15, PT ;  /* 0x0000000f2800720c */ /* 0x000fe20003fa5270 */
[----:B------:R-:W-:Y:S01]  /*1c60*/  IMAD.SHL.U32 R15, R13, 0x4, RZ ;  /* 0x000000040d0f7824 */ /* 0x000fe200078e00ff */
[----:B------:R-:W-:-:S02]  /*1c70*/  ISETP.GE.U32.AND P1, PT, R18, R37, PT ;  /* 0x000000251200720c */ /* 0x000fc40003f26070 */
[----:B------:R-:W-:Y:S02]  /*1c80*/  PRMT R21, R20, 0x7772, RZ ;  /* 0x0000777214157816 */ /* 0x000fe400000000ff */
[----:B------:R-:W-:Y:S02]  /*1c90*/  SEL R35, RZ, 0xffffffff, !P2 ;  /* 0xffffffffff237807 */ /* 0x000fe40005000000 */
[----:B------:R-:W-:Y:S02]  /*1ca0*/  ISETP.GE.AND.EX P1, PT, R3, RZ, PT, P1 ;  /* 0x000000ff0300720c */ /* 0x000fe40003f26310 */
[----:B------:R-:W-:Y:S01]  /*1cb0*/  ISETP.GE.U32.AND P2, PT, R38, R21, PT ;  /* 0x000000152600720c */ /* 0x000fe20003f46070 */
[----:B------:R-:W-:Y:S01]  /*1cc0*/  VIADD R38, R15, 0x3 ;  /* 0x000000030f267836 */ /* 0x000fe20000000000 */
[----:B------:R-:W-:Y:S02]  /*1cd0*/  PRMT R31, R20, 0x7773, RZ ;  /* 0x00007773141f7816 */ /* 0x000fe400000000ff */
[----:B------:R-:W-:-:S02]  /*1ce0*/  SEL R20, RZ, 0xffffffff, !P1 ;  /* 0xffffffffff147807 */ /* 0x000fc40004800000 */
[----:B------:R-:W-:Y:S02]  /*1cf0*/  ISETP.GE.U32.AND P1, PT, R40, R31, PT ;  /* 0x0000001f2800720c */ /* 0x000fe40003f26070 */
[----:B------:R-:W-:Y:S02]  /*1d00*/  @P4 SEL R34, RZ, 0xffffffff, !P6 ;  /* 0xffffffffff224807 */ /* 0x000fe40007000000 */
[----:B------:R-:W-:Y:S02]  /*1d10*/  ISETP.GE.U32.AND P4, PT, R38, R27, PT ;  /* 0x0000001b2600720c */ /* 0x000fe40003f86070 */
[----:B------:R-:W-:Y:S02]  /*1d20*/  @P3 SEL R35, RZ, 0xffffffff, !P2 ;  /* 0xffffffffff233807 */ /* 0x000fe40005000000 */
[----:B------:R-:W-:Y:S02]  /*1d30*/  @P5 SEL R20, RZ, 0xffffffff, !P1 ;  /* 0xffffffffff145807 */ /* 0x000fe40004800000 */
        /* <DEDUP_REMOVED lines=19> */
[----:B------:R-:W-:Y:S01]  /*1e70*/  SEL R3, R3, RZ, P3 ;  /* 0x000000ff03037207 */ /* 0x000fe20001800000 */
[----:B------:R-:W-:Y:S06]  /*1e80*/  @!P4 BRA `(.L_x_3719) ;  /* 0xfffffff800f0c947 */ /* 0x000fec000383ffff */
.L_x_3718:
[----:B------:R-:W-:Y:S05]  /*1e90*/  BSYNC.RECONVERGENT B0 ;  /* 0x0000000000007941 */ /* 0x000fea0003800200 */
.L_x_3717:
        /* <DEDUP_REMOVED lines=23> */
.L_x_3721:
[----:B------:R-:W-:Y:S05]  /*2010*/  BSYNC.RECONVERGENT B0 ;  /* 0x0000000000007941 */ /* 0x000fea0003800200 */
.L_x_3720:
        /* <DEDUP_REMOVED lines=41> */
.L_x_3711:
        /* <DEDUP_REMOVED lines=14> */
[----:B------:R-:W-:Y:S02]  /*2390*/  IMAD.U32 R16, RZ, RZ, UR4 ;  /* 0x00000004ff107e24 */ /* 0x000fe4000f8e00ff */
[----:B------:R-:W-:Y:S01]  /*23a0*/  IMAD.U32 R38, RZ, RZ, UR4 ;  /* 0x00000004ff267e24 */ /* 0x000fe2000f8e00ff */
[----:B------:R-:W-:Y:S01]  /*23b0*/  ISETP.GE.U32.AND P0, PT, R5, R8, PT ;  /* 0x000000080500720c */ /* 0x000fe20003f06070 */
[----:B------:R-:W-:-:S02]  /*23c0*/  IMAD.U32 R40, RZ, RZ, UR4 ;  /* 0x00000004ff287e24 */ /* 0x000fc4000f8e00ff */
[----:B------:R-:W-:Y:S02]  /*23d0*/  IMAD.U32 R33, RZ, RZ, UR4 ;  /* 0x00000004ff217e24 */ /* 0x000fe4000f8e00ff */
[----:B------:R-:W-:Y:S02]  /*23e0*/  IMAD.U32 R31, RZ, RZ, UR4 ;  /* 0x00000004ff1f7e24 */ /* 0x000fe4000f8e00ff */
        /* <DEDUP_REMOVED lines=15> */
[----:B------:R-:W-:Y:S01]  /*24e0*/  BSSY.RECONVERGENT B1, `(.L_x_3725) ;  /* 0x000009b000017945 */ /* 0x000fe20003800200 */
        /* <DEDUP_REMOVED lines=13> */
[----:B------:R-:W-:Y:S01]  /*25c0*/  PRMT R31, R0, 0x7610, R31 ;  /* 0x00007610001f7816 */ /* 0x000fe2000000001f */
[----:B------:R-:W-:-:S02]  /*25d0*/  IMAD.MOV.U32 R21, RZ, RZ, R9 ;  /* 0x000000ffff157224 */ /* 0x000fc400078e0009 */
[--C-:B------:R-:W-:Y:S02]  /*25e0*/  IMAD.MOV.U32 R34, RZ, RZ, R9.reuse ;  /* 0x000000ffff227224 */ /* 0x100fe400078e0009 */
[--C-:B------:R-:W-:Y:S02]  /*25f0*/  IMAD.MOV.U32 R27, RZ, RZ, R9.reuse ;  /* 0x000000ffff1b7224 */ /* 0x100fe400078e0009 */
[--C-:B------:R-:W-:Y:S02]  /*2600*/  IMAD.MOV.U32 R37, RZ, RZ, R9.reuse ;  /* 0x000000ffff257224 */ /* 0x100fe400078e0009 */
[----:B------:R-:W-:-:S07]  /*2610*/  IMAD.MOV.U32 R26, RZ, RZ, R9 ;  /* 0x000000ffff1a7224 */ /* 0x000fce00078e0009 */
.L_x_3726:
[----:B------:R-:W-:-:S04]  /*2620*/  LOP3.LUT R5, R12, 0xfffffffe, RZ, 0xc0, !PT ;  /* 0xfffffffe0c057812 */ /* 0x000fc800078ec0ff */
[----:B------:R-:W-:-:S05]  /*2630*/  IADD3 R4, P0, PT, R5, R24, RZ ;  /* 0x0000001805047210 */ /* 0x000fca0007f1e0ff */
[----:B------:R-:W-:-:S05]  /*2640*/  IMAD.X R5, RZ, RZ, R25, P0 ;  /* 0x000000ffff057224 */ /* 0x000fca00000e0619 */
[----:B------:R0:W2:Y:S01]  /*2650*/  LDG.E.U16 R44, desc[UR36][R4.64] ;  /* 0x00000024042c7981 */ /* 0x0000a2000c1e1500 */
[----:B------:R-:W-:-:S05]  /*2660*/  IMAD.IADD R39, R12, 0x1, R3 ;  /* 0x000000010c277824 */ /* 0x000fca00078e0203 */
[----:B------:R-:W-:-:S04]  /*2670*/  LOP3.LUT R7, R39, 0xfffffffe, RZ, 0xc0, !PT ;  /* 0xfffffffe27077812 */ /* 0x000fc800078ec0ff */
[----:B------:R-:W-:-:S05]  /*2680*/  IADD3 R6, P0, PT, R7, R24, RZ ;  /* 0x0000001807067210 */ /* 0x000fca0007f1e0ff */
[----:B------:R-:W-:Y:S01]  /*2690*/  IMAD.X R7, RZ, RZ, R25, P0 ;  /* 0x000000ffff077224 */ /* 0x000fe200000e0619 */
[----:B------:R-:W-:-:S05]  /*26a0*/  LEA.HI R11, R12, R3, RZ, 0x1f ;  /* 0x000000030c0b7211 */ /* 0x000fca00078ff8ff */
[----:B------:R-:W3:Y:S01]  /*26b0*/  LDG.E.U16 R7, desc[UR36][R6.64] ;  /* 0x0000002406077981 */ /* 0x000ee2000c1e1500 */
[----:B------:R-:W-:-:S05]  /*26c0*/  LEA R10, P0, R11, R24, 0x1 ;  /* 0x000000180b0a7211 */ /* 0x000fca00078008ff */
[----:B------:R-:W-:Y:S02]  /*26d0*/  IMAD.X R11, RZ, RZ, R25, P0 ;  /* 0x000000ffff0b7224 */ /* 0x000fe400000e0619 */
[----:B------:R-:W-:-:S04]  /*26e0*/  IMAD R41, R3, 0x2, R39 ;  /* 0x0000000203297824 */ /* 0x000fc800078e0227 */
[----:B------:R-:W4:Y:S01]  /*26f0*/  LDG.E.U16 R11, desc[UR36][R10.64] ;  /* 0x000000240a0b7981 */ /* 0x000f22000c1e1500 */
[----:B0-----:R-:W-:-:S04]  /*2700*/  LOP3.LUT R5, R41, 0xfffffffe, RZ, 0xc0, !PT ;  /* 0xfffffffe29057812 */ /* 0x001fc800078ec0ff */
[----:B------:R-:W-:-:S05]  /*2710*/  IADD3 R4, P0, PT, R5, R24, RZ ;  /* 0x0000001805047210 */ /* 0x000fca0007f1e0ff */
[----:B------:R-:W-:-:S05]  /*2720*/  IMAD.X R5, RZ, RZ, R25, P0 ;  /* 0x000000ffff057224 */ /* 0x000fca00000e0619 */
[----:B------:R0:W5:Y:S01]  /*2730*/  LDG.E.U16 R42, desc[UR36][R4.64] ;  /* 0x00000024042a7981 */ /* 0x000162000c1e1500 */
[----:B------:R-:W-:Y:S02]  /*2740*/  LOP3.LUT R43, R31, 0xff, RZ, 0xc0, !PT ;  /* 0x000000ff1f2b7812 */ /* 0x000fe400078ec0ff */
[----:B------:R-:W-:Y:S02]  /*2750*/  LOP3.LUT R45, R33, 0xff, RZ, 0xc0, !PT ;  /* 0x000000ff212d7812 */ /* 0x000fe400078ec0ff */
[-C--:B------:R-:W-:Y:S02]  /*2760*/  ISETP.GE.U32.AND P0, PT, R15, R12.reuse, PT ;  /* 0x0000000c0f00720c */ /* 0x080fe40003f06070 */
[----:B------:R-:W-:Y:S02]  /*2770*/  ISETP.GE.U32.AND P1, PT, R13, R12, PT ;  /* 0x0000000c0d00720c */ /* 0x000fe40003f26070 */
[----:B------:R-:W-:Y:S02]  /*2780*/  ISETP.GE.AND.EX P0, PT, R26, RZ, PT, P0 ;  /* 0x000000ff1a00720c */ /* 0x000fe40003f06300 */
[----:B------:R-:W-:-:S02]  /*2790*/  ISETP.GE.AND.EX P1, PT, R37, RZ, PT, P1 ;  /* 0x000000ff2500720c */ /* 0x000fc40003f26310 */
[----:B0-----:R-:W-:Y:S02]  /*27a0*/  SEL R5, RZ, 0xffffffff, !P0 ;  /* 0xffffffffff057807 */ /* 0x001fe40004000000 */
[----:B------:R-:W-:Y:S02]  /*27b0*/  SEL R10, RZ, 0xffffffff, !P1 ;  /* 0xffffffffff0a7807 */ /* 0x000fe40004800000 */
[----:B------:R-:W-:Y:S02]  /*27c0*/  LOP3.LUT R48, R16, 0xff, RZ, 0xc0, !PT ;  /* 0x000000ff10307812 */ /* 0x000fe400078ec0ff */
[----:B------:R-:W-:Y:S02]  /*27d0*/  LOP3.LUT R52, R0, 0xff, RZ, 0xc0, !PT ;  /* 0x000000ff00347812 */ /* 0x000fe400078ec0ff */
[C---:B--2---:R-:W-:Y:S02]  /*27e0*/  PRMT R46, R44.reuse, 0x7771, RZ ;  /* 0x000077712c2e7816 */ /* 0x044fe400000000ff */
[----:B------:R-:W-:-:S02]  /*27f0*/  LOP3.LUT R6, R44, 0xff, RZ, 0xc0, !PT ;  /* 0x000000ff2c067812 */ /* 0x000fc400078ec0ff */
[----:B------:R-:W-:Y:S02]  /*2800*/  ISETP.NE.AND P2, PT, R45, R46, PT ;  /* 0x0000002e2d00720c */ /* 0x000fe40003f45270 */
[C---:B------:R-:W-:Y:S02]  /*2810*/  ISETP.NE.AND P3, PT, R43.reuse, R6, PT ;  /* 0x000000062b00720c */ /* 0x040fe40003f65270 */
[C---:B------:R-:W-:Y:S02]  /*2820*/  PRMT R6, R44.reuse, 0x7770, RZ ;  /* 0x000077702c067816 */ /* 0x040fe400000000ff */
[----:B------:R-:W-:Y:S02]  /*2830*/  PRMT R4, R44, 0x7771, RZ ;  /* 0x000077712c047816 */ /* 0x000fe400000000ff */
[----:B------:R-:W-:Y:S02]  /*2840*/  ISETP.GE.U32.AND P4, PT, R43, R6, PT ;  /* 0x000000062b00720c */ /* 0x000fe40003f86070 */
[----:B------:R-:W-:-:S02]  /*2850*/  ISETP.GE.U32.AND P5, PT, R45, R4, PT ;  /* 0x000000042d00720c */ /* 0x000fc40003fa6070 */
[----:B------:R-:W-:Y:S02]  /*2860*/  LOP3.LUT R44, R38, 0xff, RZ, 0xc0, !PT ;  /* 0x000000ff262c7812 */ /* 0x000fe400078ec0ff */
[----:B------:R-:W-:Y:S02]  /*2870*/  @P2 SEL R10, RZ, 0xffffffff, !P5 ;  /* 0xffffffffff0a2807 */ /* 0x000fe40006800000 */
[----:B------:R-:W-:Y:S02]  /*2880*/  @P3 SEL R5, RZ, 0xffffffff, !P4 ;  /* 0xffffffffff053807 */ /* 0x000fe40006000000 */
[----:B------:R-:W-:Y:S02]  /*2890*/  LOP3.LUT R10, R10, 0x1, RZ, 0xc0, !PT ;  /* 0x000000010a0a7812 */ /* 0x000fe400078ec0ff */
[----:B------:R-:W-:Y:S02]  /*28a0*/  LOP3.LUT R5, R5, 0x1, RZ, 0xc0, !PT ;  /* 0x0000000105057812 */ /* 0x000fe400078ec0ff */
[----:B------:R-:W-:-:S02]  /*28b0*/  ISETP.NE.U32.AND P3, PT, R10, 0x1, PT ;  /* 0x000000010a00780c */ /* 0x000fc40003f65070 */
[----:B------:R-:W-:Y:S02]  /*28c0*/  ISETP.NE.U32.AND P4, PT, R5, 0x1, PT ;  /* 0x000000010500780c */ /* 0x000fe40003f85070 */
[----:B---3--:R-:W-:Y:S02]  /*28d0*/  PRMT R5, R7, 0x7771, RZ ;  /* 0x0000777107057816 */ /* 0x008fe400000000ff */
[----:B------:R-:W-:Y:S02]  /*28e0*/  ISETP.GE.U32.AND P5, PT, R20, R39, PT ;  /* 0x000000271400720c */ /* 0x000fe40003fa6070 */
[C---:B------:R-:W-:Y:S02]  /*28f0*/  SEL R15, R12.reuse, R15, !P4 ;  /* 0x0000000f0c0f7207 */ /* 0x040fe40006000000 */
[----:B------:R-:W-:Y:S01]  /*2900*/  SEL R13, R12, R13, !P3 ;  /* 0x0000000d0c0d7207 */ /* 0x000fe20005800000 */
[----:B------:R-:W-:Y:S01]  /*2910*/  IMAD.IADD R12, R41, 0x1, R3 ;  /* 0x00000001290c7824 */ /* 0x000fe200078e0203 */
[----:B------:R-:W-:-:S02]  /*2920*/  LOP3.LUT R10, R40, 0xff, RZ, 0xc0, !PT ;  /* 0x000000ff280a7812 */ /* 0x000fc400078ec0ff */
[----:B------:R-:W-:Y:S01]  /*2930*/  LOP3.LUT R45, R7, 0xff, RZ, 0xc0, !PT ;  /* 0x000000ff072d7812 */ /* 0x000fe200078ec0ff */
[----:B------:R-:W-:Y:S01]  /*2940*/  IMAD R43, R3, 0x3, R12 ;  /* 0x00000003032b7824 */ /* 0x000fe200078e020c */
[----:B------:R-:W-:Y:S02]  /*2950*/  ISETP.NE.AND P1, PT, R44, R5, PT ;  /* 0x000000052c00720c */ /* 0x000fe40003f25270 */
[----:B------:R-:W-:Y:S02]  /*2960*/  ISETP.GE.AND.EX P5, PT, R34, RZ, PT, P5 ;  /* 0x000000ff2200720c */ /* 0x000fe40003fa6350 */
[----:B------:R-:W-:Y:S02]  /*2970*/  ISETP.NE.AND P0, PT, R10, R45, PT ;  /* 0x0000002d0a00720c */ /* 0x000fe40003f05270 */
[----:B------:R-:W-:Y:S02]  /*2980*/  PRMT R5, R7, 0x7771, RZ ;  /* 0x0000777107057816 */ /* 0x000fe400000000ff */
[----:B------:R-:W-:-:S02]  /*2990*/  SEL R45, RZ, 0xffffffff, !P5 ;  /* 0xffffffffff2d7807 */ /* 0x000fc40006800000 */
[----:B------:R-:W-:Y:S02]  /*29a0*/  ISETP.GE.U32.AND P5, PT, R14, R39, PT ;  /* 0x000000270e00720c */ /* 0x000fe40003fa6070 */
[----:B------:R-:W-:Y:S02]  /*29b0*/  ISETP.GE.U32.AND P2, PT, R43, R8, PT ;  /* 0x000000082b00720c */ /* 0x000fe40003f46070 */
[----:B------:R-:W-:Y:S01]  /*29c0*/  ISETP.GE.U32.AND P6, PT, R44, R5, PT ;  /* 0x000000052c00720c */ /* 0x000fe20003fc6070 */
[----:B------:R-:W-:Y:S01]  /*29d0*/  IMAD.IADD R44, R39, 0x1, R3 ;  /* 0x00000001272c7824 */ /* 0x000fe200078e0203 */
[----:B------:R-:W-:Y:S02]  /*29e0*/  PRMT R43, R7, 0x7770, RZ ;  /* 0x00007770072b7816 */ /* 0x000fe400000000ff */
[----:B------:R-:W-:Y:S02]  /*29f0*/  ISETP.GE.AND.EX P5, PT, R27, RZ, PT, P5 ;  /* 0x000000ff1b00720c */ /* 0x000fe40003fa6350 */
[----:B----4-:R-:W-:-:S02]  /*2a00*/  LOP3.LUT R7, R11, 0xff, RZ, 0xc0, !PT ;  /* 0x000000ff0b077812 */ /* 0x010fc400078ec0ff */
[----:B------:R-:W-:Y:S02]  /*2a10*/  @P1 SEL R45, RZ, 0xffffffff, !P6 ;  /* 0xffffffffff2d1807 */ /* 0x000fe40007000000 */
[----:B------:R-:W-:Y:S02]  /*2a20*/  SEL R46, RZ, 0xffffffff, !P5 ;  /* 0xffffffffff2e7807 */ /* 0x000fe40006800000 */
[----:B------:R-:W-:Y:S02]  /*2a30*/  ISETP.NE.AND P1, PT, R48, R7, PT ;  /* 0x000000073000720c */ /* 0x000fe40003f25270 */
[----:B------:R-:W-:Y:S02]  /*2a40*/  ISETP.GE.U32.AND P5, PT, R32, R44, PT ;  /* 0x0000002c2000720c */ /* 0x000fe40003fa6070 */
[----:B------:R-:W-:Y:S02]  /*2a50*/  ISETP.GE.U32.AND P6, PT, R10, R43, PT ;  /* 0x0000002b0a00720c */ /* 0x000fe40003fc6070 */
[----:B------:R-:W-:-:S02]  /*2a60*/  PRMT R7, R11, 0x7770, RZ ;  /* 0x000077700b077816 */ /* 0x000fc400000000ff */
[----:B------:R-:W-:Y:S02]  /*2a70*/  ISETP.GE.AND.EX P5, PT, R21, RZ, PT, P5 ;  /* 0x000000ff1500720c */ /* 0x000fe40003fa6350 */
[----:B------:R-:W-:Y:S02]  /*2a80*/  PRMT R47, R11, 0x7771, RZ ;  /* 0x000077710b2f7816 */ /* 0x000fe400000000ff */
[----:B------:R-:W-:Y:S02]  /*2a90*/  LOP3.LUT R10, R30, 0xff, RZ, 0xc0, !PT ;  /* 0x000000ff1e0a7812 */ /* 0x000fe400078ec0ff */
[----:B------:R-:W-:Y:S02]  /*2aa0*/  @P0 SEL R46, RZ, 0xffffffff, !P6 ;  /* 0xffffffffff2e0807 */ /* 0x000fe40007000000 */
[----:B------:R-:W-:Y:S02]  /*2ab0*/  ISETP.GE.U32.AND P6, PT, R48, R7, PT ;  /* 0x000000073000720c */ /* 0x000fe40003fc6070 */
[----:B------:R-:W-:-:S02]  /*2ac0*/  SEL R48, RZ, 0xffffffff, !P5 ;  /* 0xffffffffff307807 */ /* 0x000fc40006800000 */
[----:B------:R-:W-:Y:S02]  /*2ad0*/  ISETP.NE.AND P5, PT, R10, R47, PT ;  /* 0x0000002f0a00720c */ /* 0x000fe40003fa5270 */
[----:B------:R-:W-:Y:S02]  /*2ae0*/  ISETP.GE.U32.AND P0, PT, R19, R44, PT ;  /* 0x0000002c1300720c */ /* 0x000fe40003f06070 */
[----:B------:R-:W-:Y:S02]  /*2af0*/  @P1 SEL R48, RZ, 0xffffffff, !P6 ;  /* 0xffffffffff301807 */ /* 0x000fe40007000000 */
[----:B------:R-:W-:Y:S02]  /*2b00*/  PRMT R11, R11, 0x7771, RZ ;  /* 0x000077710b0b7816 */ /* 0x000fe400000000ff */
[----:B------:R-:W-:Y:S02]  /*2b10*/  ISETP.GE.U32.AND P1, PT, R18, R41, PT ;  /* 0x000000291200720c */ /* 0x000fe40003f26070 */
[----:B------:R-:W-:-:S02]  /*2b20*/  ISETP.GE.AND.EX P0, PT, R36, RZ, PT, P0 ;  /* 0x000000ff2400720c */ /* 0x000fc40003f06300 */
[----:B------:R-:W-:Y:S02]  /*2b30*/  LOP3.LUT R47, R35, 0xff, RZ, 0xc0, !PT ;  /* 0x000000ff232f7812 */ /* 0x000fe400078ec0ff */
[----:B-----5:R-:W-:Y:S02]  /*2b40*/  LOP3.LUT R50, R42, 0xff, RZ, 0xc0, !PT ;  /* 0x000000ff2a327812 */ /* 0x020fe400078ec0ff */
[----:B------:R-:W-:Y:S02]  /*2b50*/  ISETP.GE.U32.AND P6, PT, R10, R11, PT ;  /* 0x0000000b0a00720c */ /* 0x000fe40003fc6070 */
[----:B------:R-:W-:Y:S02]  /*2b60*/  ISETP.GE.AND.EX P1, PT, R9, RZ, PT, P1 ;  /* 0x000000ff0900720c */ /* 0x000fe40003f26310 */
[----:B------:R-:W-:Y:S02]  /*2b70*/  PRMT R51, R42, 0x7771, RZ ;  /* 0x000077712a337816 */ /* 0x000fe400000000ff */
[----:B------:R-:W-:-:S02]  /*2b80*/  SEL R49, RZ, 0xffffffff, !P0 ;  /* 0xffffffffff317807 */ /* 0x000fc40004000000 */
[----:B------:R-:W-:Y:S02]  /*2b90*/  ISETP.NE.AND P0, PT, R47, R50, PT ;  /* 0x000000322f00720c */ /* 0x000fe40003f05270 */
[----:B------:R-:W-:Y:S02]  /*2ba0*/  PRMT R10, R42, 0x7770, RZ ;  /* 0x000077702a0a7816 */ /* 0x000fe400000000ff */
[----:B------:R-:W-:Y:S02]  /*2bb0*/  @P5 SEL R49, RZ, 0xffffffff, !P6 ;  /* 0xffffffffff315807 */ /* 0x000fe40007000000 */
[----:B------:R-:W-:Y:S02]  /*2bc0*/  SEL R50, RZ, 0xffffffff, !P1 ;  /* 0xffffffffff327807 */ /* 0x000fe40004800000 */
[----:B------:R-:W-:Y:S02]  /*2bd0*/  ISETP.GE.U32.AND P5, PT, R28, R41, PT ;  /* 0x000000291c00720c */ /* 0x000fe40003fa6070 */
[----:B------:R-:W-:-:S02]  /*2be0*/  ISETP.NE.AND P1, PT, R52, R51, PT ;  /* 0x000000333400720c */ /* 0x000fc40003f25270 */
[----:B------:R-:W-:Y:S02]  /*2bf0*/  ISETP.GE.U32.AND P6, PT, R47, R10, PT ;  /* 0x0000000a2f00720c */ /* 0x000fe40003fc6070 */
[----:B------:R-:W-:Y:S02]  /*2c00*/  ISETP.GE.AND.EX P5, PT, R29, RZ, PT, P5 ;  /* 0x000000ff1d00720c */ /* 0x000fe40003fa6350 */
[----:B------:R-:W-:Y:S02]  /*2c10*/  LOP3.LUT R47, R45, 0x1, RZ, 0xc0, !PT ;  /* 0x000000012d2f7812 */ /* 0x000fe400078ec0ff */
[----:B------:R-:W-:Y:S02]  /*2c20*/  PRMT R45, R42, 0x7771, RZ ;  /* 0x000077712a2d7816 */ /* 0x000fe400000000ff */
[----:B------:R-:W-:Y:S02]  /*2c30*/  SEL R42, RZ, 0xffffffff, !P5 ;  /* 0xffffffffff2a7807 */ /* 0x000fe40006800000 */
[----:B------:R-:W-:-:S02]  /*2c40*/  ISETP.GE.U32.AND P5, PT, R52, R45, PT ;  /* 0x0000002d3400720c */ /* 0x000fc40003fa6070 */
[----:B------:R-:W-:Y:S02]  /*2c50*/  @P0 SEL R50, RZ, 0xffffffff, !P6 ;  /* 0xffffffffff320807 */ /* 0x000fe40007000000 */
[----:B------:R-:W-:Y:S02]  /*2c60*/  @P1 SEL R42, RZ, 0xffffffff, !P5 ;  /* 0xffffffffff2a1807 */ /* 0x000fe40006800000 */
[----:B------:R-:W-:Y:S02]  /*2c70*/  LOP3.LUT R46, R46, 0x1, RZ, 0xc0, !PT ;  /* 0x000000012e2e7812 */ /* 0x000fe400078ec0ff */
        /* <DEDUP_REMOVED lines=13> */
[----:B------:R-:W-:Y:S02]  /*2d50*/  ISETP.NE.U32.AND P3, PT, R42, 0x1, PT ;  /* 0x000000012a00780c */ /* 0x000fe40003f65070 */
        /* <DEDUP_REMOVED lines=15> */
[----:B------:R-:W-:Y:S02]  /*2e50*/  SEL R9, R9, RZ, P4 ;  /* 0x000000ff09097207 */ /* 0x000fe40002000000 */
[----:B------:R-:W-:Y:S02]  /*2e60*/  SEL R0, R45, R0, !P3 ;  /* 0x000000002d007207 */ /* 0x000fe40005800000 */
[----:B------:R-:W-:Y:S01]  /*2e70*/  SEL R29, R29, RZ, P3 ;  /* 0x000000ff1d1d7207 */ /* 0x000fe20001800000 */
[----:B------:R-:W-:Y:S06]  /*2e80*/  @!P2 BRA `(.L_x_3726) ;  /* 0xfffffff400e4a947 */ /* 0x000fec000383ffff */
[----:B------:R-:W-:Y:S05]  /*2e90*/  BSYNC.RECONVERGENT B1 ;  /* 0x0000000000017941 */ /* 0x000fea0003800200 */
.L_x_3725:
[----:B------:R-:W-:Y:S02]  /*2ea0*/  PRMT R42, R6, 0x7610, R42 ;  /* 0x00007610062a7816 */ /* 0x000fe4000000002a */
[----:B------:R-:W-:Y:S02]  /*2eb0*/  PRMT R6, R4, 0x7610, R6 ;  /* 0x0000761004067816 */ /* 0x000fe40000000006 */
[----:B------:R-:W-:-:S07]  /*2ec0*/  PRMT R39, R5, 0x7610, R39 ;  /* 0x0000761005277816 */ /* 0x000fce0000000027 */
.L_x_3724:
[----:B------:R-:W-:Y:S05]  /*2ed0*/  BSYNC.RECONVERGENT B0 ;  /* 0x0000000000007941 */ /* 0x000fea0003800200 */
.L_x_3723:
        /* <DEDUP_REMOVED lines=37> */
.L_x_3728:
[----:B------:R-:W-:Y:S05]  /*3130*/  BSYNC.RECONVERGENT B0 ;  /* 0x0000000000007941 */ /* 0x000fea0003800200 */
.L_x_3727:
[----:B------:R-:W-:Y:S04]  /*3140*/  BSSY.RECONVERGENT B0, `(.L_x_3729) ;  /* 0x0000073000007945 */ /* 0x000fe80003800200 */
[----:B------:R-:W-:Y:S05]  /*3150*/  @P0 BRA `(.L_x_3730) ;  /* 0x0000000400c40947 */ /* 0x000fea0003800000 */
[----:B------:R-:W-:Y:S01]  /*3160*/  LOP3.LUT R24, R6, 0xff, RZ, 0xc0, !PT ;  /* 0x000000ff06187812 */ /* 0x000fe200078ec0ff */
[----:B------:R-:W-:Y:S01]  /*3170*/  IMAD.IADD R41, R12, 0x1, R3 ;  /* 0x000000010c297824 */ /* 0x000fe200078e0203 */
[----:B------:R-:W-:Y:S02]  /*3180*/  LOP3.LUT R25, R33, 0xff, RZ, 0xc0, !PT ;  /* 0x000000ff21197812 */ /* 0x000fe400078ec0ff */
[----:B------:R-:W-:Y:S02]  /*3190*/  LOP3.LUT R4, R42, 0xff, RZ, 0xc0, !PT ;  /* 0x000000ff2a047812 */ /* 0x000fe400078ec0ff */
[----:B------:R-:W-:Y:S02]  /*31a0*/  LOP3.LUT R5, R31, 0xff, RZ, 0xc0, !PT ;  /* 0x000000ff1f057812 */ /* 0x000fe400078ec0ff */
[----:B------:R-:W-:Y:S02]  /*31b0*/  ISETP.NE.AND P2, PT, R25, R24, PT ;  /* 0x000000181900720c */ /* 0x000fe40003f45270 */
[----:B------:R-:W-:-:S02]  /*31c0*/  ISETP.NE.AND P3, PT, R5, R4, PT ;  /* 0x000000040500720c */ /* 0x000fc40003f65270 */
[----:B------:R-:W-:Y:S02]  /*31d0*/  ISETP.GE.U32.AND P1, PT, R13, R12, PT ;  /* 0x0000000c0d00720c */ /* 0x000fe40003f26070 */
[----:B------:R-:W-:Y:S02]  /*31e0*/  ISETP.GE.U32.AND P5, PT, R25, R24, PT ;  /* 0x000000181900720c */ /* 0x000fe40003fa6070 */
[----:B------:R-:W-:Y:S02]  /*31f0*/  ISETP.GE.U32.AND P0, PT, R15, R12, PT ;  /* 0x0000000c0f00720c */ /* 0x000fe40003f06070 */
[----:B------:R-:W-:Y:S02]  /*3200*/  ISETP.GE.AND.EX P1, PT, R37, RZ, PT, P1 ;  /* 0x000000ff2500720c */ /* 0x000fe40003f26310 */
[----:B------:R-:W-:Y:S02]  /*3210*/  ISETP.GE.U32.AND P4, PT, R5, R4, PT ;  /* 0x000000040500720c */ /* 0x000fe40003f86070 */
        /* <DEDUP_REMOVED lines=24> */
[-C--:B------:R-:W-:Y:S02]  /*33a0*/  ISETP.GE.U32.AND P1, PT, R20, R41.reuse, PT ;  /* 0x000000291400720c */ /* 0x080fe40003f26070 */
        /* <DEDUP_REMOVED lines=27> */
[----:B------:R-:W-:Y:S02]  /*3560*/  ISETP.GE.U32.AND P1, PT, R19, R12, PT ;  /* 0x0000000c1300720c */ /* 0x000fe40003f26070 */
[----:B------:R-:W-:Y:S01]  /*3570*/  ISETP.GE.U32.AND P5, PT, R25, R6, PT ;  /* 0x000000061900720c */ /* 0x000fe20003fa6070 */
[----:B------:R-:W-:Y:S01]  /*3580*/  IMAD.IADD R25, R12, 0x1, R3 ;  /* 0x000000010c197824 */ /* 0x000fe200078e0203 */
        /* <DEDUP_REMOVED lines=29> */
[----:B------:R-:W-:Y:S02]  /*3760*/  ISETP.GE.U32.AND P5, PT, R6, R5, PT ;  /* 0x000000050600720c */ /* 0x000fe40003fa6070 */
        /* <DEDUP_REMOVED lines=16> */
.L_x_3730:
[----:B------:R-:W-:Y:S05]  /*3870*/  BSYNC.RECONVERGENT B0 ;  /* 0x0000000000007941 */ /* 0x000fea0003800200 */
.L_x_3729:
[----:B------:R-:W-:Y:S02]  /*3880*/  LOP3.LUT R5, R38, 0xff, RZ, 0xc0, !PT ;  /* 0x000000ff26057812 */ /* 0x000fe400078ec0ff */
[----:B------:R-:W-:Y:S02]  /*3890*/  LOP3.LUT R6, R33, 0xff, RZ, 0xc0, !PT ;  /* 0x000000ff21067812 */ /* 0x000fe400078ec0ff */
[----:B------:R-:W-:Y:S02]  /*38a0*/  LOP3.LUT R3, R40, 0xff, RZ, 0xc0, !PT ;  /* 0x000000ff28037812 */ /* 0x000fe400078ec0ff */
[----:B------:R-:W-:Y:S02]  /*38b0*/  LOP3.LUT R4, R31, 0xff, RZ, 0xc0, !PT ;  /* 0x000000ff1f047812 */ /* 0x000fe400078ec0ff */
[----:B------:R-:W-:Y:S02]  /*38c0*/  ISETP.GE.U32.AND P0, PT, R15, R14, PT ;  /* 0x0000000e0f00720c */ /* 0x000fe40003f06070 */
[----:B------:R-:W-:-:S02]  /*38d0*/  ISETP.NE.AND P2, PT, R6, R5, PT ;  /* 0x000000050600720c */ /* 0x000fc40003f45270 */
[----:B------:R-:W-:Y:S02]  /*38e0*/  ISETP.NE.AND P3, PT, R4, R3, PT ;  /* 0x000000030400720c */ /* 0x000fe40003f65270 */
[----:B------:R-:W-:Y:S02]  /*38f0*/  ISETP.GE.U32.AND P1, PT, R13, R20, PT ;  /* 0x000000140d00720c */ /* 0x000fe40003f26070 */
[----:B------:R-:W-:Y:S02]  /*3900*/  ISETP.GE.AND.EX P0, PT, R26, R27, PT, P0 ;  /* 0x0000001b1a00720c */ /* 0x000fe40003f06300 */
[----:B------:R-:W-:Y:S02]  /*3910*/  ISETP.GE.U32.AND P4, PT, R4, R3, PT ;  /* 0x000000030400720c */ /* 0x000fe40003f86070 */
[----:B------:R-:W-:Y:S02]  /*3920*/  ISETP.GE.AND.EX P1, PT, R37, R34, PT, P1 ;  /* 0x000000222500720c */ /* 0x000fe40003f26310 */
[----:B------:R-:W-:-:S02]  /*3930*/  SEL R3, RZ, 0xffffffff, !P0 ;  /* 0xffffffffff037807 */ /* 0x000fc40004000000 */
[----:B------:R-:W-:Y:S02]  /*3940*/  ISETP.GE.U32.AND P0, PT, R6, R5, PT ;  /* 0x000000050600720c */ /* 0x000fe40003f06070 */
[----:B------:R-:W-:Y:S02]  /*3950*/  SEL R4, RZ, 0xffffffff, !P1 ;  /* 0xffffffffff047807 */ /* 0x000fe40004800000 */
[----:B------:R-:W-:Y:S02]  /*3960*/  @P2 SEL R4, RZ, 0xffffffff, !P0 ;  /* 0xffffffffff042807 */ /* 0x000fe40004000000 */
[----:B------:R-:W-:Y:S02]  /*3970*/  @P3 SEL R3, RZ, 0xffffffff, !P4 ;  /* 0xffffffffff033807 */ /* 0x000fe40006000000 */
[----:B------:R-:W-:Y:S02]  /*3980*/  LOP3.LUT R4, R4, 0x1, RZ, 0xc0, !PT ;  /* 0x0000000104047812 */ /* 0x000fe400078ec0ff */
[----:B------:R-:W-:-:S02]  /*3990*/  LOP3.LUT R3, R3, 0x1, RZ, 0xc0, !PT ;  /* 0x0000000103037812 */ /* 0x000fc400078ec0ff */
[----:B------:R-:W-:Y:S02]  /*39a0*/  ISETP.NE.U32.AND P1, PT, R4, 0x1, PT ;  /* 0x000000010400780c */ /* 0x000fe40003f25070 */
[----:B------:R-:W-:Y:S02]  /*39b0*/  ISETP.NE.U32.AND P0, PT, R3, 0x1, PT ;  /* 0x000000010300780c */ /* 0x000fe40003f05070 */
[----:B------:R-:W-:Y:S02]  /*39c0*/  SEL R33, R38, R33, !P1 ;  /* 0x0000002126217207 */ /* 0x000fe40004800000 */
[----:B------:R-:W-:Y:S02]  /*39d0*/  SEL R31, R40, R31, !P0 ;  /* 0x0000001f281f7207 */ /* 0x000fe40004000000 */
[----:B------:R-:W-:Y:S02]  /*39e0*/  SEL R5, R14, R15, !P0 ;  /* 0x0000000f0e057207 */ /* 0x000fe40004000000 */
[----:B------:R-:W-:-:S02]  /*39f0*/  LOP3.LUT R7, R30, 0xff, RZ, 0xc0, !PT ;  /* 0x000000ff1e077812 */ /* 0x000fc400078ec0ff */
[----:B------:R-:W-:Y:S02]  /*3a00*/  LOP3.LUT R4, R33, 0xff, RZ, 0xc0, !PT ;  /* 0x000000ff21047812 */ /* 0x000fe400078ec0ff */
[----:B------:R-:W-:Y:S02]  /*3a10*/  SEL R6, R27, R26, !P0 ;  /* 0x0000001a1b067207 */ /* 0x000fe40004000000 */
[----:B------:R-:W-:Y:S02]  /*3a20*/  LOP3.LUT R8, R16, 0xff, RZ, 0xc0, !PT ;  /* 0x000000ff10087812 */ /* 0x000fe400078ec0ff */
[----:B------:R-:W-:Y:S02]  /*3a30*/  LOP3.LUT R3, R31, 0xff, RZ, 0xc0, !PT ;  /* 0x000000ff1f037812 */ /* 0x000fe400078ec0ff */
[----:B------:R-:W-:Y:S02]  /*3a40*/  SEL R20, R20, R13, !P1 ;  /* 0x0000000d14147207 */ /* 0x000fe40004800000 */
[----:B------:R-:W-:-:S02]  /*3a50*/  ISETP.GE.U32.AND P0, PT, R5, R32, PT ;  /* 0x000000200500720c */ /* 0x000fc40003f06070 */
[----:B------:R-:W-:Y:S02]  /*3a60*/  ISETP.NE.AND P2, PT, R4, R7, PT ;  /* 0x000000070400720c */ /* 0x000fe40003f45270 */
[----:B------:R-:W-:Y:S02]  /*3a70*/  SEL R37, R34, R37, !P1 ;  /* 0x0000002522257207 */ /* 0x000fe40004800000 */
[CC--:B------:R-:W-:Y:S02]  /*3a80*/  ISETP.NE.AND P3, PT, R3.reuse, R8.reuse, PT ;  /* 0x000000080300720c */ /* 0x0c0fe40003f65270 */
[----:B------:R-:W-:Y:S02]  /*3a90*/  ISETP.GE.U32.AND P1, PT, R20, R19, PT ;  /* 0x000000131400720c */ /* 0x000fe40003f26070 */
[----:B------:R-:W-:Y:S02]  /*3aa0*/  ISETP.GE.AND.EX P0, PT, R6, R21, PT, P0 ;  /* 0x000000150600720c */ /* 0x000fe40003f06300 */
[----:B------:R-:W-:-:S02]  /*3ab0*/  ISETP.GE.U32.AND P4, PT, R3, R8, PT ;  /* 0x000000080300720c */ /* 0x000fc40003f86070 */
[----:B------:R-:W-:Y:S02]  /*3ac0*/  ISETP.GE.AND.EX P1, PT, R37, R36, PT, P1 ;  /* 0x000000242500720c */ /* 0x000fe40003f26310 */
[----:B------:R-:W-:Y:S02]  /*3ad0*/  SEL R3, RZ, 0xffffffff, !P0 ;  /* 0xffffffffff037807 */ /* 0x000fe40004000000 */
[----:B------:R-:W-:Y:S02]  /*3ae0*/  ISETP.GE.U32.AND P0, PT, R4, R7, PT ;  /* 0x000000070400720c */ /* 0x000fe40003f06070 */
[----:B------:R-:W-:Y:S02]  /*3af0*/  SEL R4, RZ, 0xffffffff, !P1 ;  /* 0xffffffffff047807 */ /* 0x000fe40004800000 */
[----:B------:R-:W-:Y:S02]  /*3b00*/  @P2 SEL R4, RZ, 0xffffffff, !P0 ;  /* 0xffffffffff042807 */ /* 0x000fe40004000000 */
        /* <DEDUP_REMOVED lines=8> */
[----:B------:R-:W-:Y:S02]  /*3b90*/  LOP3.LUT R7, R0, 0xff, RZ, 0xc0, !PT ;  /* 0x000000ff00077812 */ /* 0x000fe400078ec0ff */
[----:B------:R-:W-:Y:S02]  /*3ba0*/  LOP3.LUT R4, R33, 0xff, RZ, 0xc0, !PT ;  /* 0x000000ff21047812 */ /* 0x000fe400078ec0ff */
[----:B------:R-:W-:Y:S02]  /*3bb0*/  SEL R6, R21, R6, !P0 ;  /* 0x0000000615067207 */ /* 0x000fe40004000000 */
[----:B------:R-:W-:Y:S02]  /*3bc0*/  LOP3.LUT R8, R35, 0xff, RZ, 0xc0, !PT ;  /* 0x000000ff23087812 */ /* 0x000fe400078ec0ff */
[----:B------:R-:W-:-:S02]  /*3bd0*/  LOP3.LUT R3, R16, 0xff, RZ, 0xc0, !PT ;  /* 0x000000ff10037812 */ /* 0x000fc400078ec0ff */
[----:B------:R-:W-:Y:S02]  /*3be0*/  SEL R19, R19, R20, !P1 ;  /* 0x0000001413137207 */ /* 0x000fe40004800000 */
[----:B------:R-:W-:Y:S02]  /*3bf0*/  ISETP.GE.U32.AND P0, PT, R5, R18, PT ;  /* 0x000000120500720c */ /* 0x000fe40003f06070 */
[----:B------:R-:W-:Y:S02]  /*3c00*/  ISETP.NE.AND P2, PT, R4, R7, PT ;  /* 0x000000070400720c */ /* 0x000fe40003f45270 */
[----:B------:R-:W-:Y:S02]  /*3c10*/  SEL R36, R36, R37, !P1 ;  /* 0x0000002524247207 */ /* 0x000fe40004800000 */
[----:B------:R-:W-:Y:S02]  /*3c20*/  ISETP.NE.AND P3, PT, R3, R8, PT ;  /* 0x000000080300720c */ /* 0x000fe40003f65270 */
[----:B------:R-:W-:-:S02]  /*3c30*/  ISETP.GE.U32.AND P1, PT, R19, R28, PT ;  /* 0x0000001c1300720c */ /* 0x000fc40003f26070 */
[----:B------:R-:W-:Y:S02]  /*3c40*/  ISETP.GE.AND.EX P0, PT, R6, R9, PT, P0 ;  /* 0x000000090600720c */ /* 0x000fe40003f06300 */
[----:B------:R-:W-:Y:S02]  /*3c50*/  ISETP.GE.U32.AND P4, PT, R3, R8, PT ;  /* 0x000000080300720c */ /* 0x000fe40003f86070 */
[----:B------:R-:W-:Y:S02]  /*3c60*/  ISETP.GE.AND.EX P1, PT, R36, R29, PT, P1 ;  /* 0x0000001d2400720c */ /* 0x000fe40003f26310 */
[----:B------:R-:W-:Y:S02]  /*3c70*/  SEL R3, RZ, 0xffffffff, !P0 ;  /* 0xffffffffff037807 */ /* 0x000fe40004000000 */
[----:B------:R-:W-:Y:S02]  /*3c80*/  ISETP.GE.U32.AND P0, PT, R4, R7, PT ;  /* 0x000000070400720c */ /* 0x000fe40003f06070 */
        /* <DEDUP_REMOVED lines=15> */
.L_x_3722:
        /* <DEDUP_REMOVED lines=52> */
.L_x_3735:
[----:B------:R-:W-:-:S05]  /*40c0*/  IMAD R4, R12, R21, RZ ;  /* 0x000000150c047224 */ /* 0x000fca00078e02ff */
[----:B------:R-:W-:-:S04]  /*40d0*/  LOP3.LUT R5, R4, 0xfffffffe, RZ, 0xc0, !PT ;  /* 0xfffffffe04057812 */ /* 0x000fc800078ec0ff */
[----:B------:R-:W-:-:S05]  /*40e0*/  IADD3 R4, P0, PT, R5, R24, RZ ;  /* 0x0000001805047210 */ /* 0x000fca0007f1e0ff */
[----:B------:R-:W-:Y:S02]  /*40f0*/  IMAD.X R5, RZ, RZ, R25, P0 ;  /* 0x000000ffff057224 */ /* 0x000fe400000e0619 */
[----:B------:R-:W-:-:S03]  /*4100*/  IMAD.IADD R41, R12, 0x1, R9 ;  /* 0x000000010c297824 */ /* 0x000fc600078e0209 */
[----:B------:R0:W2:Y:S01]  /*4110*/  LDG.E.U16 R46, desc[UR36][R4.64] ;  /* 0x00000024042e7981 */ /* 0x0000a2000c1e1500 */
[C---:B------:R-:W-:Y:S02]  /*4120*/  IMAD R6, R41.reuse, R21, RZ ;  /* 0x0000001529067224 */ /* 0x040fe400078e02ff */
[----:B------:R-:W-:-:S03]  /*4130*/  IMAD.IADD R43, R41, 0x1, R9 ;  /* 0x00000001292b7824 */ /* 0x000fc600078e0209 */
[----:B------:R-:W-:-:S04]  /*4140*/  LOP3.LUT R7, R6, 0xfffffffe, RZ, 0xc0, !PT ;  /* 0xfffffffe06077812 */ /* 0x000fc800078ec0ff */
[----:B------:R-:W-:Y:S01]  /*4150*/  IADD3 R6, P0, PT, R7, R24, RZ ;  /* 0x0000001807067210 */ /* 0x000fe20007f1e0ff */
[----:B------:R-:W-:-:S04]  /*4160*/  IMAD R10, R43, R21, RZ ;  /* 0x000000152b0a7224 */ /* 0x000fc800078e02ff */
[----:B------:R-:W-:Y:S01]  /*4170*/  IMAD.X R7, RZ, RZ, R25, P0 ;  /* 0x000000ffff077224 */ /* 0x000fe200000e0619 */
[----:B------:R-:W-:-:S05]  /*4180*/  LOP3.LUT R11, R10, 0xfffffffe, RZ, 0xc0, !PT ;  /* 0xfffffffe0a0b7812 */ /* 0x000fca00078ec0ff */
[----:B------:R-:W3:Y:S01]  /*4190*/  LDG.E.U16 R7, desc[UR36][R6.64] ;  /* 0x0000002406077981 */ /* 0x000ee2000c1e1500 */
[----:B------:R-:W-:Y:S01]  /*41a0*/  IADD3 R10, P0, PT, R11, R24, RZ ;  /* 0x000000180b0a7210 */ /* 0x000fe20007f1e0ff */
[----:B------:R-:W-:-:S04]  /*41b0*/  IMAD.IADD R45, R43, 0x1, R9 ;  /* 0x000000012b2d7824 */ /* 0x000fc800078e0209 */
[----:B------:R-:W-:Y:S02]  /*41c0*/  IMAD.X R11, RZ, RZ, R25, P0 ;  /* 0x000000ffff0b7224 */ /* 0x000fe400000e0619 */
[----:B0-----:R-:W-:-:S03]  /*41d0*/  IMAD R4, R45, R21, RZ ;  /* 0x000000152d047224 */ /* 0x001fc600078e02ff */
[----:B------:R-:W4:Y:S02]  /*41e0*/  LDG.E.U16 R10, desc[UR36][R10.64] ;  /* 0x000000240a0a7981 */ /* 0x000f24000c1e1500 */
[----:B------:R-:W-:-:S04]  /*41f0*/  LOP3.LUT R5, R4, 0xfffffffe, RZ, 0xc0, !PT ;  /* 0xfffffffe04057812 */ /* 0x000fc800078ec0ff */
        /* <DEDUP_REMOVED lines=11> */
[----:B------:R-:W-:Y:S02]  /*42b0*/  ISETP.GE.U32.AND P0, PT, R40, R41, PT ;  /* 0x000000292800720c */ /* 0x000fe40003f06070 */
[----:B------:R-:W-:Y:S02]  /*42c0*/  LOP3.LUT R48, R26, 0xff, RZ, 0xc0, !PT ;  /* 0x000000ff1a307812 */ /* 0x000fe400078ec0ff */
[----:B------:R-:W-:Y:S02]  /*42d0*/  ISETP.GE.AND.EX P0, PT, R39, RZ, PT, P0 ;  /* 0x000000ff2700720c */ /* 0x000fe40003f06300 */
[----:B------:R-:W-:-:S02]  /*42e0*/  LOP3.LUT R50, R34, 0xff, RZ, 0xc0, !PT ;  /* 0x000000ff22327812 */ /* 0x000fc400078ec0ff */
[----:B------:R-:W-:Y:S02]  /*42f0*/  LOP3.LUT R52, R0, 0xff, RZ, 0xc0, !PT ;  /* 0x000000ff00347812 */ /* 0x000fe400078ec0ff */
[----:B------:R-:W-:Y:S02]  /*4300*/  LOP3.LUT R51, R19, 0xff, RZ, 0xc0, !PT ;  /* 0x000000ff13337812 */ /* 0x000fe400078ec0ff */
[C---:B--2---:R-:W-:Y:S02]  /*4310*/  PRMT R49, R46.reuse, 0x7771, RZ ;  /* 0x000077712e317816 */ /* 0x044fe400000000ff */
[----:B------:R-:W-:Y:S02]  /*4320*/  LOP3.LUT R6, R46, 0xff, RZ, 0xc0, !PT ;  /* 0x000000ff2e067812 */ /* 0x000fe400078ec0ff */
[----:B------:R-:W-:Y:S02]  /*4330*/  ISETP.NE.AND P2, PT, R44, R49, PT ;  /* 0x000000312c00720c */ /* 0x000fe40003f45270 */
[----:B------:R-:W-:-:S02]  /*4340*/  ISETP.NE.AND P3, PT, R47, R6, PT ;  /* 0x000000062f00720c */ /* 0x000fc40003f65270 */
[C---:B------:R-:W-:Y:S02]  /*4350*/  PRMT R6, R46.reuse, 0x7770, RZ ;  /* 0x000077702e067816 */ /* 0x040fe400000000ff */
[----:B------:R-:W-:Y:S02]  /*4360*/  PRMT R5, R46, 0x7771, RZ ;  /* 0x000077712e057816 */ /* 0x000fe400000000ff */
[----:B------:R-:W-:Y:S02]  /*4370*/  ISETP.GE.U32.AND P4, PT, R47, R6, PT ;  /* 0x000000062f00720c */ /* 0x000fe40003f86070 */
[----:B------:R-:W-:Y:S02]  /*4380*/  ISETP.GE.U32.AND P5, PT, R44, R5, PT ;  /* 0x000000052c00720c */ /* 0x000fe40003fa6070 */
[----:B------:R-:W-:Y:S02]  /*4390*/  LOP3.LUT R47, R37, 0xff, RZ, 0xc0, !PT ;  /* 0x000000ff252f7812 */ /* 0x000fe400078ec0ff */
[----:B------:R-:W-:-:S02]  /*43a0*/  @P2 SEL R11, RZ, 0xffffffff, !P5 ;  /* 0xffffffffff0b2807 */ /* 0x000fc40006800000 */
[----:B------:R-:W-:Y:S02]  /*43b0*/  @P3 SEL R4, RZ, 0xffffffff, !P4 ;  /* 0xffffffffff043807 */ /* 0x000fe40006000000 */
[----:B------:R-:W-:Y:S02]  /*43c0*/  LOP3.LUT R11, R11, 0x1, RZ, 0xc0, !PT ;  /* 0x000000010b0b7812 */ /* 0x000fe400078ec0ff */
[----:B------:R-:W-:Y:S02]  /*43d0*/  LOP3.LUT R4, R4, 0x1, RZ, 0xc0, !PT ;  /* 0x0000000104047812 */ /* 0x000fe400078ec0ff */
[----:B------:R-:W-:Y:S02]  /*43e0*/  ISETP.NE.U32.AND P3, PT, R11, 0x1, PT ;  /* 0x000000010b00780c */ /* 0x000fe40003f65070 */
[----:B------:R-:W-:Y:S02]  /*43f0*/  ISETP.NE.U32.AND P4, PT, R4, 0x1, PT ;  /* 0x000000010400780c */ /* 0x000fe40003f85070 */
[----:B------:R-:W-:-:S02]  /*4400*/  LOP3.LUT R4, R14, 0xff, RZ, 0xc0, !PT ;  /* 0x000000ff0e047812 */ /* 0x000fc400078ec0ff */
[C---:B---3--:R-:W-:Y:S02]  /*4410*/  LOP3.LUT R11, R7.reuse, 0xff, RZ, 0xc0, !PT ;  /* 0x000000ff070b7812 */ /* 0x048fe400078ec0ff */
[----:B------:R-:W-:Y:S02]  /*4420*/  PRMT R44, R7, 0x7771, RZ ;  /* 0x00007771072c7816 */ /* 0x000fe400000000ff */
[----:B------:R-:W-:Y:S02]  /*4430*/  ISETP.NE.AND P2, PT, R4, R11, PT ;  /* 0x0000000b0400720c */ /* 0x000fe40003f45270 */
[----:B------:R-:W-:Y:S02]  /*4440*/  ISETP.NE.AND P5, PT, R47, R44, PT ;  /* 0x0000002c2f00720c */ /* 0x000fe40003fa5270 */
[----:B------:R-:W-:Y:S02]  /*4450*/  PRMT R11, R7, 0x7770, RZ ;  /* 0x00007770070b7816 */ /* 0x000fe400000000ff */
[----:B------:R-:W-:-:S02]  /*4460*/  SEL R44, RZ, 0xffffffff, !P0 ;  /* 0xffffffffff2c7807 */ /* 0x000fc40004000000 */
[----:B------:R-:W-:Y:S02]  /*4470*/  ISETP.GE.U32.AND P0, PT, R20, R41, PT ;  /* 0x000000291400720c */ /* 0x000fe40003f06070 */
[----:B------:R-:W-:Y:S02]  /*4480*/  ISETP.GE.U32.AND P6, PT, R4, R11, PT ;  /* 0x0000000b0400720c */ /* 0x000fe40003fc6070 */
[----:B------:R-:W-:Y:S02]  /*4490*/  PRMT R4, R7, 0x7771, RZ ;  /* 0x0000777107047816 */ /* 0x000fe400000000ff */
[----:B------:R-:W-:Y:S02]  /*44a0*/  ISETP.GE.AND.EX P0, PT, R35, RZ, PT, P0 ;  /* 0x000000ff2300720c */ /* 0x000fe40003f06300 */
[----:B----4-:R-:W-:Y:S02]  /*44b0*/  LOP3.LUT R7, R10, 0xff, RZ, 0xc0, !PT ;  /* 0x000000ff0a077812 */ /* 0x010fe400078ec0ff */
[----:B------:R-:W-:-:S02]  /*44c0*/  SEL R15, R12, R15, !P4 ;  /* 0x0000000f0c0f7207 */ /* 0x000fc40006000000 */
[----:B------:R-:W-:Y:S01]  /*44d0*/  SEL R13, R12, R13, !P3 ;  /* 0x0000000d0c0d7207 */ /* 0x000fe20005800000 */
[----:B------:R-:W-:Y:S01]  /*44e0*/  IMAD.IADD R12, R45, 0x1, R9 ;  /* 0x000000012d0c7824 */ /* 0x000fe200078e0209 */
[----:B------:R-:W-:Y:S02]  /*44f0*/  @P2 SEL R44, RZ, 0xffffffff, !P6 ;  /* 0xffffffffff2c2807 */ /* 0x000fe40007000000 */
[----:B------:R-:W-:Y:S01]  /*4500*/  SEL R46, RZ, 0xffffffff, !P0 ;  /* 0xffffffffff2e7807 */ /* 0x000fe20004000000 */
[----:B------:R-:W-:Y:S01]  /*4510*/  IMAD R49, R9, 0x3, R12 ;  /* 0x0000000309317824 */ /* 0x000fe200078e020c */
[----:B------:R-:W-:Y:S02]  /*4520*/  ISETP.GE.U32.AND P6, PT, R47, R4, PT ;  /* 0x000000042f00720c */ /* 0x000fe40003fc6070 */
[----:B------:R-:W-:Y:S02]  /*4530*/  ISETP.NE.AND P2, PT, R48, R7, PT ;  /* 0x000000073000720c */ /* 0x000fe40003f45270 */
[----:B------:R-:W-:-:S02]  /*4540*/  ISETP.GE.U32.AND P0, PT, R38, R43, PT ;  /* 0x0000002b2600720c */ /* 0x000fc40003f06070 */
[C---:B------:R-:W-:Y:S02]  /*4550*/  PRMT R7, R10.reuse, 0x7771, RZ ;  /* 0x000077710a077816 */ /* 0x040fe400000000ff */
[----:B------:R-:W-:Y:S02]  /*4560*/  PRMT R47, R10, 0x7770, RZ ;  /* 0x000077700a2f7816 */ /* 0x000fe400000000ff */
[----:B------:R-:W-:Y:S02]  /*4570*/  ISETP.GE.AND.EX P0, PT, R27, RZ, PT, P0 ;  /* 0x000000ff1b00720c */ /* 0x000fe40003f06300 */
[----:B------:R-:W-:Y:S02]  /*4580*/  @P5 SEL R46, RZ, 0xffffffff, !P6 ;  /* 0xffffffffff2e5807 */ /* 0x000fe40007000000 */
[----:B------:R-:W-:Y:S02]  /*4590*/  ISETP.NE.AND P6, PT, R50, R7, PT ;  /* 0x000000073200720c */ /* 0x000fe40003fc5270 */
[----:B------:R-:W-:-:S02]  /*45a0*/  ISETP.GE.U32.AND P5, PT, R48, R47, PT ;  /* 0x0000002f3000720c */ /* 0x000fc40003fa6070 */
[----:B------:R-:W-:Y:S02]  /*45b0*/  SEL R48, RZ, 0xffffffff, !P0 ;  /* 0xffffffffff307807 */ /* 0x000fe40004000000 */
[----:B------:R-:W-:Y:S02]  /*45c0*/  ISETP.GE.U32.AND P1, PT, R49, R8, PT ;  /* 0x000000083100720c */ /* 0x000fe40003f26070 */
[----:B------:R-:W-:Y:S02]  /*45d0*/  ISETP.GE.U32.AND P0, PT, R18, R43, PT ;  /* 0x0000002b1200720c */ /* 0x000fe40003f06070 */
[----:B------:R-:W-:Y:S02]  /*45e0*/  PRMT R49, R10, 0x7771, RZ ;  /* 0x000077710a317816 */ /* 0x000fe400000000ff */
[----:B------:R-:W-:Y:S02]  /*45f0*/  ISETP.GE.AND.EX P0, PT, R33, RZ, PT, P0 ;  /* 0x000000ff2100720c */ /* 0x000fe40003f06300 */
[----:B------:R-:W-:-:S02]  /*4600*/  @P2 SEL R48, RZ, 0xffffffff, !P5 ;  /* 0xffffffffff302807 */ /* 0x000fc40006800000 */
[----:B------:R-:W-:Y:S02]  /*4610*/  ISETP.GE.U32.AND P5, PT, R50, R49, PT ;  /* 0x000000313200720c */ /* 0x000fe40003fa6070 */
[C---:B-----5:R-:W-:Y:S02]  /*4620*/  PRMT R7, R42.reuse, 0x7771, RZ ;  /* 0x000077712a077816 */ /* 0x060fe400000000ff */
[----:B------:R-:W-:Y:S02]  /*4630*/  LOP3.LUT R10, R42, 0xff, RZ, 0xc0, !PT ;  /* 0x000000ff2a0a7812 */ /* 0x000fe400078ec0ff */
[----:B------:R-:W-:Y:S02]  /*4640*/  SEL R50, RZ, 0xffffffff, !P0 ;  /* 0xffffffffff327807 */ /* 0x000fe40004000000 */
[----:B------:R-:W-:Y:S02]  /*4650*/  @P6 SEL R50, RZ, 0xffffffff, !P5 ;  /* 0xffffffffff326807 */ /* 0x000fe40006800000 */
[----:B------:R-:W-:-:S02]  /*4660*/  ISETP.NE.AND P2, PT, R52, R7, PT ;  /* 0x000000073400720c */ /* 0x000fc40003f45270 */
[-C--:B------:R-:W-:Y:S02]  /*4670*/  ISETP.GE.U32.AND P0, PT, R28, R45.reuse, PT ;  /* 0x0000002d1c00720c */ /* 0x080fe40003f06070 */
[----:B------:R-:W-:Y:S02]  /*4680*/  ISETP.GE.U32.AND P5, PT, R16, R45, PT ;  /* 0x0000002d1000720c */ /* 0x000fe40003fa6070 */
[----:B------:R-:W-:Y:S02]  /*4690*/  ISETP.NE.AND P6, PT, R51, R10, PT ;  /* 0x0000000a3300720c */ /* 0x000fe40003fc5270 */
[----:B------:R-:W-:Y:S02]  /*46a0*/  ISETP.GE.AND.EX P0, PT, R29, RZ, PT, P0 ;  /* 0x000000ff1d00720c */ /* 0x000fe40003f06300 */
[----:B------:R-:W-:Y:S02]  /*46b0*/  ISETP.GE.AND.EX P5, PT, R3, RZ, PT, P5 ;  /* 0x000000ff0300720c */ /* 0x000fe40003fa6350 */
[----:B------:R-:W-:-:S02]  /*46c0*/  PRMT R7, R42, 0x7771, RZ ;  /* 0x000077712a077816 */ /* 0x000fc400000000ff */
[----:B------:R-:W-:Y:S02]  /*46d0*/  PRMT R10, R42, 0x7770, RZ ;  /* 0x000077702a0a7816 */ /* 0x000fe400000000ff */
[----:B------:R-:W-:Y:S02]  /*46e0*/  SEL R53, RZ, 0xffffffff, !P0 ;  /* 0xffffffffff357807 */ /* 0x000fe40004000000 */
[----:B------:R-:W-:Y:S02]  /*46f0*/  SEL R42, RZ, 0xffffffff, !P5 ;  /* 0xffffffffff2a7807 */ /* 0x000fe40006800000 */
[----:B------:R-:W-:Y:S02]  /*4700*/  ISETP.GE.U32.AND P0, PT, R52, R7, PT ;  /* 0x000000073400720c */ /* 0x000fe40003f06070 */
[----:B------:R-:W-:Y:S02]  /*4710*/  ISETP.GE.U32.AND P5, PT, R51, R10, PT ;  /* 0x0000000a3300720c */ /* 0x000fe40003fa6070 */
[----:B------:R-:W-:-:S02]  /*4720*/  @P2 SEL R53, RZ, 0xffffffff, !P0 ;  /* 0xffffffffff352807 */ /* 0x000fc40004000000 */
[----:B------:R-:W-:Y:S02]  /*4730*/  @P6 SEL R42, RZ, 0xffffffff, !P5 ;  /* 0xffffffffff2a6807 */ /* 0x000fe40006800000 */
[----:B------:R-:W-:Y:S02]  /*4740*/  LOP3.LUT R44, R44, 0x1, RZ, 0xc0, !PT ;  /* 0x000000012c2c7812 */ /* 0x000fe400078ec0ff */
        /* <DEDUP_REMOVED lines=24> */
[----:B------:R-:W-:Y:S02]  /*48d0*/  SEL R26, R47, R26, !P6 ;  /* 0x0000001a2f1a7207 */ /* 0x000fe40007000000 */
[----:B------:R-:W-:Y:S02]  /*48e0*/  SEL R35, R35, RZ, P2 ;  /* 0x000000ff23237207 */ /* 0x000fe40001000000 */
        /* <DEDUP_REMOVED lines=9> */
.L_x_3734:
[----:B------:R-:W-:Y:S02]  /*4980*/  PRMT R41, R5, 0x7610, R41 ;  /* 0x0000761005297816 */ /* 0x000fe40000000029 */
[----:B------:R-:W-:-:S07]  /*4990*/  PRMT R42, R4, 0x7610, R42 ;  /* 0x00007610042a7816 */ /* 0x000fce000000002a */
.L_x_3733:
[----:B------:R-:W-:Y:S05]  /*49a0*/  BSYNC.RECONVERGENT B0 ;  /* 0x0000000000007941 */ /* 0x000fea0003800200 */
.L_x_3732:
        /* <DEDUP_REMOVED lines=41> */
.L_x_3737:
[----:B------:R-:W-:Y:S05]  /*4c40*/  BSYNC.RECONVERGENT B0 ;  /* 0x0000000000007941 */ /* 0x000fea0003800200 */
.L_x_3736:
        /* <DEDUP_REMOVED lines=115> */
.L_x_3739:
[----:B------:R-:W-:Y:S05]  /*5380*/  BSYNC.RECONVERGENT B0 ;  /* 0x0000000000007941 */ /* 0x000fea0003800200 */
.L_x_3738:
        /* <DEDUP_REMOVED lines=31> */
[----:B------:R-:W-:Y:S02]  /*5580*/  ISETP.NE.AND P3, PT, R4, R7, PT ;  /* 0x000000070400720c */ /* 0x000fe40003f65270 */
[----:B------:R-:W-:Y:S02]  /*5590*/  SEL R6, R35, R30, !P1 ;  /* 0x0000001e23067207 */ /* 0x000fe40004800000 */
        /* <DEDUP_REMOVED lines=24> */
[----:B------:R-:W-:Y:S02]  /*5720*/  ISETP.NE.AND P3, PT, R4, R7, PT ;  /* 0x000000070400720c */ /* 0x000fe40003f65270 */
[----:B------:R-:W-:Y:S02]  /*5730*/  SEL R6, R33, R6, !P1 ;  /* 0x0000000621067207 */ /* 0x000fe40004800000 */
        /* <DEDUP_REMOVED lines=21> */
.L_x_3731:
        /* <DEDUP_REMOVED lines=52> */
[--C-:B------:R-:W-:Y:S01]  /*5bd0*/  IMAD.MOV.U32 R26, RZ, RZ, R15.reuse ;  /* 0x000000ffff1a7224 */ /* 0x100fe200078e000f */
[----:B------:R-:W-:Y:S01]  /*5be0*/  IADD3 R34, PT, PT, R8, 0x1, RZ ;  /* 0x0000000108227810 */ /* 0x000fe20007ffe0ff */
[----:B------:R-:W-:-:S02]  /*5bf0*/  IMAD.MOV.U32 R25, RZ, RZ, R15 ;  /* 0x000000ffff197224 */ /* 0x000fc400078e000f */
[--C-:B------:R-:W-:Y:S02]  /*5c00*/  IMAD.MOV.U32 R24, RZ, RZ, R15.reuse ;  /* 0x000000ffff187224 */ /* 0x100fe400078e000f */
[--C-:B------:R-:W-:Y:S02]  /*5c10*/  IMAD.MOV.U32 R21, RZ, RZ, R15.reuse ;  /* 0x000000ffff157224 */ /* 0x100fe400078e000f */
[--C-:B------:R-:W-:Y:S02]  /*5c20*/  IMAD.MOV.U32 R20, RZ, RZ, R15.reuse ;  /* 0x000000ffff147224 */ /* 0x100fe400078e000f */
[----:B------:R-:W-:Y:S01]  /*5c30*/  IMAD.MOV.U32 R16, RZ, RZ, R15 ;  /* 0x000000ffff107224 */ /* 0x000fe200078e000f */
[C---:B--2---:R-:W-:Y:S02]  /*5c40*/  @!P2 PRMT R35, R37.reuse, 0x7770, RZ ;  /* 0x000077702523a816 */ /* 0x044fe400000000ff */
[----:B------:R-:W-:-:S07]  /*5c50*/  @!P2 PRMT R37, R37, 0x7771, RZ ;  /* 0x000077712525a816 */ /* 0x000fce00000000ff */
.L_x_3747:
        /* <DEDUP_REMOVED lines=295> */
.L_x_3743:
        /* <DEDUP_REMOVED lines=232> */
.L_x_3744:
        /* <DEDUP_REMOVED lines=232> */
.L_x_3745:
        /* <DEDUP_REMOVED lines=232> */
.L_x_3746:
[----:B------:R-:W-:-:S04]  /*9a50*/  LOP3.LUT R9, R41, 0xfffffffe, RZ, 0xc0, !PT ;  /* 0xfffffffe29097812 */ /* 0x000fc800078ec0ff */
[----:B------:R-:W-:-:S05]  /*9a60*/  IADD3 R8, P0, PT, R9, R18, RZ ;  /* 0x0000001209087210 */ /* 0x000fca0007f1e0ff */
[----:B------:R-:W-:-:S05]  /*9a70*/  IMAD.X R9, RZ, RZ, R19, P0 ;  /* 0x000000ffff097224 */ /* 0x000fca00000e0613 */
[----:B------:R-:W2:Y:S02]  /*9a80*/  LDG.E.U16 R8, desc[UR36][R8.64] ;  /* 0x0000002408087981 */ /* 0x000ea4000c1e1500 */
[C---:B--2---:R-:W-:Y:S02]  /*9a90*/  PRMT R48, R8.reuse, 0x7770, RZ ;  /* 0x0000777008307816 */ /* 0x044fe400000000ff */
[----:B------:R-:W-:-:S07]  /*9aa0*/  PRMT R47, R8, 0x7771, RZ ;  /* 0x00007771082f7816 */ /* 0x000fce00000000ff */
.L_x_3742:
[----:B------:R-:W-:Y:S02]  /*9ab0*/  LOP3.LUT R8, R43, 0xff, RZ, 0xc0, !PT ;  /* 0x000000ff2b087812 */ /* 0x000fe400078ec0ff */
[----:B------:R-:W-:Y:S02]  /*9ac0*/  LOP3.LUT R9, R6, 0xff, RZ, 0xc0, !PT ;  /* 0x000000ff06097812 */ /* 0x000fe400078ec0ff */
[----:B------:R-:W-:Y:S02]  /*9ad0*/  LOP3.LUT R32, R44, 0xff, RZ, 0xc0, !PT ;  /* 0x000000ff2c207812 */ /* 0x000fe400078ec0ff */
[-C--:B------:R-:W-:Y:S02]  /*9ae0*/  ISETP.NE.AND P3, PT, R9, R8.reuse, PT ;  /* 0x000000080900720c */ /* 0x080fe40003f65270 */
[----:B------:R-:W-:Y:S02]  /*9af0*/  LOP3.LUT R33, R7, 0xff, RZ, 0xc0, !PT ;  /* 0x000000ff07217812 */ /* 0x000fe400078ec0ff */
[----:B------:R-:W-:-:S02]  /*9b00*/  ISETP.GE.U32.AND P5, PT, R9, R8, PT ;  /* 0x000000080900720c */ /* 0x000fc40003fa6070 */
[CC--:B------:R-:W-:Y:S02]  /*9b10*/  ISETP.NE.AND P4, PT, R33.reuse, R32.reuse, PT ;  /* 0x000000202100720c */ /* 0x0c0fe40003f85270 */
[----:B------:R-:W-:Y:S02]  /*9b20*/  ISETP.GE.U32.AND P1, PT, R33, R32, PT ;  /* 0x000000202100720c */ /* 0x000fe40003f26070 */
[----:B------:R-:W-:Y:S02]  /*9b30*/  ISETP.GE.U32.AND P0, PT, R29, R10, PT ;  /* 0x0000000a1d00720c */ /* 0x000fe40003f06070 */
[----:B------:R-:W-:Y:S02]  /*9b40*/  LOP3.LUT R9, R46, 0xff, RZ, 0xc0, !PT ;  /* 0x000000ff2e097812 */ /* 0x000fe400078ec0ff */
[----:B------:R-:W-:Y:S02]  /*9b50*/  LOP3.LUT R32, R5, 0xff, RZ, 0xc0, !PT ;  /* 0x000000ff05207812 */ /* 0x000fe400078ec0ff */
[----:B------:R-:W-:-:S02]  /*9b60*/  ISETP.GE.AND.EX P0, PT, R21, RZ, PT, P0 ;  /* 0x000000ff1500720c */ /* 0x000fc40003f06300 */
[----:B------:R-:W-:Y:S02]  /*9b70*/  SEL R8, RZ, 0xffffffff, !P5 ;  /* 0xffffffffff087807 */ /* 0x000fe40006800000 */
[----:B------:R-:W-:Y:S02]  /*9b80*/  LOP3.LUT R33, R45, 0xff, RZ, 0xc0, !PT ;  /* 0x000000ff2d217812 */ /* 0x000fe400078ec0ff */
[----:B------:R-:W-:Y:S02]  /*9b90*/  LOP3.LUT R42, R4, 0xff, RZ, 0xc0, !PT ;  /* 0x000000ff042a7812 */ /* 0x000fe400078ec0ff */
[CC--:B------:R-:W-:Y:S02]  /*9ba0*/  ISETP.NE.AND P6, PT, R32.reuse, R9.reuse, PT ;  /* 0x000000092000720c */ /* 0x0c0fe40003fc5270 */
[----:B------:R-:W-:Y:S01]  /*9bb0*/  ISETP.GE.U32.AND P5, PT, R32, R9, PT ;  /* 0x000000092000720c */ /* 0x000fe20003fa6070 */
[----:B0-----:R-:W-:Y:S01]  /*9bc0*/  IMAD.U32 R9, RZ, RZ, UR4 ;  /* 0x00000004ff097e24 */ /* 0x001fe2000f8e00ff */
[----:B------:R-:W-:Y:S01]  /*9bd0*/  @!P3 SEL R8, RZ, 0xffffffff, !P0 ;  /* 0xffffffffff08b807 */ /* 0x000fe20004000000 */
[----:B------:R-:W0:Y:S01]  /*9be0*/  LDCU UR4, c[0x0][0x39c] ;  /* 0x00007380ff0477ac */ /* 0x000e220008000800 */
[----:B------:R-:W-:-:S02]  /*9bf0*/  ISETP.NE.AND P3, PT, R42, R33, PT ;  /* 0x000000212a00720c */ /* 0x000fc40003f65270 */
[----:B------:R-:W-:Y:S01]  /*9c00*/  ISETP.GE.U32.AND P0, PT, R42, R33, PT ;  /* 0x000000212a00720c */ /* 0x000fe20003f06070 */
[----:B------:R-:W-:Y:S01]  /*9c10*/  IMAD.IADD R33, R10, 0x1, R9 ;  /* 0x000000010a217824 */ /* 0x000fe200078e0209 */
[----:B------:R-:W-:Y:S02]  /*9c20*/  SEL R51, RZ, 0xffffffff, !P1 ;  /* 0xffffffffff337807 */ /* 0x000fe40004800000 */
[----:B------:R-:W-:Y:S02]  /*9c30*/  ISETP.GE.U32.AND P1, PT, R31, R10, PT ;  /* 0x0000000a1f00720c */ /* 0x000fe40003f26070 */
[----:B------:R-:W-:Y:S02]  /*9c40*/  SEL R42, RZ, 0xffffffff, !P5 ;  /* 0xffffffffff2a7807 */ /* 0x000fe40006800000 */
[----:B------:R-:W-:Y:S02]  /*9c50*/  ISETP.GE.U32.AND P5, PT, R36, R33, PT ;  /* 0x000000212400720c */ /* 0x000fe40003fa6070 */
[----:B------:R-:W-:-:S02]  /*9c60*/  ISETP.GE.AND.EX P1, PT, R24, RZ, PT, P1 ;  /* 0x000000ff1800720c */ /* 0x000fc40003f26310 */
[----:B------:R-:W-:Y:S02]  /*9c70*/  LOP3.LUT R32, R50, 0xff, RZ, 0xc0, !PT ;  /* 0x000000ff32207812 */ /* 0x000fe400078ec0ff */
[----:B------:R-:W-:Y:S02]  /*9c80*/  LOP3.LUT R41, R3, 0xff, RZ, 0xc0, !PT ;  /* 0x000000ff03297812 */ /* 0x000fe400078ec0ff */
[----:B------:R-:W-:Y:S02]  /*9c90*/  ISETP.GE.AND.EX P5, PT, R26, RZ, PT, P5 ;  /* 0x000000ff1a00720c */ /* 0x000fe40003fa6350 */
[----:B------:R-:W-:Y:S02]  /*9ca0*/  @!P4 SEL R51, RZ, 0xffffffff, !P1 ;  /* 0xffffffffff33c807 */ /* 0x000fe40004800000 */
[----:B------:R-:W-:Y:S02]  /*9cb0*/  LOP3.LUT R49, R39, 0xff, RZ, 0xc0, !PT ;  /* 0x000000ff27317812 */ /* 0x000fe400078ec0ff */
[----:B------:R-:W-:-:S02]  /*9cc0*/  LOP3.LUT R52, R0, 0xff, RZ, 0xc0, !PT ;  /* 0x000000ff00347812 */ /* 0x000fc400078ec0ff */
[CC--:B------:R-:W-:Y:S02]  /*9cd0*/  ISETP.NE.AND P4, PT, R41.reuse, R32.reuse, PT ;  /* 0x000000202900720c */ /* 0x0c0fe40003f85270 */
[----:B------:R-:W-:Y:S01]  /*9ce0*/  ISETP.GE.U32.AND P1, PT, R41, R32, PT ;  /* 0x000000202900720c */ /* 0x000fe20003f26070 */
[----:B------:R-:W-:Y:S01]  /*9cf0*/  IMAD.IADD R41, R9, 0x1, R33 ;  /* 0x0000000109297824 */ /* 0x000fe200078e0221 */
[----:B------:R-:W-:Y:S02]  /*9d00*/  @!P6 SEL R42, RZ, 0xffffffff, !P5 ;  /* 0xffffffffff2ae807 */ /* 0x000fe40006800000 */
[CC--:B------:R-:W-:Y:S02]  /*9d10*/  ISETP.NE.AND P5, PT, R52.reuse, R49.reuse, PT ;  /* 0x000000313400720c */ /* 0x0c0fe40003fa5270 */
[----:B------:R-:W-:Y:S02]  /*9d20*/  ISETP.GE.U32.AND P6, PT, R52, R49, PT ;  /* 0x000000313400720c */ /* 0x000fe40003fc6070 */
[----:B------:R-:W-:-:S02]  /*9d30*/  SEL R49, RZ, 0xffffffff, !P1 ;  /* 0xffffffffff317807 */ /* 0x000fc40004800000 */
[----:B------:R-:W-:Y:S02]  /*9d40*/  ISETP.GE.U32.AND P1, PT, R30, R41, PT ;  /* 0x000000291e00720c */ /* 0x000fe40003f26070 */
[----:B------:R-:W-:Y:S02]  /*9d50*/  SEL R53, RZ, 0xffffffff, !P0 ;  /* 0xffffffffff357807 */ /* 0x000fe40004000000 */
[----:B------:R-:W-:Y:S02]  /*9d60*/  ISETP.GE.U32.AND P0, PT, R38, R33, PT ;  /* 0x000000212600720c */ /* 0x000fe40003f06070 */
[----:B------:R-:W-:Y:S02]  /*9d70*/  ISETP.GE.AND.EX P1, PT, R25, RZ, PT, P1 ;  /* 0x000000ff1900720c */ /* 0x000fe40003f26310 */
[----:B------:R-:W-:Y:S02]  /*9d80*/  ISETP.GE.AND.EX P0, PT, R27, RZ, PT, P0 ;  /* 0x000000ff1b00720c */ /* 0x000fe40003f06300 */
[----:B------:R-:W-:-:S02]  /*9d90*/  LOP3.LUT R32, R48, 0xff, RZ, 0xc0, !PT ;  /* 0x000000ff30207812 */ /* 0x000fc400078ec0ff */
[----:B------:R-:W-:Y:S02]  /*9da0*/  LOP3.LUT R55, R11, 0xff, RZ, 0xc0, !PT ;  /* 0x000000ff0b377812 */ /* 0x000fe400078ec0ff */
[----:B------:R-:W-:Y:S02]  /*9db0*/  @!P4 SEL R49, RZ, 0xffffffff, !P1 ;  /* 0xffffffffff31c807 */ /* 0x000fe40004800000 */
[----:B------:R-:W-:Y:S02]  /*9dc0*/  ISETP.GE.U32.AND P1, PT, R28, R41, PT ;  /* 0x000000291c00720c */ /* 0x000fe40003f26070 */
[----:B------:R-:W-:Y:S02]  /*9dd0*/  @!P3 SEL R53, RZ, 0xffffffff, !P0 ;  /* 0xffffffffff35b807 */ /* 0x000fe40004000000 */
[CC--:B------:R-:W-:Y:S02]  /*9de0*/  ISETP.NE.AND P0, PT, R55.reuse, R32.reuse, PT ;  /* 0x000000203700720c */ /* 0x0c0fe40003f05270 */
[----:B------:R-:W-:Y:S01]  /*9df0*/  ISETP.GE.U32.AND P3, PT, R55, R32, PT ;  /* 0x000000203700720c */ /* 0x000fe20003f66070 */
[----:B------:R-:W-:Y:S01]  /*9e00*/  IMAD.IADD R32, R41, 0x1, R9 ;  /* 0x0000000129207824 */ /* 0x000fe200078e0209 */
[----:B------:R-:W-:-:S02]  /*9e10*/  ISETP.GE.AND.EX P1, PT, R20, RZ, PT, P1 ;  /* 0x000000ff1400720c */ /* 0x000fc40003f26310 */
[----:B------:R-:W-:Y:S02]  /*9e20*/  SEL R52, RZ, 0xffffffff, !P6 ;  /* 0xffffffffff347807 */ /* 0x000fe40007000000 */
[----:B------:R-:W-:Y:S02]  /*9e30*/  @!P5 SEL R52, RZ, 0xffffffff, !P1 ;  /* 0xffffffffff34d807 */ /* 0x000fe40004800000 */
[----:B------:R-:W-:Y:S02]  /*9e40*/  LOP3.LUT R54, R47, 0xff, RZ, 0xc0, !PT ;  /* 0x000000ff2f367812 */ /* 0x000fe400078ec0ff */
[----:B------:R-:W-:Y:S02]  /*9e50*/  LOP3.LUT R57, R12, 0xff, RZ, 0xc0, !PT ;  /* 0x000000ff0c397812 */ /* 0x000fe400078ec0ff */
[----:B------:R-:W-:Y:S02]  /*9e60*/  ISETP.GE.U32.AND P1, PT, R13, R32, PT ;  /* 0x000000200d00720c */ /* 0x000fe40003f26070 */
[----:B------:R-:W-:-:S02]  /*9e70*/  LOP3.LUT R8, R8, 0x1, RZ, 0xc0, !PT ;  /* 0x0000000108087812 */ /* 0x000fc400078ec0ff */
[----:B------:R-:W-:Y:S02]  /*9e80*/  ISETP.NE.AND P4, PT, R57, R54, PT ;  /* 0x000000363900720c */ /* 0x000fe40003f85270 */
[----:B------:R-:W-:Y:S02]  /*9e90*/  ISETP.GE.AND.EX P1, PT, R15, RZ, PT, P1 ;  /* 0x000000ff0f00720c */ /* 0x000fe40003f26310 */
[----:B------:R-:W-:Y:S02]  /*9ea0*/  ISETP.NE.U32.AND P5, PT, R8, 0x1, PT ;  /* 0x000000010800780c */ /* 0x000fe40003fa5070 */
[----:B------:R-:W-:Y:S02]  /*9eb0*/  LOP3.LUT R51, R51, 0x1, RZ, 0xc0, !PT ;  /* 0x0000000133337812 */ /* 0x000fe400078ec0ff */
[----:B------:R-:W-:Y:S02]  /*9ec0*/  SEL R8, RZ, 0xffffffff, !P3 ;  /* 0xffffffffff087807 */ /* 0x000fe40005800000 */
[----:B------:R-:W-:-:S02]  /*9ed0*/  @!P0 SEL R8, RZ, 0xffffffff, !P1 ;  /* 0xffffffffff088807 */ /* 0x000fc40004800000 */
[----:B------:R-:W-:Y:S02]  /*9ee0*/  ISETP.GE.U32.AND P0, PT, R14, R32, PT ;  /* 0x000000200e00720c */ /* 0x000fe40003f06070 */
[----:B------:R-:W-:Y:S02]  /*9ef0*/  ISETP.NE.U32.AND P3, PT, R51, 0x1, PT ;  /* 0x000000013300780c */ /* 0x000fe40003f65070 */
[----:B------:R-:W-:Y:S02]  /*9f00*/  ISETP.GE.U32.AND P6, PT, R57, R54, PT ;  /* 0x000000363900720c */ /* 0x000fe40003fc6070 */
[----:B------:R-:W-:Y:S02]  /*9f10*/  ISETP.GE.AND.EX P0, PT, R16, RZ, PT, P0 ;  /* 0x000000ff1000720c */ /* 0x000fe40003f06300 */
[C---:B------:R-:W-:Y:S02]  /*9f20*/  SEL R29, R10.reuse, R29, !P5 ;  /* 0x0000001d0a1d7207 */ /* 0x040fe40006800000 */
[----:B------:R-:W-:-:S02]  /*9f30*/  SEL R31, R10, R31, !P3 ;  /* 0x0000001f0a1f7207 */ /* 0x000fc40005800000 */
[----:B------:R-:W-:Y:S02]  /*9f40*/  SEL R10, RZ, 0xffffffff, !P6 ;  /* 0xffffffffff0a7807 */ /* 0x000fe40007000000 */
[----:B------:R-:W-:Y:S02]  /*9f50*/  LOP3.LUT R8, R8, 0x1, RZ, 0xc0, !PT ;  /* 0x0000000108087812 */ /* 0x000fe400078ec0ff */
[----:B------:R-:W-:Y:S02]  /*9f60*/  LOP3.LUT R42, R42, 0x1, RZ, 0xc0, !PT ;  /* 0x000000012a2a7812 */ /* 0x000fe400078ec0ff */
[----:B------:R-:W-:Y:S02]  /*9f70*/  LOP3.LUT R53, R53, 0x1, RZ, 0xc0, !PT ;  /* 0x0000000135357812 */ /* 0x000fe400078ec0ff */
[----:B------:R-:W-:Y:S02]  /*9f80*/  @!P4 SEL R10, RZ, 0xffffffff, !P0 ;  /* 0xffffffffff0ac807 */ /* 0x000fe40004000000 */
[----:B------:R-:W-:-:S02]  /*9f90*/  SEL R6, R43, R6, !P5 ;  /* 0x000000062b067207 */ /* 0x000fc40006800000 */
[----:B------:R-:W-:Y:S02]  /*9fa0*/  SEL R21, R21, RZ, P5 ;  /* 0x000000ff15157207 */ /* 0x000fe40002800000 */
[----:B------:R-:W-:Y:S02]  /*9fb0*/  ISETP.NE.U32.AND P5, PT, R8, 0x1, PT ;  /* 0x000000010800780c */ /* 0x000fe40003fa5070 */
[----:B------:R-:W-:Y:S02]  /*9fc0*/  ISETP.NE.U32.AND P1, PT, R42, 0x1, PT ;  /* 0x000000012a00780c */ /* 0x000fe40003f25070 */
[----:B------:R-:W-:Y:S02]  /*9fd0*/  ISETP.NE.U32.AND P6, PT, R53, 0x1, PT ;  /* 0x000000013500780c */ /* 0x000fe40003fc5070 */
[----:B------:R-:W-:Y:S01]  /*9fe0*/  LOP3.LUT R8, R10, 0x1, RZ, 0xc0, !PT ;  /* 0x000000010a087812 */ /* 0x000fe200078ec0ff */
[----:B------:R-:W-:Y:S01]  /*9ff0*/  IMAD.IADD R10, R32, 0x1, R9 ;  /* 0x00000001200a7824 */ /* 0x000fe200078e0209 */
[----:B------:R-:W-:-:S02]  /*a000*/  SEL R7, R44, R7, !P3 ;  /* 0x000000072c077207 */ /* 0x000fc40005800000 */
[----:B------:R-:W-:Y:S02]  /*a010*/  SEL R24, R24, RZ, P3 ;  /* 0x000000ff18187207 */ /* 0x000fe40001800000 */
[C---:B------:R-:W-:Y:S02]  /*a020*/  SEL R36, R33.reuse, R36, !P1 ;  /* 0x0000002421247207 */ /* 0x040fe40004800000 */
[----:B------:R-:W-:Y:S01]  /*a030*/  SEL R38, R33, R38, !P6 ;  /* 0x0000002621267207 */ /* 0x000fe20007000000 */
[----:B------:R-:W-:Y:S01]  /*a040*/  IMAD R33, R9, 0x3, R10 ;  /* 0x0000000309217824 */ /* 0x000fe200078e020a */
[----:B------:R-:W-:Y:S01]  /*a050*/  ISETP.NE.U32.AND P3, PT, R8, 0x1, PT ;  /* 0x000000010800780c */ /* 0x000fe20003f65070 */
[----:B0-----:R-:W-:Y:S01]  /*a060*/  IMAD.U32 R8, RZ, RZ, UR4 ;  /* 0x00000004ff087e24 */ /* 0x001fe2000f8e00ff */
[----:B------:R-:W-:Y:S02]  /*a070*/  SEL R5, R46, R5, !P1 ;  /* 0x000000052e057207 */ /* 0x000fe40004800000 */
[----:B------:R-:W-:-:S02]  /*a080*/  SEL R26, R26, RZ, P1 ;  /* 0x000000ff1a1a7207 */ /* 0x000fc40000800000 */
[----:B------:R-:W-:Y:S02]  /*a090*/  ISETP.GE.U32.AND P1, PT, R33, R8, PT ;  /* 0x000000082100720c */ /* 0x000fe40003f26070 */
        /* <DEDUP_REMOVED lines=19> */
.L_x_3741:
[----:B------:R-:W-:Y:S05]  /*a1d0*/  BSYNC.RECONVERGENT B0 ;  /* 0x0000000000007941 */ /* 0x000fea0003800200 */
.L_x_3740:
        /* <DEDUP_REMOVED lines=285> */
.L_x_3751:
[----:B------:R-:W-:Y:S01]  /*b3b0*/  SHF.R.U32.HI R34, RZ, 0x1, R34 ;  /* 0x00000001ff227819 */ /* 0x000fe20000011622 */
[----:B------:R-:W-:-:S07]  /*b3c0*/  IMAD.MOV.U32 R35, RZ, RZ, RZ ;  /* 0x000000ffff237224 */ /* 0x000fce00078e00ff */
.L_x_3750:
        /* <DEDUP_REMOVED lines=286> */
.L_x_3753:
[----:B------:R-:W-:Y:S01]  /*c5b0*/  SHF.R.U32.HI R34, RZ, 0x1, R45 ;  /* 0x00000001ff227819 */ /* 0x000fe2000001162d */
[----:B------:R-:W-:-:S07]  /*c5c0*/  IMAD.MOV.U32 R35, RZ, RZ, RZ ;  /* 0x000000ffff237224 */ /* 0x000fce00078e00ff */
.L_x_3752:
        /* <DEDUP_REMOVED lines=283> */
.L_x_3755:
[----:B------:R-:W-:Y:S01]  /*d780*/  SHF.R.U32.HI R34, RZ, 0x1, R37 ;  /* 0x00000001ff227819 */ /* 0x000fe20000011625 */
[----:B------:R-:W-:-:S07]  /*d790*/  IMAD.MOV.U32 R35, RZ, RZ, RZ ;  /* 0x000000ffff237224 */ /* 0x000fce00078e00ff */
.L_x_3754:
        /* <DEDUP_REMOVED lines=283> */
.L_x_3757:
[----:B------:R-:W-:Y:S01]  /*e950*/  SHF.R.U32.HI R34, RZ, 0x1, R34 ;  /* 0x00000001ff227819 */ /* 0x000fe20000011622 */
[----:B------:R-:W-:-:S07]  /*e960*/  IMAD.MOV.U32 R35, RZ, RZ, RZ ;  /* 0x000000ffff237224 */ /* 0x000fce00078e00ff */
.L_x_3756:
[----:B------:R-:W-:-:S04]  /*e970*/  LEA R40, P0, R34, R40, 0x1 ;  /* 0x0000002822287211 */ /* 0x000fc800078008ff */
[----:B------:R-:W-:-:S05]  /*e980*/  LEA.HI.X R41, R34, R39, R35, 0x1, P0 ;  /* 0x0000002722297211 */ /* 0x000fca00000f0c23 */
[----:B------:R-:W2:Y:S02]  /*e990*/  LDG.E.U16 R40, desc[UR36][R40.64] ;  /* 0x0000002428287981 */ /* 0x000ea4000c1e1500 */
[C---:B--2---:R-:W-:Y:S02]  /*e9a0*/  PRMT R48, R40.reuse, 0x7770, RZ ;  /* 0x0000777028307816 */ /* 0x044fe400000000ff */
[----:B------:R-:W-:-:S07]  /*e9b0*/  PRMT R47, R40, 0x7771, RZ ;  /* 0x00007771282f7816 */ /* 0x000fce00000000ff */
.L_x_3749:
[----:B------:R-:W-:Y:S05]  /*e9c0*/  BSYNC.RECONVERGENT B0 ;  /* 0x0000000000007941 */ /* 0x000fea0003800200 */
.L_x_3748:
[----:B------:R-:W-:Y:S01]  /*e9d0*/  ISETP.GE.U32.AND P0, PT, R10, R8, PT ;  /* 0x000000080a00720c */ /* 0x000fe20003f06070 */
[----:B------:R-:W-:-:S12]  /*e9e0*/  BSSY.RECONVERGENT B0, `(.L_x_3758) ;  /* 0x0000073000007945 */ /* 0x000fd80003800200 */
        /* <DEDUP_REMOVED lines=114> */
.L_x_3759:
[----:B------:R-:W-:Y:S05]  /*f110*/  BSYNC.RECONVERGENT B0 ;  /* 0x0000000000007941 */ /* 0x000fea0003800200 */
.L_x_3758:
        /* <DEDUP_REMOVED lines=25> */
[----:B------:R-:W-:Y:S02]  /*f2b0*/  LOP3.LUT R8, R0, 0xff, RZ, 0xc0, !PT ;  /* 0x000000ff00087812 */ /* 0x000fe400078ec0ff */
[----:B------:R-:W-:Y:S02]  /*f2c0*/  LOP3.LUT R5, R7, 0xff, RZ, 0xc0, !PT ;  /* 0x000000ff07057812 */ /* 0x000fe400078ec0ff */
[----:B------:R-:W-:Y:S02]  /*f2d0*/  SEL R26, R26, R21, !P0 ;  /* 0x000000151a1a7207 */ /* 0x000fe40004000000 */
[----:B------:R-:W-:Y:S02]  /*f2e0*/  SEL R31, R38, R31, !P1 ;  /* 0x0000001f261f7207 */ /* 0x000fe40004800000 */
[----:B------:R-:W-:-:S02]  /*f2f0*/  ISETP.NE.AND P3, PT, R4, R9, PT ;  /* 0x000000090400720c */ /* 0x000fc40003f65270 */
[----:B------:R-:W-:Y:S02]  /*f300*/  ISETP.GE.U32.AND P0, PT, R29, R30, PT ;  /* 0x0000001e1d00720c */ /* 0x000fe40003f06070 */
        /* <DEDUP_REMOVED lines=20> */
[----:B------:R-:W-:Y:S02]  /*f450*/  LOP3.LUT R4, R12, 0xff, RZ, 0xc0, !PT ;  /* 0x000000ff0c047812 */ /* 0x000fe400078ec0ff */
[----:B------:R-:W-:Y:S02]  /*f460*/  LOP3.LUT R3, R7, 0xff, RZ, 0xc0, !PT ;  /* 0x000000ff07037812 */ /* 0x000fe400078ec0ff */
[----:B------:R-:W-:-:S02]  /*f470*/  SEL R8, R25, R26, !P0 ;  /* 0x0000001a19087207 */ /* 0x000fc40004000000 */
[----:B------:R-:W-:Y:S02]  /*f480*/  SEL R9, R28, R31, !P1 ;  /* 0x0000001f1c097207 */ /* 0x000fe40004800000 */
[----:B------:R-:W-:Y:S02]  /*f490*/  ISETP.NE.AND P3, PT, R0, R5, PT ;  /* 0x000000050000720c */ /* 0x000fe40003f65270 */
[----:B------:R-:W-:Y:S02]  /*f4a0*/  ISETP.GE.U32.AND P0, PT, R18, R13, PT ;  /* 0x0000000d1200720c */ /* 0x000fe40003f06070 */
        /* <DEDUP_REMOVED lines=23> */
.L_x_3710:
[----:B------:R-:W-:Y:S05]  /*f620*/  BSYNC.RECONVERGENT B6 ;  /* 0x0000000000067941 */ /* 0x000fea0003800200 */
.L_x_3709:
        /* <DEDUP_REMOVED lines=19> */
.L_x_3763:
        /* <DEDUP_REMOVED lines=10> */
[----:B0-----:R-:W-:Y:S02]  /*f800*/  LOP3.LUT R19, R7, 0xff, RZ, 0xc0, !PT ;  /* 0x000000ff07137812 */ /* 0x001fe400078ec0ff */
[----:B------:R-:W-:Y:S01]  /*f810*/  LOP3.LUT R10, R26, 0xff, RZ, 0xc0, !PT ;  /* 0x000000ff1a0a7812 */ /* 0x000fe200078ec0ff */
[----:B------:R-:W-:-:S05]  /*f820*/  IMAD R0, R0, 0x20, R11 ;  /* 0x0000002000007824 */ /* 0x000fca00078e020b */
[----:B------:R-:W0:Y:S04]  /*f830*/  LDS.U8 R6, [R0] ;  /* 0x0000000000067984 */ /* 0x000e280000000000 */
[----:B------:R-:W1:Y:S04]  /*f840*/  LDS.U8 R15, [R0+0x10] ;  /* 0x00001000000f7984 */ /* 0x000e680000000000 */
[----:B------:R-:W2:Y:S04]  /*f850*/  LDS.64 R4, [R0+0x8] ;  /* 0x0000080000047984 */ /* 0x000ea80000000a00 */
[----:B------:R-:W3:Y:S01]  /*f860*/  LDS.64 R8, [R0+0x18] ;  /* 0x0000180000087984 */ /* 0x000ee20000000a00 */
[----:B0-----:R-:W-:-:S02]  /*f870*/  ISETP.NE.AND P3, PT, R19, R6, PT ;  /* 0x000000061300720c */ /* 0x001fc40003f65270 */
[----:B------:R-:W-:Y:S02]  /*f880*/  ISETP.GE.U32.AND P6, PT, R19, R6, PT ;  /* 0x000000061300720c */ /* 0x000fe40003fc6070 */
[CC--:B-1----:R-:W-:Y:S02]  /*f890*/  ISETP.NE.AND P4, PT, R10.reuse, R15.reuse, PT ;  /* 0x0000000f0a00720c */ /* 0x0c2fe40003f85270 */
[----:B------:R-:W-:Y:S02]  /*f8a0*/  ISETP.GE.U32.AND P5, PT, R10, R15, PT ;  /* 0x0000000f0a00720c */ /* 0x000fe40003fa6070 */
[----:B--2---:R-:W-:Y:S02]  /*f8b0*/  ISETP.GE.U32.AND P1, PT, R18, R4, PT ;  /* 0x000000041200720c */ /* 0x004fe40003f26070 */
[----:B------:R-:W-:Y:S02]  /*f8c0*/  SEL R10, RZ, 0xffffffff, !P6 ;  /* 0xffffffffff0a7807 */ /* 0x000fe40007000000 */
[----:B------:R-:W-:-:S02]  /*f8d0*/  ISETP.GE.AND.EX P1, PT, R3, R5, PT, P1 ;  /* 0x000000050300720c */ /* 0x000fc40003f26310 */
[----:B---3--:R-:W-:Y:S02]  /*f8e0*/  ISETP.GE.U32.AND P0, PT, R28, R8, PT ;  /* 0x000000081c00720c */ /* 0x008fe40003f06070 */
        /* <DEDUP_REMOVED lines=9> */
[----:B------:R-:W-:Y:S01]  /*f980*/  SEL R18, R4, R18, !P0 ;  /* 0x0000001204127207 */ /* 0x000fe20004000000 */
[----:B------:R-:W-:Y:S01]  /*f990*/  IMAD.MOV.U32 R19, RZ, RZ, R3 ;  /* 0x000000ffff137224 */ /* 0x000fe200078e0003 */
[----:B------:R-:W-:-:S02]  /*f9a0*/  SEL R28, R8, R28, !P1 ;  /* 0x0000001c081c7207 */ /* 0x000fc40004800000 */
        /* <DEDUP_REMOVED lines=9> */
.L_x_3762:
[----:B------:R-:W-:Y:S05]  /*fa40*/  BSYNC.RECONVERGENT B0 ;  /* 0x0000000000007941 */ /* 0x000fea0003800200 */
.L_x_3761:
[----:B-1----:R-:W-:Y:S01]  /*fa50*/  IMAD.MOV.U32 R0, RZ, RZ, R21 ;  /* 0x000000ffff007224 */ /* 0x002fe200078e0015 */
[----:B------:R-:W-:Y:S06]  /*fa60*/  @P2 BRA `(.L_x_3763) ;  /* 0xfffffffc003c2947 */ /* 0x000fec000383ffff */
.L_x_3760:
        /* <DEDUP_REMOVED lines=22> */
.L_x_3768:
        /* <DEDUP_REMOVED lines=10> */
[----:B------:R-:W-:Y:S02]  /*fc70*/  LOP3.LUT R15, R7, 0xff, RZ, 0xc0, !PT ;  /* 0x000000ff070f7812 */ /* 0x000fe400078ec0ff */
[----:B------:R-:W-:Y:S02]  /*fc80*/  LOP3.LUT R12, R26, 0xff, RZ, 0xc0, !PT ;  /* 0x000000ff1a0c7812 */ /* 0x000fe400078ec0ff */
[----:B------:R-:W0:Y:S04]  /*fc90*/  LDS.U8 R10, [R6] ;  /* 0x00000000060a7984 */ /* 0x000e280000000000 */
[----:B------:R-:W2:Y:S04]  /*fca0*/  LDS.U8 R13, [R6+0x10] ;  /* 0x00001000060d7984 */ /* 0x000ea80000000000 */
[----:B------:R-:W3:Y:S04]  /*fcb0*/  LDS.64 R4, [R6+0x8] ;  /* 0x0000080006047984 */ /* 0x000ee80000000a00 */
[----:B------:R-:W4:Y:S01]  /*fcc0*/  LDS.64 R8, [R6+0x18] ;  /* 0x0000180006087984 */ /* 0x000f220000000a00 */
[----:B0-----:R-:W-:-:S02]  /*fcd0*/  ISETP.NE.AND P3, PT, R15, R10, PT ;  /* 0x0000000a0f00720c */ /* 0x001fc40003f65270 */
[----:B------:R-:W-:Y:S02]  /*fce0*/  ISETP.GE.U32.AND P6, PT, R15, R10, PT ;  /* 0x0000000a0f00720c */ /* 0x000fe40003fc6070 */
[CC--:B--2---:R-:W-:Y:S02]  /*fcf0*/  ISETP.NE.AND P4, PT, R12.reuse, R13.reuse, PT ;  /* 0x0000000d0c00720c */ /* 0x0c4fe40003f85270 */
[----:B------:R-:W-:Y:S02]  /*fd00*/  ISETP.GE.U32.AND P5, PT, R12, R13, PT ;  /* 0x0000000d0c00720c */ /* 0x000fe40003fa6070 */
[----:B---3--:R-:W-:Y:S02]  /*fd10*/  ISETP.GE.U32.AND P1, PT, R18, R4, PT ;  /* 0x000000041200720c */ /* 0x008fe40003f26070 */
[----:B------:R-:W-:Y:S02]  /*fd20*/  SEL R12, RZ, 0xffffffff, !P6 ;  /* 0xffffffffff0c7807 */ /* 0x000fe40007000000 */
[----:B------:R-:W-:-:S02]  /*fd30*/  ISETP.GE.AND.EX P1, PT, R3, R5, PT, P1 ;  /* 0x000000050300720c */ /* 0x000fc40003f26310 */
[----:B----4-:R-:W-:Y:S02]  /*fd40*/  ISETP.GE.U32.AND P0, PT, R28, R8, PT ;  /* 0x000000081c00720c */ /* 0x010fe40003f06070 */
        /* <DEDUP_REMOVED lines=21> */
.L_x_3767:
[----:B------:R-:W-:Y:S05]  /*fea0*/  BSYNC.RECONVERGENT B0 ;  /* 0x0000000000007941 */ /* 0x000fea0003800200 */
.L_x_3766:
[----:B0-----:R-:W-:Y:S01]  /*feb0*/  IMAD.MOV.U32 R4, RZ, RZ, R16 ;  /* 0x000000ffff047224 */ /* 0x001fe200078e0010 */
[----:B------:R-:W-:Y:S06]  /*fec0*/  @P2 BRA `(.L_x_3768) ;  /* 0xfffffffc00402947 */ /* 0x000fec000383ffff */
.L_x_3765:
[----:B------:R-:W-:Y:S01]  /*fed0*/  ISETP.GE.U32.AND P0, PT, R0, 0x2, PT ;  /* 0x000000020000780c */ /* 0x000fe20003f06070 */
[----:B------:R-:W-:Y:S05]  /*fee0*/  WARPSYNC.ALL ;  /* 0x0000000000007948 */ /* 0x000fea0003800000 */
[----:B------:R-:W-:Y:S07]  /*fef0*/  BAR.SYNC.DEFER_BLOCKING 0x0 ;  /* 0x0000000000007b1d */ /* 0x000fee0000010000 */
[----:B------:R-:W-:Y:S05]  /*ff00*/  @!P0 BRA `(.L_x_3764) ;  /* 0x0000000000988947 */ /* 0x000fea0003800000 */
[----:B------:R-:W-:-:S07]  /*ff10*/  IMAD.MOV.U32 R5, RZ, RZ, 0x1 ;  /* 0x00000001ff057424 */ /* 0x000fce00078e00ff */
.L_x_3769:
[C---:B------:R-:W-:Y:S01]  /*ff20*/  LOP3.LUT R12, R26.reuse, 0xff, RZ, 0xc0, !PT ;  /* 0x000000ff1a0c7812 */ /* 0x040fe200078ec0ff */
[----:B-1----:R-:W1:Y:S01]  /*ff30*/  SHFL.DOWN PT, R11, R18, R5, 0x1f ;  /* 0x08001f05120b7589 */ /* 0x002e6200000e0000 */
[C---:B------:R-:W-:Y:S02]  /*ff40*/  LOP3.LUT R6, R7.reuse, 0xff, RZ, 0xc0, !PT ;  /* 0x000000ff07067812 */ /* 0x040fe400078ec0ff */
[----:B------:R-:W-:Y:S01]  /*ff50*/  LOP3.LUT R10, R26, 0xff, RZ, 0xc0, !PT ;  /* 0x000000ff1a0a7812 */ /* 0x000fe200078ec0ff */
[----:B0-----:R-:W0:Y:S01]  /*ff60*/  SHFL.DOWN PT, R13, R12, R5, 0x1f ;  /* 0x08001f050c0d7589 */ /* 0x001e2200000e0000 */
[----:B------:R-:W-:-:S03]  /*ff70*/  LOP3.LUT R4, R7, 0xff, RZ, 0xc0, !PT ;  /* 0x000000ff07047812 */ /* 0x000fc600078ec0ff */
[----:B------:R-:W2:Y:S04]  /*ff80*/  SHFL.DOWN PT, R6, R6, R5, 0x1f ;  /* 0x08001f0506067589 */ /* 0x000ea800000e0000 */
[----:B------:R-:W3:Y:S04]  /*ff90*/  SHFL.DOWN PT, R19, R28, R5, 0x1f ;  /* 0x08001f051c137589 */ /* 0x000ee800000e0000 */
[----:B------:R-:W4:Y:S04]  /*ffa0*/  SHFL.DOWN PT, R8, R3, R5, 0x1f ;  /* 0x08001f0503087589 */ /* 0x000f2800000e0000 */
[----:B------:R5:W4:Y:S01]  /*ffb0*/  SHFL.DOWN PT, R14, R29, R5, 0x1f ;  /* 0x08001f051d0e7589 */ /* 0x000b2200000e0000 */
[----:B-1----:R-:W-:-:S02]  /*ffc0*/  ISETP.GE.U32.AND P0, PT, R18, R11, PT ;  /* 0x0000000b1200720c */ /* 0x002fc40003f06070 */
[----:B0-----:R-:W-:Y:S01]  /*ffd0*/  LOP3.LUT R15, R13, 0xff, RZ, 0xc0, !PT ;  /* 0x000000ff0d0f7812 */ /* 0x001fe200078ec0ff */
[----:B-----5:R-:W-:Y:S01]  /*ffe0*/  IMAD.SHL.U32 R5, R5, 0x2, RZ ;  /* 0x0000000205057824 */ /* 0x020fe200078e00ff */
[----:B--2---:R-:W-:Y:S02]  /*fff0*/  LOP3.LUT R9, R6, 0xff, RZ, 0xc0, !PT ;  /* 0x000000ff06097812 */ /* 0x004fe400078ec0ff */
[----:B------:R-:W-:Y:S02]  /*10000*/  ISETP.NE.AND P2, PT, R10, R15, PT ;  /* 0x0000000f0a00720c */ /* 0x000fe40003f45270 */
[----:B------:R-:W-:Y:S02]  /*10010*/  ISETP.NE.AND P3, PT, R4, R9, PT ;  /* 0x000000090400720c */ /* 0x000fe40003f65270 */
[----:B---3--:R-:W-:Y:S02]  /*10020*/  ISETP.GE.U32.AND P1, PT, R28, R19, PT ;  /* 0x000000131c00720c */ /* 0x008fe40003f26070 */
[----:B----4-:R-:W-:-:S02]  /*10030*/  ISETP.GE.AND.EX P0, PT, R3, R8, PT, P0 ;  /* 0x000000080300720c */ /* 0x010fc40003f06300 */
[----:B------:R-:W-:Y:S02]  /*10040*/  ISETP.GE.U32.AND P4, PT, R4, R9, PT ;  /* 0x000000090400720c */ /* 0x000fe40003f86070 */
[----:B------:R-:W-:Y:S02]  /*10050*/  ISETP.GE.AND.EX P1, PT, R29, R14, PT, P1 ;  /* 0x0000000e1d00720c */ /* 0x000fe40003f26310 */
[----:B------:R-:W-:Y:S02]  /*10060*/  SEL R4, RZ, 0xffffffff, !P0 ;  /* 0xffffffffff047807 */ /* 0x000fe40004000000 */
[----:B------:R-:W-:Y:S02]  /*10070*/  ISETP.GE.U32.AND P0, PT, R10, R15, PT ;  /* 0x0000000f0a00720c */ /* 0x000fe40003f06070 */
        /* <DEDUP_REMOVED lines=15> */
.L_x_3764:
[----:B------:R-:W2:Y:S01]  /*10170*/  LDC R0, c[0x0][0x56c] ;  /* 0x00015b00ff007b82 */ /* 0x000ea20000000800 */
[----:B01----:R-:W-:Y:S01]  /*10180*/  IMAD.MOV.U32 R19, RZ, RZ, RZ ;  /* 0x000000ffff137224 */ /* 0x003fe200078e00ff */
[C---:B--2---:R-:W-:Y:S01]  /*10190*/  ISETP.NE.AND P0, PT, R0.reuse, RZ, PT ;  /* 0x000000ff0000720c */ /* 0x044fe20003f05270 */
        /* <DEDUP_REMOVED lines=278> */
.L_x_3770:
        /* <DEDUP_REMOVED lines=276> */
.L_x_3771:
        /* <DEDUP_REMOVED lines=9> */
.L_x_3774:
        /* <DEDUP_REMOVED lines=22> */
.L_x_3773:
        /* <DEDUP_REMOVED lines=43> */
.L_x_3776:
[----:B------:R-:W-:-:S07]  /*128e0*/  MOV R8, 0x12900 ;  /* 0x0001290000087802 */ /* 0x000fce0000000f00 */
[----:B------:R-:W-:Y:S05]  /*128f0*/  CALL.REL.NOINC `($__internal_19_$__cuda_sm20_div_u64) ;  /* 0x0000005400287944 */ /* 0x000fea0003c00000 */
.L_x_3777:
[----:B------:R-:W-:Y:S05]  /*12900*/  BSYNC.RECONVERGENT B0 ;  /* 0x0000000000007941 */ /* 0x000fea0003800200 */
.L_x_3775:
[----:B------:R-:W0:Y:S02]  /*12910*/  LDCU.64 UR4, c[0x0][0x780] ;  /* 0x0000f000ff0477ac */ /* 0x000e240008000a00 */
[----:B0-----:R-:W-:Y:S02]  /*12920*/  UISETP.NE.U32.AND UP0, UPT, UR4, URZ, UPT ;  /* 0x000000ff0400728c */ /* 0x001fe4000bf05070 */
[----:B------:R-:W-:Y:S02]  /*12930*/  IADD3 R4, P1, PT, R4, UR4, RZ ;  /* 0x0000000404047c10 */ /* 0x000fe4000ff3e0ff */
[----:B------:R-:W-:Y:S02]  /*12940*/  UISETP.NE.AND.EX UP0, UPT, UR5, URZ, UPT, UP0 ;  /* 0x000000ff0500728c */ /* 0x000fe4000bf05300 */
[----:B------:R-:W-:-:S04]  /*12950*/  IADD3.X R5, PT, PT, R5, UR5, RZ, P1, !PT ;  /* 0x0000000505057c10 */ /* 0x000fc80008ffe4ff */
[----:B------:R-:W-:-:S04]  /*12960*/  PLOP3.LUT P0, PT, PT, PT, UP0, 0x80, 0x8 ;  /* 0x000000000008781c */ /* 0x000fc80003f0f008 */
[----:B------:R-:W-:-:S13]  /*12970*/  PLOP3.LUT P0, PT, P0, PT, PT, 0x8, 0x80 ;  /* 0x000000000080781c */ /* 0x000fda000070e170 */
.L_x_3772:
        /* <DEDUP_REMOVED lines=288> */
.L_x_3779:
        /* <DEDUP_REMOVED lines=276> */
.L_x_3780:
        /* <DEDUP_REMOVED lines=23> */
[----:B-1----:R-:W-:-:S05]  /*14e30*/  IMAD.WIDE.U32 R8, R0, 0x20, R8 ;  /* 0x0000002000087825 */ /* 0x002fca00078e0008 */
[----:B------:R0:W-:Y:S04]  /*14e40*/  STG.E.64 desc[UR36][R8.64+0x8], R10 ;  /* 0x0000080a08007986 */ /* 0x0001e8000c101b24 */
[----:B------:R0:W-:Y:S04]  /*14e50*/  STG.E.64 desc[UR36][R8.64+0x18], R28 ;  /* 0x0000181c08007986 */ /* 0x0001e8000c101b24 */
[----:B------:R0:W-:Y:S04]  /*14e60*/  STG.E.U8 desc[UR36][R8.64], R7 ;  /* 0x0000000708007986 */ /* 0x0001e8000c101124 */
[----:B------:R0:W-:Y:S02]  /*14e70*/  STG.E.U8 desc[UR36][R8.64+0x10], R26 ;  /* 0x0000101a08007986 */ /* 0x0001e4000c101124 */
.L_x_3782:
[----:B------:R-:W-:Y:S05]  /*14e80*/  BSYNC.RECONVERGENT B0 ;  /* 0x0000000000007941 */ /* 0x000fea0003800200 */
.L_x_3781:
        /* <DEDUP_REMOVED lines=35> */
.L_x_3784:
[----:B------:R-:W-:Y:S05]  /*150c0*/  BSYNC.RECONVERGENT B0 ;  /* 0x0000000000007941 */ /* 0x000fea0003800200 */
.L_x_3783:
        /* <DEDUP_REMOVED lines=42> */
.L_x_3789:
[----:B------:R-:W-:-:S04]  /*15370*/  IMAD.IADD R15, R23, 0x1, R8 ;  /* 0x00000001170f7824 */ /* 0x000fc800078e0208 */
[----:B--2---:R-:W-:-:S05]  /*15380*/  IMAD.WIDE.U32 R14, R15, 0x20, R12 ;  /* 0x000000200f0e7825 */ /* 0x004fca00078e000c */
[----:B------:R-:W2:Y:S04]  /*15390*/  LDG.E.U8 R6, desc[UR36][R14.64] ;  /* 0x000000240e067981 */ /* 0x000ea8000c1e1100 */
[----:B------:R-:W3:Y:S04]  /*153a0*/  LDG.E.U8 R10, desc[UR36][R14.64+0x10] ;  /* 0x000010240e0a7981 */ /* 0x000ee8000c1e1100 */
[----:B------:R-:W4:Y:S04]  /*153b0*/  LDG.E.64 R20, desc[UR36][R14.64+0x8] ;  /* 0x000008240e147981 */ /* 0x000f28000c1e1b00 */
[----:B------:R-:W5:Y:S01]  /*153c0*/  LDG.E.64 R24, desc[UR36][R14.64+0x18] ;  /* 0x000018240e187981 */ /* 0x000f62000c1e1b00 */
[----:B------:R-:W-:Y:S01]  /*153d0*/  LOP3.LUT R29, R9, 0xff, RZ, 0xc0, !PT ;  /* 0x000000ff091d7812 */ /* 0x000fe200078ec0ff */
[----:B------:R-:W-:Y:S01]  /*153e0*/  IMAD.IADD R8, R27, 0x1, R8 ;  /* 0x000000011b087824 */ /* 0x000fe200078e0208 */
[----:B------:R-:W-:-:S02]  /*153f0*/  LOP3.LUT R31, R11, 0xff, RZ, 0xc0, !PT ;  /* 0x000000ff0b1f7812 */ /* 0x000fc400078ec0ff */
[CC--:B--2---:R-:W-:Y:S02]  /*15400*/  ISETP.NE.AND P4, PT, R29.reuse, R6.reuse, PT ;  /* 0x000000061d00720c */ /* 0x0c4fe40003f85270 */
[----:B------:R-:W-:Y:S02]  /*15410*/  ISETP.GE.U32.AND P2, PT, R29, R6, PT ;  /* 0x000000061d00720c */ /* 0x000fe40003f46070 */
[C---:B---3--:R-:W-:Y:S02]  /*15420*/  ISETP.NE.AND P5, PT, R31.reuse, R10, PT ;  /* 0x0000000a1f00720c */ /* 0x048fe40003fa5270 */
[----:B------:R-:W-:Y:S02]  /*15430*/  SEL R18, RZ, 0xffffffff, !P2 ;  /* 0xffffffffff127807 */ /* 0x000fe40005000000 */
[----:B----4-:R-:W-:Y:S02]  /*15440*/  ISETP.GE.U32.AND P3, PT, R16, R20, PT ;  /* 0x000000141000720c */ /* 0x010fe40003f66070 */
[----:B------:R-:W-:-:S02]  /*15450*/  ISETP.GE.U32.AND P6, PT, R31, R10, PT ;  /* 0x0000000a1f00720c */ /* 0x000fc40003fc6070 */
        /* <DEDUP_REMOVED lines=19> */
.L_x_3788:
[----:B------:R-:W-:Y:S05]  /*15590*/  BRA `(.L_x_3787) ;  /* 0x0000000000c47947 */ /* 0x000fea0003800000 */
.L_x_3786:
        /* <DEDUP_REMOVED lines=15> */
.L_x_3790:
[----:B------:R-:W-:-:S04]  /*15690*/  IMAD.IADD R8, R6, 0x1, R23 ;  /* 0x0000000106087824 */ /* 0x000fc800078e0217 */
[----:B-1----:R-:W-:-:S04]  /*156a0*/  IMAD R15, R8, R26, R17 ;  /* 0x0000001a080f7224 */ /* 0x002fc800078e0211 */
[----:B--2---:R-:W-:-:S05]  /*156b0*/  IMAD.WIDE.U32 R14, R15, 0x20, R12 ;  /* 0x000000200f0e7825 */ /* 0x004fca00078e000c */
[----:B------:R-:W2:Y:S04]  /*156c0*/  LDG.E.U8 R8, desc[UR36][R14.64] ;  /* 0x000000240e087981 */ /* 0x000ea8000c1e1100 */
[----:B------:R-:W4:Y:S04]  /*156d0*/  LDG.E.64 R20, desc[UR36][R14.64+0x8] ;  /* 0x000008240e147981 */ /* 0x000f28000c1e1b00 */
[----:B------:R-:W5:Y:S04]  /*156e0*/  LDG.E.U8 R10, desc[UR36][R14.64+0x10] ;  /* 0x000010240e0a7981 */ /* 0x000f68000c1e1100 */
[----:B------:R-:W5:Y:S01]  /*156f0*/  LDG.E.64 R24, desc[UR36][R14.64+0x18] ;  /* 0x000018240e187981 */ /* 0x000f62000c1e1b00 */
[----:B------:R-:W-:-:S02]  /*15700*/  LOP3.LUT R27, R9, 0xff, RZ, 0xc0, !PT ;  /* 0x000000ff091b7812 */ /* 0x000fc400078ec0ff */
[----:B------:R-:W-:Y:S01]  /*15710*/  LOP3.LUT R29, R11, 0xff, RZ, 0xc0, !PT ;  /* 0x000000ff0b1d7812 */ /* 0x000fe200078ec0ff */
[----:B---3--:R-:W-:Y:S01]  /*15720*/  IMAD.IADD R23, R28, 0x1, R23 ;  /* 0x000000011c177824 */ /* 0x008fe200078e0217 */
[CC--:B--2---:R-:W-:Y:S02]  /*15730*/  ISETP.NE.AND P4, PT, R27.reuse, R8.reuse, PT ;  /* 0x000000081b00720c */ /* 0x0c4fe40003f85270 */
[----:B------:R-:W-:Y:S02]  /*15740*/  ISETP.GE.U32.AND P2, PT, R27, R8, PT ;  /* 0x000000081b00720c */ /* 0x000fe40003f46070 */
[----:B----4-:R-:W-:Y:S02]  /*15750*/  ISETP.GE.U32.AND P3, PT, R16, R20, PT ;  /* 0x000000141000720c */ /* 0x010fe40003f66070 */
[----:B-----5:R-:W-:Y:S02]  /*15760*/  ISETP.NE.AND P5, PT, R29, R10, PT ;  /* 0x0000000a1d00720c */ /* 0x020fe40003fa5270 */
[----:B------:R-:W-:-:S02]  /*15770*/  ISETP.GE.AND.EX P3, PT, R7, R21, PT, P3 ;  /* 0x000000150700720c */ /* 0x000fc40003f66330 */
[----:B------:R-:W-:Y:S02]  /*15780*/  SEL R18, RZ, 0xffffffff, !P2 ;  /* 0xffffffffff127807 */ /* 0x000fe40005000000 */
[----:B------:R-:W-:Y:S02]  /*15790*/  ISETP.GE.U32.AND P2, PT, R0, R24, PT ;  /* 0x000000180000720c */ /* 0x000fe40003f46070 */
[----:B------:R-:W-:Y:S02]  /*157a0*/  @!P4 SEL R18, RZ, 0xffffffff, !P3 ;  /* 0xffffffffff12c807 */ /* 0x000fe40005800000 */
[----:B------:R-:W-:Y:S02]  /*157b0*/  ISETP.GE.U32.AND P6, PT, R29, R10, PT ;  /* 0x0000000a1d00720c */ /* 0x000fe40003fc6070 */
[----:B------:R-:W-:Y:S02]  /*157c0*/  ISETP.GE.AND.EX P2, PT, R3, R25, PT, P2 ;  /* 0x000000190300720c */ /* 0x000fe40003f46320 */
[----:B------:R-:W-:-:S02]  /*157d0*/  LOP3.LUT R18, R18, 0x1, RZ, 0xc0, !PT ;  /* 0x0000000112127812 */ /* 0x000fc400078ec0ff */
[----:B------:R-:W-:Y:S02]  /*157e0*/  SEL R14, RZ, 0xffffffff, !P6 ;  /* 0xffffffffff0e7807 */ /* 0x000fe40007000000 */
[----:B------:R-:W-:Y:S02]  /*157f0*/  @!P5 SEL R14, RZ, 0xffffffff, !P2 ;  /* 0xffffffffff0ed807 */ /* 0x000fe40005000000 */
        /* <DEDUP_REMOVED lines=11> */
.L_x_3787:
[----:B------:R-:W-:Y:S05]  /*158b0*/  BSYNC.RECONVERGENT B0 ;  /* 0x0000000000007941 */ /* 0x000fea0003800200 */
.L_x_3785:
        /* <DEDUP_REMOVED lines=17> */
.L_x_3794:
        /* <DEDUP_REMOVED lines=8> */
[----:B------:R-:W-:Y:S02]  /*15a50*/  LOP3.LUT R21, R9, 0xff, RZ, 0xc0, !PT ;  /* 0x000000ff09157812 */ /* 0x000fe400078ec0ff */
[----:B------:R-:W-:Y:S02]  /*15a60*/  LOP3.LUT R23, R11, 0xff, RZ, 0xc0, !PT ;  /* 0x000000ff0b177812 */ /* 0x000fe400078ec0ff */
[----:B------:R-:W-:-:S05]  /*15a70*/  LEA R8, R8, UR8, 0x5 ;  /* 0x0000000808087c11 */ /* 0x000fca000f8e28ff */
[----:B------:R-:W1:Y:S04]  /*15a80*/  LDS.U8 R10, [R8] ;  /* 0x00000000080a7984 */ /* 0x000e680000000000 */
[----:B0-----:R-:W0:Y:S04]  /*15a90*/  LDS.64 R12, [R8+0x8] ;  /* 0x00000800080c7984 */ /* 0x001e280000000a00 */
[----:B------:R-:W2:Y:S04]  /*15aa0*/  LDS.U8 R18, [R8+0x10] ;  /* 0x0000100008127984 */ /* 0x000ea80000000000 */
[----:B------:R-:W3:Y:S01]  /*15ab0*/  LDS.64 R14, [R8+0x18] ;  /* 0x00001800080e7984 */ /* 0x000ee20000000a00 */
[----:B-1----:R-:W-:-:S02]  /*15ac0*/  ISETP.NE.AND P4, PT, R21, R10, PT ;  /* 0x0000000a1500720c */ /* 0x002fc40003f85270 */
[----:B------:R-:W-:Y:S02]  /*15ad0*/  ISETP.GE.U32.AND P2, PT, R21, R10, PT ;  /* 0x0000000a1500720c */ /* 0x000fe40003f46070 */
[----:B0-----:R-:W-:Y:S02]  /*15ae0*/  ISETP.GE.U32.AND P3, PT, R16, R12, PT ;  /* 0x0000000c1000720c */ /* 0x001fe40003f66070 */
[----:B------:R-:W-:Y:S02]  /*15af0*/  SEL R20, RZ, 0xffffffff, !P2 ;  /* 0xffffffffff147807 */ /* 0x000fe40005000000 */
[----:B--2---:R-:W-:Y:S02]  /*15b00*/  ISETP.NE.AND P5, PT, R23, R18, PT ;  /* 0x000000121700720c */ /* 0x004fe40003fa5270 */
[----:B------:R-:W-:Y:S02]  /*15b10*/  ISETP.GE.AND.EX P3, PT, R7, R13, PT, P3 ;  /* 0x0000000d0700720c */ /* 0x000fe40003f66330 */
[----:B---3--:R-:W-:-:S02]  /*15b20*/  ISETP.GE.U32.AND P2, PT, R0, R14, PT ;  /* 0x0000000e0000720c */ /* 0x008fc40003f46070 */
[----:B------:R-:W-:Y:S02]  /*15b30*/  @!P4 SEL R20, RZ, 0xffffffff, !P3 ;  /* 0xffffffffff14c807 */ /* 0x000fe40005800000 */
[----:B------:R-:W-:Y:S02]  /*15b40*/  ISETP.GE.U32.AND P6, PT, R23, R18, PT ;  /* 0x000000121700720c */ /* 0x000fe40003fc6070 */
[----:B------:R-:W-:Y:S02]  /*15b50*/  ISETP.GE.AND.EX P2, PT, R3, R15, PT, P2 ;  /* 0x0000000f0300720c */ /* 0x000fe40003f46320 */
[----:B------:R-:W-:Y:S02]  /*15b60*/  LOP3.LUT R20, R20, 0x1, RZ, 0xc0, !PT ;  /* 0x0000000114147812 */ /* 0x000fe400078ec0ff */
[----:B------:R-:W-:Y:S02]  /*15b70*/  SEL R8, RZ, 0xffffffff, !P6 ;  /* 0xffffffffff087807 */ /* 0x000fe40007000000 */
[----:B------:R-:W-:-:S02]  /*15b80*/  @!P5 SEL R8, RZ, 0xffffffff, !P2 ;  /* 0xffffffffff08d807 */ /* 0x000fc40005000000 */
[----:B------:R-:W-:Y:S02]  /*15b90*/  ISETP.NE.U32.AND P2, PT, R20, 0x1, PT ;  /* 0x000000011400780c */ /* 0x000fe40003f45070 */
[----:B------:R-:W-:Y:S02]  /*15ba0*/  LOP3.LUT R8, R8, 0x1, RZ, 0xc0, !PT ;  /* 0x0000000108087812 */ /* 0x000fe400078ec0ff */
[----:B------:R-:W-:Y:S02]  /*15bb0*/  SEL R16, R12, R16, !P2 ;  /* 0x000000100c107207 */ /* 0x000fe40005000000 */
[----:B------:R-:W-:Y:S02]  /*15bc0*/  SEL R7, R13, R7, !P2 ;  /* 0x000000070d077207 */ /* 0x000fe40005000000 */
[----:B------:R-:W-:Y:S01]  /*15bd0*/  ISETP.NE.U32.AND P3, PT, R8, 0x1, PT ;  /* 0x000000010800780c */ /* 0x000fe20003f65070 */
[----:B------:R-:W-:Y:S01]  /*15be0*/  IMAD.MOV.U32 R12, RZ, RZ, R16 ;  /* 0x000000ffff0c7224 */ /* 0x000fe200078e0010 */
[----:B------:R-:W-:-:S02]  /*15bf0*/  MOV R13, R7 ;  /* 0x00000007000d7202 */ /* 0x000fc40000000f00 */
[----:B------:R-:W-:Y:S02]  /*15c00*/  SEL R0, R14, R0, !P3 ;  /* 0x000000000e007207 */ /* 0x000fe40005800000 */
[----:B------:R-:W-:Y:S01]  /*15c10*/  SEL R3, R15, R3, !P3 ;  /* 0x000000030f037207 */ /* 0x000fe20005800000 */
[----:B------:R0:W-:Y:S01]  /*15c20*/  STS.64 [R6+0x8], R12 ;  /* 0x0000080c06007388 */ /* 0x0001e20000000a00 */
[----:B------:R-:W-:Y:S02]  /*15c30*/  SEL R15, R10, R9, !P2 ;  /* 0x000000090a0f7207 */ /* 0x000fe40005000000 */
[----:B------:R-:W-:Y:S02]  /*15c40*/  SEL R21, R18, R11, !P3 ;  /* 0x0000000b12157207 */ /* 0x000fe40005800000 */
[----:B------:R-:W-:Y:S01]  /*15c50*/  PRMT R9, R15, 0x7610, R9 ;  /* 0x000076100f097816 */ /* 0x000fe20000000009 */
[----:B------:R1:W-:Y:S01]  /*15c60*/  STS.U8 [R6], R15 ;  /* 0x0000000f06007388 */ /* 0x0003e20000000000 */
[----:B------:R-:W-:-:S03]  /*15c70*/  PRMT R11, R21, 0x7610, R11 ;  /* 0x00007610150b7816 */ /* 0x000fc6000000000b */
[----:B------:R1:W-:Y:S01]  /*15c80*/  STS.U8 [R6+0x10], R21 ;  /* 0x0000101506007388 */ /* 0x0003e20000000000 */
[----:B0-----:R-:W-:Y:S02]  /*15c90*/  IMAD.MOV.U32 R12, RZ, RZ, R0 ;  /* 0x000000ffff0c7224 */ /* 0x001fe400078e0000 */
[----:B------:R-:W-:-:S05]  /*15ca0*/  IMAD.MOV.U32 R13, RZ, RZ, R3 ;  /* 0x000000ffff0d7224 */ /* 0x000fca00078e0003 */
[----:B------:R1:W-:Y:S02]  /*15cb0*/  STS.64 [R6+0x18], R12 ;  /* 0x0000180c06007388 */ /* 0x0003e40000000a00 */
.L_x_3793:
[----:B------:R-:W-:Y:S05]  /*15cc0*/  BSYNC.RECONVERGENT B0 ;  /* 0x0000000000007941 */ /* 0x000fea0003800200 */
.L_x_3792:
[----:B------:R-:W-:-:S03]  /*15cd0*/  UISETP.GT.U32.AND UP0, UPT, UR4, 0x3, UPT ;  /* 0x000000030400788c */ /* 0x000fc6000bf04070 */
[----:B------:R-:W-:-:S06]  /*15ce0*/  UMOV UR4, UR7 ;  /* 0x0000000700047c82 */ /* 0x000fcc0008000000 */
[----:B------:R-:W-:Y:S05]  /*15cf0*/  BRA.U UP0, `(.L_x_3794) ;  /* 0xfffffffd00347547 */ /* 0x000fea000b83ffff */
.L_x_3791:
        /* <DEDUP_REMOVED lines=17> */
.L_x_3799:
        /* <DEDUP_REMOVED lines=9> */
[----:B------:R-:W-:Y:S02]  /*15ea0*/  LOP3.LUT R21, R9, 0xff, RZ, 0xc0, !PT ;  /* 0x000000ff09157812 */ /* 0x000fe400078ec0ff */
[----:B------:R-:W-:Y:S02]  /*15eb0*/  LOP3.LUT R23, R11, 0xff, RZ, 0xc0, !PT ;  /* 0x000000ff0b177812 */ /* 0x000fe400078ec0ff */
        /* <DEDUP_REMOVED lines=8> */
[----:B------:R-:W-:Y:S02]  /*15f40*/  SEL R18, RZ, 0xffffffff, !P3 ;  /* 0xffffffffff127807 */ /* 0x000fe40005800000 */
[----:B------:R-:W-:Y:S02]  /*15f50*/  SEL R20, RZ, 0xffffffff, !P2 ;  /* 0xffffffffff147807 */ /* 0x000fe40005000000 */
[----:B--2---:R-:W-:-:S02]  /*15f60*/  ISETP.GE.U32.AND P3, PT, R16, R12, PT ;  /* 0x0000000c1000720c */ /* 0x004fc40003f66070 */
        /* <DEDUP_REMOVED lines=14> */
[----:B------:R-:W-:Y:S01]  /*16050*/  IMAD.MOV.U32 R13, RZ, RZ, R7 ;  /* 0x000000ffff0d7224 */ /* 0x000fe200078e0007 */
[----:B------:R-:W-:Y:S01]  /*16060*/  SEL R15, R8, R9, !P2 ;  /* 0x00000009080f7207 */ /* 0x000fe20005000000 */
[----:B------:R-:W-:Y:S01]  /*16070*/  IMAD.MOV.U32 R2, RZ, RZ, R0 ;  /* 0x000000ffff027224 */ /* 0x000fe200078e0000 */
[----:B------:R-:W-:-:S02]  /*16080*/  SEL R21, R10, R11, !P3 ;  /* 0x0000000b0a157207 */ /* 0x000fc40005800000 */
[----:B------:R0:W-:Y:S01]  /*16090*/  STS.64 [R6+0x8], R12 ;  /* 0x0000080c06007388 */ /* 0x0001e20000000a00 */
[----:B------:R-:W-:Y:S02]  /*160a0*/  PRMT R9, R15, 0x7610, R9 ;  /* 0x000076100f097816 */ /* 0x000fe40000000009 */
[----:B------:R-:W-:Y:S01]  /*160b0*/  PRMT R11, R21, 0x7610, R11 ;  /* 0x00007610150b7816 */ /* 0x000fe2000000000b */
[----:B------:R0:W-:Y:S04]  /*160c0*/  STS.64 [R6+0x18], R2 ;  /* 0x0000180206007388 */ /* 0x0001e80000000a00 */
[----:B------:R0:W-:Y:S04]  /*160d0*/  STS.U8 [R6], R15 ;  /* 0x0000000f06007388 */ /* 0x0001e80000000000 */
[----:B------:R0:W-:Y:S02]  /*160e0*/  STS.U8 [R6+0x10], R21 ;  /* 0x0000101506007388 */ /* 0x0001e40000000000 */
.L_x_3798:
[----:B------:R-:W-:Y:S05]  /*160f0*/  BSYNC.RECONVERGENT B0 ;  /* 0x0000000000007941 */ /* 0x000fea0003800200 */
.L_x_3797:
[----:B0-----:R-:W-:Y:S01]  /*16100*/  IMAD.MOV.U32 R2, RZ, RZ, R24 ;  /* 0x000000ffff027224 */ /* 0x001fe200078e0018 */
[----:B------:R-:W-:Y:S06]  /*16110*/  @P4 BRA `(.L_x_3799) ;  /* 0xfffffffc003c4947 */ /* 0x000fec000383ffff */
.L_x_3796:
[----:B------:R-:W-:Y:S01]  /*16120*/  BAR.SYNC.DEFER_BLOCKING 0x0 ;  /* 0x0000000000007b1d */ /* 0x000fe20000010000 */
[----:B------:R-:W-:-:S09]  /*16130*/  UISETP.GE.U32.AND UP0, UPT, UR4, 0x2, UPT ;  /* 0x000000020400788c */ /* 0x000fd2000bf06070 */
[----:B------:R-:W-:Y:S05]  /*16140*/  BRA.U !UP0, `(.L_x_3795) ;  /* 0x0000000108987547 */ /* 0x000fea000b800000 */
[----:B--2---:R-:W-:-:S07]  /*16150*/  IMAD.MOV.U32 R2, RZ, RZ, 0x1 ;  /* 0x00000001ff027424 */ /* 0x004fce00078e00ff */
.L_x_3800:
[----:B------:R-:W-:Y:S01]  /*16160*/  LOP3.LUT R17, R11, 0xff, RZ, 0xc0, !PT ;  /* 0x000000ff0b117812 */ /* 0x000fe200078ec0ff */
[----:B01----:R-:W0:Y:S01]  /*16170*/  SHFL.DOWN PT, R15, R16, R2, 0x1f ;  /* 0x08001f02100f7589 */ /* 0x003e2200000e0000 */
[----:B------:R-:W-:Y:S02]  /*16180*/  LOP3.LUT R13, R9, 0xff, RZ, 0xc0, !PT ;  /* 0x000000ff090d7812 */ /* 0x000fe400078ec0ff */
[----:B------:R-:W-:Y:S01]  /*16190*/  LOP3.LUT R25, R11, 0xff, RZ, 0xc0, !PT ;  /* 0x000000ff0b197812 */ /* 0x000fe200078ec0ff */
[----:B------:R-:W1:Y:S01]  /*161a0*/  SHFL.DOWN PT, R12, R17, R2, 0x1f ;  /* 0x08001f02110c7589 */ /* 0x000e6200000e0000 */
[----:B------:R-:W-:-:S03]  /*161b0*/  LOP3.LUT R23, R9, 0xff, RZ, 0xc0, !PT ;  /* 0x000000ff09177812 */ /* 0x000fc600078ec0ff */
[----:B------:R-:W2:Y:S04]  /*161c0*/  SHFL.DOWN PT, R6, R13, R2, 0x1f ;  /* 0x08001f020d067589 */ /* 0x000ea800000e0000 */
[----:B------:R-:W3:Y:S04]  /*161d0*/  SHFL.DOWN PT, R21, R0, R2, 0x1f ;  /* 0x08001f0200157589 */ /* 0x000ee800000e0000 */
[----:B------:R-:W4:Y:S04]  /*161e0*/  SHFL.DOWN PT, R10, R7, R2, 0x1f ;  /* 0x08001f02070a7589 */ /* 0x000f2800000e0000 */
[----:B------:R5:W4:Y:S01]  /*161f0*/  SHFL.DOWN PT, R18, R3, R2, 0x1f ;  /* 0x08001f0203127589 */ /* 0x000b2200000e0000 */
[----:B0-----:R-:W-:-:S02]  /*16200*/  ISETP.GE.U32.AND P2, PT, R16, R15, PT ;  /* 0x0000000f1000720c */ /* 0x001fc40003f46070 */
[----:B-1----:R-:W-:Y:S01]  /*16210*/  LOP3.LUT R14, R12, 0xff, RZ, 0xc0, !PT ;  /* 0x000000ff0c0e7812 */ /* 0x002fe200078ec0ff */
        /* <DEDUP_REMOVED lines=25> */
.L_x_3795:
        /* <DEDUP_REMOVED lines=26> */
.L_x_3803:
[----:B------:R-:W-:Y:S02]  /*16550*/  IMAD.MOV.U32 R16, RZ, RZ, RZ ;  /* 0x000000ffff107224 */ /* 0x000fe400078e00ff */
[----:B------:R-:W-:Y:S02]  /*16560*/  IMAD.MOV.U32 R7, RZ, RZ, RZ ;  /* 0x000000ffff077224 */ /* 0x000fe400078e00ff */
[----:B------:R-:W-:Y:S02]  /*16570*/  IMAD.MOV.U32 R0, RZ, RZ, RZ ;  /* 0x000000ffff007224 */ /* 0x000fe400078e00ff */
[----:B------:R-:W-:-:S07]  /*16580*/  IMAD.MOV.U32 R3, RZ, RZ, RZ ;  /* 0x000000ffff037224 */ /* 0x000fce00078e00ff */
.L_x_3802:
        /* <DEDUP_REMOVED lines=25> */
.L_x_3806:
        /* <DEDUP_REMOVED lines=19> */
.L_x_3807:
[----:B------:R-:W-:Y:S05]  /*16850*/  BRA `(.L_x_3808) ;  /* 0x0000000000107947 */ /* 0x000fea0003800000 */
.L_x_3805:
[----:B------:R-:W0:Y:S02]  /*16860*/  LDCU.64 UR4, c[0x0][0x770] ;  /* 0x0000ee00ff0477ac */ /* 0x000e240008000a00 */
[----:B0-----:R-:W-:-:S05]  /*16870*/  IADD3 R2, P0, PT, R19, UR4, RZ ;  /* 0x0000000413027c10 */ /* 0x001fca000ff1e0ff */
[----:B------:R-:W-:-:S05]  /*16880*/  IMAD.X R3, RZ, RZ, UR5, P0 ;  /* 0x00000005ff037e24 */ /* 0x000fca00080e06ff */
[----:B------:R0:W-:Y:S03]  /*16890*/  STG.E.64 desc[UR36][R2.64], R16 ;  /* 0x0000001002007986 */ /* 0x0001e6000c101b24 */
.L_x_3808:
[----:B------:R-:W1:Y:S02]  /*168a0*/  LDCU.64 UR4, c[0x0][0x770] ;  /* 0x0000ee00ff0477ac */ /* 0x000e640008000a00 */
[----:B-1----:R-:W-:-:S05]  /*168b0*/  IADD3 R22, P0, PT, R22, UR4, RZ ;  /* 0x0000000416167c10 */ /* 0x002fca000ff1e0ff */
[----:B------:R-:W-:-:S05]  /*168c0*/  IMAD.X R23, RZ, RZ, UR5, P0 ;  /* 0x00000005ff177e24 */ /* 0x000fca00080e06ff */
[----:B------:R-:W-:Y:S01]  /*168d0*/  STG.E.64 desc[UR36][R22.64], R24 ;  /* 0x0000001816007986 */ /* 0x000fe2000c101b24 */
[----:B------:R-:W-:Y:S05]  /*168e0*/  EXIT ;  /* 0x000000000000794d */ /* 0x000fea0003800000 */
.L_x_3804:
        /* <DEDUP_REMOVED lines=16> */
.L_x_3809:
        /* <DEDUP_REMOVED lines=15> */
.L_x_3810:
[----:B------:R-:W-:Y:S05]  /*16ae0*/  EXIT ;  /* 0x000000000000794d */ /* 0x000fea0003800000 */
.L_x_3801:
[----:B------:R-:W0:Y:S02]  /*16af0*/  LDCU.U8 UR4, c[0x0][0x7a1] ;  /* 0x0000f420ff0477ac */ /* 0x000e240008000000 */
[----:B0-----:R-:W-:Y:S01]  /*16b00*/  UISETP.NE.AND UP0, UPT, UR4, URZ, UPT ;  /* 0x000000ff0400728c */ /* 0x001fe2000bf05270 */
[----:B------:R-:W-:Y:S10]  /*16b10*/  @!P1 BRA `(.L_x_3811) ;  /* 0x0000000000709947 */ /* 0x000ff40003800000 */
[----:B------:R-:W2:Y:S04]  /*16b20*/  LDG.E.U8 R2, desc[UR36][R4.64] ;  /* 0x0000002404027981 */ /* 0x000ea8000c1e1100 */
[----:B------:R-:W3:Y:S04]  /*16b30*/  LDG.E.U8 R8, desc[UR36][R4.64+0x10] ;  /* 0x0000102404087981 */ /* 0x000ee8000c1e1100 */
[----:B------:R-:W4:Y:S04]  /*16b40*/  LDG.E.64 R12, desc[UR36][R4.64+0x8] ;  /* 0x00000824040c7981 */ /* 0x000f28000c1e1b00 */
[----:B------:R-:W5:Y:S01]  /*16b50*/  LDG.E.64 R14, desc[UR36][R4.64+0x18] ;  /* 0x00001824040e7981 */ /* 0x000f62000c1e1b00 */
[----:B------:R-:W-:-:S02]  /*16b60*/  LOP3.LUT R17, R9, 0xff, RZ, 0xc0, !PT ;  /* 0x000000ff09117812 */ /* 0x000fc400078ec0ff */
[----:B------:R-:W-:Y:S02]  /*16b70*/  LOP3.LUT R21, R11, 0xff, RZ, 0xc0, !PT ;  /* 0x000000ff0b157812 */ /* 0x000fe400078ec0ff */
[CC--:B--2---:R-:W-:Y:S02]  /*16b80*/  ISETP.NE.AND P2, PT, R2.reuse, R17.reuse, PT ;  /* 0x000000110200720c */ /* 0x0c4fe40003f45270 */
[----:B------:R-:W-:Y:S02]  /*16b90*/  ISETP.GE.U32.AND P4, PT, R2, R17, PT ;  /* 0x000000110200720c */ /* 0x000fe40003f86070 */
[CC--:B---3--:R-:W-:Y:S02]  /*16ba0*/  ISETP.NE.AND P3, PT, R8.reuse, R21.reuse, PT ;  /* 0x000000150800720c */ /* 0x0c8fe40003f65270 */
[----:B------:R-:W-:Y:S02]  /*16bb0*/  ISETP.GE.U32.AND P5, PT, R8, R21, PT ;  /* 0x000000150800720c */ /* 0x000fe40003fa6070 */
[----:B----4-:R-:W-:-:S02]  /*16bc0*/  ISETP.GE.U32.AND P0, PT, R12, R16, PT ;  /* 0x000000100c00720c */ /* 0x010fc40003f06070 */
[----:B------:R-:W-:Y:S02]  /*16bd0*/  SEL R6, RZ, 0xffffffff, !P4 ;  /* 0xffffffffff067807 */ /* 0x000fe40006000000 */
[----:B-----5:R-:W-:Y:S02]  /*16be0*/  ISETP.GE.U32.AND P1, PT, R14, R0, PT ;  /* 0x000000000e00720c */ /* 0x020fe40003f26070 */
[----:B------:R-:W-:Y:S02]  /*16bf0*/  ISETP.GE.AND.EX P0, PT, R13, R7, PT, P0 ;  /* 0x000000070d00720c */ /* 0x000fe40003f06300 */
[----:B------:R-:W-:Y:S02]  /*16c00*/  ISETP.GE.AND.EX P1, PT, R15, R3, PT, P1 ;  /* 0x000000030f00720c */ /* 0x000fe40003f26310 */
[----:B------:R-:W-:Y:S02]  /*16c10*/  SEL R10, RZ, 0xffffffff, !P5 ;  /* 0xffffffffff0a7807 */ /* 0x000fe40006800000 */
        /* <DEDUP_REMOVED lines=11> */
[----:B------:R-:W-:-:S07]  /*16cd0*/  SEL R3, R3, R15, !P1 ;  /* 0x0000000f03037207 */ /* 0x000fce0004800000 */
.L_x_3811:
        /* <DEDUP_REMOVED lines=23> */
.L_x_3814:
        /* <DEDUP_REMOVED lines=19> */
.L_x_3815:
[----:B------:R-:W-:Y:S05]  /*16f80*/  BRA `(.L_x_3816) ;  /* 0x0000000000107947 */ /* 0x000fea0003800000 */
.L_x_3813:
[----:B------:R-:W0:Y:S02]  /*16f90*/  LDCU.64 UR4, c[0x0][0x770] ;  /* 0x0000ee00ff0477ac */ /* 0x000e240008000a00 */
[----:B0-----:R-:W-:-:S05]  /*16fa0*/  IADD3 R2, P0, PT, R19, UR4, RZ ;  /* 0x0000000413027c10 */ /* 0x001fca000ff1e0ff */
[----:B------:R-:W-:-:S05]  /*16fb0*/  IMAD.X R3, RZ, RZ, UR5, P0 ;  /* 0x00000005ff037e24 */ /* 0x000fca00080e06ff */
[----:B------:R0:W-:Y:S03]  /*16fc0*/  STG.E.64 desc[UR36][R2.64], R16 ;  /* 0x0000001002007986 */ /* 0x0001e6000c101b24 */
.L_x_3816:
[----:B------:R-:W1:Y:S02]  /*16fd0*/  LDCU.64 UR4, c[0x0][0x770] ;  /* 0x0000ee00ff0477ac */ /* 0x000e640008000a00 */
[----:B-1----:R-:W-:-:S05]  /*16fe0*/  IADD3 R22, P0, PT, R22, UR4, RZ ;  /* 0x0000000416167c10 */ /* 0x002fca000ff1e0ff */
[----:B------:R-:W-:-:S05]  /*16ff0*/  IMAD.X R23, RZ, RZ, UR5, P0 ;  /* 0x00000005ff177e24 */ /* 0x000fca00080e06ff */
[----:B------:R-:W-:Y:S01]  /*17000*/  STG.E.64 desc[UR36][R22.64], R24 ;  /* 0x0000001816007986 */ /* 0x000fe2000c101b24 */
[----:B------:R-:W-:Y:S05]  /*17010*/  EXIT ;  /* 0x000000000000794d */ /* 0x000fea0003800000 */
.L_x_3812:
[----:B------:R-:W-:Y:S04]  /*17020*/  STG.E.64 desc[UR36][R4.64+0x8], R16 ;  /* 0x0000081004007986 */ /* 0x000fe8000c101b24 */
[----:B------:R-:W-:Y:S04]  /*17030*/  STG.E.64 desc[UR36][R4.64+0x18], R24 ;  /* 0x0000181804007986 */ /* 0x000fe8000c101b24 */
[----:B------:R-:W-:Y:S04]  /*17040*/  STG.E.U8 desc[UR36][R4.64], R9 ;  /* 0x0000000904007986 */ /* 0x000fe8000c101124 */
[----:B------:R-:W-:Y:S01]  /*17050*/  STG.E.U8 desc[UR36][R4.64+0x10], R11 ;  /* 0x0000100b04007986 */ /* 0x000fe2000c101124 */
[----:B------:R-:W-:Y:S05]  /*17060*/  EXIT ;  /* 0x000000000000794d */ /* 0x000fea0003800000 */
.L_x_3778:
        /* <DEDUP_REMOVED lines=36> */
.L_x_3819:
[----:B------:R-:W-:Y:S01]  /*172b0*/  CS2R R28, SRZ ;  /* 0x00000000001c7805 */ /* 0x000fe2000001ff00 */
[----:B------:R-:W-:Y:S02]  /*172c0*/  IMAD.MOV.U32 R18, RZ, RZ, RZ ;  /* 0x000000ffff127224 */ /* 0x000fe400078e00ff */
[----:B------:R-:W-:-:S07]  /*172d0*/  IMAD.MOV.U32 R3, RZ, RZ, RZ ;  /* 0x000000ffff037224 */ /* 0x000fce00078e00ff */
.L_x_3818:
        /* <DEDUP_REMOVED lines=24> */
.L_x_3822:
        /* <DEDUP_REMOVED lines=19> */
.L_x_3823:
[----:B------:R-:W-:Y:S05]  /*17590*/  BRA `(.L_x_3824) ;  /* 0x0000000000107947 */ /* 0x000fea0003800000 */
.L_x_3821:
[----:B------:R-:W0:Y:S02]  /*175a0*/  LDCU.64 UR4, c[0x0][0x770] ;  /* 0x0000ee00ff0477ac */ /* 0x000e240008000a00 */
[----:B0-----:R-:W-:-:S05]  /*175b0*/  IADD3 R2, P0, PT, R19, UR4, RZ ;  /* 0x0000000413027c10 */ /* 0x001fca000ff1e0ff */
[----:B------:R-:W-:-:S05]  /*175c0*/  IMAD.X R3, RZ, RZ, UR5, P0 ;  /* 0x00000005ff037e24 */ /* 0x000fca00080e06ff */
[----:B------:R0:W-:Y:S03]  /*175d0*/  STG.E.64 desc[UR36][R2.64], R16 ;  /* 0x0000001002007986 */ /* 0x0001e6000c101b24 */
.L_x_3824:
[----:B------:R-:W1:Y:S02]  /*175e0*/  LDCU.64 UR4, c[0x0][0x770] ;  /* 0x0000ee00ff0477ac */ /* 0x000e640008000a00 */
[----:B-1----:R-:W-:-:S05]  /*175f0*/  IADD3 R24, P0, PT, R24, UR4, RZ ;  /* 0x0000000418187c10 */ /* 0x002fca000ff1e0ff */
[----:B------:R-:W-:-:S05]  /*17600*/  IMAD.X R25, RZ, RZ, UR5, P0 ;  /* 0x00000005ff197e24 */ /* 0x000fca00080e06ff */
[----:B------:R-:W-:Y:S01]  /*17610*/  STG.E.64 desc[UR36][R24.64], R28 ;  /* 0x0000001c18007986 */ /* 0x000fe2000c101b24 */
[----:B------:R-:W-:Y:S05]  /*17620*/  EXIT ;  /* 0x000000000000794d */ /* 0x000fea0003800000 */
.L_x_3820:
        /* <DEDUP_REMOVED lines=16> */
.L_x_3825:
        /* <DEDUP_REMOVED lines=15> */
.L_x_3826:
[----:B------:R-:W-:Y:S05]  /*17820*/  EXIT ;  /* 0x000000000000794d */ /* 0x000fea0003800000 */
.L_x_3817:
        /* <DEDUP_REMOVED lines=31> */
.L_x_3827:
        /* <DEDUP_REMOVED lines=22> */
.L_x_3830:
        /* <DEDUP_REMOVED lines=19> */
.L_x_3831:
[----:B------:R-:W-:Y:S05]  /*17cb0*/  BRA `(.L_x_3832) ;  /* 0x0000000000107947 */ /* 0x000fea0003800000 */
.L_x_3829:
[----:B------:R-:W0:Y:S02]  /*17cc0*/  LDCU.64 UR4, c[0x0][0x770] ;  /* 0x0000ee00ff0477ac */ /* 0x000e240008000a00 */
[----:B0-----:R-:W-:-:S05]  /*17cd0*/  IADD3 R2, P0, PT, R19, UR4, RZ ;  /* 0x0000000413027c10 */ /* 0x001fca000ff1e0ff */
[----:B------:R-:W-:-:S05]  /*17ce0*/  IMAD.X R3, RZ, RZ, UR5, P0 ;  /* 0x00000005ff037e24 */ /* 0x000fca00080e06ff */
[----:B------:R0:W-:Y:S03]  /*17cf0*/  STG.E.64 desc[UR36][R2.64], R16 ;  /* 0x0000001002007986 */ /* 0x0001e6000c101b24 */
.L_x_3832:
[----:B------:R-:W1:Y:S02]  /*17d00*/  LDCU.64 UR4, c[0x0][0x770] ;  /* 0x0000ee00ff0477ac */ /* 0x000e640008000a00 */
[----:B-1----:R-:W-:-:S05]  /*17d10*/  IADD3 R24, P0, PT, R24, UR4, RZ ;  /* 0x0000000418187c10 */ /* 0x002fca000ff1e0ff */
[----:B------:R-:W-:-:S05]  /*17d20*/  IMAD.X R25, RZ, RZ, UR5, P0 ;  /* 0x00000005ff197e24 */ /* 0x000fca00080e06ff */
[----:B------:R-:W-:Y:S01]  /*17d30*/  STG.E.64 desc[UR36][R24.64], R28 ;  /* 0x0000001c18007986 */ /* 0x000fe2000c101b24 */
[----:B------:R-:W-:Y:S05]  /*17d40*/  EXIT ;  /* 0x000000000000794d */ /* 0x000fea0003800000 */
.L_x_3828:
[----:B------:R-:W-:Y:S04]  /*17d50*/  STG.E.64 desc[UR36][R4.64+0x8], R16 ;  /* 0x0000081004007986 */ /* 0x000fe8000c101b24 */
[----:B------:R-:W-:Y:S04]  /*17d60*/  STG.E.64 desc[UR36][R4.64+0x18], R28 ;  /* 0x0000181c04007986 */ /* 0x000fe8000c101b24 */
[----:B------:R-:W-:Y:S04]  /*17d70*/  STG.E.U8 desc[UR36][R4.64], R7 ;  /* 0x0000000704007986 */ /* 0x000fe8000c101124 */
[----:B------:R-:W-:Y:S01]  /*17d80*/  STG.E.U8 desc[UR36][R4.64+0x10], R26 ;  /* 0x0000101a04007986 */ /* 0x000fe2000c101124 */
[----:B------:R-:W-:Y:S05]  /*17d90*/  EXIT ;  /* 0x000000000000794d */ /* 0x000fea0003800000 */
        .weak           $__internal_19_$__cuda_sm20_div_u64
        .type           $__internal_19_$__cuda_sm20_div_u64,@function
        .size           $__internal_19_$__cuda_sm20_div_u64,(.L_x_6071 - $__internal_19_$__cuda_sm20_div_u64)
$__internal_19_$__cuda_sm20_div_u64:
        /* <DEDUP_REMOVED lines=50> */
[----:B------:R-:W-:Y:S02]  /*180c0*/  IADD3 R5, P1, PT, -R6, R15, RZ ;  /* 0x0000000f06057210 */ /* 0x000fe40007f3e1ff */
[C---:B------:R-:W-:Y:S02]  /*180d0*/  ISETP.GE.U32.AND.EX P0, PT, R12.reuse, RZ, PT, P0 ;  /* 0x000000ff0c00720c */ /* 0x040fe40003f06100 */
[----:B------:R-:W-:Y:S02]  /*180e0*/  IADD3.X R11, PT, PT, R12, -0x1, RZ, P1, !PT ;  /* 0xffffffff0c0b7810 */ /* 0x000fe40000ffe4ff */
[----:B------:R-:W-:Y:S02]  /*180f0*/  SEL R13, R4, R13, P0 ;  /* 0x0000000d040d7207 */ /* 0x000fe40000000000 */
[----:B------:R-:W-:-:S02]  /*18100*/  SEL R5, R5, R15, P0 ;  /* 0x0000000f05057207 */ /* 0x000fc40000000000 */
[----:B------:R-:W-:Y:S01]  /*18110*/  SEL R10, R10, R9, P0 ;  /* 0x000000090a0a7207 */ /* 0x000fe20000000000 */
[----:B------:R-:W-:Y:S01]  /*18120*/  IMAD.MOV.U32 R9, RZ, RZ, 0x0 ;  /* 0x00000000ff097424 */ /* 0x000fe200078e00ff */
[----:B------:R-:W-:Y:S02]  /*18130*/  IADD3 R4, P2, PT, R13, 0x1, RZ ;  /* 0x000000010d047810 */ /* 0x000fe40007f5e0ff */
[----:B------:R-:W-:Y:S02]  /*18140*/  SEL R11, R11, R12, P0 ;  /* 0x0000000c0b0b7207 */ /* 0x000fe40000000000 */
[----:B------:R-:W-:Y:S01]  /*18150*/  ISETP.GE.U32.AND P0, PT, R5, R6, PT ;  /* 0x000000060500720c */ /* 0x000fe20003f06070 */
[----:B------:R-:W-:Y:S01]  /*18160*/  IMAD.X R5, RZ, RZ, R10, P2 ;  /* 0x000000ffff057224 */ /* 0x000fe200010e060a */
[----:B------:R-:W-:Y:S02]  /*18170*/  ISETP.NE.U32.AND P1, PT, R6, RZ, PT ;  /* 0x000000ff0600720c */ /* 0x000fe40003f25070 */
[----:B------:R-:W-:-:S02]  /*18180*/  ISETP.GE.U32.AND.EX P0, PT, R11, RZ, PT, P0 ;  /* 0x000000ff0b00720c */ /* 0x000fc40003f06100 */
[----:B------:R-:W-:Y:S02]  /*18190*/  ISETP.NE.AND.EX P1, PT, RZ, RZ, PT, P1 ;  /* 0x000000ffff00720c */ /* 0x000fe40003f25310 */
[----:B------:R-:W-:Y:S02]  /*181a0*/  SEL R4, R4, R13, P0 ;  /* 0x0000000d04047207 */ /* 0x000fe40000000000 */
[----:B------:R-:W-:Y:S02]  /*181b0*/  SEL R5, R5, R10, P0 ;  /* 0x0000000a05057207 */ /* 0x000fe40000000000 */
[----:B------:R-:W-:Y:S02]  /*181c0*/  SEL R4, R4, 0xffffffff, P1 ;  /* 0xffffffff04047807 */ /* 0x000fe40000800000 */
[----:B------:R-:W-:Y:S01]  /*181d0*/  SEL R5, R5, 0xffffffff, P1 ;  /* 0xffffffff05057807 */ /* 0x000fe20000800000 */
[----:B------:R-:W-:Y:S06]  /*181e0*/  RET.REL.NODEC R8 `(_ZN2at6native13reduce_kernelILi256ELi2ENS0_8ReduceOpIhNS0_9ArgMinOpsIhEEjlLi4ELi4EEEEEvT1_) ;  /* 0xfffffe7c08847950 */ /* 0x000fec0003c3ffff */
.L_x_3833:
        /* <DEDUP_REMOVED lines=9> */
.L_x_6071:


//--------------------- .text._ZN2at6native13reduce_kernelILi128ELi4ENS0_8ReduceOpIhNS0_9ArgMinOpsIhEEjlLi4ELi4EEEEEvT1_ --------------------------
	.section	.text._ZN2at6native13reduce_kernelILi128ELi4ENS0_8ReduceOpIhNS0_9ArgMinOpsIhEEjlLi4ELi4EEEEEvT1_,"ax",@progbits
	.align	128
        .global         _ZN2at6native13reduce_kernelILi128ELi4ENS0_8ReduceOpIhNS0_9ArgMinOpsIhEEjlLi4ELi4EEEEEvT1_
        .type           _ZN2at6native13reduce_kernelILi128ELi4ENS0_8ReduceOpIhNS0_9ArgMinOpsIhEEjlLi4ELi4EEEEEvT1_,@function
        .size           _ZN2at6native13reduce_kernelILi128ELi4ENS0_8ReduceOpIhNS0_9ArgMinOpsIhEEjlLi4ELi4EEEEEvT1_,(.L_x_6072 - _ZN2at6native13reduce_kernelILi128ELi4ENS0_8ReduceOpIhNS0_9ArgMinOpsIhEEjlLi4ELi4EEEEEvT1_)
        .other          _ZN2at6native13reduce_kernelILi128ELi4ENS0_8ReduceOpIhNS0_9ArgMinOpsIhEEjlLi4ELi4EEEEEvT1_,@"STO_CUDA_ENTRY STV_DEFAULT"
_ZN2at6native13reduce_kernelILi128ELi4ENS0_8ReduceOpIhNS0_9ArgMinOpsIhEEjlLi4ELi4EEEEEvT1_:
.text._ZN2at6native13reduce_kernelILi128ELi4ENS0_8ReduceOpIhNS0_9ArgMinOpsIhEEjlLi4ELi4EEEEEvT1_:
        /* <DEDUP_REMOVED lines=296> */
.L_x_3834:
        /* <DEDUP_REMOVED lines=9> */
[----:B------:R-:W-:Y:S01]  /*1310*/  IMAD.MOV.U32 R0, RZ, RZ, RZ ;  /* 0x000000ffff007224 */ /* 0x000fe200078e00ff */
[----:B------:R-:W-:Y:S01]  /*1320*/  PRMT R11, RZ, 0x7610, R11 ;  /* 0x00007610ff0b7816 */ /* 0x000fe2000000000b */
[----:B------:R-:W-:Y:S01]  /*1330*/  IMAD.MOV.U32 R7, RZ, RZ, RZ ;  /* 0x000000ffff077224 */ /* 0x000fe200078e00ff */
[----:B------:R-:W-:-:S02]  /*1340*/  CS2R R38, SRZ ;  /* 0x0000000000267805 */ /* 0x000fc4000001ff00 */
        /* <DEDUP_REMOVED lines=31> */
.L_x_3838:
        /* <DEDUP_REMOVED lines=10> */
[--C-:B--2---:R-:W-:Y:S02]  /*15e0*/  IMAD.MOV.U32 R40, RZ, RZ, R34.reuse ;  /* 0x000000ffff287224 */ /* 0x104fe400078e0022 */
        /* <DEDUP_REMOVED lines=43> */
[----:B------:R-:W-:Y:S02]  /*18a0*/  SEL R36, R39, RZ, P0 ;  /* 0x000000ff27247207 */ /* 0x000fe40000000000 */
[----:B------:R-:W-:-:S07]  /*18b0*/  PRMT R6, R5, 0x7610, R6 ;  /* 0x0000761005067816 */ /* 0x000fce0000000006 */
.L_x_3842:
[----:B------:R-:W-:Y:S05]  /*18c0*/  BSYNC.RECONVERGENT B1 ;  /* 0x0000000000017941 */ /* 0x000fea0003800200 */
.L_x_3841:
[----:B------:R-:W0:Y:S01]  /*18d0*/  LDC R25, c[0x0][0x39c] ;  /* 0x0000e700ff197b82 */ /* 0x000e220000000800 */
[----:B------:R-:W-:Y:S02]  /*18e0*/  IADD3 R22, P0, PT, R22, 0x4, RZ ;  /* 0x0000000416167810 */ /* 0x000fe40007f1e0ff */
[----:B------:R-:W-:-:S03]  /*18f0*/  IADD3 R3, PT, PT, -R10, 0x4, RZ ;  /* 0x000000040a037810 */ /* 0x000fc60007ffe1ff */
[----:B------:R-:W-:Y:S01]  /*1900*/  IMAD.X R23, RZ, RZ, R23, P0 ;  /* 0x000000ffff177224 */ /* 0x000fe200000e0617 */
[----:B0-----:R-:W-:-:S07]  /*1910*/  IADD3 R25, PT, PT, R10, -0x4, R25 ;  /* 0xfffffffc0a197810 */ /* 0x001fce0007ffe019 */
.L_x_3840:
[----:B------:R-:W-:Y:S05]  /*1920*/  BSYNC.RECONVERGENT B0 ;  /* 0x0000000000007941 */ /* 0x000fea0003800200 */
.L_x_3839:
[----:B------:R-:W0:Y:S01]  /*1930*/  LDC.64 R4, c[0x0][0x3b0] ;  /* 0x0000ec00ff047b82 */ /* 0x000e220000000a00 */
[----:B------:R-:W-:Y:S01]  /*1940*/  BSSY.RECONVERGENT B0, `(.L_x_3843) ;  /* 0x000005b000007945 */ /* 0x000fe20003800200 */
[----:B------:R-:W-:Y:S01]  /*1950*/  IMAD.MOV.U32 R33, RZ, RZ, R31 ;  /* 0x000000ffff217224 */ /* 0x000fe200078e001f */
[C---:B------:R-:W-:Y:S01]  /*1960*/  PRMT R9, R0.reuse, 0x7610, R9 ;  /* 0x0000761000097816 */ /* 0x040fe20000000009 */
[----:B------:R-:W-:Y:S01]  /*1970*/  IMAD.MOV.U32 R39, RZ, RZ, R34 ;  /* 0x000000ffff277224 */ /* 0x000fe200078e0022 */
[----:B------:R-:W-:-:S03]  /*1980*/  PRMT R11, R0, 0x7610, R11 ;  /* 0x00007610000b7816 */ /* 0x000fc6000000000b */
        /* <DEDUP_REMOVED lines=13> */
[----:B------:R-:W-:Y:S01]  /*1a60*/  IMAD.MOV.U32 R8, RZ, RZ, R4 ;  /* 0x000000ffff087224 */ /* 0x000fe200078e0004 */
[C---:B------:R-:W-:Y:S01]  /*1a70*/  PRMT R9, R0.reuse, 0x7610, R9 ;  /* 0x0000761000097816 */ /* 0x040fe20000000009 */
[----:B------:R-:W-:Y:S01]  /*1a80*/  IMAD.MOV.U32 R33, RZ, RZ, R31 ;  /* 0x000000ffff217224 */ /* 0x000fe200078e001f */
[----:B------:R-:W-:Y:S01]  /*1a90*/  PRMT R11, R0, 0x7610, R11 ;  /* 0x00007610000b7816 */ /* 0x000fe2000000000b */
[----:B------:R-:W-:-:S07]  /*1aa0*/  IMAD.MOV.U32 R39, RZ, RZ, R34 ;  /* 0x000000ffff277224 */ /* 0x000fce00078e0022 */
.L_x_3845:
[----:B------:R-:W-:Y:S01]  /*1ab0*/  IMAD.WIDE.U32 R4, R7, 0x4, R22 ;  /* 0x0000000407047825 */ /* 0x000fe200078e0016 */
[----:B------:R-:W-:Y:S01]  /*1ac0*/  LOP3.LUT R10, R6, 0xff, RZ, 0xc0, !PT ;  /* 0x000000ff060a7812 */ /* 0x000fe200078ec0ff */
[----:B------:R-:W0:Y:S04]  /*1ad0*/  LDCU UR4, c[0x0][0x3a4] ;  /* 0x00007480ff0477ac */ /* 0x000e280008000800 */
[----:B------:R1:W2:Y:S01]  /*1ae0*/  LDG.E R4, desc[UR36][R4.64] ;  /* 0x0000002404047981 */ /* 0x0002a2000c1e1900 */
[----:B------:R-:W-:Y:S01]  /*1af0*/  IMAD.IADD R14, R8, 0x1, R3 ;  /* 0x00000001080e7824 */ /* 0x000fe200078e0203 */
[----:B------:R-:W-:-:S03]  /*1b00*/  LOP3.LUT R30, R0, 0xff, RZ, 0xc0, !PT ;  /* 0x000000ff001e7812 */ /* 0x000fc600078ec0ff */
[----:B------:R-:W-:Y:S01]  /*1b10*/  VIADD R20, R14, 0x1 ;  /* 0x000000010e147836 */ /* 0x000fe20000000000 */
[----:B------:R-:W-:Y:S01]  /*1b20*/  ISETP.GE.U32.AND P1, PT, R38, R14, PT ;  /* 0x0000000e2600720c */ /* 0x000fe20003f26070 */
[C---:B------:R-:W-:Y:S02]  /*1b30*/  VIADD R24, R14.reuse, 0x2 ;  /* 0x000000020e187836 */ /* 0x040fe40000000000 */
[----:B------:R-:W-:Y:S01]  /*1b40*/  VIADD R28, R14, 0x3 ;  /* 0x000000030e1c7836 */ /* 0x000fe20000000000 */
[----:B------:R-:W-:Y:S02]  /*1b50*/  ISETP.GE.AND.EX P1, PT, R36, RZ, PT, P1 ;  /* 0x000000ff2400720c */ /* 0x000fe40003f26310 */
[----:B-1----:R-:W-:Y:S01]  /*1b60*/  LOP3.LUT R5, R9, 0xff, RZ, 0xc0, !PT ;  /* 0x000000ff09057812 */ /* 0x002fe200078ec0ff */
[----:B0-----:R-:W-:Y:S01]  /*1b70*/  VIADD R7, R7, UR4 ;  /* 0x0000000407077c36 */ /* 0x001fe20008000000 */
[C---:B--2---:R-:W-:Y:S02]  /*1b80*/  LOP3.LUT R15, R4.reuse, 0xff, RZ, 0xc0, !PT ;  /* 0x000000ff040f7812 */ /* 0x044fe400078ec0ff */
[----:B------:R-:W-:-:S02]  /*1b90*/  PRMT R13, R4, 0x7770, RZ ;  /* 0x00007770040d7816 */ /* 0x000fc400000000ff */
[C---:B------:R-:W-:Y:S02]  /*1ba0*/  ISETP.NE.AND P2, PT, R10.reuse, R15, PT ;  /* 0x0000000f0a00720c */ /* 0x040fe40003f45270 */
[----:B------:R-:W-:Y:S02]  /*1bb0*/  ISETP.GE.U32.AND P5, PT, R10, R13, PT ;  /* 0x0000000d0a00720c */ /* 0x000fe40003fa6070 */
[----:B------:R-:W-:Y:S02]  /*1bc0*/  LOP3.LUT R15, R11, 0xff, RZ, 0xc0, !PT ;  /* 0x000000ff0b0f7812 */ /* 0x000fe400078ec0ff */
[C---:B------:R-:W-:Y:S02]  /*1bd0*/  PRMT R8, R4.reuse, 0x7771, RZ ;  /* 0x0000777104087816 */ /* 0x040fe400000000ff */
[----:B------:R-:W-:Y:S02]  /*1be0*/  PRMT R10, R4, 0x7771, RZ ;  /* 0x00007771040a7816 */ /* 0x000fe400000000ff */
[----:B------:R-:W-:Y:S01]  /*1bf0*/  ISETP.NE.AND P4, PT, R15, R8, PT ;  /* 0x000000080f00720c */ /* 0x000fe20003f85270 */
[----:B------:R-:W-:Y:S01]  /*1c00*/  IMAD.SHL.U32 R8, R7, 0x4, RZ ;  /* 0x0000000407087824 */ /* 0x000fe200078e00ff */
[----:B------:R-:W-:-:S02]  /*1c10*/  ISETP.GE.U32.AND P6, PT, R15, R10, PT ;  /* 0x0000000a0f00720c */ /* 0x000fc40003fc6070 */
[----:B------:R-:W-:Y:S01]  /*1c20*/  SEL R15, RZ, 0xffffffff, !P1 ;  /* 0xffffffffff0f7807 */ /* 0x000fe20004800000 */
[----:B------:R-:W-:Y:S01]  /*1c30*/  VIADD R32, R8, 0x3 ;  /* 0x0000000308207836 */ /* 0x000fe20000000000 */
[----:B------:R-:W-:Y:S02]  /*1c40*/  ISETP.GE.U32.AND P1, PT, R31, R20, PT ;  /* 0x000000141f00720c */ /* 0x000fe40003f26070 */
[C---:B------:R-:W-:Y:S02]  /*1c50*/  PRMT R21, R4.reuse, 0x7773, RZ ;  /* 0x0000777304157816 */ /* 0x040fe400000000ff */
[----:B------:R-:W-:Y:S02]  /*1c60*/  @P2 SEL R15, RZ, 0xffffffff, !P5 ;  /* 0xffffffffff0f2807 */ /* 0x000fe40006800000 */
[----:B------:R-:W-:Y:S02]  /*1c70*/  PRMT R12, R4, 0x7772, RZ ;  /* 0x00007772040c7816 */ /* 0x000fe400000000ff */
[----:B------:R-:W-:-:S02]  /*1c80*/  ISETP.GE.AND.EX P1, PT, R39, RZ, PT, P1 ;  /* 0x000000ff2700720c */ /* 0x000fc40003f26310 */
[----:B------:R-:W-:Y:S02]  /*1c90*/  ISETP.GE.U32.AND P2, PT, R33, R24, PT ;  /* 0x000000182100720c */ /* 0x000fe40003f46070 */
[----:B------:R-:W-:Y:S02]  /*1ca0*/  ISETP.NE.AND P5, PT, R30, R21, PT ;  /* 0x000000151e00720c */ /* 0x000fe40003fa5270 */
[----:B------:R-:W-:Y:S02]  /*1cb0*/  ISETP.NE.AND P3, PT, R5, R12, PT ;  /* 0x0000000c0500720c */ /* 0x000fe40003f65270 */
[----:B------:R-:W-:Y:S02]  /*1cc0*/  SEL R21, RZ, 0xffffffff, !P1 ;  /* 0xffffffffff157807 */ /* 0x000fe40004800000 */
[----:B------:R-:W-:Y:S02]  /*1cd0*/  ISETP.GE.AND.EX P2, PT, R34, RZ, PT, P2 ;  /* 0x000000ff2200720c */ /* 0x000fe40003f46320 */
[----:B------:R-:W-:-:S02]  /*1ce0*/  ISETP.GE.U32.AND P1, PT, R35, R28, PT ;  /* 0x0000001c2300720c */ /* 0x000fc40003f26070 */
[----:B------:R-:W-:Y:S02]  /*1cf0*/  PRMT R12, R4, 0x7772, RZ ;  /* 0x00007772040c7816 */ /* 0x000fe400000000ff */
[----:B------:R-:W-:Y:S02]  /*1d00*/  SEL R26, RZ, 0xffffffff, !P2 ;  /* 0xffffffffff1a7807 */ /* 0x000fe40005000000 */
[----:B------:R-:W-:Y:S02]  /*1d10*/  ISETP.GE.AND.EX P1, PT, R40, RZ, PT, P1 ;  /* 0x000000ff2800720c */ /* 0x000fe40003f26310 */
[----:B------:R-:W-:Y:S02]  /*1d20*/  ISETP.GE.U32.AND P2, PT, R5, R12, PT ;  /* 0x0000000c0500720c */ /* 0x000fe40003f46070 */
        /* <DEDUP_REMOVED lines=28> */
.L_x_3844:
[----:B------:R-:W-:Y:S05]  /*1ef0*/  BSYNC.RECONVERGENT B0 ;  /* 0x0000000000007941 */ /* 0x000fea0003800200 */
.L_x_3843:
        /* <DEDUP_REMOVED lines=23> */
.L_x_3847:
[----:B------:R-:W-:Y:S05]  /*2070*/  BSYNC.RECONVERGENT B0 ;  /* 0x0000000000007941 */ /* 0x000fea0003800200 */
.L_x_3846:
[----:B------:R-:W-:Y:S01]  /*2080*/  LOP3.LUT R3, R11, 0xff, RZ, 0xc0, !PT ;  /* 0x000000ff0b037812 */ /* 0x000fe200078ec0ff */
[----:B------:R-:W-:Y:S01]  /*2090*/  IMAD.MOV.U32 R7, RZ, RZ, RZ ;  /* 0x000000ffff077224 */ /* 0x000fe200078e00ff */
[----:B------:R-:W-:Y:S02]  /*20a0*/  LOP3.LUT R4, R6, 0xff, RZ, 0xc0, !PT ;  /* 0x000000ff06047812 */ /* 0x000fe400078ec0ff */
[----:B------:R-:W-:Y:S02]  /*20b0*/  ISETP.GE.U32.AND P0, PT, R38, R31, PT ;  /* 0x0000001f2600720c */ /* 0x000fe40003f06070 */
[----:B------:R-:W-:Y:S02]  /*20c0*/  ISETP.NE.AND P2, PT, R4, R3, PT ;  /* 0x000000030400720c */ /* 0x000fe40003f45270 */
[----:B------:R-:W-:Y:S02]  /*20d0*/  ISETP.GE.AND.EX P0, PT, R36, R39, PT, P0 ;  /* 0x000000272400720c */ /* 0x000fe40003f06300 */
[----:B------:R-:W-:-:S02]  /*20e0*/  ISETP.GE.U32.AND P1, PT, R4, R3, PT ;  /* 0x000000030400720c */ /* 0x000fc40003f26070 */
[----:B------:R-:W-:Y:S02]  /*20f0*/  SEL R3, RZ, 0xffffffff, !P0 ;  /* 0xffffffffff037807 */ /* 0x000fe40004000000 */
[----:B------:R-:W-:Y:S02]  /*2100*/  LOP3.LUT R4, R9, 0xff, RZ, 0xc0, !PT ;  /* 0x000000ff09047812 */ /* 0x000fe400078ec0ff */
[----:B------:R-:W-:-:S03]  /*2110*/  PRMT R13, RZ, 0x7610, R13 ;  /* 0x00007610ff0d7816 */ /* 0x000fc6000000000d */
        /* <DEDUP_REMOVED lines=12> */
[----:B------:R-:W-:Y:S02]  /*21e0*/  SEL R3, RZ, 0xffffffff, !P0 ;  /* 0xffffffffff037807 */ /* 0x000fe40004000000 */
[----:B------:R-:W-:Y:S02]  /*21f0*/  PRMT R11, RZ, 0x7610, R11 ;  /* 0x00007610ff0b7816 */ /* 0x000fe4000000000b */
        /* <DEDUP_REMOVED lines=15> */
[----:B------:R-:W-:Y:S01]  /*22f0*/  SEL R9, R0, R9, !P0 ;  /* 0x0000000900097207 */ /* 0x000fe20004000000 */
[----:B------:R-:W-:Y:S01]  /*2300*/  IMAD.MOV.U32 R0, RZ, RZ, RZ ;  /* 0x000000ffff007224 */ /* 0x000fe200078e00ff */
[----:B------:R-:W-:Y:S02]  /*2310*/  SEL R38, R35, R38, !P0 ;  /* 0x0000002623267207 */ /* 0x000fe40004000000 */
[----:B------:R-:W-:Y:S02]  /*2320*/  CS2R R34, SRZ ;  /* 0x0000000000227805 */ /* 0x000fe4000001ff00 */
[----:B------:R-:W-:Y:S01]  /*2330*/  SEL R39, R40, R39, !P0 ;  /* 0x0000002728277207 */ /* 0x000fe20004000000 */
[----:B------:R-:W-:Y:S06]  /*2340*/  BRA `(.L_x_3836) ;  /* 0x00000118004c7947 */ /* 0x000fec0003800000 */
.L_x_3837:
        /* <DEDUP_REMOVED lines=27> */
[----:B------:R-:W-:Y:S02]  /*2500*/  IMAD.U32 R55, RZ, RZ, UR4 ;  /* 0x00000004ff377e24 */ /* 0x000fe4000f8e00ff */
        /* <DEDUP_REMOVED lines=75> */
.L_x_3852:
        /* <DEDUP_REMOVED lines=15> */
[----:B0-----:R-:W-:-:S04]  /*2ab0*/  LOP3.LUT R5, R57, 0xfffffffc, RZ, 0xc0, !PT ;  /* 0xfffffffc39057812 */ /* 0x001fc800078ec0ff */
[----:B------:R-:W-:-:S05]  /*2ac0*/  IADD3 R4, P0, PT, R5, R22, RZ ;  /* 0x0000001605047210 */ /* 0x000fca0007f1e0ff */
[----:B------:R-:W-:-:S05]  /*2ad0*/  IMAD.X R5, RZ, RZ, R23, P0 ;  /* 0x000000ffff057224 */ /* 0x000fca00000e0617 */
[----:B------:R0:W5:Y:S01]  /*2ae0*/  LDG.E R81, desc[UR36][R4.64] ;  /* 0x0000002404517981 */ /* 0x000162000c1e1900 */
[----:B-1----:R-:W-:Y:S02]  /*2af0*/  LOP3.LUT R63, R55, 0xff, RZ, 0xc0, !PT ;  /* 0x000000ff373f7812 */ /* 0x002fe400078ec0ff */
[----:B------:R-:W-:Y:S02]  /*2b00*/  ISETP.GE.U32.AND P2, PT, R21, R71, PT ;  /* 0x000000471500720c */ /* 0x000fe40003f46070 */
[----:B------:R-:W-:Y:S02]  /*2b10*/  LOP3.LUT R62, R58, 0xff, RZ, 0xc0, !PT ;  /* 0x000000ff3a3e7812 */ /* 0x000fe400078ec0ff */
[----:B------:R-:W-:Y:S02]  /*2b20*/  ISETP.GE.AND.EX P2, PT, R10, RZ, PT, P2 ;  /* 0x000000ff0a00720c */ /* 0x000fe40003f46320 */
[----:B------:R-:W-:Y:S02]  /*2b30*/  LOP3.LUT R70, R56, 0xff, RZ, 0xc0, !PT ;  /* 0x000000ff38467812 */ /* 0x000fe400078ec0ff */
[----:B0-----:R-:W-:-:S02]  /*2b40*/  SEL R4, RZ, 0xffffffff, !P2 ;  /* 0xffffffffff047807 */ /* 0x001fc40005000000 */
[----:B------:R-:W-:Y:S02]  /*2b50*/  ISETP.GE.U32.AND P2, PT, R27, R71, PT ;  /* 0x000000471b00720c */ /* 0x000fe40003f46070 */
[----:B------:R-:W-:Y:S02]  /*2b60*/  LOP3.LUT R69, R37, 0xff, RZ, 0xc0, !PT ;  /* 0x000000ff25457812 */ /* 0x000fe400078ec0ff */
[----:B------:R-:W-:Y:S02]  /*2b70*/  ISETP.GE.AND.EX P2, PT, R51, RZ, PT, P2 ;  /* 0x000000ff3300720c */ /* 0x000fe40003f46320 */
[----:B------:R-:W-:Y:S02]  /*2b80*/  LOP3.LUT R75, R33, 0xff, RZ, 0xc0, !PT ;  /* 0x000000ff214b7812 */ /* 0x000fe400078ec0ff */
[----:B------:R-:W-:Y:S02]  /*2b90*/  LOP3.LUT R72, R42, 0xff, RZ, 0xc0, !PT ;  /* 0x000000ff2a487812 */ /* 0x000fe400078ec0ff */
[----:B------:R-:W-:-:S02]  /*2ba0*/  LOP3.LUT R87, R9, 0xff, RZ, 0xc0, !PT ;  /* 0x000000ff09577812 */ /* 0x000fc400078ec0ff */
[----:B------:R-:W-:Y:S02]  /*2bb0*/  LOP3.LUT R89, R3, 0xff, RZ, 0xc0, !PT ;  /* 0x000000ff03597812 */ /* 0x000fe400078ec0ff */
[C---:B--2---:R-:W-:Y:S02]  /*2bc0*/  LOP3.LUT R60, R66.reuse, 0xff, RZ, 0xc0, !PT ;  /* 0x000000ff423c7812 */ /* 0x044fe400078ec0ff */
[----:B------:R-:W-:Y:S02]  /*2bd0*/  PRMT R65, R66, 0x7771, RZ ;  /* 0x0000777142417816 */ /* 0x000fe400000000ff */
[----:B------:R-:W-:Y:S02]  /*2be0*/  ISETP.NE.AND P5, PT, R63, R60, PT ;  /* 0x0000003c3f00720c */ /* 0x000fe40003fa5270 */
[----:B------:R-:W-:Y:S02]  /*2bf0*/  ISETP.NE.AND P1, PT, R62, R65, PT ;  /* 0x000000413e00720c */ /* 0x000fe40003f25270 */
[----:B------:R-:W-:-:S02]  /*2c00*/  PRMT R60, R66, 0x7770, RZ ;  /* 0x00007770423c7816 */ /* 0x000fc400000000ff */
[----:B------:R-:W-:Y:S02]  /*2c10*/  PRMT R59, R66, 0x7771, RZ ;  /* 0x00007771423b7816 */ /* 0x000fe400000000ff */
[----:B------:R-:W-:Y:S02]  /*2c20*/  ISETP.GE.U32.AND P6, PT, R63, R60, PT ;  /* 0x0000003c3f00720c */ /* 0x000fe40003fc6070 */
[----:B------:R-:W-:Y:S02]  /*2c30*/  ISETP.GE.U32.AND P0, PT, R62, R59, PT ;  /* 0x0000003b3e00720c */ /* 0x000fe40003f06070 */
[----:B------:R-:W-:Y:S02]  /*2c40*/  PRMT R63, R66, 0x7772, RZ ;  /* 0x00007772423f7816 */ /* 0x000fe400000000ff */
[----:B------:R-:W-:Y:S02]  /*2c50*/  LOP3.LUT R62, R38, 0xff, RZ, 0xc0, !PT ;  /* 0x000000ff263e7812 */ /* 0x000fe400078ec0ff */
[----:B------:R-:W-:-:S02]  /*2c60*/  PRMT R5, R66, 0x7772, RZ ;  /* 0x0000777242057816 */ /* 0x000fc400000000ff */
[C---:B------:R-:W-:Y:S02]  /*2c70*/  ISETP.NE.AND P4, PT, R62.reuse, R63, PT ;  /* 0x0000003f3e00720c */ /* 0x040fe40003f85270 */
[----:B------:R-:W-:Y:S02]  /*2c80*/  ISETP.GE.U32.AND P3, PT, R62, R5, PT ;  /* 0x000000053e00720c */ /* 0x000fe40003f66070 */
[----:B------:R-:W-:Y:S02]  /*2c90*/  @P5 SEL R4, RZ, 0xffffffff, !P6 ;  /* 0xffffffffff045807 */ /* 0x000fe40007000000 */
[----:B------:R-:W-:Y:S02]  /*2ca0*/  ISETP.GE.U32.AND P5, PT, R24, R71, PT ;  /* 0x000000471800720c */ /* 0x000fe40003fa6070 */
[----:B------:R-:W-:Y:S02]  /*2cb0*/  SEL R62, RZ, 0xffffffff, !P2 ;  /* 0xffffffffff3e7807 */ /* 0x000fe40005000000 */
[----:B------:R-:W-:-:S02]  /*2cc0*/  @P1 SEL R62, RZ, 0xffffffff, !P0 ;  /* 0xffffffffff3e1807 */ /* 0x000fc40004000000 */
[----:B------:R-:W-:Y:S02]  /*2cd0*/  ISETP.GE.U32.AND P0, PT, R25, R71, PT ;  /* 0x000000471900720c */ /* 0x000fe40003f06070 */
[----:B------:R-:W-:Y:S02]  /*2ce0*/  ISETP.GE.AND.EX P5, PT, R48, RZ, PT, P5 ;  /* 0x000000ff3000720c */ /* 0x000fe40003fa6350 */
[C---:B------:R-:W-:Y:S02]  /*2cf0*/  PRMT R65, R66.reuse, 0x7773, RZ ;  /* 0x0000777342417816 */ /* 0x040fe400000000ff */
[----:B------:R-:W-:Y:S02]  /*2d00*/  PRMT R63, R66, 0x7773, RZ ;  /* 0x00007773423f7816 */ /* 0x000fe400000000ff */
[----:B------:R-:W-:Y:S02]  /*2d10*/  ISETP.GE.AND.EX P0, PT, R49, RZ, PT, P0 ;  /* 0x000000ff3100720c */ /* 0x000fe40003f06300 */
[----:B------:R-:W-:-:S02]  /*2d20*/  SEL R64, RZ, 0xffffffff, !P5 ;  /* 0xffffffffff407807 */ /* 0x000fc40006800000 */
[C---:B------:R-:W-:Y:S02]  /*2d30*/  ISETP.GE.U32.AND P5, PT, R70.reuse, R63, PT ;  /* 0x0000003f4600720c */ /* 0x040fe40003fa6070 */
[----:B------:R-:W-:Y:S02]  /*2d40*/  ISETP.NE.AND P6, PT, R70, R65, PT ;  /* 0x000000414600720c */ /* 0x000fe40003fc5270 */
[----:B------:R-:W-:Y:S02]  /*2d50*/  SEL R70, RZ, 0xffffffff, !P0 ;  /* 0xffffffffff467807 */ /* 0x000fe40004000000 */
[----:B------:R-:W-:Y:S02]  /*2d60*/  ISETP.GE.U32.AND P0, PT, R50, R67, PT ;  /* 0x000000433200720c */ /* 0x000fe40003f06070 */
[----:B------:R-:W-:Y:S02]  /*2d70*/  LOP3.LUT R4, R4, 0x1, RZ, 0xc0, !PT ;  /* 0x0000000104047812 */ /* 0x000fe400078ec0ff */
[----:B------:R-:W-:-:S02]  /*2d80*/  ISETP.GE.AND.EX P0, PT, R47, RZ, PT, P0 ;  /* 0x000000ff2f00720c */ /* 0x000fc40003f06300 */
[----:B------:R-:W-:Y:S02]  /*2d90*/  ISETP.NE.U32.AND P2, PT, R4, 0x1, PT ;  /* 0x000000010400780c */ /* 0x000fe40003f45070 */
[----:B------:R-:W-:Y:S02]  /*2da0*/  SEL R74, RZ, 0xffffffff, !P0 ;  /* 0xffffffffff4a7807 */ /* 0x000fe40004000000 */
[----:B------:R-:W-:Y:S02]  /*2db0*/  ISETP.GE.U32.AND P0, PT, R20, R67, PT ;  /* 0x000000431400720c */ /* 0x000fe40003f06070 */
[----:B------:R-:W-:Y:S02]  /*2dc0*/  LOP3.LUT R4, R36, 0xff, RZ, 0xc0, !PT ;  /* 0x000000ff24047812 */ /* 0x000fe400078ec0ff */
[----:B------:R-:W-:Y:S02]  /*2dd0*/  ISETP.GE.AND.EX P0, PT, R46, RZ, PT, P0 ;  /* 0x000000ff2e00720c */ /* 0x000fe40003f06300 */
[----:B---3--:R-:W-:-:S02]  /*2de0*/  LOP3.LUT R65, R68, 0xff, RZ, 0xc0, !PT ;  /* 0x000000ff44417812 */ /* 0x008fc400078ec0ff */
[----:B------:R-:W-:Y:S02]  /*2df0*/  LOP3.LUT R62, R62, 0x1, RZ, 0xc0, !PT ;  /* 0x000000013e3e7812 */ /* 0x000fe400078ec0ff */
[----:B------:R-:W-:Y:S02]  /*2e00*/  SEL R76, RZ, 0xffffffff, !P0 ;  /* 0xffffffffff4c7807 */ /* 0x000fe40004000000 */
[----:B------:R-:W-:Y:S02]  /*2e10*/  @P4 SEL R64, RZ, 0xffffffff, !P3 ;  /* 0xffffffffff404807 */ /* 0x000fe40005800000 */
[----:B------:R-:W-:Y:S02]  /*2e20*/  ISETP.NE.AND P1, PT, R4, R65, PT ;  /* 0x000000410400720c */ /* 0x000fe40003f25270 */
[----:B------:R-:W-:Y:S02]  /*2e30*/  ISETP.GE.U32.AND P0, PT, R15, R67, PT ;  /* 0x000000430f00720c */ /* 0x000fe40003f06070 */
[----:B------:R-:W-:-:S02]  /*2e40*/  ISETP.NE.U32.AND P3, PT, R62, 0x1, PT ;  /* 0x000000013e00780c */ /* 0x000fc40003f65070 */
[C---:B------:R-:W-:Y:S02]  /*2e50*/  PRMT R62, R68.reuse, 0x7771, RZ ;  /* 0x00007771443e7816 */ /* 0x040fe400000000ff */
[----:B------:R-:W-:Y:S02]  /*2e60*/  ISETP.GE.AND.EX P0, PT, R45, RZ, PT, P0 ;  /* 0x000000ff2d00720c */ /* 0x000fe40003f06300 */
[----:B------:R-:W-:Y:S02]  /*2e70*/  PRMT R65, R68, 0x7770, RZ ;  /* 0x0000777044417816 */ /* 0x000fe400000000ff */
[----:B------:R-:W-:Y:S02]  /*2e80*/  @P6 SEL R70, RZ, 0xffffffff, !P5 ;  /* 0xffffffffff466807 */ /* 0x000fe40006800000 */
[----:B------:R-:W-:Y:S02]  /*2e90*/  ISETP.NE.AND P5, PT, R69, R62, PT ;  /* 0x0000003e4500720c */ /* 0x000fe40003fa5270 */
[----:B------:R-:W-:-:S02]  /*2ea0*/  SEL R78, RZ, 0xffffffff, !P0 ;  /* 0xffffffffff4e7807 */ /* 0x000fc40004000000 */
[----:B------:R-:W-:Y:S02]  /*2eb0*/  ISETP.GE.U32.AND P6, PT, R4, R65, PT ;  /* 0x000000410400720c */ /* 0x000fe40003fc6070 */
[----:B------:R-:W-:Y:S02]  /*2ec0*/  ISETP.GE.U32.AND P0, PT, R14, R67, PT ;  /* 0x000000430e00720c */ /* 0x000fe40003f06070 */
[----:B------:R-:W-:Y:S02]  /*2ed0*/  PRMT R62, R68, 0x7772, RZ ;  /* 0x00007772443e7816 */ /* 0x000fe400000000ff */
[----:B------:R-:W-:Y:S02]  /*2ee0*/  LOP3.LUT R64, R64, 0x1, RZ, 0xc0, !PT ;  /* 0x0000000140407812 */ /* 0x000fe400078ec0ff */
[----:B------:R-:W-:Y:S02]  /*2ef0*/  PRMT R4, R68, 0x7771, RZ ;  /* 0x0000777144047816 */ /* 0x000fe400000000ff */
[----:B------:R-:W-:-:S02]  /*2f00*/  @P1 SEL R74, RZ, 0xffffffff, !P6 ;  /* 0xffffffffff4a1807 */ /* 0x000fc40007000000 */
[----:B------:R-:W-:Y:S02]  /*2f10*/  ISETP.GE.AND.EX P0, PT, R44, RZ, PT, P0 ;  /* 0x000000ff2c00720c */ /* 0x000fe40003f06300 */
[----:B------:R-:W-:Y:S02]  /*2f20*/  ISETP.NE.AND P1, PT, R75, R62, PT ;  /* 0x0000003e4b00720c */ /* 0x000fe40003f25270 */
[----:B------:R-:W-:Y:S02]  /*2f30*/  ISETP.NE.U32.AND P4, PT, R64, 0x1, PT ;  /* 0x000000014000780c */ /* 0x000fe40003f85070 */
[----:B------:R-:W-:Y:S02]  /*2f40*/  ISETP.GE.U32.AND P6, PT, R69, R4, PT ;  /* 0x000000044500720c */ /* 0x000fe40003fc6070 */
[----:B------:R-:W-:Y:S02]  /*2f50*/  PRMT R64, R68, 0x7773, RZ ;  /* 0x0000777344407816 */ /* 0x000fe400000000ff */
[----:B------:R-:W-:-:S02]  /*2f60*/  LOP3.LUT R69, R53, 0xff, RZ, 0xc0, !PT ;  /* 0x000000ff35457812 */ /* 0x000fc400078ec0ff */
[----:B------:R-:W-:Y:S02]  /*2f70*/  SEL R80, RZ, 0xffffffff, !P0 ;  /* 0xffffffffff507807 */ /* 0x000fe40004000000 */
[----:B------:R-:W-:Y:S02]  /*2f80*/  ISETP.GE.U32.AND P0, PT, R54, R61, PT ;  /* 0x0000003d3600720c */ /* 0x000fe40003f06070 */
[----:B------:R-:W-:Y:S02]  /*2f90*/  PRMT R62, R68, 0x7772, RZ ;  /* 0x00007772443e7816 */ /* 0x000fe400000000ff */
[----:B------:R-:W-:Y:S02]  /*2fa0*/  @P5 SEL R76, RZ, 0xffffffff, !P6 ;  /* 0xffffffffff4c5807 */ /* 0x000fe40007000000 */
[----:B------:R-:W-:Y:S02]  /*2fb0*/  ISETP.NE.AND P5, PT, R69, R64, PT ;  /* 0x000000404500720c */ /* 0x000fe40003fa5270 */
[----:B------:R-:W-:-:S02]  /*2fc0*/  ISETP.GE.AND.EX P0, PT, R43, RZ, PT, P0 ;  /* 0x000000ff2b00720c */ /* 0x000fc40003f06300 */
[----:B------:R-:W-:Y:S02]  /*2fd0*/  ISETP.GE.U32.AND P6, PT, R75, R62, PT ;  /* 0x0000003e4b00720c */ /* 0x000fe40003fc6070 */
[----:B------:R-:W-:Y:S02]  /*2fe0*/  LOP3.LUT R75, R31, 0xff, RZ, 0xc0, !PT ;  /* 0x000000ff1f4b7812 */ /* 0x000fe400078ec0ff */
[----:B----4-:R-:W-:Y:S02]  /*2ff0*/  LOP3.LUT R66, R77, 0xff, RZ, 0xc0, !PT ;  /* 0x000000ff4d427812 */ /* 0x010fe400078ec0ff */
[----:B------:R-:W-:Y:S02]  /*3000*/  PRMT R64, R68, 0x7773, RZ ;  /* 0x0000777344407816 */ /* 0x000fe400000000ff */
[----:B------:R-:W-:Y:S02]  /*3010*/  SEL R82, RZ, 0xffffffff, !P0 ;  /* 0xffffffffff527807 */ /* 0x000fe40004000000 */
[----:B------:R-:W-:-:S02]  /*3020*/  @P1 SEL R78, RZ, 0xffffffff, !P6 ;  /* 0xffffffffff4e1807 */ /* 0x000fc40007000000 */
[----:B------:R-:W-:Y:S02]  /*3030*/  ISETP.GE.U32.AND P0, PT, R13, R61, PT ;  /* 0x0000003d0d00720c */ /* 0x000fe40003f06070 */
[----:B------:R-:W-:Y:S02]  /*3040*/  ISETP.NE.AND P1, PT, R75, R66, PT ;  /* 0x000000424b00720c */ /* 0x000fe40003f25270 */
[----:B------:R-:W-:Y:S02]  /*3050*/  ISETP.GE.U32.AND P6, PT, R69, R64, PT ;  /* 0x000000404500720c */ /* 0x000fe40003fc6070 */
[----:B------:R-:W-:Y:S02]  /*3060*/  PRMT R69, R77, 0x7771, RZ ;  /* 0x000077714d457816 */ /* 0x000fe400000000ff */
[----:B------:R-:W-:Y:S02]  /*3070*/  LOP3.LUT R68, R32, 0xff, RZ, 0xc0, !PT ;  /* 0x000000ff20447812 */ /* 0x000fe400078ec0ff */
[----:B------:R-:W-:-:S02]  /*3080*/  ISETP.GE.AND.EX P0, PT, R26, RZ, PT, P0 ;  /* 0x000000ff1a00720c */ /* 0x000fc40003f06300 */
[----:B------:R-:W-:Y:S02]  /*3090*/  PRMT R66, R77, 0x7770, RZ ;  /* 0x000077704d427816 */ /* 0x000fe400000000ff */
[----:B------:R-:W-:Y:S02]  /*30a0*/  @P5 SEL R80, RZ, 0xffffffff, !P6 ;  /* 0xffffffffff505807 */ /* 0x000fe40007000000 */
[----:B------:R-:W-:Y:S02]  /*30b0*/  ISETP.NE.AND P6, PT, R68, R69, PT ;  /* 0x000000454400720c */ /* 0x000fe40003fc5270 */
[----:B------:R-:W-:Y:S02]  /*30c0*/  SEL R83, RZ, 0xffffffff, !P0 ;  /* 0xffffffffff537807 */ /* 0x000fe40004000000 */
[----:B------:R-:W-:Y:S02]  /*30d0*/  ISETP.GE.U32.AND P0, PT, R12, R61, PT ;  /* 0x0000003d0c00720c */ /* 0x000fe40003f06070 */
[----:B------:R-:W-:-:S02]  /*30e0*/  ISETP.GE.U32.AND P5, PT, R75, R66, PT ;  /* 0x000000424b00720c */ /* 0x000fc40003fa6070 */
[C---:B------:R-:W-:Y:S02]  /*30f0*/  PRMT R75, R77.reuse, 0x7772, RZ ;  /* 0x000077724d4b7816 */ /* 0x040fe400000000ff */
[----:B------:R-:W-:Y:S02]  /*3100*/  PRMT R69, R77, 0x7771, RZ ;  /* 0x000077714d457816 */ /* 0x000fe400000000ff */
[----:B------:R-:W-:Y:S02]  /*3110*/  ISETP.GE.AND.EX P0, PT, R41, RZ, PT, P0 ;  /* 0x000000ff2900720c */ /* 0x000fe40003f06300 */
[----:B------:R-:W-:Y:S02]  /*3120*/  @P1 SEL R82, RZ, 0xffffffff, !P5 ;  /* 0xffffffffff521807 */ /* 0x000fe40006800000 */
[----:B------:R-:W-:Y:S02]  /*3130*/  ISETP.NE.AND P1, PT, R72, R75, PT ;  /* 0x0000004b4800720c */ /* 0x000fe40003f25270 */
[----:B------:R-:W-:-:S02]  /*3140*/  ISETP.GE.U32.AND P5, PT, R68, R69, PT ;  /* 0x000000454400720c */ /* 0x000fc40003fa6070 */
[----:B------:R-:W-:Y:S02]  /*3150*/  PRMT R79, R77, 0x7773, RZ ;  /* 0x000077734d4f7816 */ /* 0x000fe400000000ff */
[----:B------:R-:W-:Y:S02]  /*3160*/  LOP3.LUT R68, R30, 0xff, RZ, 0xc0, !PT ;  /* 0x000000ff1e447812 */ /* 0x000fe400078ec0ff */
[----:B------:R-:W-:Y:S02]  /*3170*/  SEL R84, RZ, 0xffffffff, !P0 ;  /* 0xffffffffff547807 */ /* 0x000fe40004000000 */
[----:B------:R-:W-:Y:S02]  /*3180*/  ISETP.GE.U32.AND P0, PT, R11, R61, PT ;  /* 0x0000003d0b00720c */ /* 0x000fe40003f06070 */
[----:B------:R-:W-:Y:S02]  /*3190*/  PRMT R75, R77, 0x7772, RZ ;  /* 0x000077724d4b7816 */ /* 0x000fe400000000ff */
[----:B------:R-:W-:-:S02]  /*31a0*/  @P6 SEL R83, RZ, 0xffffffff, !P5 ;  /* 0xffffffffff536807 */ /* 0x000fc40006800000 */
[----:B------:R-:W-:Y:S02]  /*31b0*/  ISETP.NE.AND P5, PT, R68, R79, PT ;  /* 0x0000004f4400720c */ /* 0x000fe40003fa5270 */
[----:B------:R-:W-:Y:S02]  /*31c0*/  ISETP.GE.AND.EX P0, PT, R40, RZ, PT, P0 ;  /* 0x000000ff2800720c */ /* 0x000fe40003f06300 */
[----:B------:R-:W-:Y:S02]  /*31d0*/  ISETP.GE.U32.AND P6, PT, R72, R75, PT ;  /* 0x0000004b4800720c */ /* 0x000fe40003fc6070 */
[----:B------:R-:W-:Y:S02]  /*31e0*/  LOP3.LUT R72, R28, 0xff, RZ, 0xc0, !PT ;  /* 0x000000ff1c487812 */ /* 0x000fe400078ec0ff */
[----:B-----5:R-:W-:Y:S02]  /*31f0*/  LOP3.LUT R79, R81, 0xff, RZ, 0xc0, !PT ;  /* 0x000000ff514f7812 */ /* 0x020fe400078ec0ff */
[----:B------:R-:W-:-:S02]  /*3200*/  PRMT R77, R77, 0x7773, RZ ;  /* 0x000077734d4d7816 */ /* 0x000fc400000000ff */
[----:B------:R-:W-:Y:S02]  /*3210*/  SEL R85, RZ, 0xffffffff, !P0 ;  /* 0xffffffffff557807 */ /* 0x000fe40004000000 */
[----:B------:R-:W-:Y:S02]  /*3220*/  ISETP.GE.U32.AND P0, PT, R52, R57, PT ;  /* 0x000000393400720c */ /* 0x000fe40003f06070 */
[----:B------:R-:W-:Y:S02]  /*3230*/  @P1 SEL R84, RZ, 0xffffffff, !P6 ;  /* 0xffffffffff541807 */ /* 0x000fe40007000000 */
[----:B------:R-:W-:Y:S02]  /*3240*/  ISETP.NE.AND P1, PT, R72, R79, PT ;  /* 0x0000004f4800720c */ /* 0x000fe40003f25270 */
[----:B------:R-:W-:Y:S02]  /*3250*/  ISETP.GE.U32.AND P6, PT, R68, R77, PT ;  /* 0x0000004d4400720c */ /* 0x000fe40003fc6070 */
[----:B------:R-:W-:-:S02]  /*3260*/  PRMT R68, R81, 0x7771, RZ ;  /* 0x0000777151447816 */ /* 0x000fc400000000ff */
[----:B------:R-:W-:Y:S02]  /*3270*/  ISETP.GE.AND.EX P0, PT, R39, RZ, PT, P0 ;  /* 0x000000ff2700720c */ /* 0x000fe40003f06300 */
[----:B------:R-:W-:Y:S02]  /*3280*/  PRMT R79, R81, 0x7770, RZ ;  /* 0x00007770514f7816 */ /* 0x000fe400000000ff */
[----:B------:R-:W-:Y:S02]  /*3290*/  @P5 SEL R85, RZ, 0xffffffff, !P6 ;  /* 0xffffffffff555807 */ /* 0x000fe40007000000 */
[----:B------:R-:W-:Y:S02]  /*32a0*/  ISETP.NE.AND P5, PT, R87, R68, PT ;  /* 0x000000445700720c */ /* 0x000fe40003fa5270 */
[----:B------:R-:W-:Y:S02]  /*32b0*/  SEL R86, RZ, 0xffffffff, !P0 ;  /* 0xffffffffff567807 */ /* 0x000fe40004000000 */
[----:B------:R-:W-:-:S02]  /*32c0*/  ISETP.GE.U32.AND P0, PT, R0, R57, PT ;  /* 0x000000390000720c */ /* 0x000fc40003f06070 */
[----:B------:R-:W-:Y:S02]  /*32d0*/  ISETP.GE.U32.AND P6, PT, R72, R79, PT ;  /* 0x0000004f4800720c */ /* 0x000fe40003fc6070 */
[C---:B------:R-:W-:Y:S02]  /*32e0*/  PRMT R72, R81.reuse, 0x7773, RZ ;  /* 0x0000777351487816 */ /* 0x040fe400000000ff */
[----:B------:R-:W-:Y:S02]  /*32f0*/  PRMT R68, R81, 0x7771, RZ ;  /* 0x0000777151447816 */ /* 0x000fe400000000ff */
[----:B------:R-:W-:Y:S02]  /*3300*/  ISETP.GE.AND.EX P0, PT, R7, RZ, PT, P0 ;  /* 0x000000ff0700720c */ /* 0x000fe40003f06300 */
[----:B------:R-:W-:Y:S02]  /*3310*/  @P1 SEL R86, RZ, 0xffffffff, !P6 ;  /* 0xffffffffff561807 */ /* 0x000fe40007000000 */
[----:B------:R-:W-:-:S02]  /*3320*/  ISETP.GE.U32.AND P6, PT, R87, R68, PT ;  /* 0x000000445700720c */ /* 0x000fc40003fc6070 */
[----:B------:R-:W-:Y:S02]  /*3330*/  ISETP.NE.AND P1, PT, R89, R72, PT ;  /* 0x000000485900720c */ /* 0x000fe40003f25270 */
[----:B------:R-:W-:Y:S02]  /*3340*/  SEL R87, RZ, 0xffffffff, !P0 ;  /* 0xffffffffff577807 */ /* 0x000fe40004000000 */
[----:B------:R-:W-:Y:S02]  /*3350*/  LOP3.LUT R72, R70, 0x1, RZ, 0xc0, !PT ;  /* 0x0000000146487812 */ /* 0x000fe400078ec0ff */
[----:B------:R-:W-:Y:S02]  /*3360*/  ISETP.GE.U32.AND P0, PT, R16, R57, PT ;  /* 0x000000391000720c */ /* 0x000fe40003f06070 */
[C---:B------:R-:W-:Y:S02]  /*3370*/  PRMT R70, R81.reuse, 0x7773, RZ ;  /* 0x0000777351467816 */ /* 0x040fe400000000ff */
[----:B------:R-:W-:-:S02]  /*3380*/  PRMT R90, R81, 0x7772, RZ ;  /* 0x00007772515a7816 */ /* 0x000fc400000000ff */
[----:B------:R-:W-:Y:S02]  /*3390*/  @P5 SEL R87, RZ, 0xffffffff, !P6 ;  /* 0xffffffffff575807 */ /* 0x000fe40007000000 */
[----:B------:R-:W-:Y:S02]  /*33a0*/  ISETP.GE.AND.EX P6, PT, R29, RZ, PT, P0 ;  /* 0x000000ff1d00720c */ /* 0x000fe40003fc6300 */
[----:B------:R-:W-:Y:S01]  /*33b0*/  ISETP.GE.U32.AND P0, PT, R89, R70, PT ;  /* 0x000000465900720c */ /* 0x000fe20003f06070 */
[----:B------:R-:W-:Y:S01]  /*33c0*/  IMAD.MOV.U32 R89, RZ, RZ, R90 ;  /* 0x000000ffff597224 */ /* 0x000fe200078e005a */
[----:B------:R-:W-:Y:S02]  /*33d0*/  ISETP.NE.U32.AND P5, PT, R72, 0x1, PT ;  /* 0x000000014800780c */ /* 0x000fe40003fa5070 */
[----:B------:R-:W-:Y:S02]  /*33e0*/  LOP3.LUT R72, R6, 0xff, RZ, 0xc0, !PT ;  /* 0x000000ff06487812 */ /* 0x000fe400078ec0ff */
[----:B------:R-:W-:-:S02]  /*33f0*/  SEL R88, RZ, 0xffffffff, !P6 ;  /* 0xffffffffff587807 */ /* 0x000fc40007000000 */
[C---:B------:R-:W-:Y:S02]  /*3400*/  SEL R21, R71.reuse, R21, !P2 ;  /* 0x0000001547157207 */ /* 0x040fe40005000000 */
[C---:B------:R-:W-:Y:S02]  /*3410*/  SEL R27, R71.reuse, R27, !P3 ;  /* 0x0000001b471b7207 */ /* 0x040fe40005800000 */
[C---:B------:R-:W-:Y:S02]  /*3420*/  SEL R24, R71.reuse, R24, !P4 ;  /* 0x0000001847187207 */ /* 0x040fe40006000000 */
[----:B------:R-:W-:Y:S01]  /*3430*/  SEL R25, R71, R25, !P5 ;  /* 0x0000001947197207 */ /* 0x000fe20006800000 */
[----:B------:R-:W-:Y:S01]  /*3440*/  IMAD.IADD R71, R57, 0x1, R8 ;  /* 0x0000000139477824 */ /* 0x000fe200078e0208 */
[----:B------:R-:W-:Y:S02]  /*3450*/  ISETP.NE.AND P6, PT, R72, R89, PT ;  /* 0x000000594800720c */ /* 0x000fe40003fc5270 */
[----:B------:R-:W-:Y:S01]  /*3460*/  @P1 SEL R88, RZ, 0xffffffff, !P0 ;  /* 0xffffffffff581807 */ /* 0x000fe20004000000 */
[----:B------:R-:W-:Y:S01]  /*3470*/  IMAD R90, R8, 0x3, R71 ;  /* 0x00000003085a7824 */ /* 0x000fe200078e0247 */
[----:B------:R-:W-:-:S02]  /*3480*/  ISETP.GE.U32.AND P0, PT, R34, R57, PT ;  /* 0x000000392200720c */ /* 0x000fc40003f06070 */
[----:B------:R-:W-:Y:S02]  /*3490*/  PRMT R81, R81, 0x7772, RZ ;  /* 0x0000777251517816 */ /* 0x000fe400000000ff */
[----:B------:R-:W-:Y:S02]  /*34a0*/  ISETP.GE.AND.EX P0, PT, R35, RZ, PT, P0 ;  /* 0x000000ff2300720c */ /* 0x000fe40003f06300 */
[----:B------:R-:W-:Y:S02]  /*34b0*/  ISETP.GE.U32.AND P1, PT, R72, R81, PT ;  /* 0x000000514800720c */ /* 0x000fe40003f26070 */
[----:B------:R-:W-:Y:S02]  /*34c0*/  SEL R72, RZ, 0xffffffff, !P0 ;  /* 0xffffffffff487807 */ /* 0x000fe40004000000 */
[----:B------:R-:W-:Y:S02]  /*34d0*/  ISETP.GE.U32.AND P0, PT, R90, R73, PT ;  /* 0x000000495a00720c */ /* 0x000fe40003f06070 */
[----:B------:R-:W-:-:S02]  /*34e0*/  LOP3.LUT R74, R74, 0x1, RZ, 0xc0, !PT ;  /* 0x000000014a4a7812 */ /* 0x000fc400078ec0ff */
[----:B------:R-:W-:Y:S02]  /*34f0*/  LOP3.LUT R76, R76, 0x1, RZ, 0xc0, !PT ;  /* 0x000000014c4c7812 */ /* 0x000fe400078ec0ff */
[----:B------:R-:W-:Y:S02]  /*3500*/  LOP3.LUT R78, R78, 0x1, RZ, 0xc0, !PT ;  /* 0x000000014e4e7812 */ /* 0x000fe400078ec0ff */
[----:B------:R-:W-:Y:S02]  /*3510*/  LOP3.LUT R80, R80, 0x1, RZ, 0xc0, !PT ;  /* 0x0000000150507812 */ /* 0x000fe400078ec0ff */
[----:B------:R-:W-:Y:S02]  /*3520*/  LOP3.LUT R82, R82, 0x1, RZ, 0xc0, !PT ;  /* 0x0000000152527812 */ /* 0x000fe400078ec0ff */
[----:B------:R-:W-:Y:S02]  /*3530*/  LOP3.LUT R83, R83, 0x1, RZ, 0xc0, !PT ;  /* 0x0000000153537812 */ /* 0x000fe400078ec0ff */
[----:B------:R-:W-:-:S02]  /*3540*/  @P6 SEL R72, RZ, 0xffffffff, !P1 ;  /* 0xffffffffff486807 */ /* 0x000fc40004800000 */
        /* <DEDUP_REMOVED lines=12> */
[----:B------:R-:W-:Y:S02]  /*3610*/  ISETP.NE.U32.AND P4, PT, R82, 0x1, PT ;  /* 0x000000015200780c */ /* 0x000fe40003f85070 */
[----:B------:R-:W-:Y:S02]  /*3620*/  ISETP.NE.U32.AND P5, PT, R83, 0x1, PT ;  /* 0x000000015300780c */ /* 0x000fe40003fa5070 */
[----:B------:R-:W-:Y:S02]  /*3630*/  LOP3.LUT R84, R84, 0x1, RZ, 0xc0, !PT ;  /* 0x0000000154547812 */ /* 0x000fe400078ec0ff */
[----:B------:R-:W-:Y:S02]  /*3640*/  LOP3.LUT R85, R85, 0x1, RZ, 0xc0, !PT ;  /* 0x0000000155557812 */ /* 0x000fe400078ec0ff */
[----:B------:R-:W-:Y:S02]  /*3650*/  LOP3.LUT R86, R86, 0x1, RZ, 0xc0, !PT ;  /* 0x0000000156567812 */ /* 0x000fe400078ec0ff */
[----:B------:R-:W-:-:S02]  /*3660*/  LOP3.LUT R87, R87, 0x1, RZ, 0xc0, !PT ;  /* 0x0000000157577812 */ /* 0x000fc400078ec0ff */
[----:B------:R-:W-:Y:S02]  /*3670*/  LOP3.LUT R88, R88, 0x1, RZ, 0xc0, !PT ;  /* 0x0000000158587812 */ /* 0x000fe400078ec0ff */
[----:B------:R-:W-:Y:S02]  /*3680*/  LOP3.LUT R72, R72, 0x1, RZ, 0xc0, !PT ;  /* 0x0000000148487812 */ /* 0x000fe400078ec0ff */
[C---:B------:R-:W-:Y:S02]  /*3690*/  SEL R50, R67.reuse, R50, !P6 ;  /* 0x0000003243327207 */ /* 0x040fe40007000000 */
[C---:B------:R-:W-:Y:S02]  /*36a0*/  SEL R20, R67.reuse, R20, !P1 ;  /* 0x0000001443147207 */ /* 0x040fe40004800000 */
[C---:B------:R-:W-:Y:S02]  /*36b0*/  SEL R15, R67.reuse, R15, !P2 ;  /* 0x0000000f430f7207 */ /* 0x040fe40005000000 */
[----:B------:R-:W-:-:S02]  /*36c0*/  SEL R14, R67, R14, !P3 ;  /* 0x0000000e430e7207 */ /* 0x000fc40005800000 */
[----:B------:R-:W-:Y:S02]  /*36d0*/  SEL R36, R65, R36, !P6 ;  /* 0x0000002441247207 */ /* 0x000fe40007000000 */
[----:B------:R-:W-:Y:S02]  /*36e0*/  SEL R47, R47, RZ, P6 ;  /* 0x000000ff2f2f7207 */ /* 0x000fe40003000000 */
[----:B------:R-:W-:Y:S02]  /*36f0*/  SEL R37, R4, R37, !P1 ;  /* 0x0000002504257207 */ /* 0x000fe40004800000 */
[----:B------:R-:W-:Y:S02]  /*3700*/  SEL R46, R46, RZ, P1 ;  /* 0x000000ff2e2e7207 */ /* 0x000fe40000800000 */
[C---:B------:R-:W-:Y:S02]  /*3710*/  SEL R54, R61.reuse, R54, !P4 ;  /* 0x000000363d367207 */ /* 0x040fe40006000000 */
[----:B------:R-:W-:-:S02]  /*3720*/  SEL R13, R61, R13, !P5 ;  /* 0x0000000d3d0d7207 */ /* 0x000fc40006800000 */
        /* <DEDUP_REMOVED lines=34> */
.L_x_3851:
[----:B------:R-:W-:Y:S02]  /*3950*/  PRMT R72, R60, 0x7610, R72 ;  /* 0x000076103c487816 */ /* 0x000fe40000000048 */
[----:B------:R-:W-:Y:S02]  /*3960*/  PRMT R57, R5, 0x7610, R57 ;  /* 0x0000761005397816 */ /* 0x000fe40000000039 */
[----:B------:R-:W-:-:S07]  /*3970*/  PRMT R60, R4, 0x7610, R60 ;  /* 0x00007610043c7816 */ /* 0x000fce000000003c */
.L_x_3850:
[----:B------:R-:W-:Y:S05]  /*3980*/  BSYNC.RECONVERGENT B0 ;  /* 0x0000000000007941 */ /* 0x000fea0003800200 */
.L_x_3849:
        /* <DEDUP_REMOVED lines=38> */
[----:B------:R-:W-:Y:S02]  /*3bf0*/  @!P1 PRMT R70, R69, 0x7610, R70 ;  /* 0x0000761045469816 */ /* 0x000fe40000000046 */
[C---:B---3--:R-:W-:Y:S02]  /*3c00*/  PRMT R66, R22.reuse, 0x7770, RZ ;  /* 0x0000777016427816 */ /* 0x048fe400000000ff */
[----:B------:R-:W-:-:S02]  /*3c10*/  PRMT R69, R22, 0x7771, RZ ;  /* 0x0000777116457816 */ /* 0x000fc400000000ff */
[----:B------:R-:W-:Y:S02]  /*3c20*/  PRMT R75, R22, 0x7772, RZ ;  /* 0x00007772164b7816 */ /* 0x000fe400000000ff */
[C---:B------:R-:W-:Y:S02]  /*3c30*/  @!P1 PRMT R61, R4.reuse, 0x7770, RZ ;  /* 0x00007770043d9816 */ /* 0x040fe400000000ff */
[----:B------:R-:W-:Y:S02]  /*3c40*/  @!P1 PRMT R67, R4, 0x7772, RZ ;  /* 0x0000777204439816 */ /* 0x000fe400000000ff */
[----:B------:R-:W-:Y:S02]  /*3c50*/  PRMT R22, R22, 0x7773, RZ ;  /* 0x0000777316167816 */ /* 0x000fe400000000ff */
[----:B------:R-:W-:Y:S02]  /*3c60*/  @!P1 PRMT R79, R61, 0x7610, R79 ;  /* 0x000076103d4f9816 */ /* 0x000fe4000000004f */
[----:B------:R-:W-:-:S02]  /*3c70*/  @!P1 PRMT R81, R67, 0x7610, R81 ;  /* 0x0000761043519816 */ /* 0x000fc40000000051 */
[----:B------:R-:W-:-:S07]  /*3c80*/  PRMT R77, R22, 0x7610, R77 ;  /* 0x00007610164d7816 */ /* 0x000fce000000004d */
.L_x_3854:
[----:B------:R-:W-:Y:S05]  /*3c90*/  BSYNC.RECONVERGENT B0 ;  /* 0x0000000000007941 */ /* 0x000fea0003800200 */
.L_x_3853:
[----:B------:R-:W-:Y:S04]  /*3ca0*/  BSSY.RECONVERGENT B0, `(.L_x_3855) ;  /* 0x00000db000007945 */ /* 0x000fe80003800200 */
[----:B------:R-:W-:Y:S05]  /*3cb0*/  @P0 BRA `(.L_x_3856) ;  /* 0x0000000c00640947 */ /* 0x000fea0003800000 */
[----:B------:R-:W-:Y:S02]  /*3cc0*/  LOP3.LUT R4, R72, 0xff, RZ, 0xc0, !PT ;  /* 0x000000ff48047812 */ /* 0x000fe400078ec0ff */
[----:B------:R-:W-:Y:S02]  /*3cd0*/  LOP3.LUT R5, R55, 0xff, RZ, 0xc0, !PT ;  /* 0x000000ff37057812 */ /* 0x000fe400078ec0ff */
[----:B------:R-:W-:Y:S02]  /*3ce0*/  LOP3.LUT R22, R59, 0xff, RZ, 0xc0, !PT ;  /* 0x000000ff3b167812 */ /* 0x000fe400078ec0ff */
[----:B------:R-:W-:Y:S02]  /*3cf0*/  ISETP.NE.AND P5, PT, R5, R4, PT ;  /* 0x000000040500720c */ /* 0x000fe40003fa5270 */
[----:B------:R-:W-:Y:S02]  /*3d00*/  LOP3.LUT R23, R58, 0xff, RZ, 0xc0, !PT ;  /* 0x000000ff3a177812 */ /* 0x000fe400078ec0ff */
[----:B------:R-:W-:-:S02]  /*3d10*/  ISETP.GE.U32.AND P0, PT, R21, R71, PT ;  /* 0x000000471500720c */ /* 0x000fc40003f06070 */
[----:B------:R-:W-:Y:S02]  /*3d20*/  ISETP.GE.U32.AND P2, PT, R5, R4, PT ;  /* 0x000000040500720c */ /* 0x000fe40003f46070 */
[CC--:B------:R-:W-:Y:S02]  /*3d30*/  ISETP.NE.AND P3, PT, R23.reuse, R22.reuse, PT ;  /* 0x000000161700720c */ /* 0x0c0fe40003f65270 */
[----:B------:R-:W-:Y:S02]  /*3d40*/  ISETP.GE.U32.AND P1, PT, R23, R22, PT ;  /* 0x000000161700720c */ /* 0x000fe40003f26070 */
[----:B------:R-:W-:Y:S02]  /*3d50*/  ISETP.GE.AND.EX P0, PT, R10, RZ, PT, P0 ;  /* 0x000000ff0a00720c */ /* 0x000fe40003f06300 */
[----:B------:R-:W-:Y:S02]  /*3d60*/  LOP3.LUT R23, R63, 0xff, RZ, 0xc0, !PT ;  /* 0x000000ff3f177812 */ /* 0x000fe400078ec0ff */
[----:B------:R-:W-:-:S02]  /*3d70*/  LOP3.LUT R74, R56, 0xff, RZ, 0xc0, !PT ;  /* 0x000000ff384a7812 */ /* 0x000fc400078ec0ff */
[----:B------:R-:W-:Y:S02]  /*3d80*/  SEL R4, RZ, 0xffffffff, !P2 ;  /* 0xffffffffff047807 */ /* 0x000fe40005000000 */
[----:B------:R-:W-:Y:S02]  /*3d90*/  ISETP.GE.U32.AND P2, PT, R27, R71, PT ;  /* 0x000000471b00720c */ /* 0x000fe40003f46070 */
[----:B------:R-:W-:Y:S02]  /*3da0*/  LOP3.LUT R5, R57, 0xff, RZ, 0xc0, !PT ;  /* 0x000000ff39057812 */ /* 0x000fe400078ec0ff */
[----:B------:R-:W-:Y:S02]  /*3db0*/  LOP3.LUT R22, R38, 0xff, RZ, 0xc0, !PT ;  /* 0x000000ff26167812 */ /* 0x000fe400078ec0ff */
[----:B------:R-:W-:Y:S02]  /*3dc0*/  @!P5 SEL R4, RZ, 0xffffffff, !P0 ;  /* 0xffffffffff04d807 */ /* 0x000fe40004000000 */
[----:B------:R-:W-:-:S02]  /*3dd0*/  ISETP.NE.AND P5, PT, R74, R23, PT ;  /* 0x000000174a00720c */ /* 0x000fc40003fa5270 */
[----:B------:R-:W-:Y:S02]  /*3de0*/  ISETP.GE.AND.EX P2, PT, R51, RZ, PT, P2 ;  /* 0x000000ff3300720c */ /* 0x000fe40003f46320 */
[CC--:B------:R-:W-:Y:S02]  /*3df0*/  ISETP.NE.AND P4, PT, R22.reuse, R5.reuse, PT ;  /* 0x000000051600720c */ /* 0x0c0fe40003f85270 */
[----:B------:R-:W-:Y:S02]  /*3e00*/  ISETP.GE.U32.AND P6, PT, R22, R5, PT ;  /* 0x000000051600720c */ /* 0x000fe40003fc6070 */
[----:B------:R-:W-:Y:S02]  /*3e10*/  SEL R5, RZ, 0xffffffff, !P1 ;  /* 0xffffffffff057807 */ /* 0x000fe40004800000 */
[----:B------:R-:W-:Y:S02]  /*3e20*/  ISETP.GE.U32.AND P1, PT, R25, R71, PT ;  /* 0x000000471900720c */ /* 0x000fe40003f26070 */
[----:B------:R-:W-:-:S02]  /*3e30*/  @!P3 SEL R5, RZ, 0xffffffff, !P2 ;  /* 0xffffffffff05b807 */ /* 0x000fc40005000000 */
[----:B------:R-:W-:Y:S02]  /*3e40*/  SEL R22, RZ, 0xffffffff, !P6 ;  /* 0xffffffffff167807 */ /* 0x000fe40007000000 */
[----:B------:R-:W-:Y:S02]  /*3e50*/  ISETP.GE.U32.AND P6, PT, R74, R23, PT ;  /* 0x000000174a00720c */ /* 0x000fe40003fc6070 */
[----:B------:R-:W-:Y:S02]  /*3e60*/  ISETP.GE.AND.EX P1, PT, R49, RZ, PT, P1 ;  /* 0x000000ff3100720c */ /* 0x000fe40003f26310 */
[----:B------:R-:W-:Y:S02]  /*3e70*/  LOP3.LUT R5, R5, 0x1, RZ, 0xc0, !PT ;  /* 0x0000000105057812 */ /* 0x000fe400078ec0ff */
[----:B------:R-:W-:Y:S02]  /*3e80*/  SEL R23, RZ, 0xffffffff, !P6 ;  /* 0xffffffffff177807 */ /* 0x000fe40007000000 */
[----:B------:R-:W-:-:S02]  /*3e90*/  @!P5 SEL R23, RZ, 0xffffffff, !P1 ;  /* 0xffffffffff17d807 */ /* 0x000fc40004800000 */
[----:B------:R-:W-:Y:S02]  /*3ea0*/  ISETP.NE.U32.AND P1, PT, R5, 0x1, PT ;  /* 0x000000010500780c */ /* 0x000fe40003f25070 */
[----:B------:R-:W-:Y:S02]  /*3eb0*/  ISETP.GE.U32.AND P0, PT, R24, R71, PT ;  /* 0x000000471800720c */ /* 0x000fe40003f06070 */
[----:B------:R-:W-:Y:S01]  /*3ec0*/  SEL R58, R59, R58, !P1 ;  /* 0x0000003a3b3a7207 */ /* 0x000fe20004800000 */
[----:B------:R-:W-:Y:S01]  /*3ed0*/  IMAD.IADD R59, R71, 0x1, R8 ;  /* 0x00000001473b7824 */ /* 0x000fe200078e0208 */
[----:B------:R-:W-:Y:S02]  /*3ee0*/  ISETP.GE.AND.EX P0, PT, R48, RZ, PT, P0 ;  /* 0x000000ff3000720c */ /* 0x000fe40003f06300 */
[----:B------:R-:W-:Y:S02]  /*3ef0*/  LOP3.LUT R4, R4, 0x1, RZ, 0xc0, !PT ;  /* 0x0000000104047812 */ /* 0x000fe400078ec0ff */
[----:B------:R-:W-:-:S02]  /*3f00*/  @!P4 SEL R22, RZ, 0xffffffff, !P0 ;  /* 0xffffffffff16c807 */ /* 0x000fc40004000000 */
[----:B------:R-:W-:Y:S02]  /*3f10*/  ISETP.GE.U32.AND P4, PT, R59, R73, PT ;  /* 0x000000493b00720c */ /* 0x000fe40003f86070 */
        /* <DEDUP_REMOVED lines=17> */
[----:B------:R-:W-:Y:S01]  /*4030*/  LOP3.LUT R4, R65, 0xff, RZ, 0xc0, !PT ;  /* 0x000000ff41047812 */ /* 0x000fe200078ec0ff */
[----:B------:R-:W-:Y:S01]  /*4040*/  IMAD.IADD R57, R59, 0x1, R8 ;  /* 0x000000013b397824 */ /* 0x000fe200078e0208 */
        /* <DEDUP_REMOVED lines=11> */
[----:B------:R-:W-:Y:S02]  /*4100*/  LOP3.LUT R23, R64, 0xff, RZ, 0xc0, !PT ;  /* 0x000000ff40177812 */ /* 0x000fe400078ec0ff */
[----:B------:R-:W-:Y:S02]  /*4110*/  LOP3.LUT R72, R53, 0xff, RZ, 0xc0, !PT ;  /* 0x000000ff35487812 */ /* 0x000fe400078ec0ff */
[----:B------:R-:W-:Y:S02]  /*4120*/  ISETP.NE.AND P4, PT, R22, R5, PT ;  /* 0x000000051600720c */ /* 0x000fe40003f85270 */
[----:B------:R-:W-:Y:S02]  /*4130*/  SEL R4, RZ, 0xffffffff, !P2 ;  /* 0xffffffffff047807 */ /* 0x000fe40005000000 */
[----:B------:R-:W-:Y:S02]  /*4140*/  @!P5 SEL R4, RZ, 0xffffffff, !P0 ;  /* 0xffffffffff04d807 */ /* 0x000fe40004000000 */
[----:B------:R-:W-:-:S02]  /*4150*/  ISETP.NE.AND P5, PT, R72, R23, PT ;  /* 0x000000174800720c */ /* 0x000fc40003fa5270 */
[----:B------:R-:W-:Y:S02]  /*4160*/  ISETP.GE.U32.AND P0, PT, R15, R59, PT ;  /* 0x0000003b0f00720c */ /* 0x000fe40003f06070 */
[----:B------:R-:W-:Y:S02]  /*4170*/  ISETP.GE.U32.AND P6, PT, R22, R5, PT ;  /* 0x000000051600720c */ /* 0x000fe40003fc6070 */
[----:B------:R-:W-:Y:S02]  /*4180*/  SEL R5, RZ, 0xffffffff, !P1 ;  /* 0xffffffffff057807 */ /* 0x000fe40004800000 */
[-C--:B------:R-:W-:Y:S02]  /*4190*/  ISETP.GE.U32.AND P2, PT, R20, R59.reuse, PT ;  /* 0x0000003b1400720c */ /* 0x080fe40003f46070 */
[----:B------:R-:W-:Y:S02]  /*41a0*/  ISETP.GE.U32.AND P1, PT, R14, R59, PT ;  /* 0x0000003b0e00720c */ /* 0x000fe40003f26070 */
[----:B------:R-:W-:-:S02]  /*41b0*/  ISETP.GE.AND.EX P0, PT, R45, RZ, PT, P0 ;  /* 0x000000ff2d00720c */ /* 0x000fc40003f06300 */
[----:B------:R-:W-:Y:S02]  /*41c0*/  SEL R22, RZ, 0xffffffff, !P6 ;  /* 0xffffffffff167807 */ /* 0x000fe40007000000 */
[----:B------:R-:W-:Y:S02]  /*41d0*/  ISETP.GE.U32.AND P6, PT, R72, R23, PT ;  /* 0x000000174800720c */ /* 0x000fe40003fc6070 */
        /* <DEDUP_REMOVED lines=33> */
[CC--:B------:R-:W-:Y:S02]  /*43f0*/  ISETP.NE.AND P4, PT, R5.reuse, R4.reuse, PT ;  /* 0x000000040500720c */ /* 0x0c0fe40003f85270 */
[----:B------:R-:W-:-:S02]  /*4400*/  ISETP.GE.U32.AND P1, PT, R5, R4, PT ;  /* 0x000000040500720c */ /* 0x000fc40003f26070 */
[CC--:B------:R-:W-:Y:S02]  /*4410*/  ISETP.NE.AND P3, PT, R23.reuse, R22.reuse, PT ;  /* 0x000000161700720c */ /* 0x0c0fe40003f65270 */
[----:B------:R-:W-:Y:S02]  /*4420*/  ISETP.GE.U32.AND P2, PT, R23, R22, PT ;  /* 0x000000161700720c */ /* 0x000fe40003f46070 */
[----:B------:R-:W-:Y:S02]  /*4430*/  ISETP.GE.U32.AND P0, PT, R54, R57, PT ;  /* 0x000000393600720c */ /* 0x000fe40003f06070 */
[----:B------:R-:W-:Y:S02]  /*4440*/  LOP3.LUT R5, R75, 0xff, RZ, 0xc0, !PT ;  /* 0x000000ff4b057812 */ /* 0x000fe400078ec0ff */
[----:B------:R-:W-:Y:S02]  /*4450*/  LOP3.LUT R22, R42, 0xff, RZ, 0xc0, !PT ;  /* 0x000000ff2a167812 */ /* 0x000fe400078ec0ff */
[----:B------:R-:W-:-:S02]  /*4460*/  LOP3.LUT R23, R77, 0xff, RZ, 0xc0, !PT ;  /* 0x000000ff4d177812 */ /* 0x000fc400078ec0ff */
[----:B------:R-:W-:Y:S02]  /*4470*/  LOP3.LUT R60, R30, 0xff, RZ, 0xc0, !PT ;  /* 0x000000ff1e3c7812 */ /* 0x000fe400078ec0ff */
[----:B------:R-:W-:Y:S02]  /*4480*/  SEL R4, RZ, 0xffffffff, !P1 ;  /* 0xffffffffff047807 */ /* 0x000fe40004800000 */
[----:B------:R-:W-:Y:S02]  /*4490*/  ISETP.GE.AND.EX P0, PT, R43, RZ, PT, P0 ;  /* 0x000000ff2b00720c */ /* 0x000fe40003f06300 */
[CC--:B------:R-:W-:Y:S02]  /*44a0*/  ISETP.NE.AND P6, PT, R22.reuse, R5.reuse, PT ;  /* 0x000000051600720c */ /* 0x0c0fe40003fc5270 */
[----:B------:R-:W-:Y:S02]  /*44b0*/  ISETP.GE.U32.AND P1, PT, R22, R5, PT ;  /* 0x000000051600720c */ /* 0x000fe40003f26070 */
[----:B------:R-:W-:-:S02]  /*44c0*/  ISETP.NE.AND P5, PT, R60, R23, PT ;  /* 0x000000173c00720c */ /* 0x000fc40003fa5270 */
[----:B------:R-:W-:Y:S02]  /*44d0*/  @!P4 SEL R4, RZ, 0xffffffff, !P0 ;  /* 0xffffffffff04c807 */ /* 0x000fe40004000000 */
[----:B------:R-:W-:Y:S02]  /*44e0*/  SEL R5, RZ, 0xffffffff, !P2 ;  /* 0xffffffffff057807 */ /* 0x000fe40005000000 */
[----:B------:R-:W-:Y:S02]  /*44f0*/  SEL R22, RZ, 0xffffffff, !P1 ;  /* 0xffffffffff167807 */ /* 0x000fe40004800000 */
[----:B------:R-:W-:Y:S02]  /*4500*/  ISETP.GE.U32.AND P4, PT, R60, R23, PT ;  /* 0x000000173c00720c */ /* 0x000fe40003f86070 */
        /* <DEDUP_REMOVED lines=44> */
[----:B------:R-:W-:Y:S02]  /*47d0*/  LOP3.LUT R22, R70, 0xff, RZ, 0xc0, !PT ;  /* 0x000000ff46167812 */ /* 0x000fe400078ec0ff */
[----:B------:R-:W-:Y:S02]  /*47e0*/  LOP3.LUT R23, R3, 0xff, RZ, 0xc0, !PT ;  /* 0x000000ff03177812 */ /* 0x000fe400078ec0ff */
[----:B------:R-:W-:Y:S02]  /*47f0*/  SEL R4, RZ, 0xffffffff, !P2 ;  /* 0xffffffffff047807 */ /* 0x000fe40005000000 */
[----:B------:R-:W-:Y:S02]  /*4800*/  @!P5 SEL R4, RZ, 0xffffffff, !P0 ;  /* 0xffffffffff04d807 */ /* 0x000fe40004000000 */
[----:B------:R-:W-:Y:S02]  /*4810*/  ISETP.NE.AND P4, PT, R8, R5, PT ;  /* 0x000000050800720c */ /* 0x000fe40003f85270 */
[----:B------:R-:W-:-:S02]  /*4820*/  ISETP.NE.AND P5, PT, R23, R22, PT ;  /* 0x000000161700720c */ /* 0x000fc40003fa5270 */
[----:B------:R-:W-:Y:S02]  /*4830*/  ISETP.GE.U32.AND P6, PT, R8, R5, PT ;  /* 0x000000050800720c */ /* 0x000fe40003fc6070 */
[----:B------:R-:W-:Y:S02]  /*4840*/  SEL R5, RZ, 0xffffffff, !P1 ;  /* 0xffffffffff057807 */ /* 0x000fe40004800000 */
[-C--:B------:R-:W-:Y:S02]  /*4850*/  ISETP.GE.U32.AND P2, PT, R0, R59.reuse, PT ;  /* 0x0000003b0000720c */ /* 0x080fe40003f46070 */
[-C--:B------:R-:W-:Y:S02]  /*4860*/  ISETP.GE.U32.AND P0, PT, R34, R59.reuse, PT ;  /* 0x0000003b2200720c */ /* 0x080fe40003f06070 */
[----:B------:R-:W-:Y:S02]  /*4870*/  ISETP.GE.U32.AND P1, PT, R16, R59, PT ;  /* 0x0000003b1000720c */ /* 0x000fe40003f26070 */
[----:B------:R-:W-:-:S02]  /*4880*/  SEL R8, RZ, 0xffffffff, !P6 ;  /* 0xffffffffff087807 */ /* 0x000fc40007000000 */
[----:B------:R-:W-:Y:S02]  /*4890*/  ISETP.GE.U32.AND P6, PT, R23, R22, PT ;  /* 0x000000161700720c */ /* 0x000fe40003fc6070 */
        /* <DEDUP_REMOVED lines=27> */
.L_x_3856:
[----:B------:R-:W-:Y:S05]  /*4a50*/  BSYNC.RECONVERGENT B0 ;  /* 0x0000000000007941 */ /* 0x000fea0003800200 */
.L_x_3855:
[----:B------:R-:W-:Y:S02]  /*4a60*/  LOP3.LUT R4, R36, 0xff, RZ, 0xc0, !PT ;  /* 0x000000ff24047812 */ /* 0x000fe400078ec0ff */
[----:B------:R-:W-:Y:S02]  /*4a70*/  LOP3.LUT R5, R55, 0xff, RZ, 0xc0, !PT ;  /* 0x000000ff37057812 */ /* 0x000fe400078ec0ff */
[----:B------:R-:W-:Y:S02]  /*4a80*/  ISETP.GE.U32.AND P4, PT, R21, R50, PT ;  /* 0x000000321500720c */ /* 0x000fe40003f86070 */
[CC--:B------:R-:W-:Y:S02]  /*4a90*/  ISETP.NE.AND P5, PT, R5.reuse, R4.reuse, PT ;  /* 0x000000040500720c */ /* 0x0c0fe40003fa5270 */
[----:B------:R-:W-:Y:S02]  /*4aa0*/  ISETP.GE.U32.AND P3, PT, R5, R4, PT ;  /* 0x000000040500720c */ /* 0x000fe40003f66070 */
[----:B------:R-:W-:-:S02]  /*4ab0*/  ISETP.GE.AND.EX P4, PT, R10, R47, PT, P4 ;  /* 0x0000002f0a00720c */ /* 0x000fc40003f86340 */
[----:B------:R-:W-:Y:S02]  /*4ac0*/  LOP3.LUT R5, R37, 0xff, RZ, 0xc0, !PT ;  /* 0x000000ff25057812 */ /* 0x000fe400078ec0ff */
[----:B------:R-:W-:Y:S02]  /*4ad0*/  LOP3.LUT R8, R58, 0xff, RZ, 0xc0, !PT ;  /* 0x000000ff3a087812 */ /* 0x000fe400078ec0ff */
[----:B------:R-:W-:Y:S02]  /*4ae0*/  LOP3.LUT R22, R33, 0xff, RZ, 0xc0, !PT ;  /* 0x000000ff21167812 */ /* 0x000fe400078ec0ff */
[----:B------:R-:W-:Y:S02]  /*4af0*/  LOP3.LUT R23, R38, 0xff, RZ, 0xc0, !PT ;  /* 0x000000ff26177812 */ /* 0x000fe400078ec0ff */
[----:B------:R-:W-:Y:S02]  /*4b00*/  LOP3.LUT R57, R53, 0xff, RZ, 0xc0, !PT ;  /* 0x000000ff35397812 */ /* 0x000fe400078ec0ff */
[----:B------:R-:W-:-:S02]  /*4b10*/  LOP3.LUT R60, R56, 0xff, RZ, 0xc0, !PT ;  /* 0x000000ff383c7812 */ /* 0x000fc400078ec0ff */
[----:B------:R-:W-:Y:S02]  /*4b20*/  SEL R4, RZ, 0xffffffff, !P4 ;  /* 0xffffffffff047807 */ /* 0x000fe40006000000 */
[----:B------:R-:W-:Y:S02]  /*4b30*/  ISETP.GE.U32.AND P0, PT, R27, R20, PT ;  /* 0x000000141b00720c */ /* 0x000fe40003f06070 */
[----:B------:R-:W-:Y:S02]  /*4b40*/  ISETP.NE.AND P6, PT, R8, R5, PT ;  /* 0x000000050800720c */ /* 0x000fe40003fc5270 */
[----:B------:R-:W-:Y:S02]  /*4b50*/  ISETP.NE.AND P4, PT, R23, R22, PT ;  /* 0x000000161700720c */ /* 0x000fe40003f85270 */
[----:B------:R-:W-:Y:S02]  /*4b60*/  @P5 SEL R4, RZ, 0xffffffff, !P3 ;  /* 0xffffffffff045807 */ /* 0x000fe40005800000 */
[----:B------:R-:W-:-:S02]  /*4b70*/  ISETP.GE.U32.AND P2, PT, R24, R15, PT ;  /* 0x0000000f1800720c */ /* 0x000fc40003f46070 */
[----:B------:R-:W-:Y:S02]  /*4b80*/  ISETP.NE.AND P3, PT, R60, R57, PT ;  /* 0x000000393c00720c */ /* 0x000fe40003f65270 */
[----:B------:R-:W-:Y:S02]  /*4b90*/  ISETP.GE.AND.EX P0, PT, R51, R46, PT, P0 ;  /* 0x0000002e3300720c */ /* 0x000fe40003f06300 */
[----:B------:R-:W-:Y:S02]  /*4ba0*/  ISETP.GE.U32.AND P1, PT, R25, R14, PT ;  /* 0x0000000e1900720c */ /* 0x000fe40003f26070 */
[----:B------:R-:W-:Y:S02]  /*4bb0*/  ISETP.GE.AND.EX P2, PT, R48, R45, PT, P2 ;  /* 0x0000002d3000720c */ /* 0x000fe40003f46320 */
[----:B------:R-:W-:Y:S02]  /*4bc0*/  ISETP.GE.U32.AND P5, PT, R8, R5, PT ;  /* 0x000000050800720c */ /* 0x000fe40003fa6070 */
[----:B------:R-:W-:-:S02]  /*4bd0*/  SEL R5, RZ, 0xffffffff, !P0 ;  /* 0xffffffffff057807 */ /* 0x000fc40004000000 */
[----:B------:R-:W-:Y:S02]  /*4be0*/  ISETP.GE.U32.AND P0, PT, R23, R22, PT ;  /* 0x000000161700720c */ /* 0x000fe40003f06070 */
[----:B------:R-:W-:Y:S02]  /*4bf0*/  ISETP.GE.AND.EX P1, PT, R49, R44, PT, P1 ;  /* 0x0000002c3100720c */ /* 0x000fe40003f26310 */
[----:B------:R-:W-:Y:S02]  /*4c00*/  SEL R8, RZ, 0xffffffff, !P2 ;  /* 0xffffffffff087807 */ /* 0x000fe40005000000 */
[----:B------:R-:W-:Y:S02]  /*4c10*/  LOP3.LUT R4, R4, 0x1, RZ, 0xc0, !PT ;  /* 0x0000000104047812 */ /* 0x000fe400078ec0ff */
[----:B------:R-:W-:Y:S02]  /*4c20*/  ISETP.GE.U32.AND P2, PT, R60, R57, PT ;  /* 0x000000393c00720c */ /* 0x000fe40003f46070 */
[----:B------:R-:W-:-:S02]  /*4c30*/  @P6 SEL R5, RZ, 0xffffffff, !P5 ;  /* 0xffffffffff056807 */ /* 0x000fc40006800000 */
[----:B------:R-:W-:Y:S02]  /*4c40*/  @P4 SEL R8, RZ, 0xffffffff, !P0 ;  /* 0xffffffffff084807 */ /* 0x000fe40004000000 */
[----:B------:R-:W-:Y:S02]  /*4c50*/  SEL R22, RZ, 0xffffffff, !P1 ;  /* 0xffffffffff167807 */ /* 0x000fe40004800000 */
[----:B------:R-:W-:Y:S02]  /*4c60*/  ISETP.NE.U32.AND P0, PT, R4, 0x1, PT ;  /* 0x000000010400780c */ /* 0x000fe40003f05070 */
[----:B------:R-:W-:Y:S02]  /*4c70*/  @P3 SEL R22, RZ, 0xffffffff, !P2 ;  /* 0xffffffffff163807 */ /* 0x000fe40005000000 */
[----:B------:R-:W-:Y:S02]  /*4c80*/  LOP3.LUT R5, R5, 0x1, RZ, 0xc0, !PT ;  /* 0x0000000105057812 */ /* 0x000fe400078ec0ff */
[----:B------:R-:W-:-:S02]  /*4c90*/  LOP3.LUT R8, R8, 0x1, RZ, 0xc0, !PT ;  /* 0x0000000108087812 */ /* 0x000fc400078ec0ff */
[----:B------:R-:W-:Y:S02]  /*4ca0*/  SEL R36, R36, R55, !P0 ;  /* 0x0000003724247207 */ /* 0x000fe40004000000 */
[----:B------:R-:W-:Y:S02]  /*4cb0*/  LOP3.LUT R22, R22, 0x1, RZ, 0xc0, !PT ;  /* 0x0000000116167812 */ /* 0x000fe400078ec0ff */
[----:B------:R-:W-:Y:S02]  /*4cc0*/  SEL R21, R50, R21, !P0 ;  /* 0x0000001532157207 */ /* 0x000fe40004000000 */
[----:B------:R-:W-:Y:S02]  /*4cd0*/  ISETP.NE.U32.AND P1, PT, R5, 0x1, PT ;  /* 0x000000010500780c */ /* 0x000fe40003f25070 */
[----:B------:R-:W-:Y:S02]  /*4ce0*/  ISETP.NE.U32.AND P2, PT, R8, 0x1, PT ;  /* 0x000000010800780c */ /* 0x000fe40003f45070 */
[----:B------:R-:W-:-:S02]  /*4cf0*/  LOP3.LUT R5, R31, 0xff, RZ, 0xc0, !PT ;  /* 0x000000ff1f057812 */ /* 0x000fc400078ec0ff */
[----:B------:R-:W-:Y:S02]  /*4d00*/  LOP3.LUT R4, R36, 0xff, RZ, 0xc0, !PT ;  /* 0x000000ff24047812 */ /* 0x000fe400078ec0ff */
[----:B------:R-:W-:Y:S02]  /*4d10*/  ISETP.NE.U32.AND P3, PT, R22, 0x1, PT ;  /* 0x000000011600780c */ /* 0x000fe40003f65070 */
[----:B------:R-:W-:Y:S02]  /*4d20*/  SEL R50, R47, R10, !P0 ;  /* 0x0000000a2f327207 */ /* 0x000fe40004000000 */
[----:B------:R-:W-:Y:S02]  /*4d30*/  ISETP.GE.U32.AND P4, PT, R21, R54, PT ;  /* 0x000000361500720c */ /* 0x000fe40003f86070 */
[----:B------:R-:W-:Y:S02]  /*4d40*/  SEL R37, R37, R58, !P1 ;  /* 0x0000003a25257207 */ /* 0x000fe40004800000 */
[----:B------:R-:W-:-:S02]  /*4d50*/  SEL R33, R33, R38, !P2 ;  /* 0x0000002621217207 */ /* 0x000fc40005000000 */
[----:B------:R-:W-:Y:S02]  /*4d60*/  SEL R22, R20, R27, !P1 ;  /* 0x0000001b14167207 */ /* 0x000fe40004800000 */
[----:B------:R-:W-:Y:S02]  /*4d70*/  ISETP.NE.AND P5, PT, R4, R5, PT ;  /* 0x000000050400720c */ /* 0x000fe40003fa5270 */
[----:B------:R-:W-:Y:S02]  /*4d80*/  SEL R53, R53, R56, !P3 ;  /* 0x0000003835357207 */ /* 0x000fe40005800000 */
[----:B------:R-:W-:Y:S02]  /*4d90*/  SEL R20, R14, R25, !P3 ;  /* 0x000000190e147207 */ /* 0x000fe40005800000 */
[----:B------:R-:W-:Y:S02]  /*4da0*/  SEL R49, R44, R49, !P3 ;  /* 0x000000312c317207 */ /* 0x000fe40005800000 */
[----:B------:R-:W-:-:S02]  /*4db0*/  ISETP.GE.U32.AND P3, PT, R4, R5, PT ;  /* 0x000000050400720c */ /* 0x000fc40003f66070 */
[----:B------:R-:W-:Y:S02]  /*4dc0*/  ISETP.GE.AND.EX P4, PT, R50, R43, PT, P4 ;  /* 0x0000002b3200720c */ /* 0x000fe40003f86340 */
[----:B------:R-:W-:Y:S02]  /*4dd0*/  LOP3.LUT R23, R32, 0xff, RZ, 0xc0, !PT ;  /* 0x000000ff20177812 */ /* 0x000fe400078ec0ff */
[----:B------:R-:W-:Y:S02]  /*4de0*/  LOP3.LUT R14, R42, 0xff, RZ, 0xc0, !PT ;  /* 0x000000ff2a0e7812 */ /* 0x000fe400078ec0ff */
[----:B------:R-:W-:Y:S02]  /*4df0*/  LOP3.LUT R4, R37, 0xff, RZ, 0xc0, !PT ;  /* 0x000000ff25047812 */ /* 0x000fe400078ec0ff */
[----:B------:R-:W-:Y:S02]  /*4e00*/  LOP3.LUT R5, R33, 0xff, RZ, 0xc0, !PT ;  /* 0x000000ff21057812 */ /* 0x000fe400078ec0ff */
[----:B------:R-:W-:-:S02]  /*4e10*/  SEL R10, RZ, 0xffffffff, !P4 ;  /* 0xffffffffff0a7807 */ /* 0x000fc40006000000 */
[----:B------:R-:W-:Y:S02]  /*4e20*/  SEL R51, R46, R51, !P1 ;  /* 0x000000332e337207 */ /* 0x000fe40004800000 */
[----:B------:R-:W-:Y:S02]  /*4e30*/  SEL R15, R15, R24, !P2 ;  /* 0x000000180f0f7207 */ /* 0x000fe40005000000 */
[----:B------:R-:W-:Y:S02]  /*4e40*/  ISETP.GE.U32.AND P0, PT, R22, R13, PT ;  /* 0x0000000d1600720c */ /* 0x000fe40003f06070 */
[----:B------:R-:W-:Y:S02]  /*4e50*/  ISETP.NE.AND P6, PT, R4, R23, PT ;  /* 0x000000170400720c */ /* 0x000fe40003fc5270 */
[----:B------:R-:W-:Y:S02]  /*4e60*/  ISETP.NE.AND P4, PT, R5, R14, PT ;  /* 0x0000000e0500720c */ /* 0x000fe40003f85270 */
[----:B------:R-:W-:-:S02]  /*4e70*/  SEL R48, R45, R48, !P2 ;  /* 0x000000302d307207 */ /* 0x000fc40005000000 */
[----:B------:R-:W-:Y:S02]  /*4e80*/  LOP3.LUT R25, R30, 0xff, RZ, 0xc0, !PT ;  /* 0x000000ff1e197812 */ /* 0x000fe400078ec0ff */
[----:B------:R-:W-:Y:S02]  /*4e90*/  LOP3.LUT R8, R53, 0xff, RZ, 0xc0, !PT ;  /* 0x000000ff35087812 */ /* 0x000fe400078ec0ff */
[----:B------:R-:W-:Y:S02]  /*4ea0*/  ISETP.GE.U32.AND P2, PT, R15, R12, PT ;  /* 0x0000000c0f00720c */ /* 0x000fe40003f46070 */
[----:B------:R-:W-:Y:S02]  /*4eb0*/  ISETP.GE.AND.EX P0, PT, R51, R26, PT, P0 ;  /* 0x0000001a3300720c */ /* 0x000fe40003f06300 */
[----:B------:R-:W-:Y:S02]  /*4ec0*/  @P5 SEL R10, RZ, 0xffffffff, !P3 ;  /* 0xffffffffff0a5807 */ /* 0x000fe40005800000 */
[----:B------:R-:W-:-:S02]  /*4ed0*/  ISETP.NE.AND P3, PT, R8, R25, PT ;  /* 0x000000190800720c */ /* 0x000fc40003f65270 */
[----:B------:R-:W-:Y:S02]  /*4ee0*/  ISETP.GE.U32.AND P5, PT, R4, R23, PT ;  /* 0x000000170400720c */ /* 0x000fe40003fa6070 */
[----:B------:R-:W-:Y:S02]  /*4ef0*/  ISETP.GE.AND.EX P2, PT, R48, R41, PT, P2 ;  /* 0x000000293000720c */ /* 0x000fe40003f46320 */
[----:B------:R-:W-:Y:S02]  /*4f00*/  SEL R4, RZ, 0xffffffff, !P0 ;  /* 0xffffffffff047807 */ /* 0x000fe40004000000 */
[----:B------:R-:W-:Y:S02]  /*4f10*/  ISETP.GE.U32.AND P0, PT, R5, R14, PT ;  /* 0x0000000e0500720c */ /* 0x000fe40003f06070 */
[----:B------:R-:W-:Y:S02]  /*4f20*/  LOP3.LUT R10, R10, 0x1, RZ, 0xc0, !PT ;  /* 0x000000010a0a7812 */ /* 0x000fe400078ec0ff */
[----:B------:R-:W-:-:S02]  /*4f30*/  ISETP.GE.U32.AND P1, PT, R20, R11, PT ;  /* 0x0000000b1400720c */ /* 0x000fc40003f26070 */
[----:B------:R-:W-:Y:S02]  /*4f40*/  SEL R5, RZ, 0xffffffff, !P2 ;  /* 0xffffffffff057807 */ /* 0x000fe40005000000 */
[----:B------:R-:W-:Y:S02]  /*4f50*/  @P6 SEL R4, RZ, 0xffffffff, !P5 ;  /* 0xffffffffff046807 */ /* 0x000fe40006800000 */
[----:B------:R-:W-:Y:S02]  /*4f60*/  @P4 SEL R5, RZ, 0xffffffff, !P0 ;  /* 0xffffffffff054807 */ /* 0x000fe40004000000 */
[----:B------:R-:W-:Y:S02]  /*4f70*/  ISETP.NE.U32.AND P0, PT, R10, 0x1, PT ;  /* 0x000000010a00780c */ /* 0x000fe40003f05070 */
[----:B------:R-:W-:Y:S02]  /*4f80*/  ISETP.GE.AND.EX P1, PT, R49, R40, PT, P1 ;  /* 0x000000283100720c */ /* 0x000fe40003f26310 */
[----:B------:R-:W-:-:S02]  /*4f90*/  ISETP.GE.U32.AND P2, PT, R8, R25, PT ;  /* 0x000000190800720c */ /* 0x000fc40003f46070 */
[----:B------:R-:W-:Y:S02]  /*4fa0*/  LOP3.LUT R4, R4, 0x1, RZ, 0xc0, !PT ;  /* 0x0000000104047812 */ /* 0x000fe400078ec0ff */
[----:B------:R-:W-:Y:S02]  /*4fb0*/  LOP3.LUT R5, R5, 0x1, RZ, 0xc0, !PT ;  /* 0x0000000105057812 */ /* 0x000fe400078ec0ff */
[----:B------:R-:W-:Y:S02]  /*4fc0*/  SEL R31, R31, R36, !P0 ;  /* 0x000000241f1f7207 */ /* 0x000fe40004000000 */
[----:B------:R-:W-:Y:S02]  /*4fd0*/  SEL R8, RZ, 0xffffffff, !P1 ;  /* 0xffffffffff087807 */ /* 0x000fe40004800000 */
[----:B------:R-:W-:Y:S02]  /*4fe0*/  @P3 SEL R8, RZ, 0xffffffff, !P2 ;  /* 0xffffffffff083807 */ /* 0x000fe40005000000 */
[----:B------:R-:W-:-:S02]  /*4ff0*/  ISETP.NE.U32.AND P1, PT, R4, 0x1, PT ;  /* 0x000000010400780c */ /* 0x000fc40003f25070 */
[----:B------:R-:W-:Y:S02]  /*5000*/  ISETP.NE.U32.AND P2, PT, R5, 0x1, PT ;  /* 0x000000010500780c */ /* 0x000fe40003f45070 */
[----:B------:R-:W-:Y:S02]  /*5010*/  LOP3.LUT R5, R28, 0xff, RZ, 0xc0, !PT ;  /* 0x000000ff1c057812 */ /* 0x000fe400078ec0ff */
[----:B------:R-:W-:Y:S02]  /*5020*/  LOP3.LUT R4, R31, 0xff, RZ, 0xc0, !PT ;  /* 0x000000ff1f047812 */ /* 0x000fe400078ec0ff */
[----:B------:R-:W-:Y:S02]  /*5030*/  LOP3.LUT R8, R8, 0x1, RZ, 0xc0, !PT ;  /* 0x0000000108087812 */ /* 0x000fe400078ec0ff */
[----:B------:R-:W-:Y:S02]  /*5040*/  SEL R23, R54, R21, !P0 ;  /* 0x0000001536177207 */ /* 0x000fe40004000000 */
[----:B------:R-:W-:-:S02]  /*5050*/  ISETP.NE.AND P5, PT, R4, R5, PT ;  /* 0x000000050400720c */ /* 0x000fc40003fa5270 */
[----:B------:R-:W-:Y:S02]  /*5060*/  ISETP.NE.U32.AND P3, PT, R8, 0x1, PT ;  /* 0x000000010800780c */ /* 0x000fe40003f65070 */
[----:B------:R-:W-:Y:S02]  /*5070*/  SEL R14, R43, R50, !P0 ;  /* 0x000000322b0e7207 */ /* 0x000fe40004000000 */
[----:B------:R-:W-:Y:S02]  /*5080*/  ISETP.GE.U32.AND P4, PT, R23, R52, PT ;  /* 0x000000341700720c */ /* 0x000fe40003f86070 */
[----:B------:R-:W-:Y:S02]  /*5090*/  SEL R33, R42, R33, !P2 ;  /* 0x000000212a217207 */ /* 0x000fe40005000000 */
[----:B------:R-:W-:Y:S02]  /*50a0*/  SEL R30, R30, R53, !P3 ;  /* 0x000000351e1e7207 */ /* 0x000fe40005800000 */
[----:B------:R-:W-:-:S02]  /*50b0*/  SEL R21, R13, R22, !P1 ;  /* 0x000000160d157207 */ /* 0x000fc40004800000 */
[----:B------:R-:W-:Y:S02]  /*50c0*/  SEL R13, R11, R20, !P3 ;  /* 0x000000140b0d7207 */ /* 0x000fe40005800000 */
[----:B------:R-:W-:Y:S02]  /*50d0*/  SEL R40, R40, R49, !P3 ;  /* 0x0000003128287207 */ /* 0x000fe40005800000 */
[----:B------:R-:W-:Y:S02]  /*50e0*/  ISETP.GE.AND.EX P4, PT, R14, R39, PT, P4 ;  /* 0x000000270e00720c */ /* 0x000fe40003f86340 */
[----:B------:R-:W-:Y:S02]  /*50f0*/  SEL R32, R32, R37, !P1 ;  /* 0x0000002520207207 */ /* 0x000fe40004800000 */
[----:B------:R-:W-:Y:S02]  /*5100*/  ISETP.GE.U32.AND P3, PT, R4, R5, PT ;  /* 0x000000050400720c */ /* 0x000fe40003f66070 */
[----:B------:R-:W-:-:S02]  /*5110*/  SEL R15, R12, R15, !P2 ;  /* 0x0000000f0c0f7207 */ /* 0x000fc40005000000 */
[----:B------:R-:W-:Y:S02]  /*5120*/  LOP3.LUT R20, R6, 0xff, RZ, 0xc0, !PT ;  /* 0x000000ff06147812 */ /* 0x000fe400078ec0ff */
[----:B------:R-:W-:Y:S02]  /*5130*/  LOP3.LUT R25, R3, 0xff, RZ, 0xc0, !PT ;  /* 0x000000ff03197812 */ /* 0x000fe400078ec0ff */
[----:B------:R-:W-:Y:S02]  /*5140*/  LOP3.LUT R5, R33, 0xff, RZ, 0xc0, !PT ;  /* 0x000000ff21057812 */ /* 0x000fe400078ec0ff */
[----:B------:R-:W-:Y:S02]  /*5150*/  LOP3.LUT R8, R30, 0xff, RZ, 0xc0, !PT ;  /* 0x000000ff1e087812 */ /* 0x000fe400078ec0ff */
[----:B------:R-:W-:Y:S02]  /*5160*/  SEL R26, R26, R51, !P1 ;  /* 0x000000331a1a7207 */ /* 0x000fe40004800000 */
[----:B------:R-:W-:-:S02]  /*5170*/  ISETP.GE.U32.AND P0, PT, R21, R0, PT ;  /* 0x000000001500720c */ /* 0x000fc40003f06070 */
[----:B------:R-:W-:Y:S02]  /*5180*/  SEL R10, RZ, 0xffffffff, !P4 ;  /* 0xffffffffff0a7807 */ /* 0x000fe40006000000 */
[----:B------:R-:W-:Y:S02]  /*5190*/  SEL R12, R41, R48, !P2 ;  /* 0x00000030290c7207 */ /* 0x000fe40005000000 */
[----:B------:R-:W-:Y:S02]  /*51a0*/  LOP3.LUT R11, R9, 0xff, RZ, 0xc0, !PT ;  /* 0x000000ff090b7812 */ /* 0x000fe400078ec0ff */
[----:B------:R-:W-:Y:S02]  /*51b0*/  LOP3.LUT R4, R32, 0xff, RZ, 0xc0, !PT ;  /* 0x000000ff20047812 */ /* 0x000fe400078ec0ff */
[----:B------:R-:W-:Y:S02]  /*51c0*/  @P5 SEL R10, RZ, 0xffffffff, !P3 ;  /* 0xffffffffff0a5807 */ /* 0x000fe40005800000 */
[----:B------:R-:W-:-:S02]  /*51d0*/  ISETP.GE.U32.AND P2, PT, R15, R34, PT ;  /* 0x000000220f00720c */ /* 0x000fc40003f46070 */
[----:B------:R-:W-:Y:S02]  /*51e0*/  ISETP.NE.AND P4, PT, R5, R20, PT ;  /* 0x000000140500720c */ /* 0x000fe40003f85270 */
[----:B------:R-:W-:Y:S02]  /*51f0*/  ISETP.NE.AND P3, PT, R8, R25, PT ;  /* 0x000000190800720c */ /* 0x000fe40003f65270 */
[----:B------:R-:W-:Y:S02]  /*5200*/  ISETP.GE.AND.EX P0, PT, R26, R7, PT, P0 ;  /* 0x000000071a00720c */ /* 0x000fe40003f06300 */
[----:B------:R-:W-:Y:S02]  /*5210*/  ISETP.NE.AND P6, PT, R4, R11, PT ;  /* 0x0000000b0400720c */ /* 0x000fe40003fc5270 */
[----:B------:R-:W-:Y:S02]  /*5220*/  ISETP.GE.U32.AND P1, PT, R13, R16, PT ;  /* 0x000000100d00720c */ /* 0x000fe40003f26070 */
[----:B------:R-:W-:-:S02]  /*5230*/  ISETP.GE.AND.EX P2, PT, R12, R35, PT, P2 ;  /* 0x000000230c00720c */ /* 0x000fc40003f46320 */
[----:B------:R-:W-:Y:S02]  /*5240*/  ISETP.GE.U32.AND P5, PT, R4, R11, PT ;  /* 0x0000000b0400720c */ /* 0x000fe40003fa6070 */
[----:B------:R-:W-:Y:S02]  /*5250*/  SEL R4, RZ, 0xffffffff, !P0 ;  /* 0xffffffffff047807 */ /* 0x000fe40004000000 */
[----:B------:R-:W-:Y:S02]  /*5260*/  ISETP.GE.U32.AND P0, PT, R5, R20, PT ;  /* 0x000000140500720c */ /* 0x000fe40003f06070 */
[----:B------:R-:W-:Y:S02]  /*5270*/  ISETP.GE.AND.EX P1, PT, R40, R29, PT, P1 ;  /* 0x0000001d2800720c */ /* 0x000fe40003f26310 */
[----:B------:R-:W-:Y:S02]  /*5280*/  SEL R5, RZ, 0xffffffff, !P2 ;  /* 0xffffffffff057807 */ /* 0x000fe40005000000 */
[----:B------:R-:W-:-:S02]  /*5290*/  ISETP.GE.U32.AND P2, PT, R8, R25, PT ;  /* 0x000000190800720c */ /* 0x000fc40003f46070 */
[----:B------:R-:W-:Y:S02]  /*52a0*/  SEL R8, RZ, 0xffffffff, !P1 ;  /* 0xffffffffff087807 */ /* 0x000fe40004800000 */
[----:B------:R-:W-:Y:S02]  /*52b0*/  @P4 SEL R5, RZ, 0xffffffff, !P0 ;  /* 0xffffffffff054807 */ /* 0x000fe40004000000 */
[----:B------:R-:W-:Y:S02]  /*52c0*/  @P3 SEL R8, RZ, 0xffffffff, !P2 ;  /* 0xffffffffff083807 */ /* 0x000fe40005000000 */
[----:B------:R-:W-:Y:S02]  /*52d0*/  @P6 SEL R4, RZ, 0xffffffff, !P5 ;  /* 0xffffffffff046807 */ /* 0x000fe40006800000 */
        /* <DEDUP_REMOVED lines=22> */
[----:B------:R-:W-:Y:S01]  /*5440*/  PRMT R27, R3, 0x7610, R27 ;  /* 0x00007610031b7816 */ /* 0x000fe2000000001b */
[----:B------:R-:W-:Y:S06]  /*5450*/  BRA `(.L_x_3836) ;  /* 0x000000e800087947 */ /* 0x000fec0003800000 */
.L_x_3848:
        /* <DEDUP_REMOVED lines=101> */
.L_x_3861:
[----:B------:R-:W-:-:S05]  /*5ab0*/  IMAD R4, R58, R9, RZ ;  /* 0x000000093a047224 */ /* 0x000fca00078e02ff */
[----:B------:R-:W-:-:S04]  /*5ac0*/  LOP3.LUT R5, R4, 0xfffffffc, RZ, 0xc0, !PT ;  /* 0xfffffffc04057812 */ /* 0x000fc800078ec0ff */
[----:B------:R-:W-:-:S05]  /*5ad0*/  IADD3 R4, P0, PT, R5, R22, RZ ;  /* 0x0000001605047210 */ /* 0x000fca0007f1e0ff */
[----:B------:R-:W-:-:S05]  /*5ae0*/  IMAD.X R5, RZ, RZ, R23, P0 ;  /* 0x000000ffff057224 */ /* 0x000fca00000e0617 */
[----:B------:R0:W2:Y:S01]  /*5af0*/  LDG.E R64, desc[UR36][R4.64] ;  /* 0x0000002404407981 */ /* 0x0000a2000c1e1900 */
[----:B------:R-:W-:-:S04]  /*5b00*/  IMAD.IADD R65, R58, 0x1, R10 ;  /* 0x000000013a417824 */ /* 0x000fc800078e020a */
[----:B------:R-:W-:-:S05]  /*5b10*/  IMAD R60, R65, R9, RZ ;  /* 0x00000009413c7224 */ /* 0x000fca00078e02ff */
[----:B------:R-:W-:-:S04]  /*5b20*/  LOP3.LUT R63, R60, 0xfffffffc, RZ, 0xc0, !PT ;  /* 0xfffffffc3c3f7812 */ /* 0x000fc800078ec0ff */
[----:B------:R-:W-:-:S05]  /*5b30*/  IADD3 R62, P0, PT, R63, R22, RZ ;  /* 0x000000163f3e7210 */ /* 0x000fca0007f1e0ff */
[----:B------:R-:W-:-:S05]  /*5b40*/  IMAD.X R63, RZ, RZ, R23, P0 ;  /* 0x000000ffff3f7224 */ /* 0x000fca00000e0617 */
[----:B------:R-:W3:Y:S01]  /*5b50*/  LDG.E R68, desc[UR36][R62.64] ;  /* 0x000000243e447981 */ /* 0x000ee2000c1e1900 */
[----:B------:R-:W-:-:S04]  /*5b60*/  IMAD.IADD R60, R65, 0x1, R10 ;  /* 0x00000001413c7824 */ /* 0x000fc800078e020a */
[----:B------:R-:W-:-:S05]  /*5b70*/  IMAD R61, R60, R9, RZ ;  /* 0x000000093c3d7224 */ /* 0x000fca00078e02ff */
[----:B------:R-:W-:-:S04]  /*5b80*/  LOP3.LUT R61, R61, 0xfffffffc, RZ, 0xc0, !PT ;  /* 0xfffffffc3d3d7812 */ /* 0x000fc800078ec0ff */
[----:B------:R-:W-:-:S05]  /*5b90*/  IADD3 R66, P0, PT, R61, R22, RZ ;  /* 0x000000163d427210 */ /* 0x000fca0007f1e0ff */
[----:B------:R-:W-:-:S05]  /*5ba0*/  IMAD.X R67, RZ, RZ, R23, P0 ;  /* 0x000000ffff437224 */ /* 0x000fca00000e0617 */
[----:B------:R1:W4:Y:S01]  /*5bb0*/  LDG.E R77, desc[UR36][R66.64] ;  /* 0x00000024424d7981 */ /* 0x000322000c1e1900 */
[----:B------:R-:W-:-:S04]  /*5bc0*/  IMAD.IADD R61, R60, 0x1, R10 ;  /* 0x000000013c3d7824 */ /* 0x000fc800078e020a */
[----:B0-----:R-:W-:-:S05]  /*5bd0*/  IMAD R4, R61, R9, RZ ;  /* 0x000000093d047224 */ /* 0x001fca00078e02ff */
[----:B------:R-:W-:-:S04]  /*5be0*/  LOP3.LUT R5, R4, 0xfffffffc, RZ, 0xc0, !PT ;  /* 0xfffffffc04057812 */ /* 0x000fc800078ec0ff */
[----:B------:R-:W-:-:S05]  /*5bf0*/  IADD3 R4, P0, PT, R5, R22, RZ ;  /* 0x0000001605047210 */ /* 0x000fca0007f1e0ff */
[----:B------:R-:W-:-:S05]  /*5c00*/  IMAD.X R5, RZ, RZ, R23, P0 ;  /* 0x000000ffff057224 */ /* 0x000fca00000e0617 */
[----:B------:R0:W5:Y:S01]  /*5c10*/  LDG.E R83, desc[UR36][R4.64] ;  /* 0x0000002404537981 */ /* 0x000162000c1e1900 */
[----:B------:R-:W-:Y:S02]  /*5c20*/  LOP3.LUT R69, R59, 0xff, RZ, 0xc0, !PT ;  /* 0x000000ff3b457812 */ /* 0x000fe400078ec0ff */
[----:B------:R-:W-:Y:S02]  /*5c30*/  ISETP.GE.U32.AND P2, PT, R25, R58, PT ;  /* 0x0000003a1900720c */ /* 0x000fe40003f46070 */
[----:B-1----:R-:W-:Y:S02]  /*5c40*/  LOP3.LUT R66, R12, 0xff, RZ, 0xc0, !PT ;  /* 0x000000ff0c427812 */ /* 0x002fe400078ec0ff */
        /* <DEDUP_REMOVED lines=10> */
[----:B------:R-:W-:Y:S02]  /*5cf0*/  LOP3.LUT R89, R3, 0xff, RZ, 0xc0, !PT ;  /* 0x000000ff03597812 */ /* 0x000fe400078ec0ff */
[C---:B--2---:R-:W-:Y:S02]  /*5d00*/  LOP3.LUT R62, R64.reuse, 0xff, RZ, 0xc0, !PT ;  /* 0x000000ff403e7812 */ /* 0x044fe400078ec0ff */
[----:B------:R-:W-:Y:S02]  /*5d10*/  PRMT R67, R64, 0x7771, RZ ;  /* 0x0000777140437816 */ /* 0x000fe400000000ff */
[----:B------:R-:W-:Y:S02]  /*5d20*/  ISETP.NE.AND P5, PT, R69, R62, PT ;  /* 0x0000003e4500720c */ /* 0x000fe40003fa5270 */
[----:B------:R-:W-:-:S02]  /*5d30*/  ISETP.NE.AND P1, PT, R66, R67, PT ;  /* 0x000000434200720c */ /* 0x000fc40003f25270 */
[C---:B------:R-:W-:Y:S02]  /*5d40*/  PRMT R63, R64.reuse, 0x7771, RZ ;  /* 0x00007771403f7816 */ /* 0x040fe400000000ff */
[----:B------:R-:W-:Y:S02]  /*5d50*/  PRMT R62, R64, 0x7770, RZ ;  /* 0x00007770403e7816 */ /* 0x000fe400000000ff */
[----:B------:R-:W-:Y:S02]  /*5d60*/  ISETP.GE.U32.AND P0, PT, R66, R63, PT ;  /* 0x0000003f4200720c */ /* 0x000fe40003f06070 */
[----:B------:R-:W-:Y:S02]  /*5d70*/  ISETP.GE.U32.AND P6, PT, R69, R62, PT ;  /* 0x0000003e4500720c */ /* 0x000fe40003fc6070 */
[----:B------:R-:W-:Y:S02]  /*5d80*/  PRMT R67, R64, 0x7772, RZ ;  /* 0x0000777240437816 */ /* 0x000fe400000000ff */
[----:B------:R-:W-:-:S02]  /*5d90*/  LOP3.LUT R66, R40, 0xff, RZ, 0xc0, !PT ;  /* 0x000000ff28427812 */ /* 0x000fc400078ec0ff */
[----:B------:R-:W-:Y:S02]  /*5da0*/  PRMT R5, R64, 0x7772, RZ ;  /* 0x0000777240057816 */ /* 0x000fe400000000ff */
[C---:B------:R-:W-:Y:S02]  /*5db0*/  ISETP.NE.AND P4, PT, R66.reuse, R67, PT ;  /* 0x000000434200720c */ /* 0x040fe40003f85270 */
[----:B------:R-:W-:Y:S02]  /*5dc0*/  ISETP.GE.U32.AND P3, PT, R66, R5, PT ;  /* 0x000000054200720c */ /* 0x000fe40003f66070 */
[----:B------:R-:W-:Y:S02]  /*5dd0*/  @P5 SEL R4, RZ, 0xffffffff, !P6 ;  /* 0xffffffffff045807 */ /* 0x000fe40007000000 */
[----:B------:R-:W-:Y:S02]  /*5de0*/  ISETP.GE.U32.AND P5, PT, R26, R58, PT ;  /* 0x0000003a1a00720c */ /* 0x000fe40003fa6070 */
[----:B------:R-:W-:-:S02]  /*5df0*/  SEL R66, RZ, 0xffffffff, !P2 ;  /* 0xffffffffff427807 */ /* 0x000fc40005000000 */
[----:B------:R-:W-:Y:S02]  /*5e00*/  @P1 SEL R66, RZ, 0xffffffff, !P0 ;  /* 0xffffffffff421807 */ /* 0x000fe40004000000 */
[----:B------:R-:W-:Y:S02]  /*5e10*/  ISETP.GE.U32.AND P0, PT, R27, R58, PT ;  /* 0x0000003a1b00720c */ /* 0x000fe40003f06070 */
[----:B------:R-:W-:Y:S02]  /*5e20*/  ISETP.GE.AND.EX P5, PT, R52, RZ, PT, P5 ;  /* 0x000000ff3400720c */ /* 0x000fe40003fa6350 */
[C---:B------:R-:W-:Y:S02]  /*5e30*/  PRMT R69, R64.reuse, 0x7773, RZ ;  /* 0x0000777340457816 */ /* 0x040fe400000000ff */
[----:B------:R-:W-:Y:S02]  /*5e40*/  PRMT R67, R64, 0x7773, RZ ;  /* 0x0000777340437816 */ /* 0x000fe400000000ff */
[----:B------:R-:W-:-:S02]  /*5e50*/  ISETP.GE.AND.EX P0, PT, R49, RZ, PT, P0 ;  /* 0x000000ff3100720c */ /* 0x000fc40003f06300 */
[----:B------:R-:W-:Y:S02]  /*5e60*/  SEL R64, RZ, 0xffffffff, !P5 ;  /* 0xffffffffff407807 */ /* 0x000fe40006800000 */
[C---:B------:R-:W-:Y:S02]  /*5e70*/  ISETP.GE.U32.AND P5, PT, R70.reuse, R67, PT ;  /* 0x000000434600720c */ /* 0x040fe40003fa6070 */
[----:B------:R-:W-:Y:S02]  /*5e80*/  ISETP.NE.AND P6, PT, R70, R69, PT ;  /* 0x000000454600720c */ /* 0x000fe40003fc5270 */
[----:B------:R-:W-:Y:S02]  /*5e90*/  SEL R70, RZ, 0xffffffff, !P0 ;  /* 0xffffffffff467807 */ /* 0x000fe40004000000 */
[----:B------:R-:W-:Y:S02]  /*5ea0*/  ISETP.GE.U32.AND P0, PT, R56, R65, PT ;  /* 0x000000413800720c */ /* 0x000fe40003f06070 */
[----:B------:R-:W-:-:S02]  /*5eb0*/  LOP3.LUT R4, R4, 0x1, RZ, 0xc0, !PT ;  /* 0x0000000104047812 */ /* 0x000fc400078ec0ff */
[----:B------:R-:W-:Y:S02]  /*5ec0*/  ISETP.GE.AND.EX P0, PT, R50, RZ, PT, P0 ;  /* 0x000000ff3200720c */ /* 0x000fe40003f06300 */
[----:B------:R-:W-:Y:S02]  /*5ed0*/  ISETP.NE.U32.AND P2, PT, R4, 0x1, PT ;  /* 0x000000010400780c */ /* 0x000fe40003f45070 */
[----:B------:R-:W-:Y:S02]  /*5ee0*/  SEL R74, RZ, 0xffffffff, !P0 ;  /* 0xffffffffff4a7807 */ /* 0x000fe40004000000 */
[----:B------:R-:W-:Y:S02]  /*5ef0*/  ISETP.GE.U32.AND P0, PT, R24, R65, PT ;  /* 0x000000411800720c */ /* 0x000fe40003f06070 */
[----:B------:R-:W-:Y:S02]  /*5f00*/  @P4 SEL R64, RZ, 0xffffffff, !P3 ;  /* 0xffffffffff404807 */ /* 0x000fe40005800000 */
[----:B------:R-:W-:-:S02]  /*5f10*/  LOP3.LUT R4, R38, 0xff, RZ, 0xc0, !PT ;  /* 0x000000ff26047812 */ /* 0x000fc400078ec0ff */
[----:B---3--:R-:W-:Y:S02]  /*5f20*/  LOP3.LUT R69, R68, 0xff, RZ, 0xc0, !PT ;  /* 0x000000ff44457812 */ /* 0x008fe400078ec0ff */
[----:B------:R-:W-:Y:S02]  /*5f30*/  ISETP.GE.AND.EX P0, PT, R48, RZ, PT, P0 ;  /* 0x000000ff3000720c */ /* 0x000fe40003f06300 */
[----:B------:R-:W-:Y:S02]  /*5f40*/  LOP3.LUT R64, R64, 0x1, RZ, 0xc0, !PT ;  /* 0x0000000140407812 */ /* 0x000fe400078ec0ff */
[----:B------:R-:W-:Y:S02]  /*5f50*/  ISETP.NE.AND P1, PT, R4, R69, PT ;  /* 0x000000450400720c */ /* 0x000fe40003f25270 */
[----:B------:R-:W-:Y:S02]  /*5f60*/  SEL R76, RZ, 0xffffffff, !P0 ;  /* 0xffffffffff4c7807 */ /* 0x000fe40004000000 */
[----:B------:R-:W-:-:S02]  /*5f70*/  ISETP.GE.U32.AND P0, PT, R21, R65, PT ;  /* 0x000000411500720c */ /* 0x000fc40003f06070 */
[----:B------:R-:W-:Y:S02]  /*5f80*/  ISETP.NE.U32.AND P4, PT, R64, 0x1, PT ;  /* 0x000000014000780c */ /* 0x000fe40003f85070 */
[C---:B------:R-:W-:Y:S02]  /*5f90*/  PRMT R64, R68.reuse, 0x7771, RZ ;  /* 0x0000777144407816 */ /* 0x040fe400000000ff */
[----:B------:R-:W-:Y:S02]  /*5fa0*/  PRMT R69, R68, 0x7770, RZ ;  /* 0x0000777044457816 */ /* 0x000fe400000000ff */
[----:B------:R-:W-:Y:S02]  /*5fb0*/  ISETP.GE.AND.EX P0, PT, R47, RZ, PT, P0 ;  /* 0x000000ff2f00720c */ /* 0x000fe40003f06300 */
[----:B------:R-:W-:Y:S02]  /*5fc0*/  @P6 SEL R70, RZ, 0xffffffff, !P5 ;  /* 0xffffffffff466807 */ /* 0x000fe40006800000 */
[----:B------:R-:W-:-:S02]  /*5fd0*/  ISETP.NE.AND P5, PT, R71, R64, PT ;  /* 0x000000404700720c */ /* 0x000fc40003fa5270 */
[----:B------:R-:W-:Y:S02]  /*5fe0*/  ISETP.GE.U32.AND P6, PT, R4, R69, PT ;  /* 0x000000450400720c */ /* 0x000fe40003fc6070 */
[----:B------:R-:W-:Y:S02]  /*5ff0*/  PRMT R64, R68, 0x7772, RZ ;  /* 0x0000777244407816 */ /* 0x000fe400000000ff */
[----:B------:R-:W-:Y:S02]  /*6000*/  SEL R78, RZ, 0xffffffff, !P0 ;  /* 0xffffffffff4e7807 */ /* 0x000fe40004000000 */
[----:B------:R-:W-:Y:S02]  /*6010*/  ISETP.GE.U32.AND P0, PT, R20, R65, PT ;  /* 0x000000411400720c */ /* 0x000fe40003f06070 */
[----:B------:R-:W-:Y:S02]  /*6020*/  LOP3.LUT R66, R66, 0x1, RZ, 0xc0, !PT ;  /* 0x0000000142427812 */ /* 0x000fe400078ec0ff */
[----:B------:R-:W-:-:S02]  /*6030*/  PRMT R4, R68, 0x7771, RZ ;  /* 0x0000777144047816 */ /* 0x000fc400000000ff */
[----:B------:R-:W-:Y:S02]  /*6040*/  @P1 SEL R74, RZ, 0xffffffff, !P6 ;  /* 0xffffffffff4a1807 */ /* 0x000fe40007000000 */
[----:B------:R-:W-:Y:S02]  /*6050*/  ISETP.NE.AND P1, PT, R75, R64, PT ;  /* 0x000000404b00720c */ /* 0x000fe40003f25270 */
[----:B------:R-:W-:Y:S02]  /*6060*/  ISETP.GE.AND.EX P0, PT, R46, RZ, PT, P0 ;  /* 0x000000ff2e00720c */ /* 0x000fe40003f06300 */
[----:B------:R-:W-:Y:S02]  /*6070*/  ISETP.NE.U32.AND P3, PT, R66, 0x1, PT ;  /* 0x000000014200780c */ /* 0x000fe40003f65070 */
[----:B------:R-:W-:Y:S02]  /*6080*/  ISETP.GE.U32.AND P6, PT, R71, R4, PT ;  /* 0x000000044700720c */ /* 0x000fe40003fc6070 */
[----:B------:R-:W-:-:S02]  /*6090*/  PRMT R66, R68, 0x7773, RZ ;  /* 0x0000777344427816 */ /* 0x000fc400000000ff */
[----:B------:R-:W-:Y:S02]  /*60a0*/  LOP3.LUT R71, R57, 0xff, RZ, 0xc0, !PT ;  /* 0x000000ff39477812 */ /* 0x000fe400078ec0ff */
[----:B------:R-:W-:Y:S02]  /*60b0*/  PRMT R64, R68, 0x7772, RZ ;  /* 0x0000777244407816 */ /* 0x000fe400000000ff */
[----:B------:R-:W-:Y:S02]  /*60c0*/  SEL R80, RZ, 0xffffffff, !P0 ;  /* 0xffffffffff507807 */ /* 0x000fe40004000000 */
[----:B------:R-:W-:Y:S02]  /*60d0*/  ISETP.GE.U32.AND P0, PT, R53, R60, PT ;  /* 0x0000003c3500720c */ /* 0x000fe40003f06070 */
[----:B------:R-:W-:Y:S02]  /*60e0*/  @P5 SEL R76, RZ, 0xffffffff, !P6 ;  /* 0xffffffffff4c5807 */ /* 0x000fe40007000000 */
[----:B------:R-:W-:-:S02]  /*60f0*/  ISETP.NE.AND P5, PT, R71, R66, PT ;  /* 0x000000424700720c */ /* 0x000fc40003fa5270 */
[----:B------:R-:W-:Y:S02]  /*6100*/  ISETP.GE.U32.AND P6, PT, R75, R64, PT ;  /* 0x000000404b00720c */ /* 0x000fe40003fc6070 */
[----:B------:R-:W-:Y:S02]  /*6110*/  PRMT R66, R68, 0x7773, RZ ;  /* 0x0000777344427816 */ /* 0x000fe400000000ff */
[----:B------:R-:W-:Y:S02]  /*6120*/  LOP3.LUT R75, R33, 0xff, RZ, 0xc0, !PT ;  /* 0x000000ff214b7812 */ /* 0x000fe400078ec0ff */
[----:B----4-:R-:W-:Y:S02]  /*6130*/  LOP3.LUT R68, R77, 0xff, RZ, 0xc0, !PT ;  /* 0x000000ff4d447812 */ /* 0x010fe400078ec0ff */
[----:B------:R-:W-:Y:S02]  /*6140*/  ISETP.GE.AND.EX P0, PT, R45, RZ, PT, P0 ;  /* 0x000000ff2d00720c */ /* 0x000fe40003f06300 */
[----:B------:R-:W-:-:S02]  /*6150*/  @P1 SEL R78, RZ, 0xffffffff, !P6 ;  /* 0xffffffffff4e1807 */ /* 0x000fc40007000000 */
[----:B------:R-:W-:Y:S02]  /*6160*/  ISETP.NE.AND P1, PT, R75, R68, PT ;  /* 0x000000444b00720c */ /* 0x000fe40003f25270 */
[----:B------:R-:W-:Y:S02]  /*6170*/  SEL R82, RZ, 0xffffffff, !P0 ;  /* 0xffffffffff527807 */ /* 0x000fe40004000000 */
[----:B------:R-:W-:Y:S02]  /*6180*/  ISETP.GE.U32.AND P0, PT, R15, R60, PT ;  /* 0x0000003c0f00720c */ /* 0x000fe40003f06070 */
[----:B------:R-:W-:Y:S02]  /*6190*/  ISETP.GE.U32.AND P6, PT, R71, R66, PT ;  /* 0x000000424700720c */ /* 0x000fe40003fc6070 */
[C---:B------:R-:W-:Y:S02]  /*61a0*/  PRMT R71, R77.reuse, 0x7771, RZ ;  /* 0x000077714d477816 */ /* 0x040fe400000000ff */
[----:B------:R-:W-:-:S02]  /*61b0*/  PRMT R68, R77, 0x7770, RZ ;  /* 0x000077704d447816 */ /* 0x000fc400000000ff */
[----:B------:R-:W-:Y:S02]  /*61c0*/  ISETP.GE.AND.EX P0, PT, R28, RZ, PT, P0 ;  /* 0x000000ff1c00720c */ /* 0x000fe40003f06300 */
[----:B------:R-:W-:Y:S02]  /*61d0*/  @P5 SEL R80, RZ, 0xffffffff, !P6 ;  /* 0xffffffffff505807 */ /* 0x000fe40007000000 */
[----:B------:R-:W-:Y:S02]  /*61e0*/  ISETP.NE.AND P6, PT, R72, R71, PT ;  /* 0x000000474800720c */ /* 0x000fe40003fc5270 */
[----:B------:R-:W-:Y:S02]  /*61f0*/  ISETP.GE.U32.AND P5, PT, R75, R68, PT ;  /* 0x000000444b00720c */ /* 0x000fe40003fa6070 */
[----:B------:R-:W-:Y:S02]  /*6200*/  SEL R84, RZ, 0xffffffff, !P0 ;  /* 0xffffffffff547807 */ /* 0x000fe40004000000 */
[----:B------:R-:W-:-:S02]  /*6210*/  PRMT R75, R77, 0x7772, RZ ;  /* 0x000077724d4b7816 */ /* 0x000fc400000000ff */
[----:B------:R-:W-:Y:S02]  /*6220*/  ISETP.GE.U32.AND P0, PT, R14, R60, PT ;  /* 0x0000003c0e00720c */ /* 0x000fe40003f06070 */
[----:B------:R-:W-:Y:S02]  /*6230*/  PRMT R71, R77, 0x7771, RZ ;  /* 0x000077714d477816 */ /* 0x000fe400000000ff */
[----:B------:R-:W-:Y:S02]  /*6240*/  @P1 SEL R82, RZ, 0xffffffff, !P5 ;  /* 0xffffffffff521807 */ /* 0x000fe40006800000 */
[----:B------:R-:W-:Y:S02]  /*6250*/  ISETP.NE.AND P1, PT, R86, R75, PT ;  /* 0x0000004b5600720c */ /* 0x000fe40003f25270 */
[----:B------:R-:W-:Y:S02]  /*6260*/  ISETP.GE.AND.EX P0, PT, R43, RZ, PT, P0 ;  /* 0x000000ff2b00720c */ /* 0x000fe40003f06300 */
[----:B------:R-:W-:-:S02]  /*6270*/  ISETP.GE.U32.AND P5, PT, R72, R71, PT ;  /* 0x000000474800720c */ /* 0x000fc40003fa6070 */
[C---:B------:R-:W-:Y:S02]  /*6280*/  PRMT R79, R77.reuse, 0x7773, RZ ;  /* 0x000077734d4f7816 */ /* 0x040fe400000000ff */
[----:B------:R-:W-:Y:S02]  /*6290*/  LOP3.LUT R72, R32, 0xff, RZ, 0xc0, !PT ;  /* 0x000000ff20487812 */ /* 0x000fe400078ec0ff */
[----:B------:R-:W-:Y:S02]  /*62a0*/  SEL R85, RZ, 0xffffffff, !P0 ;  /* 0xffffffffff557807 */ /* 0x000fe40004000000 */
[----:B------:R-:W-:Y:S02]  /*62b0*/  PRMT R75, R77, 0x7772, RZ ;  /* 0x000077724d4b7816 */ /* 0x000fe400000000ff */
[----:B------:R-:W-:Y:S02]  /*62c0*/  ISETP.GE.U32.AND P0, PT, R13, R60, PT ;  /* 0x0000003c0d00720c */ /* 0x000fe40003f06070 */
[----:B------:R-:W-:-:S02]  /*62d0*/  @P6 SEL R84, RZ, 0xffffffff, !P5 ;  /* 0xffffffffff546807 */ /* 0x000fc40006800000 */
[----:B------:R-:W-:Y:S02]  /*62e0*/  ISETP.NE.AND P5, PT, R72, R79, PT ;  /* 0x0000004f4800720c */ /* 0x000fe40003fa5270 */
[----:B------:R-:W-:Y:S02]  /*62f0*/  ISETP.GE.U32.AND P6, PT, R86, R75, PT ;  /* 0x0000004b5600720c */ /* 0x000fe40003fc6070 */
[----:B------:R-:W-:Y:S02]  /*6300*/  ISETP.GE.AND.EX P0, PT, R42, RZ, PT, P0 ;  /* 0x000000ff2a00720c */ /* 0x000fe40003f06300 */
[----:B-----5:R-:W-:Y:S02]  /*6310*/  LOP3.LUT R79, R83, 0xff, RZ, 0xc0, !PT ;  /* 0x000000ff534f7812 */ /* 0x020fe400078ec0ff */
[----:B------:R-:W-:Y:S02]  /*6320*/  PRMT R77, R77, 0x7773, RZ ;  /* 0x000077734d4d7816 */ /* 0x000fe400000000ff */
[----:B------:R-:W-:-:S02]  /*6330*/  @P1 SEL R85, RZ, 0xffffffff, !P6 ;  /* 0xffffffffff551807 */ /* 0x000fc40007000000 */
[----:B------:R-:W-:Y:S02]  /*6340*/  SEL R86, RZ, 0xffffffff, !P0 ;  /* 0xffffffffff567807 */ /* 0x000fe40004000000 */
[----:B------:R-:W-:Y:S02]  /*6350*/  ISETP.NE.AND P1, PT, R88, R79, PT ;  /* 0x0000004f5800720c */ /* 0x000fe40003f25270 */
[----:B------:R-:W-:Y:S02]  /*6360*/  ISETP.GE.U32.AND P0, PT, R55, R61, PT ;  /* 0x0000003d3700720c */ /* 0x000fe40003f06070 */
[----:B------:R-:W-:Y:S02]  /*6370*/  ISETP.GE.U32.AND P6, PT, R72, R77, PT ;  /* 0x0000004d4800720c */ /* 0x000fe40003fc6070 */
[----:B------:R-:W-:Y:S02]  /*6380*/  PRMT R81, R83, 0x7771, RZ ;  /* 0x0000777153517816 */ /* 0x000fe400000000ff */
[----:B------:R-:W-:-:S02]  /*6390*/  LOP3.LUT R72, R8, 0xff, RZ, 0xc0, !PT ;  /* 0x000000ff08487812 */ /* 0x000fc400078ec0ff */
        /* <DEDUP_REMOVED lines=11> */
[----:B------:R-:W-:-:S02]  /*6450*/  ISETP.NE.AND P1, PT, R89, R88, PT ;  /* 0x000000585900720c */ /* 0x000fc40003f25270 */
[----:B------:R-:W-:Y:S02]  /*6460*/  ISETP.GE.U32.AND P6, PT, R72, R81, PT ;  /* 0x000000514800720c */ /* 0x000fe40003fc6070 */
[----:B------:R-:W-:Y:S02]  /*6470*/  SEL R88, RZ, 0xffffffff, !P0 ;  /* 0xffffffffff587807 */ /* 0x000fe40004000000 */
[----:B------:R-:W-:Y:S02]  /*6480*/  LOP3.LUT R72, R70, 0x1, RZ, 0xc0, !PT ;  /* 0x0000000146487812 */ /* 0x000fe400078ec0ff */
[----:B------:R-:W-:Y:S02]  /*6490*/  ISETP.GE.U32.AND P0, PT, R16, R61, PT ;  /* 0x0000003d1000720c */ /* 0x000fe40003f06070 */
[----:B------:R-:W-:Y:S02]  /*64a0*/  PRMT R70, R83, 0x7773, RZ ;  /* 0x0000777353467816 */ /* 0x000fe400000000ff */
[----:B------:R-:W-:-:S02]  /*64b0*/  @P5 SEL R88, RZ, 0xffffffff, !P6 ;  /* 0xffffffffff585807 */ /* 0x000fc40007000000 */
[----:B------:R-:W-:Y:S02]  /*64c0*/  ISETP.NE.U32.AND P5, PT, R72, 0x1, PT ;  /* 0x000000014800780c */ /* 0x000fe40003fa5070 */
[----:B------:R-:W-:Y:S02]  /*64d0*/  ISETP.GE.AND.EX P6, PT, R29, RZ, PT, P0 ;  /* 0x000000ff1d00720c */ /* 0x000fe40003fc6300 */
[----:B------:R-:W-:Y:S02]  /*64e0*/  PRMT R91, R83, 0x7772, RZ ;  /* 0x00007772535b7816 */ /* 0x000fe400000000ff */
[----:B------:R-:W-:Y:S02]  /*64f0*/  ISETP.GE.U32.AND P0, PT, R89, R70, PT ;  /* 0x000000465900720c */ /* 0x000fe40003f06070 */
        /* <DEDUP_REMOVED lines=87> */
.L_x_3860:
[----:B------:R-:W-:Y:S02]  /*6a70*/  PRMT R61, R5, 0x7610, R61 ;  /* 0x00007610053d7816 */ /* 0x000fe4000000003d */
[----:B------:R-:W-:-:S07]  /*6a80*/  PRMT R60, R4, 0x7610, R60 ;  /* 0x00007610043c7816 */ /* 0x000fce000000003c */
.L_x_3859:
[----:B------:R-:W-:Y:S05]  /*6a90*/  BSYNC.RECONVERGENT B0 ;  /* 0x0000000000007941 */ /* 0x000fea0003800200 */
.L_x_3858:
        /* <DEDUP_REMOVED lines=52> */
.L_x_3863:
[----:B------:R-:W-:Y:S05]  /*6de0*/  BSYNC.RECONVERGENT B0 ;  /* 0x0000000000007941 */ /* 0x000fea0003800200 */
.L_x_3862:
[----:B------:R-:W-:Y:S04]  /*6df0*/  BSSY.RECONVERGENT B0, `(.L_x_3864) ;  /* 0x00000db000007945 */ /* 0x000fe80003800200 */
[----:B------:R-:W-:Y:S05]  /*6e00*/  @P0 BRA `(.L_x_3865) ;  /* 0x0000000c00640947 */ /* 0x000fea0003800000 */
[----:B------:R-:W-:Y:S02]  /*6e10*/  LOP3.LUT R4, R62, 0xff, RZ, 0xc0, !PT ;  /* 0x000000ff3e047812 */ /* 0x000fe400078ec0ff */
        /* <DEDUP_REMOVED lines=10> */
[----:B------:R-:W-:-:S02]  /*6ec0*/  ISETP.GE.AND.EX P0, PT, R11, RZ, PT, P0 ;  /* 0x000000ff0b00720c */ /* 0x000fc40003f06300 */
[-C--:B------:R-:W-:Y:S02]  /*6ed0*/  ISETP.NE.AND P4, PT, R22, R5.reuse, PT ;  /* 0x000000051600720c */ /* 0x080fe40003f85270 */
[----:B------:R-:W-:Y:S02]  /*6ee0*/  SEL R4, RZ, 0xffffffff, !P2 ;  /* 0xffffffffff047807 */ /* 0x000fe40005000000 */
[----:B------:R-:W-:Y:S02]  /*6ef0*/  @!P5 SEL R4, RZ, 0xffffffff, !P0 ;  /* 0xffffffffff04d807 */ /* 0x000fe40004000000 */
[----:B------:R-:W-:Y:S02]  /*6f00*/  ISETP.GE.U32.AND P0, PT, R26, R58, PT ;  /* 0x0000003a1a00720c */ /* 0x000fe40003f06070 */
[----:B------:R-:W-:Y:S02]  /*6f10*/  ISETP.GE.U32.AND P6, PT, R22, R5, PT ;  /* 0x000000051600720c */ /* 0x000fe40003fc6070 */
[----:B------:R-:W-:-:S02]  /*6f20*/  ISETP.GE.AND.EX P0, PT, R52, RZ, PT, P0 ;  /* 0x000000ff3400720c */ /* 0x000fc40003f06300 */
[----:B------:R-:W-:Y:S02]  /*6f30*/  ISETP.GE.U32.AND P2, PT, R31, R58, PT ;  /* 0x0000003a1f00720c */ /* 0x000fe40003f46070 */
[----:B------:R-:W-:Y:S02]  /*6f40*/  SEL R9, RZ, 0xffffffff, !P6 ;  /* 0xffffffffff097807 */ /* 0x000fe40007000000 */
[----:B------:R-:W-:Y:S02]  /*6f50*/  @!P4 SEL R9, RZ, 0xffffffff, !P0 ;  /* 0xffffffffff09c807 */ /* 0x000fe40004000000 */
[----:B------:R-:W-:Y:S02]  /*6f60*/  ISETP.GE.AND.EX P2, PT, R51, RZ, PT, P2 ;  /* 0x000000ff3300720c */ /* 0x000fe40003f46320 */
[----:B------:R-:W-:Y:S02]  /*6f70*/  LOP3.LUT R23, R67, 0xff, RZ, 0xc0, !PT ;  /* 0x000000ff43177812 */ /* 0x000fe400078ec0ff */
[----:B------:R-:W-:-:S02]  /*6f80*/  LOP3.LUT R72, R54, 0xff, RZ, 0xc0, !PT ;  /* 0x000000ff36487812 */ /* 0x000fc400078ec0ff */
[----:B------:R-:W-:Y:S02]  /*6f90*/  LOP3.LUT R9, R9, 0x1, RZ, 0xc0, !PT ;  /* 0x0000000109097812 */ /* 0x000fe400078ec0ff */
[----:B------:R-:W-:Y:S02]  /*6fa0*/  SEL R5, RZ, 0xffffffff, !P1 ;  /* 0xffffffffff057807 */ /* 0x000fe40004800000 */
[----:B------:R-:W-:Y:S02]  /*6fb0*/  @!P3 SEL R5, RZ, 0xffffffff, !P2 ;  /* 0xffffffffff05b807 */ /* 0x000fe40005000000 */
[----:B------:R-:W-:Y:S02]  /*6fc0*/  ISETP.NE.AND P5, PT, R72, R23, PT ;  /* 0x000000174800720c */ /* 0x000fe40003fa5270 */
[----:B------:R-:W-:Y:S02]  /*6fd0*/  ISETP.NE.U32.AND P2, PT, R9, 0x1, PT ;  /* 0x000000010900780c */ /* 0x000fe40003f45070 */
[----:B------:R-:W-:-:S02]  /*6fe0*/  ISETP.GE.U32.AND P1, PT, R27, R58, PT ;  /* 0x0000003a1b00720c */ /* 0x000fc40003f26070 */
[----:B------:R-:W-:Y:S01]  /*6ff0*/  SEL R40, R61, R40, !P2 ;  /* 0x000000283d287207 */ /* 0x000fe20005000000 */
[----:B------:R-:W-:Y:S01]  /*7000*/  IMAD.IADD R61, R58, 0x1, R10 ;  /* 0x000000013a3d7824 */ /* 0x000fe200078e020a */
[----:B------:R-:W-:Y:S02]  /*7010*/  ISETP.GE.U32.AND P6, PT, R72, R23, PT ;  /* 0x000000174800720c */ /* 0x000fe40003fc6070 */
[----:B------:R-:W-:Y:S02]  /*7020*/  ISETP.GE.AND.EX P1, PT, R49, RZ, PT, P1 ;  /* 0x000000ff3100720c */ /* 0x000fe40003f26310 */
[----:B------:R-:W-:Y:S02]  /*7030*/  ISETP.GE.U32.AND P4, PT, R61, R73, PT ;  /* 0x000000493d00720c */ /* 0x000fe40003f86070 */
[----:B------:R-:W-:Y:S02]  /*7040*/  SEL R22, RZ, 0xffffffff, !P6 ;  /* 0xffffffffff167807 */ /* 0x000fe40007000000 */
        /* <DEDUP_REMOVED lines=26> */
[----:B------:R-:W-:Y:S02]  /*71f0*/  ISETP.NE.AND P3, PT, R22, R9, PT ;  /* 0x000000091600720c */ /* 0x000fe40003f65270 */
[----:B------:R-:W-:Y:S02]  /*7200*/  ISETP.GE.AND.EX P0, PT, R50, RZ, PT, P0 ;  /* 0x000000ff3200720c */ /* 0x000fe40003f06300 */
[----:B------:R-:W-:Y:S02]  /*7210*/  LOP3.LUT R23, R66, 0xff, RZ, 0xc0, !PT ;  /* 0x000000ff42177812 */ /* 0x000fe400078ec0ff */
[----:B------:R-:W-:Y:S02]  /*7220*/  LOP3.LUT R58, R57, 0xff, RZ, 0xc0, !PT ;  /* 0x000000ff393a7812 */ /* 0x000fe400078ec0ff */
[----:B------:R-:W-:-:S02]  /*7230*/  SEL R4, RZ, 0xffffffff, !P2 ;  /* 0xffffffffff047807 */ /* 0x000fc40005000000 */
[----:B------:R-:W-:Y:S02]  /*7240*/  ISETP.GE.U32.AND P1, PT, R22, R9, PT ;  /* 0x000000091600720c */ /* 0x000fe40003f26070 */
        /* <DEDUP_REMOVED lines=52> */
[----:B------:R-:W-:Y:S02]  /*7590*/  LOP3.LUT R5, R75, 0xff, RZ, 0xc0, !PT ;  /* 0x000000ff4b057812 */ /* 0x000fe400078ec0ff */
[----:B------:R-:W-:Y:S02]  /*75a0*/  LOP3.LUT R22, R44, 0xff, RZ, 0xc0, !PT ;  /* 0x000000ff2c167812 */ /* 0x000fe400078ec0ff */
[----:B------:R-:W-:-:S02]  /*75b0*/  LOP3.LUT R9, R77, 0xff, RZ, 0xc0, !PT ;  /* 0x000000ff4d097812 */ /* 0x000fc400078ec0ff */
[----:B------:R-:W-:Y:S02]  /*75c0*/  LOP3.LUT R58, R32, 0xff, RZ, 0xc0, !PT ;  /* 0x000000ff203a7812 */ /* 0x000fe400078ec0ff */
[----:B------:R-:W-:Y:S02]  /*75d0*/  ISETP.GE.AND.EX P0, PT, R45, RZ, PT, P0 ;  /* 0x000000ff2d00720c */ /* 0x000fe40003f06300 */
[----:B------:R-:W-:Y:S02]  /*75e0*/  SEL R4, RZ, 0xffffffff, !P1 ;  /* 0xffffffffff047807 */ /* 0x000fe40004800000 */
[CC--:B------:R-:W-:Y:S02]  /*75f0*/  ISETP.NE.AND P6, PT, R22.reuse, R5.reuse, PT ;  /* 0x000000051600720c */ /* 0x0c0fe40003fc5270 */
[----:B------:R-:W-:Y:S02]  /*7600*/  ISETP.GE.U32.AND P1, PT, R22, R5, PT ;  /* 0x000000051600720c */ /* 0x000fe40003f26070 */
[----:B------:R-:W-:-:S02]  /*7610*/  ISETP.NE.AND P5, PT, R58, R9, PT ;  /* 0x000000093a00720c */ /* 0x000fc40003fa5270 */
[----:B------:R-:W-:Y:S02]  /*7620*/  @!P4 SEL R4, RZ, 0xffffffff, !P0 ;  /* 0xffffffffff04c807 */ /* 0x000fe40004000000 */
[----:B------:R-:W-:Y:S02]  /*7630*/  ISETP.GE.U32.AND P4, PT, R58, R9, PT ;  /* 0x000000093a00720c */ /* 0x000fe40003f86070 */
        /* <DEDUP_REMOVED lines=86> */
.L_x_3865:
[----:B------:R-:W-:Y:S05]  /*7ba0*/  BSYNC.RECONVERGENT B0 ;  /* 0x0000000000007941 */ /* 0x000fea0003800200 */
.L_x_3864:
        /* <DEDUP_REMOVED lines=48> */
[----:B------:R-:W-:Y:S02]  /*7eb0*/  ISETP.NE.AND P5, PT, R4, R5, PT ;  /* 0x000000050400720c */ /* 0x000fe40003fa5270 */
[----:B------:R-:W-:Y:S02]  /*7ec0*/  SEL R57, R57, R54, !P3 ;  /* 0x0000003639397207 */ /* 0x000fe40005800000 */
[----:B------:R-:W-:Y:S02]  /*7ed0*/  SEL R22, R20, R27, !P3 ;  /* 0x0000001b14167207 */ /* 0x000fe40005800000 */
[----:B------:R-:W-:Y:S02]  /*7ee0*/  SEL R49, R46, R49, !P3 ;  /* 0x000000312e317207 */ /* 0x000fe40005800000 */
[----:B------:R-:W-:Y:S02]  /*7ef0*/  SEL R11, R21, R26, !P2 ;  /* 0x0000001a150b7207 */ /* 0x000fe40005000000 */
[----:B------:R-:W-:-:S02]  /*7f00*/  ISETP.GE.U32.AND P3, PT, R4, R5, PT ;  /* 0x000000050400720c */ /* 0x000fc40003f66070 */
[----:B------:R-:W-:Y:S02]  /*7f10*/  ISETP.GE.AND.EX P4, PT, R50, R45, PT, P4 ;  /* 0x0000002d3200720c */ /* 0x000fe40003f86340 */
[----:B------:R-:W-:Y:S02]  /*7f20*/  SEL R24, R24, R31, !P1 ;  /* 0x0000001f18187207 */ /* 0x000fe40004800000 */
[----:B------:R-:W-:Y:S02]  /*7f30*/  LOP3.LUT R21, R36, 0xff, RZ, 0xc0, !PT ;  /* 0x000000ff24157812 */ /* 0x000fe400078ec0ff */
[----:B------:R-:W-:Y:S02]  /*7f40*/  LOP3.LUT R20, R44, 0xff, RZ, 0xc0, !PT ;  /* 0x000000ff2c147812 */ /* 0x000fe400078ec0ff */
[----:B------:R-:W-:Y:S02]  /*7f50*/  LOP3.LUT R4, R41, 0xff, RZ, 0xc0, !PT ;  /* 0x000000ff29047812 */ /* 0x000fe400078ec0ff */
[----:B------:R-:W-:-:S02]  /*7f60*/  LOP3.LUT R5, R37, 0xff, RZ, 0xc0, !PT ;  /* 0x000000ff25057812 */ /* 0x000fc400078ec0ff */
[----:B------:R-:W-:Y:S02]  /*7f70*/  SEL R10, RZ, 0xffffffff, !P4 ;  /* 0xffffffffff0a7807 */ /* 0x000fe40006000000 */
        /* <DEDUP_REMOVED lines=43> */
[----:B------:R-:W-:Y:S02]  /*8230*/  SEL R42, R42, R49, !P3 ;  /* 0x000000312a2a7207 */ /* 0x000fe40005800000 */
[----:B------:R-:W-:Y:S02]  /*8240*/  ISETP.GE.AND.EX P4, PT, R20, R39, PT, P4 ;  /* 0x000000271400720c */ /* 0x000fe40003f86340 */
[----:B------:R-:W-:Y:S02]  /*8250*/  SEL R11, R14, R11, !P2 ;  /* 0x0000000b0e0b7207 */ /* 0x000fe40005000000 */
[----:B------:R-:W-:-:S02]  /*8260*/  ISETP.GE.U32.AND P3, PT, R4, R5, PT ;  /* 0x000000050400720c */ /* 0x000fc40003f66070 */
[----:B------:R-:W-:Y:S02]  /*8270*/  LOP3.LUT R21, R8, 0xff, RZ, 0xc0, !PT ;  /* 0x000000ff08157812 */ /* 0x000fe400078ec0ff */
[----:B------:R-:W-:Y:S02]  /*8280*/  LOP3.LUT R14, R6, 0xff, RZ, 0xc0, !PT ;  /* 0x000000ff060e7812 */ /* 0x000fe400078ec0ff */
[----:B------:R-:W-:Y:S02]  /*8290*/  LOP3.LUT R22, R3, 0xff, RZ, 0xc0, !PT ;  /* 0x000000ff03167812 */ /* 0x000fe400078ec0ff */
[----:B------:R-:W-:Y:S02]  /*82a0*/  LOP3.LUT R4, R41, 0xff, RZ, 0xc0, !PT ;  /* 0x000000ff29047812 */ /* 0x000fe400078ec0ff */
[----:B------:R-:W-:Y:S02]  /*82b0*/  LOP3.LUT R5, R37, 0xff, RZ, 0xc0, !PT ;  /* 0x000000ff25057812 */ /* 0x000fe400078ec0ff */
[----:B------:R-:W-:-:S02]  /*82c0*/  LOP3.LUT R9, R32, 0xff, RZ, 0xc0, !PT ;  /* 0x000000ff20097812 */ /* 0x000fc400078ec0ff */
[----:B------:R-:W-:Y:S02]  /*82d0*/  SEL R28, R28, R51, !P1 ;  /* 0x000000331c1c7207 */ /* 0x000fe40004800000 */
[----:B------:R-:W-:Y:S02]  /*82e0*/  ISETP.GE.U32.AND P0, PT, R15, R0, PT ;  /* 0x000000000f00720c */ /* 0x000fe40003f06070 */
[----:B------:R-:W-:Y:S02]  /*82f0*/  SEL R10, RZ, 0xffffffff, !P4 ;  /* 0xffffffffff0a7807 */ /* 0x000fe40006000000 */
[----:B------:R-:W-:Y:S02]  /*8300*/  SEL R12, R43, R12, !P2 ;  /* 0x0000000c2b0c7207 */ /* 0x000fe40005000000 */
[----:B------:R-:W-:Y:S02]  /*8310*/  @P5 SEL R10, RZ, 0xffffffff, !P3 ;  /* 0xffffffffff0a5807 */ /* 0x000fe40005800000 */
[----:B------:R-:W-:-:S02]  /*8320*/  ISETP.GE.U32.AND P2, PT, R11, R34, PT ;  /* 0x000000220b00720c */ /* 0x000fc40003f46070 */
[----:B------:R-:W-:Y:S02]  /*8330*/  ISETP.NE.AND P6, PT, R4, R21, PT ;  /* 0x000000150400720c */ /* 0x000fe40003fc5270 */
[----:B------:R-:W-:Y:S02]  /*8340*/  ISETP.NE.AND P4, PT, R5, R14, PT ;  /* 0x0000000e0500720c */ /* 0x000fe40003f85270 */
[----:B------:R-:W-:Y:S02]  /*8350*/  ISETP.NE.AND P3, PT, R9, R22, PT ;  /* 0x000000160900720c */ /* 0x000fe40003f65270 */
[----:B------:R-:W-:Y:S02]  /*8360*/  ISETP.GE.AND.EX P0, PT, R28, R7, PT, P0 ;  /* 0x000000071c00720c */ /* 0x000fe40003f06300 */
        /* <DEDUP_REMOVED lines=36> */
.L_x_3857:
        /* <DEDUP_REMOVED lines=110> */
.L_x_3873:
        /* <DEDUP_REMOVED lines=314> */
.L_x_3869:
        /* <DEDUP_REMOVED lines=245> */
.L_x_3870:
        /* <DEDUP_REMOVED lines=245> */
.L_x_3871:
        /* <DEDUP_REMOVED lines=245> */
.L_x_3872:
        /* <DEDUP_REMOVED lines=8> */
.L_x_3868:
        /* <DEDUP_REMOVED lines=16> */
[CC--:B------:R-:W-:Y:S02]  /*cfa0*/  ISETP.NE.AND P6, PT, R82.reuse, R73.reuse, PT ;  /* 0x000000495200720c */ /* 0x0c0fe40003fc5270 */
[----:B------:R-:W-:-:S02]  /*cfb0*/  ISETP.GE.U32.AND P3, PT, R82, R73, PT ;  /* 0x000000495200720c */ /* 0x000fc40003f66070 */
[CC--:B------:R-:W-:Y:S02]  /*cfc0*/  ISETP.NE.AND P5, PT, R72.reuse, R5.reuse, PT ;  /* 0x000000054800720c */ /* 0x0c0fe40003fa5270 */
[----:B------:R-:W-:Y:S02]  /*cfd0*/  ISETP.GE.U32.AND P0, PT, R72, R5, PT ;  /* 0x000000054800720c */ /* 0x000fe40003f06070 */
[----:B------:R-:W-:Y:S02]  /*cfe0*/  SEL R82, RZ, 0xffffffff, !P1 ;  /* 0xffffffffff527807 */ /* 0x000fe40004800000 */
[-C--:B------:R-:W-:Y:S02]  /*cff0*/  ISETP.GE.U32.AND P1, PT, R37, R71.reuse, PT ;  /* 0x000000472500720c */ /* 0x080fe40003f26070 */
[----:B------:R-:W-:Y:S02]  /*d000*/  SEL R84, RZ, 0xffffffff, !P0 ;  /* 0xffffffffff547807 */ /* 0x000fe40004000000 */
[----:B------:R-:W-:-:S02]  /*d010*/  ISETP.GE.U32.AND P0, PT, R39, R71, PT ;  /* 0x000000472700720c */ /* 0x000fc40003f06070 */
[----:B------:R-:W-:Y:S02]  /*d020*/  ISETP.GE.AND.EX P1, PT, R21, RZ, PT, P1 ;  /* 0x000000ff1500720c */ /* 0x000fe40003f26310 */
[----:B------:R-:W-:Y:S02]  /*d030*/  LOP3.LUT R5, R77, 0xff, RZ, 0xc0, !PT ;  /* 0x000000ff4d057812 */ /* 0x000fe400078ec0ff */
[----:B------:R-:W-:Y:S02]  /*d040*/  LOP3.LUT R72, R58, 0xff, RZ, 0xc0, !PT ;  /* 0x000000ff3a487812 */ /* 0x000fe400078ec0ff */
[----:B------:R-:W-:Y:S02]  /*d050*/  ISETP.GE.AND.EX P0, PT, R23, RZ, PT, P0 ;  /* 0x000000ff1700720c */ /* 0x000fe40003f06300 */
[----:B------:R-:W-:Y:S02]  /*d060*/  @!P4 SEL R82, RZ, 0xffffffff, !P1 ;  /* 0xffffffffff52c807 */ /* 0x000fe40004800000 */
[----:B------:R-:W-:-:S02]  /*d070*/  LOP3.LUT R73, R76, 0xff, RZ, 0xc0, !PT ;  /* 0x000000ff4c497812 */ /* 0x000fc400078ec0ff */
[----:B------:R-:W-:Y:S02]  /*d080*/  LOP3.LUT R86, R57, 0xff, RZ, 0xc0, !PT ;  /* 0x000000ff39567812 */ /* 0x000fe400078ec0ff */
[CC--:B------:R-:W-:Y:S02]  /*d090*/  ISETP.NE.AND P4, PT, R72.reuse, R5.reuse, PT ;  /* 0x000000054800720c */ /* 0x0c0fe40003f85270 */
[----:B------:R-:W-:Y:S01]  /*d0a0*/  ISETP.GE.U32.AND P1, PT, R72, R5, PT ;  /* 0x000000054800720c */ /* 0x000fe20003f26070 */
[----:B------:R-:W-:Y:S01]  /*d0b0*/  IMAD.U32 R72, RZ, RZ, UR4 ;  /* 0x00000004ff487e24 */ /* 0x000fe2000f8e00ff */
[----:B------:R-:W-:Y:S01]  /*d0c0*/  @!P5 SEL R84, RZ, 0xffffffff, !P0 ;  /* 0xffffffffff54d807 */ /* 0x000fe20004000000 */
[----:B------:R-:W1:Y:S01]  /*d0d0*/  LDCU UR4, c[0x0][0x39c] ;  /* 0x00007380ff0477ac */ /* 0x000e620008000800 */
[CC--:B------:R-:W-:Y:S02]  /*d0e0*/  ISETP.NE.AND P5, PT, R86.reuse, R73.reuse, PT ;  /* 0x000000495600720c */ /* 0x0c0fe40003fa5270 */
[----:B------:R-:W-:Y:S01]  /*d0f0*/  ISETP.GE.U32.AND P0, PT, R86, R73, PT ;  /* 0x000000495600720c */ /* 0x000fe20003f06070 */
[----:B------:R-:W-:Y:S01]  /*d100*/  IMAD.IADD R73, R71, 0x1, R72 ;  /* 0x0000000147497824 */ /* 0x000fe200078e0248 */
[----:B------:R-:W-:-:S02]  /*d110*/  SEL R85, RZ, 0xffffffff, !P3 ;  /* 0xffffffffff557807 */ /* 0x000fc40005800000 */
[----:B------:R-:W-:Y:S02]  /*d120*/  ISETP.GE.U32.AND P3, PT, R40, R71, PT ;  /* 0x000000472800720c */ /* 0x000fe40003f66070 */
[----:B------:R-:W-:Y:S02]  /*d130*/  SEL R86, RZ, 0xffffffff, !P1 ;  /* 0xffffffffff567807 */ /* 0x000fe40004800000 */
[----:B------:R-:W-:Y:S02]  /*d140*/  ISETP.GE.U32.AND P1, PT, R43, R73, PT ;  /* 0x000000492b00720c */ /* 0x000fe40003f26070 */
[----:B------:R-:W-:Y:S02]  /*d150*/  ISETP.GE.AND.EX P3, PT, R24, RZ, PT, P3 ;  /* 0x000000ff1800720c */ /* 0x000fe40003f66330 */
[----:B------:R-:W-:Y:S02]  /*d160*/  LOP3.LUT R5, R75, 0xff, RZ, 0xc0, !PT ;  /* 0x000000ff4b057812 */ /* 0x000fe400078ec0ff */
[----:B------:R-:W-:-:S02]  /*d170*/  LOP3.LUT R88, R60, 0xff, RZ, 0xc0, !PT ;  /* 0x000000ff3c587812 */ /* 0x000fc400078ec0ff */
[----:B------:R-:W-:Y:S02]  /*d180*/  ISETP.GE.AND.EX P1, PT, R27, RZ, PT, P1 ;  /* 0x000000ff1b00720c */ /* 0x000fe40003f26310 */
[----:B------:R-:W-:Y:S02]  /*d190*/  @!P6 SEL R85, RZ, 0xffffffff, !P3 ;  /* 0xffffffffff55e807 */ /* 0x000fe40005800000 */
[----:B------:R-:W-:Y:S02]  /*d1a0*/  SEL R87, RZ, 0xffffffff, !P0 ;  /* 0xffffffffff577807 */ /* 0x000fe40004000000 */
[----:B------:R-:W-:Y:S02]  /*d1b0*/  LOP3.LUT R83, R74, 0xff, RZ, 0xc0, !PT ;  /* 0x000000ff4a537812 */ /* 0x000fe400078ec0ff */
[----:B------:R-:W-:Y:S02]  /*d1c0*/  LOP3.LUT R90, R61, 0xff, RZ, 0xc0, !PT ;  /* 0x000000ff3d5a7812 */ /* 0x000fe400078ec0ff */
[----:B------:R-:W-:-:S02]  /*d1d0*/  ISETP.NE.AND P6, PT, R88, R5, PT ;  /* 0x000000055800720c */ /* 0x000fc40003fc5270 */
[----:B------:R-:W-:Y:S02]  /*d1e0*/  ISETP.GE.U32.AND P3, PT, R88, R5, PT ;  /* 0x000000055800720c */ /* 0x000fe40003f66070 */
[----:B------:R-:W-:Y:S02]  /*d1f0*/  ISETP.GE.U32.AND P0, PT, R42, R73, PT ;  /* 0x000000492a00720c */ /* 0x000fe40003f06070 */
[----:B------:R-:W-:Y:S02]  /*d200*/  @!P4 SEL R86, RZ, 0xffffffff, !P1 ;  /* 0xffffffffff56c807 */ /* 0x000fe40004800000 */
[CC--:B------:R-:W-:Y:S02]  /*d210*/  ISETP.NE.AND P4, PT, R90.reuse, R83.reuse, PT ;  /* 0x000000535a00720c */ /* 0x0c0fe40003f85270 */
[----:B------:R-:W-:Y:S02]  /*d220*/  ISETP.GE.U32.AND P1, PT, R90, R83, PT ;  /* 0x000000535a00720c */ /* 0x000fe40003f26070 */
[----:B------:R-:W-:-:S02]  /*d230*/  SEL R88, RZ, 0xffffffff, !P3 ;  /* 0xffffffffff587807 */ /* 0x000fc40005800000 */
[----:B------:R-:W-:Y:S02]  /*d240*/  ISETP.GE.AND.EX P0, PT, R26, RZ, PT, P0 ;  /* 0x000000ff1a00720c */ /* 0x000fe40003f06300 */
[----:B------:R-:W-:Y:S02]  /*d250*/  LOP3.LUT R5, R78, 0xff, RZ, 0xc0, !PT ;  /* 0x000000ff4e057812 */ /* 0x000fe400078ec0ff */
[----:B------:R-:W-:Y:S02]  /*d260*/  LOP3.LUT R90, R69, 0xff, RZ, 0xc0, !PT ;  /* 0x000000ff455a7812 */ /* 0x000fe400078ec0ff */
[----:B------:R-:W-:Y:S02]  /*d270*/  ISETP.GE.U32.AND P3, PT, R46, R73, PT ;  /* 0x000000492e00720c */ /* 0x000fe40003f66070 */
[----:B------:R-:W-:Y:S02]  /*d280*/  @!P5 SEL R87, RZ, 0xffffffff, !P0 ;  /* 0xffffffffff57d807 */ /* 0x000fe40004000000 */
[----:B------:R-:W-:-:S02]  /*d290*/  ISETP.GE.AND.EX P3, PT, R30, RZ, PT, P3 ;  /* 0x000000ff1e00720c */ /* 0x000fc40003f66330 */
[CC--:B------:R-:W-:Y:S02]  /*d2a0*/  ISETP.NE.AND P5, PT, R90.reuse, R5.reuse, PT ;  /* 0x000000055a00720c */ /* 0x0c0fe40003fa5270 */
[----:B------:R-:W-:Y:S01]  /*d2b0*/  ISETP.GE.U32.AND P0, PT, R90, R5, PT ;  /* 0x000000055a00720c */ /* 0x000fe20003f06070 */
[----:B------:R-:W-:Y:S01]  /*d2c0*/  IMAD.IADD R5, R72, 0x1, R73 ;  /* 0x0000000148057824 */ /* 0x000fe200078e0249 */
[----:B------:R-:W-:Y:S02]  /*d2d0*/  SEL R89, RZ, 0xffffffff, !P1 ;  /* 0xffffffffff597807 */ /* 0x000fe40004800000 */
[----:B------:R-:W-:Y:S02]  /*d2e0*/  LOP3.LUT R83, R79, 0xff, RZ, 0xc0, !PT ;  /* 0x000000ff4f537812 */ /* 0x000fe400078ec0ff */
[----:B------:R-:W-:Y:S02]  /*d2f0*/  LOP3.LUT R92, R70, 0xff, RZ, 0xc0, !PT ;  /* 0x000000ff465c7812 */ /* 0x000fe400078ec0ff */
[----:B------:R-:W-:-:S02]  /*d300*/  ISETP.GE.U32.AND P1, PT, R45, R73, PT ;  /* 0x000000492d00720c */ /* 0x000fc40003f26070 */
[----:B------:R-:W-:Y:S02]  /*d310*/  @!P6 SEL R88, RZ, 0xffffffff, !P3 ;  /* 0xffffffffff58e807 */ /* 0x000fe40005800000 */
[CC--:B------:R-:W-:Y:S02]  /*d320*/  ISETP.NE.AND P3, PT, R92.reuse, R83.reuse, PT ;  /* 0x000000535c00720c */ /* 0x0c0fe40003f65270 */
[----:B------:R-:W-:Y:S02]  /*d330*/  ISETP.GE.U32.AND P6, PT, R92, R83, PT ;  /* 0x000000535c00720c */ /* 0x000fe40003fc6070 */
[----:B------:R-:W-:Y:S02]  /*d340*/  SEL R90, RZ, 0xffffffff, !P0 ;  /* 0xffffffffff5a7807 */ /* 0x000fe40004000000 */
[----:B------:R-:W-:Y:S02]  /*d350*/  ISETP.GE.AND.EX P1, PT, R29, RZ, PT, P1 ;  /* 0x000000ff1d00720c */ /* 0x000fe40003f26310 */
[----:B------:R-:W-:-:S02]  /*d360*/  LOP3.LUT R83, R81, 0xff, RZ, 0xc0, !PT ;  /* 0x000000ff51537812 */ /* 0x000fc400078ec0ff */
[----:B------:R-:W-:Y:S02]  /*d370*/  LOP3.LUT R92, R68, 0xff, RZ, 0xc0, !PT ;  /* 0x000000ff445c7812 */ /* 0x000fe400078ec0ff */
[----:B------:R-:W-:Y:S02]  /*d380*/  ISETP.GE.U32.AND P0, PT, R48, R5, PT ;  /* 0x000000053000720c */ /* 0x000fe40003f06070 */
[----:B------:R-:W-:Y:S02]  /*d390*/  @!P4 SEL R89, RZ, 0xffffffff, !P1 ;  /* 0xffffffffff59c807 */ /* 0x000fe40004800000 */
[----:B------:R-:W-:Y:S02]  /*d3a0*/  ISETP.GE.AND.EX P0, PT, R32, RZ, PT, P0 ;  /* 0x000000ff2000720c */ /* 0x000fe40003f06300 */
[CC--:B------:R-:W-:Y:S02]  /*d3b0*/  ISETP.NE.AND P1, PT, R92.reuse, R83.reuse, PT ;  /* 0x000000535c00720c */ /* 0x0c0fe40003f25270 */
[----:B------:R-:W-:-:S02]  /*d3c0*/  ISETP.GE.U32.AND P4, PT, R92, R83, PT ;  /* 0x000000535c00720c */ /* 0x000fc40003f86070 */
[----:B------:R-:W-:Y:S02]  /*d3d0*/  LOP3.LUT R91, R80, 0xff, RZ, 0xc0, !PT ;  /* 0x000000ff505b7812 */ /* 0x000fe400078ec0ff */
[----:B------:R-:W-:Y:S02]  /*d3e0*/  LOP3.LUT R94, R59, 0xff, RZ, 0xc0, !PT ;  /* 0x000000ff3b5e7812 */ /* 0x000fe400078ec0ff */
[----:B------:R-:W-:Y:S02]  /*d3f0*/  @!P5 SEL R90, RZ, 0xffffffff, !P0 ;  /* 0xffffffffff5ad807 */ /* 0x000fe40004000000 */
[----:B------:R-:W-:Y:S02]  /*d400*/  SEL R92, RZ, 0xffffffff, !P4 ;  /* 0xffffffffff5c7807 */ /* 0x000fe40006000000 */
[CC--:B------:R-:W-:Y:S02]  /*d410*/  ISETP.NE.AND P0, PT, R94.reuse, R91.reuse, PT ;  /* 0x0000005b5e00720c */ /* 0x0c0fe40003f05270 */
[----:B------:R-:W-:-:S02]  /*d420*/  ISETP.GE.U32.AND P5, PT, R94, R91, PT ;  /* 0x0000005b5e00720c */ /* 0x000fc40003fa6070 */
[-C--:B------:R-:W-:Y:S02]  /*d430*/  ISETP.GE.U32.AND P4, PT, R44, R5.reuse, PT ;  /* 0x000000052c00720c */ /* 0x080fe40003f86070 */
[----:B------:R-:W-:Y:S02]  /*d440*/  SEL R91, RZ, 0xffffffff, !P6 ;  /* 0xffffffffff5b7807 */ /* 0x000fe40007000000 */
[----:B------:R-:W-:Y:S02]  /*d450*/  ISETP.GE.U32.AND P6, PT, R47, R5, PT ;  /* 0x000000052f00720c */ /* 0x000fe40003fc6070 */
[----:B------:R-:W-:Y:S02]  /*d460*/  ISETP.GE.AND.EX P4, PT, R28, RZ, PT, P4 ;  /* 0x000000ff1c00720c */ /* 0x000fe40003f86340 */
[----:B------:R-:W-:Y:S02]  /*d470*/  LOP3.LUT R93, R10, 0xff, RZ, 0xc0, !PT ;  /* 0x000000ff0a5d7812 */ /* 0x000fe400078ec0ff */
[----:B------:R-:W-:-:S02]  /*d480*/  LOP3.LUT R96, R53, 0xff, RZ, 0xc0, !PT ;  /* 0x000000ff35607812 */ /* 0x000fc400078ec0ff */
[----:B------:R-:W-:Y:S02]  /*d490*/  ISETP.GE.AND.EX P6, PT, R31, RZ, PT, P6 ;  /* 0x000000ff1f00720c */ /* 0x000fe40003fc6360 */
[----:B------:R-:W-:Y:S02]  /*d4a0*/  LOP3.LUT R83, R11, 0xff, RZ, 0xc0, !PT ;  /* 0x000000ff0b537812 */ /* 0x000fe400078ec0ff */
[----:B------:R-:W-:Y:S02]  /*d4b0*/  LOP3.LUT R94, R56, 0xff, RZ, 0xc0, !PT ;  /* 0x000000ff385e7812 */ /* 0x000fe400078ec0ff */
[----:B------:R-:W-:Y:S02]  /*d4c0*/  @!P1 SEL R92, RZ, 0xffffffff, !P4 ;  /* 0xffffffffff5c9807 */ /* 0x000fe40006000000 */
[CC--:B------:R-:W-:Y:S02]  /*d4d0*/  ISETP.NE.AND P1, PT, R96.reuse, R93.reuse, PT ;  /* 0x0000005d6000720c */ /* 0x0c0fe40003f25270 */
[----:B------:R-:W-:-:S02]  /*d4e0*/  ISETP.GE.U32.AND P4, PT, R96, R93, PT ;  /* 0x0000005d6000720c */ /* 0x000fc40003f86070 */
[----:B------:R-:W-:Y:S02]  /*d4f0*/  @!P3 SEL R91, RZ, 0xffffffff, !P6 ;  /* 0xffffffffff5bb807 */ /* 0x000fe40007000000 */
[----:B------:R-:W-:Y:S02]  /*d500*/  SEL R93, RZ, 0xffffffff, !P5 ;  /* 0xffffffffff5d7807 */ /* 0x000fe40006800000 */
[CC--:B------:R-:W-:Y:S02]  /*d510*/  ISETP.NE.AND P3, PT, R94.reuse, R83.reuse, PT ;  /* 0x000000535e00720c */ /* 0x0c0fe40003f65270 */
[----:B------:R-:W-:Y:S01]  /*d520*/  ISETP.GE.U32.AND P6, PT, R94, R83, PT ;  /* 0x000000535e00720c */ /* 0x000fe20003fc6070 */
[----:B------:R-:W-:Y:S01]  /*d530*/  IMAD.IADD R83, R5, 0x1, R72 ;  /* 0x0000000105537824 */ /* 0x000fe200078e0248 */
[----:B------:R-:W-:Y:S02]  /*d540*/  ISETP.GE.U32.AND P5, PT, R41, R5, PT ;  /* 0x000000052900720c */ /* 0x000fe40003fa6070 */
[----:B------:R-:W-:-:S02]  /*d550*/  SEL R94, RZ, 0xffffffff, !P6 ;  /* 0xffffffffff5e7807 */ /* 0x000fc40007000000 */
[----:B------:R-:W-:Y:S02]  /*d560*/  ISETP.GE.AND.EX P5, PT, R25, RZ, PT, P5 ;  /* 0x000000ff1900720c */ /* 0x000fe40003fa6350 */
[-C--:B------:R-:W-:Y:S02]  /*d570*/  ISETP.GE.U32.AND P6, PT, R38, R83.reuse, PT ;  /* 0x000000532600720c */ /* 0x080fe40003fc6070 */
[----:B------:R-:W-:Y:S02]  /*d580*/  @!P0 SEL R93, RZ, 0xffffffff, !P5 ;  /* 0xffffffffff5d8807 */ /* 0x000fe40006800000 */
[----:B------:R-:W-:Y:S02]  /*d590*/  LOP3.LUT R95, R67, 0xff, RZ, 0xc0, !PT ;  /* 0x000000ff435f7812 */ /* 0x000fe400078ec0ff */
[----:B------:R-:W-:Y:S02]  /*d5a0*/  LOP3.LUT R96, R50, 0xff, RZ, 0xc0, !PT ;  /* 0x000000ff32607812 */ /* 0x000fe400078ec0ff */
[----:B------:R-:W-:-:S02]  /*d5b0*/  ISETP.GE.U32.AND P0, PT, R35, R83, PT ;  /* 0x000000532300720c */ /* 0x000fc40003f06070 */
[----:B------:R-:W-:Y:S02]  /*d5c0*/  ISETP.GE.AND.EX P6, PT, R22, RZ, PT, P6 ;  /* 0x000000ff1600720c */ /* 0x000fe40003fc6360 */
[-C--:B------:R-:W-:Y:S02]  /*d5d0*/  ISETP.NE.AND P5, PT, R96, R95.reuse, PT ;  /* 0x0000005f6000720c */ /* 0x080fe40003fa5270 */
[----:B------:R-:W-:Y:S02]  /*d5e0*/  ISETP.GE.AND.EX P0, PT, R16, RZ, PT, P0 ;  /* 0x000000ff1000720c */ /* 0x000fe40003f06300 */
[----:B------:R-:W-:Y:S02]  /*d5f0*/  @!P3 SEL R94, RZ, 0xffffffff, !P6 ;  /* 0xffffffffff5eb807 */ /* 0x000fe40007000000 */
[----:B------:R-:W-:Y:S02]  /*d600*/  ISETP.GE.U32.AND P6, PT, R96, R95, PT ;  /* 0x0000005f6000720c */ /* 0x000fe40003fc6070 */
[----:B------:R-:W-:-:S02]  /*d610*/  SEL R95, RZ, 0xffffffff, !P4 ;  /* 0xffffffffff5f7807 */ /* 0x000fc40006000000 */
[----:B------:R-:W-:Y:S02]  /*d620*/  @!P1 SEL R95, RZ, 0xffffffff, !P0 ;  /* 0xffffffffff5f9807 */ /* 0x000fe40004000000 */
[----:B------:R-:W-:Y:S02]  /*d630*/  LOP3.LUT R97, R66, 0xff, RZ, 0xc0, !PT ;  /* 0x000000ff42617812 */ /* 0x000fe400078ec0ff */
[----:B------:R-:W-:Y:S02]  /*d640*/  LOP3.LUT R98, R49, 0xff, RZ, 0xc0, !PT ;  /* 0x000000ff31627812 */ /* 0x000fe400078ec0ff */
[----:B------:R-:W-:Y:S02]  /*d650*/  ISETP.GE.U32.AND P0, PT, R34, R83, PT ;  /* 0x000000532200720c */ /* 0x000fe40003f06070 */
[----:B------:R-:W-:Y:S02]  /*d660*/  LOP3.LUT R4, R4, 0x1, RZ, 0xc0, !PT ;  /* 0x0000000104047812 */ /* 0x000fe400078ec0ff */
[----:B------:R-:W-:-:S02]  /*d670*/  ISETP.NE.AND P3, PT, R98, R97, PT ;  /* 0x000000616200720c */ /* 0x000fc40003f65270 */
[----:B------:R-:W-:Y:S02]  /*d680*/  ISETP.GE.AND.EX P0, PT, R15, RZ, PT, P0 ;  /* 0x000000ff0f00720c */ /* 0x000fe40003f06300 */
[----:B------:R-:W-:Y:S02]  /*d690*/  LOP3.LUT R82, R82, 0x1, RZ, 0xc0, !PT ;  /* 0x0000000152527812 */ /* 0x000fe400078ec0ff */
[----:B------:R-:W-:Y:S02]  /*d6a0*/  ISETP.NE.U32.AND P1, PT, R4, 0x1, PT ;  /* 0x000000010400780c */ /* 0x000fe40003f25070 */
[----:B------:R-:W-:Y:S02]  /*d6b0*/  ISETP.GE.U32.AND P4, PT, R98, R97, PT ;  /* 0x000000616200720c */ /* 0x000fe40003f86070 */
[----:B------:R-:W-:Y:S02]  /*d6c0*/  SEL R4, RZ, 0xffffffff, !P6 ;  /* 0xffffffffff047807 */ /* 0x000fe40007000000 */
[----:B------:R-:W-:-:S02]  /*d6d0*/  LOP3.LUT R84, R84, 0x1, RZ, 0xc0, !PT ;  /* 0x0000000154547812 */ /* 0x000fc400078ec0ff */
[----:B------:R-:W-:Y:S02]  /*d6e0*/  @!P5 SEL R4, RZ, 0xffffffff, !P0 ;  /* 0xffffffffff04d807 */ /* 0x000fe40004000000 */
[----:B------:R-:W-:Y:S02]  /*d6f0*/  ISETP.GE.U32.AND P0, PT, R33, R83, PT ;  /* 0x000000532100720c */ /* 0x000fe40003f06070 */
[----:B------:R-:W-:Y:S02]  /*d700*/  ISETP.NE.U32.AND P6, PT, R82, 0x1, PT ;  /* 0x000000015200780c */ /* 0x000fe40003fc5070 */
[----:B------:R-:W-:Y:S02]  /*d710*/  LOP3.LUT R85, R85, 0x1, RZ, 0xc0, !PT ;  /* 0x0000000155557812 */ /* 0x000fe400078ec0ff */
[----:B------:R-:W-:Y:S02]  /*d720*/  SEL R82, RZ, 0xffffffff, !P4 ;  /* 0xffffffffff527807 */ /* 0x000fe40006000000 */
[----:B------:R-:W-:-:S02]  /*d730*/  ISETP.NE.U32.AND P4, PT, R84, 0x1, PT ;  /* 0x000000015400780c */ /* 0x000fc40003f85070 */
[----:B------:R-:W-:Y:S02]  /*d740*/  ISETP.GE.AND.EX P0, PT, R14, RZ, PT, P0 ;  /* 0x000000ff0e00720c */ /* 0x000fe40003f06300 */
[----:B------:R-:W-:Y:S02]  /*d750*/  LOP3.LUT R90, R90, 0x1, RZ, 0xc0, !PT ;  /* 0x000000015a5a7812 */ /* 0x000fe400078ec0ff */
[----:B------:R-:W-:Y:S02]  /*d760*/  ISETP.NE.U32.AND P5, PT, R85, 0x1, PT ;  /* 0x000000015500780c */ /* 0x000fe40003fa5070 */
[----:B------:R-:W-:Y:S02]  /*d770*/  LOP3.LUT R86, R86, 0x1, RZ, 0xc0, !PT ;  /* 0x0000000156567812 */ /* 0x000fe400078ec0ff */
[----:B------:R-:W-:Y:S02]  /*d780*/  LOP3.LUT R87, R87, 0x1, RZ, 0xc0, !PT ;  /* 0x0000000157577812 */ /* 0x000fe400078ec0ff */
[----:B------:R-:W-:-:S02]  /*d790*/  LOP3.LUT R88, R88, 0x1, RZ, 0xc0, !PT ;  /* 0x0000000158587812 */ /* 0x000fc400078ec0ff */
[----:B------:R-:W-:Y:S02]  /*d7a0*/  LOP3.LUT R89, R89, 0x1, RZ, 0xc0, !PT ;  /* 0x0000000159597812 */ /* 0x000fe400078ec0ff */
[----:B------:R-:W-:Y:S02]  /*d7b0*/  SEL R39, R71, R39, !P4 ;  /* 0x0000002747277207 */ /* 0x000fe40006000000 */
[----:B------:R-:W-:Y:S02]  /*d7c0*/  SEL R55, R8, R55, !P4 ;  /* 0x0000003708377207 */ /* 0x000fe40006000000 */
[----:B------:R-:W-:Y:S02]  /*d7d0*/  SEL R23, R23, RZ, P4 ;  /* 0x000000ff17177207 */ /* 0x000fe40002000000 */
[C---:B------:R-:W-:Y:S02]  /*d7e0*/  SEL R36, R71.reuse, R36, !P1 ;  /* 0x0000002447247207 */ /* 0x040fe40004800000 */
[----:B------:R-:W-:-:S02]  /*d7f0*/  SEL R37, R71, R37, !P6 ;  /* 0x0000002547257207 */ /* 0x000fc40007000000 */
[----:B------:R-:W-:Y:S02]  /*d800*/  @!P3 SEL R82, RZ, 0xffffffff, !P0 ;  /* 0xffffffffff52b807 */ /* 0x000fe40004000000 */
[----:B------:R-:W-:Y:S02]  /*d810*/  SEL R51, R6, R51, !P1 ;  /* 0x0000003306337207 */ /* 0x000fe40004800000 */
[----:B------:R-:W-:Y:S02]  /*d820*/  SEL R20, R20, RZ, P1 ;  /* 0x000000ff14147207 */ /* 0x000fe40000800000 */
[----:B------:R-:W-:Y:S02]  /*d830*/  SEL R52, R7, R52, !P6 ;  /* 0x0000003407347207 */ /* 0x000fe40007000000 */
[----:B------:R-:W-:Y:S02]  /*d840*/  SEL R21, R21, RZ, P6 ;  /* 0x000000ff15157207 */ /* 0x000fe40003000000 */
[----:B------:R-:W-:-:S02]  /*d850*/  ISETP.NE.U32.AND P4, PT, R90, 0x1, PT ;  /* 0x000000015a00780c */ /* 0x000fc40003f85070 */
[----:B------:R-:W-:Y:S01]  /*d860*/  SEL R40, R71, R40, !P5 ;  /* 0x0000002847287207 */ /* 0x000fe20006800000 */
[----:B------:R-:W-:Y:S01]  /*d870*/  IMAD.IADD R71, R83, 0x1, R72 ;  /* 0x0000000153477824 */ /* 0x000fe200078e0248 */
[----:B------:R-:W-:Y:S02]  /*d880*/  ISETP.NE.U32.AND P3, PT, R86, 0x1, PT ;  /* 0x000000015600780c */ /* 0x000fe40003f65070 */
[----:B------:R-:W-:Y:S02]  /*d890*/  ISETP.NE.U32.AND P0, PT, R87, 0x1, PT ;  /* 0x000000015700780c */ /* 0x000fe40003f05070 */
[----:B------:R-:W-:Y:S02]  /*d8a0*/  ISETP.NE.U32.AND P1, PT, R88, 0x1, PT ;  /* 0x000000015800780c */ /* 0x000fe40003f25070 */
[----:B------:R-:W-:Y:S02]  /*d8b0*/  ISETP.NE.U32.AND P6, PT, R89, 0x1, PT ;  /* 0x000000015900780c */ /* 0x000fe40003fc5070 */
[----:B------:R-:W-:-:S02]  /*d8c0*/  LOP3.LUT R4, R4, 0x1, RZ, 0xc0, !PT ;  /* 0x0000000104047812 */ /* 0x000fc400078ec0ff */
[----:B------:R-:W-:Y:S02]  /*d8d0*/  LOP3.LUT R92, R92, 0x1, RZ, 0xc0, !PT ;  /* 0x000000015c5c7812 */ /* 0x000fe400078ec0ff */
[----:B------:R-:W-:Y:S02]  /*d8e0*/  SEL R48, R5, R48, !P4 ;  /* 0x0000003005307207 */ /* 0x000fe40006000000 */
[----:B------:R-:W-:Y:S02]  /*d8f0*/  SEL R69, R78, R69, !P4 ;  /* 0x000000454e457207 */ /* 0x000fe40006000000 */
[----:B------:R-:W-:Y:S02]  /*d900*/  SEL R32, R32, RZ, P4 ;  /* 0x000000ff20207207 */ /* 0x000fe40002000000 */
[C---:B------:R-:W-:Y:S02]  /*d910*/  SEL R43, R73.reuse, R43, !P3 ;  /* 0x0000002b492b7207 */ /* 0x040fe40005800000 */
[----:B------:R-:W-:-:S02]  /*d920*/  SEL R42, R73, R42, !P0 ;  /* 0x0000002a492a7207 */ /* 0x000fc40004000000 */
[C---:B------:R-:W-:Y:S02]  /*d930*/  SEL R46, R73.reuse, R46, !P1 ;  /* 0x0000002e492e7207 */ /* 0x040fe40004800000 */
[----:B------:R-:W-:Y:S01]  /*d940*/  SEL R45, R73, R45, !P6 ;  /* 0x0000002d492d7207 */ /* 0x000fe20007000000 */
[----:B-1----:R-:W-:Y:S01]  /*d950*/  IMAD.U32 R73, RZ, RZ, UR4 ;  /* 0x00000004ff497e24 */ /* 0x002fe2000f8e00ff */
[----:B------:R-:W-:Y:S02]  /*d960*/  SEL R58, R77, R58, !P3 ;  /* 0x0000003a4d3a7207 */ /* 0x000fe40005800000 */
[----:B------:R-:W-:Y:S02]  /*d970*/  SEL R27, R27, RZ, P3 ;  /* 0x000000ff1b1b7207 */ /* 0x000fe40001800000 */
[----:B------:R-:W-:Y:S01]  /*d980*/  ISETP.NE.U32.AND P4, PT, R4, 0x1, PT ;  /* 0x000000010400780c */ /* 0x000fe20003f85070 */
[----:B------:R-:W-:Y:S01]  /*d990*/  IMAD R4, R72, 0x3, R71 ;  /* 0x0000000348047824 */ /* 0x000fe200078e0247 */
[----:B------:R-:W-:-:S02]  /*d9a0*/  ISETP.NE.U32.AND P3, PT, R92, 0x1, PT ;  /* 0x000000015c00780c */ /* 0x000fc40003f65070 */
[----:B------:R-:W-:Y:S02]  /*d9b0*/  LOP3.LUT R91, R91, 0x1, RZ, 0xc0, !PT ;  /* 0x000000015b5b7812 */ /* 0x000fe400078ec0ff */
[----:B------:R-:W-:Y:S02]  /*d9c0*/  SEL R44, R5, R44, !P3 ;  /* 0x0000002c052c7207 */ /* 0x000fe40005800000 */
[----:B------:R-:W-:Y:S02]  /*d9d0*/  SEL R68, R81, R68, !P3 ;  /* 0x0000004451447207 */ /* 0x000fe40005800000 */
[----:B------:R-:W-:Y:S02]  /*d9e0*/  SEL R28, R28, RZ, P3 ;  /* 0x000000ff1c1c7207 */ /* 0x000fe40001800000 */
[----:B------:R-:W-:Y:S02]  /*d9f0*/  ISETP.GE.U32.AND P3, PT, R4, R73, PT ;  /* 0x000000490400720c */ /* 0x000fe40003f66070 */
[----:B------:R-:W-:-:S02]  /*da00*/  SEL R54, R9, R54, !P5 ;  /* 0x0000003609367207 */ /* 0x000fc40006800000 */
[----:B------:R-:W-:Y:S02]  /*da10*/  SEL R24, R24, RZ, P5 ;  /* 0x000000ff18187207 */ /* 0x000fe40002800000 */
[----:B------:R-:W-:Y:S02]  /*da20*/  ISETP.NE.U32.AND P5, PT, R91, 0x1, PT ;  /* 0x000000015b00780c */ /* 0x000fe40003fa5070 */
[----:B------:R-:W-:Y:S02]  /*da30*/  LOP3.LUT R93, R93, 0x1, RZ, 0xc0, !PT ;  /* 0x000000015d5d7812 */ /* 0x000fe400078ec0ff */
[----:B------:R-:W-:Y:S02]  /*da40*/  LOP3.LUT R94, R94, 0x1, RZ, 0xc0, !PT ;  /* 0x000000015e5e7812 */ /* 0x000fe400078ec0ff */
[----:B------:R-:W-:Y:S02]  /*da50*/  LOP3.LUT R95, R95, 0x1, RZ, 0xc0, !PT ;  /* 0x000000015f5f7812 */ /* 0x000fe400078ec0ff */
[----:B------:R-:W-:-:S02]  /*da60*/  LOP3.LUT R82, R82, 0x1, RZ, 0xc0, !PT ;  /* 0x0000000152527812 */ /* 0x000fc400078ec0ff */
[----:B------:R-:W-:Y:S02]  /*da70*/  SEL R57, R76, R57, !P0 ;  /* 0x000000394c397207 */ /* 0x000fe40004000000 */
[----:B------:R-:W-:Y:S02]  /*da80*/  SEL R26, R26, RZ, P0 ;  /* 0x000000ff1a1a7207 */ /* 0x000fe40000000000 */
        /* <DEDUP_REMOVED lines=11> */
[----:B------:R-:W-:Y:S02]  /*db40*/  SEL R41, R5, R41, !P0 ;  /* 0x0000002905297207 */ /* 0x000fe40004000000 */
        /* <DEDUP_REMOVED lines=15> */
.L_x_3867:
[----:B0-----:R-:W-:Y:S05]  /*dc40*/  BSYNC.RECONVERGENT B0 ;  /* 0x0000000000007941 */ /* 0x001fea0003800200 */
.L_x_3866:
        /* <DEDUP_REMOVED lines=288> */
.L_x_3877:
[----:B------:R-:W-:Y:S01]  /*ee50*/  SHF.R.U32.HI R6, RZ, 0x2, R0 ;  /* 0x00000002ff067819 */ /* 0x000fe20000011600 */
[----:B------:R-:W-:-:S07]  /*ee60*/  IMAD.MOV.U32 R7, RZ, RZ, RZ ;  /* 0x000000ffff077224 */ /* 0x000fce00078e00ff */
.L_x_3876:
        /* <DEDUP_REMOVED lines=288> */
.L_x_3879:
[----:B------:R-:W-:Y:S01]  /*10070*/  SHF.R.U32.HI R62, RZ, 0x2, R74 ;  /* 0x00000002ff3e7819 */ /* 0x000fe2000001164a */
[----:B------:R-:W-:-:S07]  /*10080*/  IMAD.MOV.U32 R63, RZ, RZ, RZ ;  /* 0x000000ffff3f7224 */ /* 0x000fce00078e00ff */
.L_x_3878:
        /* <DEDUP_REMOVED lines=285> */
.L_x_3881:
[----:B------:R-:W-:Y:S01]  /*11260*/  SHF.R.U32.HI R66, RZ, 0x2, R78 ;  /* 0x00000002ff427819 */ /* 0x000fe2000001164e */
[----:B------:R-:W-:-:S07]  /*11270*/  IMAD.MOV.U32 R67, RZ, RZ, RZ ;  /* 0x000000ffff437224 */ /* 0x000fce00078e00ff */
.L_x_3880:
        /* <DEDUP_REMOVED lines=285> */
.L_x_3883:
[----:B------:R-:W-:Y:S01]  /*12450*/  SHF.R.U32.HI R10, RZ, 0x2, R62 ;  /* 0x00000002ff0a7819 */ /* 0x000fe2000001163e */
[----:B------:R-:W-:-:S07]  /*12460*/  IMAD.MOV.U32 R11, RZ, RZ, RZ ;  /* 0x000000ffff0b7224 */ /* 0x000fce00078e00ff */
.L_x_3882:
[----:B------:R-:W-:-:S04]  /*12470*/  LEA R4, P0, R10, R3, 0x2 ;  /* 0x000000030a047211 */ /* 0x000fc800078010ff */
[----:B------:R-:W-:-:S05]  /*12480*/  LEA.HI.X R5, R10, R0, R11, 0x2, P0 ;  /* 0x000000000a057211 */ /* 0x000fca00000f140b */
[----:B------:R-:W2:Y:S02]  /*12490*/  LDG.E R4, desc[UR36][R4.64] ;  /* 0x0000002404047981 */ /* 0x000ea4000c1e1900 */
[C---:B--2---:R-:W-:Y:S02]  /*124a0*/  PRMT R13, R4.reuse, 0x7770, RZ ;  /* 0x00007770040d7816 */ /* 0x044fe400000000ff */
[C---:B------:R-:W-:Y:S02]  /*124b0*/  PRMT R12, R4.reuse, 0x7771, RZ ;  /* 0x00007771040c7816 */ /* 0x040fe400000000ff */
[C---:B------:R-:W-:Y:S02]  /*124c0*/  PRMT R11, R4.reuse, 0x7772, RZ ;  /* 0x00007772040b7816 */ /* 0x040fe400000000ff */
[----:B------:R-:W-:-:S07]  /*124d0*/  PRMT R10, R4, 0x7773, RZ ;  /* 0x00007773040a7816 */ /* 0x000fce00000000ff */
.L_x_3875:
[----:B------:R-:W-:Y:S05]  /*124e0*/  BSYNC.RECONVERGENT B0 ;  /* 0x0000000000007941 */ /* 0x000fea0003800200 */
.L_x_3874:
[----:B------:R-:W-:Y:S01]  /*124f0*/  ISETP.GE.U32.AND P0, PT, R71, R73, PT ;  /* 0x000000494700720c */ /* 0x000fe20003f06070 */
[----:B------:R-:W-:-:S12]  /*12500*/  BSSY.RECONVERGENT B0, `(.L_x_3884) ;  /* 0x00000db000007945 */ /* 0x000fd80003800200 */
        /* <DEDUP_REMOVED lines=13> */
[C---:B------:R-:W-:Y:S02]  /*125e0*/  ISETP.NE.AND P4, PT, R4.reuse, R3, PT ;  /* 0x000000030400720c */ /* 0x040fe40003f85270 */
        /* <DEDUP_REMOVED lines=61> */
[-C--:B------:R-:W-:Y:S02]  /*129c0*/  ISETP.GE.U32.AND P0, PT, R46, R8.reuse, PT ;  /* 0x000000082e00720c */ /* 0x080fe40003f06070 */
        /* <DEDUP_REMOVED lines=142> */
.L_x_3885:
[----:B------:R-:W-:Y:S05]  /*132b0*/  BSYNC.RECONVERGENT B0 ;  /* 0x0000000000007941 */ /* 0x000fea0003800200 */
.L_x_3884:
        /* <DEDUP_REMOVED lines=48> */
[CC--:B------:R-:W-:Y:S02]  /*135c0*/  ISETP.NE.AND P5, PT, R0.reuse, R3.reuse, PT ;  /* 0x000000030000720c */ /* 0x0c0fe40003fa5270 */
[----:B------:R-:W-:Y:S02]  /*135d0*/  SEL R54, R61, R54, !P3 ;  /* 0x000000363d367207 */ /* 0x000fe40005800000 */
[----:B------:R-:W-:Y:S02]  /*135e0*/  SEL R8, R45, R40, !P3 ;  /* 0x000000282d087207 */ /* 0x000fe40005800000 */
[----:B------:R-:W-:Y:S02]  /*135f0*/  SEL R24, R29, R24, !P3 ;  /* 0x000000181d187207 */ /* 0x000fe40005800000 */
[----:B------:R-:W-:Y:S02]  /*13600*/  ISETP.GE.U32.AND P3, PT, R0, R3, PT ;  /* 0x000000030000720c */ /* 0x000fe40003f66070 */
[----:B------:R-:W-:-:S02]  /*13610*/  ISETP.GE.AND.EX P4, PT, R27, R32, PT, P4 ;  /* 0x000000201b00720c */ /* 0x000fc40003f86340 */
[----:B------:R-:W-:Y:S02]  /*13620*/  SEL R10, R42, R37, !P1 ;  /* 0x000000252a0a7207 */ /* 0x000fe40004800000 */
[----:B------:R-:W-:Y:S02]  /*13630*/  LOP3.LUT R7, R70, 0xff, RZ, 0xc0, !PT ;  /* 0x000000ff46077812 */ /* 0x000fe400078ec0ff */
[----:B------:R-:W-:Y:S02]  /*13640*/  LOP3.LUT R6, R68, 0xff, RZ, 0xc0, !PT ;  /* 0x000000ff44067812 */ /* 0x000fe400078ec0ff */
[----:B------:R-:W-:Y:S02]  /*13650*/  LOP3.LUT R0, R57, 0xff, RZ, 0xc0, !PT ;  /* 0x000000ff39007812 */ /* 0x000fe400078ec0ff */
[----:B------:R-:W-:Y:S02]  /*13660*/  LOP3.LUT R3, R55, 0xff, RZ, 0xc0, !PT ;  /* 0x000000ff37037812 */ /* 0x000fe400078ec0ff */
[----:B------:R-:W-:-:S02]  /*13670*/  SEL R26, R26, R21, !P1 ;  /* 0x000000151a1a7207 */ /* 0x000fc40004800000 */
        /* <DEDUP_REMOVED lines=45> */
[----:B------:R-:W-:Y:S02]  /*13950*/  ISETP.GE.U32.AND P3, PT, R0, R3, PT ;  /* 0x000000030000720c */ /* 0x000fe40003f66070 */
[----:B------:R-:W-:Y:S02]  /*13960*/  ISETP.GE.AND.EX P4, PT, R39, R22, PT, P4 ;  /* 0x000000162700720c */ /* 0x000fe40003f86340 */
[----:B------:R-:W-:-:S02]  /*13970*/  LOP3.LUT R7, R53, 0xff, RZ, 0xc0, !PT ;  /* 0x000000ff35077812 */ /* 0x000fc400078ec0ff */
[----:B------:R-:W-:Y:S02]  /*13980*/  LOP3.LUT R0, R70, 0xff, RZ, 0xc0, !PT ;  /* 0x000000ff46007812 */ /* 0x000fe400078ec0ff */
[----:B------:R-:W-:Y:S02]  /*13990*/  SEL R21, R44, R21, !P2 ;  /* 0x000000152c157207 */ /* 0x000fe40005000000 */
        /* <DEDUP_REMOVED lines=8> */
[----:B------:R-:W-:Y:S02]  /*13a20*/  ISETP.NE.AND P6, PT, R0, R7, PT ;  /* 0x000000070000720c */ /* 0x000fe40003fc5270 */
[----:B------:R-:W-:-:S02]  /*13a30*/  @P5 SEL R5, RZ, 0xffffffff, !P3 ;  /* 0xffffffffff055807 */ /* 0x000fc40005800000 */
[----:B------:R-:W-:Y:S02]  /*13a40*/  ISETP.GE.U32.AND P2, PT, R21, R34, PT ;  /* 0x000000221500720c */ /* 0x000fe40003f46070 */
        /* <DEDUP_REMOVED lines=35> */
.L_x_3836:
[----:B------:R-:W-:Y:S05]  /*13c80*/  BSYNC.RECONVERGENT B6 ;  /* 0x0000000000067941 */ /* 0x000fea0003800200 */
.L_x_3835:
        /* <DEDUP_REMOVED lines=10> */
[----:B-1----:R-:W-:-:S02]  /*13d30*/  IMAD R3, R2, R30, R17 ;  /* 0x0000001e02037224 */ /* 0x002fc400078e0211 */
        /* <DEDUP_REMOVED lines=13> */
.L_x_3889:
        /* <DEDUP_REMOVED lines=9> */
[----:B------:R-:W-:Y:S01]  /*13ea0*/  IMAD R5, R5, R30, R17 ;  /* 0x0000001e05057224 */ /* 0x000fe200078e0211 */
[----:B------:R-:W-:Y:S02]  /*13eb0*/  LOP3.LUT R25, R9, 0xff, RZ, 0xc0, !PT ;  /* 0x000000ff09197812 */ /* 0x000fe400078ec0ff */
[----:B------:R-:W-:Y:S01]  /*13ec0*/  LOP3.LUT R31, R11, 0xff, RZ, 0xc0, !PT ;  /* 0x000000ff0b1f7812 */ /* 0x000fe200078ec0ff */
[----:B0-----:R-:W-:Y:S01]  /*13ed0*/  IMAD R6, R5, 0x40, R8 ;  /* 0x0000004005067824 */ /* 0x001fe200078e0208 */
[----:B------:R-:W-:-:S04]  /*13ee0*/  LOP3.LUT R33, R27, 0xff, RZ, 0xc0, !PT ;  /* 0x000000ff1b217812 */ /* 0x000fc800078ec0ff */
[----:B------:R-:W0:Y:S04]  /*13ef0*/  LDS.U8 R10, [R6] ;  /* 0x00000000060a7984 */ /* 0x000e280000000000 */
[----:B------:R-:W1:Y:S04]  /*13f00*/  LDS.U8 R12, [R6+0x10] ;  /* 0x00001000060c7984 */ /* 0x000e680000000000 */
[----:B------:R-:W2:Y:S04]  /*13f10*/  LDS.64 R4, [R6+0x8] ;  /* 0x0000080006047984 */ /* 0x000ea80000000a00 */
[----:B------:R-:W3:Y:S04]  /*13f20*/  LDS.64 R14, [R6+0x18] ;  /* 0x00001800060e7984 */ /* 0x000ee80000000a00 */
[----:B------:R-:W4:Y:S04]  /*13f30*/  LDS.U8 R26, [R6+0x30] ;  /* 0x00003000061a7984 */ /* 0x000f280000000000 */
[----:B------:R-:W5:Y:S04]  /*13f40*/  LDS.U8 R24, [R6+0x20] ;  /* 0x0000200006187984 */ /* 0x000f680000000000 */
[----:B------:R-:W5:Y:S04]  /*13f50*/  LDS.64 R22, [R6+0x38] ;  /* 0x0000380006167984 */ /* 0x000f680000000a00 */
[----:B------:R1:W5:Y:S01]  /*13f60*/  LDS.64 R20, [R6+0x28] ;  /* 0x0000280006147984 */ /* 0x0003620000000a00 */
[----:B0-----:R-:W-:-:S02]  /*13f70*/  ISETP.NE.AND P4, PT, R25, R10, PT ;  /* 0x0000000a1900720c */ /* 0x001fc40003f85270 */
[----:B------:R-:W-:Y:S02]  /*13f80*/  ISETP.GE.U32.AND P5, PT, R25, R10, PT ;  /* 0x0000000a1900720c */ /* 0x000fe40003fa6070 */
[C---:B-1----:R-:W-:Y:S02]  /*13f90*/  ISETP.NE.AND P3, PT, R31.reuse, R12, PT ;  /* 0x0000000c1f00720c */ /* 0x042fe40003f65270 */
[----:B------:R-:W-:Y:S02]  /*13fa0*/  SEL R6, RZ, 0xffffffff, !P5 ;  /* 0xffffffffff067807 */ /* 0x000fe40006800000 */
[----:B--2---:R-:W-:Y:S02]  /*13fb0*/  ISETP.GE.U32.AND P0, PT, R38, R4, PT ;  /* 0x000000042600720c */ /* 0x004fe40003f06070 */
[----:B------:R-:W-:Y:S02]  /*13fc0*/  ISETP.GE.U32.AND P6, PT, R31, R12, PT ;  /* 0x0000000c1f00720c */ /* 0x000fe40003fc6070 */
[----:B------:R-:W-:-:S02]  /*13fd0*/  ISETP.GE.AND.EX P0, PT, R39, R5, PT, P0 ;  /* 0x000000052700720c */ /* 0x000fc40003f06300 */
[----:B---3--:R-:W-:Y:S02]  /*13fe0*/  ISETP.GE.U32.AND P1, PT, R0, R14, PT ;  /* 0x0000000e0000720c */ /* 0x008fe40003f26070 */
[----:B------:R-:W-:Y:S02]  /*13ff0*/  @!P4 SEL R6, RZ, 0xffffffff, !P0 ;  /* 0xffffffffff06c807 */ /* 0x000fe40004000000 */
[----:B------:R-:W-:Y:S02]  /*14000*/  ISETP.GE.AND.EX P1, PT, R7, R15, PT, P1 ;  /* 0x0000000f0700720c */ /* 0x000fe40003f26310 */
[----:B----4-:R-:W-:Y:S02]  /*14010*/  ISETP.NE.AND P4, PT, R33, R26, PT ;  /* 0x0000001a2100720c */ /* 0x010fe40003f85270 */
[----:B------:R-:W-:Y:S02]  /*14020*/  LOP3.LUT R31, R13, 0xff, RZ, 0xc0, !PT ;  /* 0x000000ff0d1f7812 */ /* 0x000fe400078ec0ff */
[----:B------:R-:W-:-:S02]  /*14030*/  SEL R25, RZ, 0xffffffff, !P6 ;  /* 0xffffffffff197807 */ /* 0x000fc40007000000 */
[----:B------:R-:W-:Y:S02]  /*14040*/  @!P3 SEL R25, RZ, 0xffffffff, !P1 ;  /* 0xffffffffff19b807 */ /* 0x000fe40004800000 */
[C---:B-----5:R-:W-:Y:S02]  /*14050*/  ISETP.NE.AND P5, PT, R31.reuse, R24, PT ;  /* 0x000000181f00720c */ /* 0x060fe40003fa5270 */
[----:B------:R-:W-:Y:S02]  /*14060*/  ISETP.GE.U32.AND P1, PT, R16, R22, PT ;  /* 0x000000161000720c */ /* 0x000fe40003f26070 */
[----:B------:R-:W-:Y:S02]  /*14070*/  ISETP.GE.U32.AND P6, PT, R31, R24, PT ;  /* 0x000000181f00720c */ /* 0x000fe40003fc6070 */
[----:B------:R-:W-:Y:S02]  /*14080*/  LOP3.LUT R6, R6, 0x1, RZ, 0xc0, !PT ;  /* 0x0000000106067812 */ /* 0x000fe400078ec0ff */
[----:B------:R-:W-:-:S02]  /*14090*/  ISETP.GE.U32.AND P0, PT, R33, R26, PT ;  /* 0x0000001a2100720c */ /* 0x000fc40003f06070 */
[----:B------:R-:W-:Y:S02]  /*140a0*/  ISETP.GE.AND.EX P1, PT, R29, R23, PT, P1 ;  /* 0x000000171d00720c */ /* 0x000fe40003f26310 */
[----:B------:R-:W-:Y:S02]  /*140b0*/  ISETP.GE.U32.AND P3, PT, R34, R20, PT ;  /* 0x000000142200720c */ /* 0x000fe40003f66070 */
[----:B------:R-:W-:Y:S02]  /*140c0*/  SEL R28, RZ, 0xffffffff, !P6 ;  /* 0xffffffffff1c7807 */ /* 0x000fe40007000000 */
[----:B------:R-:W-:Y:S02]  /*140d0*/  ISETP.NE.U32.AND P6, PT, R6, 0x1, PT ;  /* 0x000000010600780c */ /* 0x000fe40003fc5070 */
[----:B------:R-:W-:Y:S02]  /*140e0*/  SEL R6, RZ, 0xffffffff, !P0 ;  /* 0xffffffffff067807 */ /* 0x000fe40004000000 */
[----:B------:R-:W-:-:S02]  /*140f0*/  LOP3.LUT R25, R25, 0x1, RZ, 0xc0, !PT ;  /* 0x0000000119197812 */ /* 0x000fc400078ec0ff */
[----:B------:R-:W-:Y:S02]  /*14100*/  @!P4 SEL R6, RZ, 0xffffffff, !P1 ;  /* 0xffffffffff06c807 */ /* 0x000fe40004800000 */
[----:B------:R-:W-:Y:S02]  /*14110*/  ISETP.GE.AND.EX P3, PT, R35, R21, PT, P3 ;  /* 0x000000152300720c */ /* 0x000fe40003f66330 */
[----:B------:R-:W-:Y:S02]  /*14120*/  ISETP.NE.U32.AND P0, PT, R25, 0x1, PT ;  /* 0x000000011900780c */ /* 0x000fe40003f05070 */
[----:B------:R-:W-:Y:S02]  /*14130*/  LOP3.LUT R6, R6, 0x1, RZ, 0xc0, !PT ;  /* 0x0000000106067812 */ /* 0x000fe400078ec0ff */
[----:B------:R-:W-:Y:S02]  /*14140*/  @!P5 SEL R28, RZ, 0xffffffff, !P3 ;  /* 0xffffffffff1cd807 */ /* 0x000fe40005800000 */
[----:B------:R-:W-:-:S02]  /*14150*/  SEL R0, R14, R0, !P0 ;  /* 0x000000000e007207 */ /* 0x000fc40004000000 */
[----:B------:R-:W-:Y:S02]  /*14160*/  SEL R7, R15, R7, !P0 ;  /* 0x000000070f077207 */ /* 0x000fe40004000000 */
[----:B------:R-:W-:Y:S02]  /*14170*/  SEL R12, R12, R11, !P0 ;  /* 0x0000000b0c0c7207 */ /* 0x000fe40004000000 */
[----:B------:R-:W-:Y:S01]  /*14180*/  ISETP.NE.U32.AND P0, PT, R6, 0x1, PT ;  /* 0x000000010600780c */ /* 0x000fe20003f05070 */
[----:B------:R-:W-:Y:S01]  /*14190*/  IMAD.MOV.U32 R6, RZ, RZ, R0 ;  /* 0x000000ffff067224 */ /* 0x000fe200078e0000 */
[----:B------:R-:W-:Y:S01]  /*141a0*/  LOP3.LUT R28, R28, 0x1, RZ, 0xc0, !PT ;  /* 0x000000011c1c7812 */ /* 0x000fe200078ec0ff */
[----:B------:R1:W-:Y:S01]  /*141b0*/  STS.U8 [R3+0x10], R12 ;  /* 0x0000100c03007388 */ /* 0x0003e20000000000 */
[----:B------:R-:W-:Y:S02]  /*141c0*/  SEL R16, R22, R16, !P0 ;  /* 0x0000001016107207 */ /* 0x000fe40004000000 */
[----:B------:R-:W-:Y:S01]  /*141d0*/  ISETP.NE.U32.AND P1, PT, R28, 0x1, PT ;  /* 0x000000011c00780c */ /* 0x000fe20003f25070 */
[----:B------:R1:W-:Y:S01]  /*141e0*/  STS.64 [R3+0x18], R6 ;  /* 0x0000180603007388 */ /* 0x0003e20000000a00 */
[----:B------:R-:W-:Y:S01]  /*141f0*/  SEL R38, R4, R38, !P6 ;  /* 0x0000002604267207 */ /* 0x000fe20007000000 */
[----:B------:R-:W-:Y:S01]  /*14200*/  IMAD.MOV.U32 R28, RZ, RZ, R16 ;  /* 0x000000ffff1c7224 */ /* 0x000fe200078e0010 */
[----:B------:R-:W-:-:S02]  /*14210*/  SEL R39, R5, R39, !P6 ;  /* 0x0000002705277207 */ /* 0x000fc40007000000 */
[----:B------:R-:W-:Y:S02]  /*14220*/  SEL R10, R10, R9, !P6 ;  /* 0x000000090a0a7207 */ /* 0x000fe40007000000 */
[----:B------:R-:W-:Y:S01]  /*14230*/  SEL R34, R20, R34, !P1 ;  /* 0x0000002214227207 */ /* 0x000fe20004800000 */
[----:B------:R1:W-:Y:S01]  /*14240*/  STS.64 [R3+0x8], R38 ;  /* 0x0000082603007388 */ /* 0x0003e20000000a00 */
        /* <DEDUP_REMOVED lines=8> */
[----:B------:R1:W-:Y:S01]  /*142d0*/  STS.64 [R3+0x38], R28 ;  /* 0x0000381c03007388 */ /* 0x0003e20000000a00 */
[----:B------:R-:W-:Y:S02]  /*142e0*/  PRMT R13, R24, 0x7610, R13 ;  /* 0x00007610180d7816 */ /* 0x000fe4000000000d */
[----:B------:R-:W-:Y:S01]  /*142f0*/  PRMT R27, R26, 0x7610, R27 ;  /* 0x000076101a1b7816 */ /* 0x000fe2000000001b */
[----:B------:R1:W-:Y:S04]  /*14300*/  STS.U8 [R3+0x20], R24 ;  /* 0x0000201803007388 */ /* 0x0003e80000000000 */
[----:B------:R1:W-:Y:S02]  /*14310*/  STS.U8 [R3+0x30], R26 ;  /* 0x0000301a03007388 */ /* 0x0003e40000000000 */
.L_x_3888:
[----:B------:R-:W-:Y:S05]  /*14320*/  BSYNC.RECONVERGENT B0 ;  /* 0x0000000000007941 */ /* 0x000fea0003800200 */
.L_x_3887:
[----:B------:R-:W-:Y:S01]  /*14330*/  IMAD.MOV.U32 R4, RZ, RZ, R37 ;  /* 0x000000ffff047224 */ /* 0x000fe200078e0025 */
[----:B------:R-:W-:Y:S06]  /*14340*/  @P2 BRA `(.L_x_3889) ;  /* 0xfffffff800b02947 */ /* 0x000fec000383ffff */
.L_x_3886:
        /* <DEDUP_REMOVED lines=27> */
.L_x_3894:
        /* <DEDUP_REMOVED lines=9> */
[----:B0-----:R-:W-:Y:S01]  /*14590*/  IMAD R6, R32, 0x40, R25 ;  /* 0x0000004020067824 */ /* 0x001fe200078e0219 */
[----:B------:R-:W-:Y:S02]  /*145a0*/  LOP3.LUT R31, R9, 0xff, RZ, 0xc0, !PT ;  /* 0x000000ff091f7812 */ /* 0x000fe400078ec0ff */
[----:B------:R-:W-:Y:S02]  /*145b0*/  LOP3.LUT R33, R11, 0xff, RZ, 0xc0, !PT ;  /* 0x000000ff0b217812 */ /* 0x000fe400078ec0ff */
        /* <DEDUP_REMOVED lines=10> */
[CC--:B-1----:R-:W-:Y:S02]  /*14660*/  ISETP.NE.AND P3, PT, R33.reuse, R10.reuse, PT ;  /* 0x0000000a2100720c */ /* 0x0c2fe40003f65270 */
[----:B------:R-:W-:Y:S02]  /*14670*/  ISETP.GE.U32.AND P6, PT, R33, R10, PT ;  /* 0x0000000a2100720c */ /* 0x000fe40003fc6070 */
[----:B--2---:R-:W-:Y:S02]  /*14680*/  ISETP.GE.U32.AND P0, PT, R38, R4, PT ;  /* 0x000000042600720c */ /* 0x004fe40003f06070 */
[----:B------:R-:W-:Y:S02]  /*14690*/  LOP3.LUT R33, R27, 0xff, RZ, 0xc0, !PT ;  /* 0x000000ff1b217812 */ /* 0x000fe400078ec0ff */
[----:B------:R-:W-:-:S02]  /*146a0*/  ISETP.GE.AND.EX P0, PT, R39, R5, PT, P0 ;  /* 0x000000052700720c */ /* 0x000fc40003f06300 */
[----:B---3--:R-:W-:Y:S02]  /*146b0*/  ISETP.GE.U32.AND P1, PT, R0, R14, PT ;  /* 0x0000000e0000720c */ /* 0x008fe40003f26070 */
[----:B------:R-:W-:Y:S02]  /*146c0*/  SEL R6, RZ, 0xffffffff, !P5 ;  /* 0xffffffffff067807 */ /* 0x000fe40006800000 */
[----:B------:R-:W-:Y:S02]  /*146d0*/  @!P4 SEL R6, RZ, 0xffffffff, !P0 ;  /* 0xffffffffff06c807 */ /* 0x000fe40004000000 */
[----:B------:R-:W-:Y:S02]  /*146e0*/  ISETP.GE.AND.EX P1, PT, R7, R15, PT, P1 ;  /* 0x0000000f0700720c */ /* 0x000fe40003f26310 */
[----:B----4-:R-:W-:Y:S02]  /*146f0*/  ISETP.NE.AND P4, PT, R33, R24, PT ;  /* 0x000000182100720c */ /* 0x010fe40003f85270 */
[----:B------:R-:W-:-:S02]  /*14700*/  LOP3.LUT R31, R13, 0xff, RZ, 0xc0, !PT ;  /* 0x000000ff0d1f7812 */ /* 0x000fc400078ec0ff */
[----:B------:R-:W-:Y:S02]  /*14710*/  SEL R26, RZ, 0xffffffff, !P6 ;  /* 0xffffffffff1a7807 */ /* 0x000fe40007000000 */
[----:B------:R-:W-:Y:S02]  /*14720*/  @!P3 SEL R26, RZ, 0xffffffff, !P1 ;  /* 0xffffffffff1ab807 */ /* 0x000fe40004800000 */
[C---:B-----5:R-:W-:Y:S02]  /*14730*/  ISETP.NE.AND P5, PT, R31.reuse, R12, PT ;  /* 0x0000000c1f00720c */ /* 0x060fe40003fa5270 */
[----:B------:R-:W-:Y:S02]  /*14740*/  ISETP.GE.U32.AND P1, PT, R16, R22, PT ;  /* 0x000000161000720c */ /* 0x000fe40003f26070 */
[----:B------:R-:W-:Y:S02]  /*14750*/  ISETP.GE.U32.AND P6, PT, R31, R12, PT ;  /* 0x0000000c1f00720c */ /* 0x000fe40003fc6070 */
[----:B------:R-:W-:-:S02]  /*14760*/  LOP3.LUT R6, R6, 0x1, RZ, 0xc0, !PT ;  /* 0x0000000106067812 */ /* 0x000fc400078ec0ff */
[----:B------:R-:W-:Y:S02]  /*14770*/  ISETP.GE.U32.AND P0, PT, R33, R24, PT ;  /* 0x000000182100720c */ /* 0x000fe40003f06070 */
        /* <DEDUP_REMOVED lines=15> */
[----:B------:R-:W-:Y:S01]  /*14870*/  IMAD.MOV.U32 R6, RZ, RZ, R0 ;  /* 0x000000ffff067224 */ /* 0x000fe200078e0000 */
[----:B------:R-:W-:Y:S01]  /*14880*/  LOP3.LUT R28, R28, 0x1, RZ, 0xc0, !PT ;  /* 0x000000011c1c7812 */ /* 0x000fe200078ec0ff */
[----:B------:R1:W-:Y:S01]  /*14890*/  STS.U8 [R25+0x10], R10 ;  /* 0x0000100a19007388 */ /* 0x0003e20000000000 */
[----:B------:R-:W-:-:S02]  /*148a0*/  SEL R16, R22, R16, !P0 ;  /* 0x0000001016107207 */ /* 0x000fc40004000000 */
[----:B------:R-:W-:Y:S01]  /*148b0*/  ISETP.NE.U32.AND P1, PT, R28, 0x1, PT ;  /* 0x000000011c00780c */ /* 0x000fe20003f25070 */
[----:B------:R1:W-:Y:S01]  /*148c0*/  STS.64 [R25+0x18], R6 ;  /* 0x0000180619007388 */ /* 0x0003e20000000a00 */
[----:B------:R-:W-:Y:S01]  /*148d0*/  SEL R38, R4, R38, !P6 ;  /* 0x0000002604267207 */ /* 0x000fe20007000000 */
[----:B------:R-:W-:Y:S01]  /*148e0*/  IMAD.MOV.U32 R28, RZ, RZ, R16 ;  /* 0x000000ffff1c7224 */ /* 0x000fe200078e0010 */
[----:B------:R-:W-:Y:S02]  /*148f0*/  SEL R39, R5, R39, !P6 ;  /* 0x0000002705277207 */ /* 0x000fe40007000000 */
[----:B------:R-:W-:Y:S02]  /*14900*/  SEL R8, R8, R9, !P6 ;  /* 0x0000000908087207 */ /* 0x000fe40007000000 */
[----:B------:R-:W-:Y:S01]  /*14910*/  SEL R34, R20, R34, !P1 ;  /* 0x0000002214227207 */ /* 0x000fe20004800000 */
[----:B------:R1:W-:Y:S01]  /*14920*/  STS.64 [R25+0x8], R38 ;  /* 0x0000082619007388 */ /* 0x0003e20000000a00 */
[----:B------:R-:W-:-:S02]  /*14930*/  SEL R35, R21, R35, !P1 ;  /* 0x0000002315237207 */ /* 0x000fc40004800000 */
[----:B------:R-:W-:Y:S01]  /*14940*/  SEL R12, R12, R13, !P1 ;  /* 0x0000000d0c0c7207 */ /* 0x000fe20004800000 */
[----:B------:R1:W-:Y:S01]  /*14950*/  STS.U8 [R25], R8 ;  /* 0x0000000819007388 */ /* 0x0003e20000000000 */
[----:B------:R-:W-:Y:S02]  /*14960*/  SEL R29, R23, R29, !P0 ;  /* 0x0000001d171d7207 */ /* 0x000fe40004000000 */
[----:B------:R-:W-:Y:S01]  /*14970*/  SEL R24, R24, R27, !P0 ;  /* 0x0000001b18187207 */ /* 0x000fe20004000000 */
[----:B------:R1:W-:Y:S01]  /*14980*/  STS.64 [R25+0x28], R34 ;  /* 0x0000282219007388 */ /* 0x0003e20000000a00 */
[----:B------:R-:W-:Y:S02]  /*14990*/  PRMT R9, R8, 0x7610, R9 ;  /* 0x0000761008097816 */ /* 0x000fe40000000009 */
[----:B------:R-:W-:Y:S01]  /*149a0*/  PRMT R11, R10, 0x7610, R11 ;  /* 0x000076100a0b7816 */ /* 0x000fe2000000000b */
[----:B------:R1:W-:Y:S01]  /*149b0*/  STS.64 [R25+0x38], R28 ;  /* 0x0000381c19007388 */ /* 0x0003e20000000a00 */
[----:B------:R-:W-:-:S02]  /*149c0*/  PRMT R13, R12, 0x7610, R13 ;  /* 0x000076100c0d7816 */ /* 0x000fc4000000000d */
[----:B------:R-:W-:Y:S01]  /*149d0*/  PRMT R27, R24, 0x7610, R27 ;  /* 0x00007610181b7816 */ /* 0x000fe2000000001b */
[----:B------:R1:W-:Y:S04]  /*149e0*/  STS.U8 [R25+0x20], R12 ;  /* 0x0000200c19007388 */ /* 0x0003e80000000000 */
[----:B------:R1:W-:Y:S02]  /*149f0*/  STS.U8 [R25+0x30], R24 ;  /* 0x0000301819007388 */ /* 0x0003e40000000000 */
.L_x_3893:
[----:B------:R-:W-:Y:S05]  /*14a00*/  BSYNC.RECONVERGENT B0 ;  /* 0x0000000000007941 */ /* 0x000fea0003800200 */
.L_x_3892:
[----:B------:R-:W-:Y:S01]  /*14a10*/  IMAD.MOV.U32 R4, RZ, RZ, R32 ;  /* 0x000000ffff047224 */ /* 0x000fe200078e0020 */
[----:B------:R-:W-:Y:S06]  /*14a20*/  @P2 BRA `(.L_x_3894) ;  /* 0xfffffff800b42947 */ /* 0x000fec000383ffff */
.L_x_3891:
[----:B------:R-:W-:Y:S01]  /*14a30*/  ISETP.GE.U32.AND P0, PT, R3, 0x2, PT ;  /* 0x000000020300780c */ /* 0x000fe20003f06070 */
[----:B------:R-:W-:Y:S05]  /*14a40*/  WARPSYNC.ALL ;  /* 0x0000000000007948 */ /* 0x000fea0003800000 */
[----:B------:R-:W-:Y:S07]  /*14a50*/  BAR.SYNC.DEFER_BLOCKING 0x0 ;  /* 0x0000000000007b1d */ /* 0x000fee0000010000 */
[----:B------:R-:W-:Y:S05]  /*14a60*/  @!P0 BRA `(.L_x_3890) ;  /* 0x00000004001c8947 */ /* 0x000fea0003800000 */
[----:B------:R-:W-:-:S07]  /*14a70*/  IMAD.MOV.U32 R4, RZ, RZ, 0x1 ;  /* 0x00000001ff047424 */ /* 0x000fce00078e00ff */
.L_x_3895:
[----:B------:R-:W-:Y:S01]  /*14a80*/  LOP3.LUT R5, R9, 0xff, RZ, 0xc0, !PT ;  /* 0x000000ff09057812 */ /* 0x000fe200078ec0ff */
[----:B------:R-:W2:Y:S01]  /*14a90*/  SHFL.DOWN PT, R15, R38, R4, 0x1f ;  /* 0x08001f04260f7589 */ /* 0x000ea200000e0000 */
[----:B01----:R-:W-:Y:S02]  /*14aa0*/  LOP3.LUT R25, R13, 0xff, RZ, 0xc0, !PT ;  /* 0x000000ff0d197812 */ /* 0x003fe400078ec0ff */
[----:B------:R-:W-:Y:S01]  /*14ab0*/  LOP3.LUT R21, R11, 0xff, RZ, 0xc0, !PT ;  /* 0x000000ff0b157812 */ /* 0x000fe200078ec0ff */
[----:B------:R-:W0:Y:S01]  /*14ac0*/  SHFL.DOWN PT, R6, R5, R4, 0x1f ;  /* 0x08001f0405067589 */ /* 0x000e2200000e0000 */
[----:B------:R-:W-:Y:S02]  /*14ad0*/  LOP3.LUT R33, R27, 0xff, RZ, 0xc0, !PT ;  /* 0x000000ff1b217812 */ /* 0x000fe400078ec0ff */
[----:B------:R-:W-:Y:S01]  /*14ae0*/  LOP3.LUT R20, R13, 0xff, RZ, 0xc0, !PT ;  /* 0x000000ff0d147812 */ /* 0x000fe200078ec0ff */
[----:B------:R-:W1:Y:S01]  /*14af0*/  SHFL.DOWN PT, R10, R39, R4, 0x1f ;  /* 0x08001f04270a7589 */ /* 0x000e6200000e0000 */
[----:B------:R-:W-:-:S03]  /*14b00*/  LOP3.LUT R26, R27, 0xff, RZ, 0xc0, !PT ;  /* 0x000000ff1b1a7812 */ /* 0x000fc600078ec0ff */
[----:B------:R-:W3:Y:S04]  /*14b10*/  SHFL.DOWN PT, R22, R25, R4, 0x1f ;  /* 0x08001f0419167589 */ /* 0x000ee800000e0000 */
[----:B------:R-:W4:Y:S04]  /*14b20*/  SHFL.DOWN PT, R23, R0, R4, 0x1f ;  /* 0x08001f0400177589 */ /* 0x000f2800000e0000 */
[----:B------:R-:W5:Y:S04]  /*14b30*/  SHFL.DOWN PT, R12, R21, R4, 0x1f ;  /* 0x08001f04150c7589 */ /* 0x000f6800000e0000 */
[----:B------:R-:W5:Y:S01]  /*14b40*/  SHFL.DOWN PT, R31, R34, R4, 0x1f ;  /* 0x08001f04221f7589 */ /* 0x000f6200000e0000 */
[----:B--2---:R-:W-:-:S03]  /*14b50*/  ISETP.GE.U32.AND P4, PT, R38, R15, PT ;  /* 0x0000000f2600720c */ /* 0x004fc60003f86070 */
[----:B------:R-:W2:Y:S01]  /*14b60*/  SHFL.DOWN PT, R14, R7, R4, 0x1f ;  /* 0x08001f04070e7589 */ /* 0x000ea200000e0000 */
[----:B0-----:R-:W-:-:S03]  /*14b70*/  LOP3.LUT R8, R6, 0xff, RZ, 0xc0, !PT ;  /* 0x000000ff06087812 */ /* 0x001fc600078ec0ff */
[----:B------:R-:W0:Y:S01]  /*14b80*/  SHFL.DOWN PT, R28, R33, R4, 0x1f ;  /* 0x08001f04211c7589 */ /* 0x000e2200000e0000 */
[----:B------:R-:W-:Y:S02]  /*14b90*/  ISETP.NE.AND P5, PT, R5, R8, PT ;  /* 0x000000080500720c */ /* 0x000fe40003fa5270 */
[----:B-1----:R-:W-:Y:S01]  /*14ba0*/  ISETP.GE.AND.EX P4, PT, R39, R10, PT, P4 ;  /* 0x0000000a2700720c */ /* 0x002fe20003f86340 */
[----:B------:R-:W1:Y:S01]  /*14bb0*/  SHFL.DOWN PT, R24, R35, R4, 0x1f ;  /* 0x08001f0423187589 */ /* 0x000e6200000e0000 */
[----:B---3--:R-:W-:Y:S02]  /*14bc0*/  LOP3.LUT R25, R22, 0xff, RZ, 0xc0, !PT ;  /* 0x000000ff16197812 */ /* 0x008fe400078ec0ff */
[----:B------:R-:W-:Y:S01]  /*14bd0*/  ISETP.GE.U32.AND P3, PT, R5, R8, PT ;  /* 0x000000080500720c */ /* 0x000fe20003f66070 */
[----:B------:R-:W3:Y:S01]  /*14be0*/  SHFL.DOWN PT, R37, R16, R4, 0x1f ;  /* 0x08001f0410257589 */ /* 0x000ee200000e0000 */
[----:B------:R-:W-:Y:S02]  /*14bf0*/  SEL R5, RZ, 0xffffffff, !P4 ;  /* 0xffffffffff057807 */ /* 0x000fe40006000000 */
[----:B----4-:R-:W-:Y:S01]  /*14c00*/  ISETP.GE.U32.AND P0, PT, R0, R23, PT ;  /* 0x000000170000720c */ /* 0x010fe20003f06070 */
[----:B------:R4:W3:Y:S01]  /*14c10*/  SHFL.DOWN PT, R30, R29, R4, 0x1f ;  /* 0x08001f041d1e7589 */ /* 0x0008e200000e0000 */
[----:B------:R-:W-:-:S02]  /*14c20*/  ISETP.NE.AND P4, PT, R20, R25, PT ;  /* 0x000000191400720c */ /* 0x000fc40003f85270 */
[----:B------:R-:W-:Y:S02]  /*14c30*/  LOP3.LUT R8, R11, 0xff, RZ, 0xc0, !PT ;  /* 0x000000ff0b087812 */ /* 0x000fe400078ec0ff */
[----:B-----5:R-:W-:Y:S02]  /*14c40*/  LOP3.LUT R21, R12, 0xff, RZ, 0xc0, !PT ;  /* 0x000000ff0c157812 */ /* 0x020fe400078ec0ff */
[----:B------:R-:W-:Y:S02]  /*14c50*/  ISETP.GE.U32.AND P2, PT, R34, R31, PT ;  /* 0x0000001f2200720c */ /* 0x000fe40003f46070 */
[----:B--2---:R-:W-:Y:S01]  /*14c60*/  ISETP.GE.AND.EX P0, PT, R7, R14, PT, P0 ;  /* 0x0000000e0700720c */ /* 0x004fe20003f06300 */
[----:B----4-:R-:W-:Y:S01]  /*14c70*/  IMAD.SHL.U32 R4, R4, 0x2, RZ ;  /* 0x0000000204047824 */ /* 0x010fe200078e00ff */
[----:B------:R-:W-:Y:S02]  /*14c80*/  @P5 SEL R5, RZ, 0xffffffff, !P3 ;  /* 0xffffffffff055807 */ /* 0x000fe40005800000 */
[----:B0-----:R-:W-:-:S02]  /*14c90*/  LOP3.LUT R33, R28, 0xff, RZ, 0xc0, !PT ;  /* 0x000000ff1c217812 */ /* 0x001fc400078ec0ff */
[CC--:B------:R-:W-:Y:S02]  /*14ca0*/  ISETP.NE.AND P6, PT, R8.reuse, R21.reuse, PT ;  /* 0x000000150800720c */ /* 0x0c0fe40003fc5270 */
[----:B------:R-:W-:Y:S02]  /*14cb0*/  ISETP.GE.U32.AND P5, PT, R8, R21, PT ;  /* 0x000000150800720c */ /* 0x000fe40003fa6070 */
[----:B-1----:R-:W-:Y:S02]  /*14cc0*/  ISETP.GE.AND.EX P2, PT, R35, R24, PT, P2 ;  /* 0x000000182300720c */ /* 0x002fe40003f46320 */
[----:B------:R-:W-:Y:S02]  /*14cd0*/  SEL R8, RZ, 0xffffffff, !P0 ;  /* 0xffffffffff087807 */ /* 0x000fe40004000000 */
[----:B------:R-:W-:Y:S02]  /*14ce0*/  ISETP.NE.AND P3, PT, R26, R33, PT ;  /* 0x000000211a00720c */ /* 0x000fe40003f65270 */
[----:B------:R-:W-:-:S02]  /*14cf0*/  ISETP.GE.U32.AND P0, PT, R20, R25, PT ;  /* 0x000000191400720c */ /* 0x000fc40003f06070 */
[----:B------:R-:W-:Y:S02]  /*14d00*/  LOP3.LUT R5, R5, 0x1, RZ, 0xc0, !PT ;  /* 0x0000000105057812 */ /* 0x000fe400078ec0ff */
[----:B------:R-:W-:Y:S02]  /*14d10*/  SEL R20, RZ, 0xffffffff, !P2 ;  /* 0xffffffffff147807 */ /* 0x000fe40005000000 */
[----:B---3--:R-:W-:Y:S02]  /*14d20*/  ISETP.GE.U32.AND P1, PT, R16, R37, PT ;  /* 0x000000251000720c */ /* 0x008fe40003f26070 */
[----:B------:R-:W-:Y:S02]  /*14d30*/  @P4 SEL R20, RZ, 0xffffffff, !P0 ;  /* 0xffffffffff144807 */ /* 0x000fe40004000000 */
[----:B------:R-:W-:Y:S02]  /*14d40*/  ISETP.NE.U32.AND P0, PT, R5, 0x1, PT ;  /* 0x000000010500780c */ /* 0x000fe40003f05070 */
[----:B------:R-:W-:-:S02]  /*14d50*/  ISETP.GE.AND.EX P1, PT, R29, R30, PT, P1 ;  /* 0x0000001e1d00720c */ /* 0x000fc40003f26310 */
[----:B------:R-:W-:Y:S02]  /*14d60*/  ISETP.GE.U32.AND P2, PT, R26, R33, PT ;  /* 0x000000211a00720c */ /* 0x000fe40003f46070 */
[----:B------:R-:W-:Y:S02]  /*14d70*/  SEL R9, R6, R9, !P0 ;  /* 0x0000000906097207 */ /* 0x000fe40004000000 */
[----:B------:R-:W-:Y:S02]  /*14d80*/  SEL R38, R15, R38, !P0 ;  /* 0x000000260f267207 */ /* 0x000fe40004000000 */
[----:B------:R-:W-:Y:S02]  /*14d90*/  SEL R39, R10, R39, !P0 ;  /* 0x000000270a277207 */ /* 0x000fe40004000000 */
[----:B------:R-:W-:Y:S02]  /*14da0*/  ISETP.GE.AND P0, PT, R4, R3, PT ;  /* 0x000000030400720c */ /* 0x000fe40003f06270 */
[----:B------:R-:W-:-:S02]  /*14db0*/  SEL R21, RZ, 0xffffffff, !P1 ;  /* 0xffffffffff157807 */ /* 0x000fc40004800000 */
[----:B------:R-:W-:Y:S02]  /*14dc0*/  @P6 SEL R8, RZ, 0xffffffff, !P5 ;  /* 0xffffffffff086807 */ /* 0x000fe40006800000 */
[----:B------:R-:W-:Y:S02]  /*14dd0*/  @P3 SEL R21, RZ, 0xffffffff, !P2 ;  /* 0xffffffffff153807 */ /* 0x000fe40005000000 */
        /* <DEDUP_REMOVED lines=16> */
.L_x_3890:
        /* <DEDUP_REMOVED lines=281> */
.L_x_3896:
        /* <DEDUP_REMOVED lines=276> */
.L_x_3897:
        /* <DEDUP_REMOVED lines=276> */
.L_x_3898:
        /* <DEDUP_REMOVED lines=276> */
.L_x_3899:
        /* <DEDUP_REMOVED lines=9> */
.L_x_3902:
        /* <DEDUP_REMOVED lines=23> */
.L_x_3901:
        /* <DEDUP_REMOVED lines=43> */
.L_x_3904:
[----:B------:R-:W-:-:S07]  /*198e0*/  MOV R12, 0x19900 ;  /* 0x00019900000c7802 */ /* 0x000fce0000000f00 */
[----:B------:R-:W-:Y:S05]  /*198f0*/  CALL.REL.NOINC `($__internal_20_$__cuda_sm20_div_u64) ;  /* 0x00000098000c7944 */ /* 0x000fea0003c00000 */
[----:B------:R-:W-:Y:S02]  /*19900*/  IMAD.MOV.U32 R4, RZ, RZ, R6 ;  /* 0x000000ffff047224 */ /* 0x000fe400078e0006 */
[----:B------:R-:W-:-:S07]  /*19910*/  IMAD.MOV.U32 R5, RZ, RZ, R15 ;  /* 0x000000ffff057224 */ /* 0x000fce00078e000f */
.L_x_3905:
[----:B------:R-:W-:Y:S05]  /*19920*/  BSYNC.RECONVERGENT B0 ;  /* 0x0000000000007941 */ /* 0x000fea0003800200 */
.L_x_3903:
[----:B------:R-:W0:Y:S02]  /*19930*/  LDCU.64 UR4, c[0x0][0x780] ;  /* 0x0000f000ff0477ac */ /* 0x000e240008000a00 */
[----:B0-----:R-:W-:Y:S02]  /*19940*/  UISETP.NE.U32.AND UP0, UPT, UR4, URZ, UPT ;  /* 0x000000ff0400728c */ /* 0x001fe4000bf05070 */
[----:B------:R-:W-:Y:S02]  /*19950*/  IADD3 R4, P1, PT, R4, UR4, RZ ;  /* 0x0000000404047c10 */ /* 0x000fe4000ff3e0ff */
[----:B------:R-:W-:Y:S02]  /*19960*/  UISETP.NE.AND.EX UP0, UPT, UR5, URZ, UPT, UP0 ;  /* 0x000000ff0500728c */ /* 0x000fe4000bf05300 */
[----:B------:R-:W-:-:S04]  /*19970*/  IADD3.X R5, PT, PT, R5, UR5, RZ, P1, !PT ;  /* 0x0000000505057c10 */ /* 0x000fc80008ffe4ff */
[----:B------:R-:W-:-:S04]  /*19980*/  PLOP3.LUT P0, PT, PT, PT, UP0, 0x80, 0x8 ;  /* 0x000000000008781c */ /* 0x000fc80003f0f008 */
[----:B------:R-:W-:-:S13]  /*19990*/  PLOP3.LUT P0, PT, P0, PT, PT, 0x8, 0x80 ;  /* 0x000000000080781c */ /* 0x000fda000070e170 */
.L_x_3900:
        /* <DEDUP_REMOVED lines=288> */
.L_x_3907:
        /* <DEDUP_REMOVED lines=276> */
.L_x_3908:
        /* <DEDUP_REMOVED lines=276> */
.L_x_3909:
        /* <DEDUP_REMOVED lines=276> */
.L_x_3910:
        /* <DEDUP_REMOVED lines=33> */
.L_x_3912:
[----:B------:R-:W-:Y:S05]  /*1e170*/  BSYNC.RECONVERGENT B0 ;  /* 0x0000000000007941 */ /* 0x000fea0003800200 */
.L_x_3911:
        /* <DEDUP_REMOVED lines=35> */
.L_x_3914:
[----:B------:R-:W-:Y:S05]  /*1e3b0*/  BSYNC.RECONVERGENT B0 ;  /* 0x0000000000007941 */ /* 0x000fea0003800200 */
.L_x_3913:
        /* <DEDUP_REMOVED lines=18> */
[----:B------:R-:W2:Y:S01]  /*1e4e0*/  LDCU.U8 UR5, c[0x0][0x388] ;  /* 0x00007100ff0577ac */ /* 0x000ea20008000000 */
[----:B------:R-:W3:Y:S01]  /*1e4f0*/  LDCU.64 UR10, c[0x0][0x390] ;  /* 0x00007200ff0a77ac */ /* 0x000ee20008000a00 */
[----:B-1----:R-:W-:Y:S01]  /*1e500*/  UISETP.NE.AND UP0, UPT, UR7, URZ, UPT ;  /* 0x000000ff0700728c */ /* 0x002fe2000bf05270 */
[----:B--2---:R-:W-:-:S02]  /*1e510*/  IMAD.U32 R21, RZ, RZ, UR5 ;  /* 0x00000005ff157e24 */ /* 0x004fc4000f8e00ff */
[----:B---3--:R-:W-:Y:S02]  /*1e520*/  IMAD.U32 R16, RZ, RZ, UR10 ;  /* 0x0000000aff107e24 */ /* 0x008fe4000f8e00ff */
[----:B------:R-:W-:-:S04]  /*1e530*/  IMAD.U32 R7, RZ, RZ, UR11 ;  /* 0x0000000bff077e24 */ /* 0x000fc8000f8e00ff */
[----:B------:R-:W-:Y:S05]  /*1e540*/  BRA.U !UP0, `(.L_x_3916) ;  /* 0x0000000508707547 */ /* 0x000fea000b800000 */
[----:B------:R-:W1:Y:S01]  /*1e550*/  LDCU UR5, c[0x0][0x360] ;  /* 0x00006c00ff0577ac */ /* 0x000e620008000800 */
[C---:B0-----:R-:W-:Y:S01]  /*1e560*/  PRMT R11, R21.reuse, 0x7610, R11 ;  /* 0x00007610150b7816 */ /* 0x041fe2000000000b */
[----:B------:R-:W-:Y:S01]  /*1e570*/  IMAD.U32 R8, RZ, RZ, UR10 ;  /* 0x0000000aff087e24 */ /* 0x000fe2000f8e00ff */
[C---:B------:R-:W-:Y:S01]  /*1e580*/  PRMT R13, R21.reuse, 0x7610, R13 ;  /* 0x00007610150d7816 */ /* 0x040fe2000000000d */
[----:B------:R-:W0:Y:S01]  /*1e590*/  LDCU UR8, c[0x0][0x3ac] ;  /* 0x00007580ff0877ac */ /* 0x000e220008000800 */
[----:B------:R-:W-:Y:S01]  /*1e5a0*/  IMAD.U32 R9, RZ, RZ, UR11 ;  /* 0x0000000bff097e24 */ /* 0x000fe2000f8e00ff */
[----:B------:R-:W-:Y:S01]  /*1e5b0*/  PRMT R15, R21, 0x7610, R15 ;  /* 0x00007610150f7816 */ /* 0x000fe2000000000f */
[----:B------:R-:W-:Y:S02]  /*1e5c0*/  IMAD.U32 R18, RZ, RZ, UR10 ;  /* 0x0000000aff127e24 */ /* 0x000fe4000f8e00ff */
[----:B------:R-:W-:Y:S02]  /*1e5d0*/  IMAD.U32 R19, RZ, RZ, UR11 ;  /* 0x0000000bff137e24 */ /* 0x000fe4000f8e00ff */
[----:B------:R-:W-:-:S02]  /*1e5e0*/  IMAD.U32 R0, RZ, RZ, UR10 ;  /* 0x0000000aff007e24 */ /* 0x000fc4000f8e00ff */
[----:B------:R-:W-:Y:S02]  /*1e5f0*/  IMAD.U32 R3, RZ, RZ, UR11 ;  /* 0x0000000bff037e24 */ /* 0x000fe4000f8e00ff */
[----:B-1----:R-:W-:-:S05]  /*1e600*/  IMAD R10, R2, UR5, R17 ;  /* 0x00000005020a7c24 */ /* 0x002fca000f8e0211 */
[----:B0-----:R-:W-:-:S13]  /*1e610*/  ISETP.GE.U32.AND P2, PT, R10, UR8, PT ;  /* 0x000000080a007c0c */ /* 0x001fda000bf46070 */
        /* <DEDUP_REMOVED lines=16> */
.L_x_3919:
[----:B------:R-:W-:-:S04]  /*1e720*/  IMAD.IADD R29, R27, 0x1, R10 ;  /* 0x000000011b1d7824 */ /* 0x000fc800078e020a */
[----:B--2---:R-:W-:-:S05]  /*1e730*/  IMAD.WIDE.U32 R28, R29, 0x40, R38 ;  /* 0x000000401d1c7825 */ /* 0x004fca00078e0026 */
[----:B------:R-:W2:Y:S04]  /*1e740*/  LDG.E.U8 R6, desc[UR36][R28.64] ;  /* 0x000000241c067981 */ /* 0x000ea8000c1e1100 */
[----:B------:R-:W3:Y:S04]  /*1e750*/  LDG.E.U8 R12, desc[UR36][R28.64+0x10] ;  /* 0x000010241c0c7981 */ /* 0x000ee8000c1e1100 */
[----:B------:R-:W4:Y:S04]  /*1e760*/  LDG.E.64 R32, desc[UR36][R28.64+0x18] ;  /* 0x000018241c207981 */ /* 0x000f28000c1e1b00 */
[----:B------:R-:W5:Y:S04]  /*1e770*/  LDG.E.64 R30, desc[UR36][R28.64+0x8] ;  /* 0x000008241c1e7981 */ /* 0x000f68000c1e1b00 */
[----:B------:R-:W5:Y:S04]  /*1e780*/  LDG.E.U8 R14, desc[UR36][R28.64+0x20] ;  /* 0x000020241c0e7981 */ /* 0x000f68000c1e1100 */
[----:B------:R-:W5:Y:S04]  /*1e790*/  LDG.E.64 R34, desc[UR36][R28.64+0x28] ;  /* 0x000028241c227981 */ /* 0x000f68000c1e1b00 */
[----:B------:R-:W5:Y:S04]  /*1e7a0*/  LDG.E.U8 R20, desc[UR36][R28.64+0x30] ;  /* 0x000030241c147981 */ /* 0x000f68000c1e1100 */
[----:B------:R0:W5:Y:S01]  /*1e7b0*/  LDG.E.64 R36, desc[UR36][R28.64+0x38] ;  /* 0x000038241c247981 */ /* 0x000162000c1e1b00 */
[----:B------:R-:W-:-:S02]  /*1e7c0*/  LOP3.LUT R43, R21, 0xff, RZ, 0xc0, !PT ;  /* 0x000000ff152b7812 */ /* 0x000fc400078ec0ff */
[----:B------:R-:W-:Y:S01]  /*1e7d0*/  LOP3.LUT R45, R11, 0xff, RZ, 0xc0, !PT ;  /* 0x000000ff0b2d7812 */ /* 0x000fe200078ec0ff */
[----:B------:R-:W-:Y:S01]  /*1e7e0*/  IMAD.IADD R10, R41, 0x1, R10 ;  /* 0x00000001290a7824 */ /* 0x000fe200078e020a */
[----:B--2---:R-:W-:Y:S02]  /*1e7f0*/  ISETP.GE.U32.AND P2, PT, R43, R6, PT ;  /* 0x000000062b00720c */ /* 0x004fe40003f46070 */
[----:B---3--:R-:W-:Y:S02]  /*1e800*/  ISETP.NE.AND P6, PT, R45, R12, PT ;  /* 0x0000000c2d00720c */ /* 0x008fe40003fc5270 */
[----:B------:R-:W-:Y:S02]  /*1e810*/  ISETP.NE.AND P5, PT, R43, R6, PT ;  /* 0x000000062b00720c */ /* 0x000fe40003fa5270 */
[----:B------:R-:W-:Y:S02]  /*1e820*/  ISETP.GE.U32.AND P3, PT, R45, R12, PT ;  /* 0x0000000c2d00720c */ /* 0x000fe40003f66070 */
[----:B------:R-:W-:-:S02]  /*1e830*/  SEL R22, RZ, 0xffffffff, !P2 ;  /* 0xffffffffff167807 */ /* 0x000fc40005000000 */
[----:B------:R-:W-:Y:S02]  /*1e840*/  LOP3.LUT R43, R13, 0xff, RZ, 0xc0, !PT ;  /* 0x000000ff0d2b7812 */ /* 0x000fe400078ec0ff */
[----:B----4-:R-:W-:Y:S02]  /*1e850*/  ISETP.GE.U32.AND P2, PT, R8, R32, PT ;  /* 0x000000200800720c */ /* 0x010fe40003f46070 */
[----:B-----5:R-:W-:Y:S02]  /*1e860*/  ISETP.GE.U32.AND P4, PT, R16, R30, PT ;  /* 0x0000001e1000720c */ /* 0x020fe40003f86070 */
[----:B0-----:R-:W-:Y:S02]  /*1e870*/  SEL R28, RZ, 0xffffffff, !P3 ;  /* 0xffffffffff1c7807 */ /* 0x001fe40005800000 */
[----:B------:R-:W-:Y:S02]  /*1e880*/  ISETP.NE.AND P3, PT, R43, R14, PT ;  /* 0x0000000e2b00720c */ /* 0x000fe40003f65270 */
[----:B------:R-:W-:-:S02]  /*1e890*/  ISETP.GE.AND.EX P2, PT, R9, R33, PT, P2 ;  /* 0x000000210900720c */ /* 0x000fc40003f46320 */
[----:B------:R-:W-:Y:S02]  /*1e8a0*/  ISETP.GE.AND.EX P4, PT, R7, R31, PT, P4 ;  /* 0x0000001f0700720c */ /* 0x000fe40003f86340 */
[----:B------:R-:W-:Y:S02]  /*1e8b0*/  @!P6 SEL R28, RZ, 0xffffffff, !P2 ;  /* 0xffffffffff1ce807 */ /* 0x000fe40005000000 */
[----:B------:R-:W-:Y:S02]  /*1e8c0*/  ISETP.GE.U32.AND P2, PT, R18, R34, PT ;  /* 0x000000221200720c */ /* 0x000fe40003f46070 */
[----:B------:R-:W-:Y:S02]  /*1e8d0*/  @!P5 SEL R22, RZ, 0xffffffff, !P4 ;  /* 0xffffffffff16d807 */ /* 0x000fe40006000000 */
[----:B------:R-:W-:Y:S02]  /*1e8e0*/  ISETP.GE.U32.AND P4, PT, R43, R14, PT ;  /* 0x0000000e2b00720c */ /* 0x000fe40003f86070 */
[----:B------:R-:W-:-:S02]  /*1e8f0*/  ISETP.GE.AND.EX P2, PT, R19, R35, PT, P2 ;  /* 0x000000231300720c */ /* 0x000fc40003f46320 */
[----:B------:R-:W-:Y:S02]  /*1e900*/  LOP3.LUT R45, R15, 0xff, RZ, 0xc0, !PT ;  /* 0x000000ff0f2d7812 */ /* 0x000fe400078ec0ff */
[----:B------:R-:W-:Y:S02]  /*1e910*/  SEL R29, RZ, 0xffffffff, !P4 ;  /* 0xffffffffff1d7807 */ /* 0x000fe40006000000 */
[----:B------:R-:W-:Y:S02]  /*1e920*/  @!P3 SEL R29, RZ, 0xffffffff, !P2 ;  /* 0xffffffffff1db807 */ /* 0x000fe40005000000 */
[----:B------:R-:W-:Y:S02]  /*1e930*/  ISETP.NE.AND P5, PT, R45, R20, PT ;  /* 0x000000142d00720c */ /* 0x000fe40003fa5270 */
[----:B------:R-:W-:Y:S02]  /*1e940*/  LOP3.LUT R29, R29, 0x1, RZ, 0xc0, !PT ;  /* 0x000000011d1d7812 */ /* 0x000fe400078ec0ff */
[----:B------:R-:W-:-:S02]  /*1e950*/  ISETP.GE.U32.AND P4, PT, R0, R36, PT ;  /* 0x000000240000720c */ /* 0x000fc40003f86070 */
[----:B------:R-:W-:Y:S02]  /*1e960*/  ISETP.NE.U32.AND P3, PT, R29, 0x1, PT ;  /* 0x000000011d00780c */ /* 0x000fe40003f65070 */
[----:B------:R-:W-:Y:S02]  /*1e970*/  ISETP.GE.U32.AND P6, PT, R45, R20, PT ;  /* 0x000000142d00720c */ /* 0x000fe40003fc6070 */
[----:B------:R-:W-:Y:S02]  /*1e980*/  ISETP.GE.AND.EX P4, PT, R3, R37, PT, P4 ;  /* 0x000000250300720c */ /* 0x000fe40003f86340 */
[----:B------:R-:W-:Y:S02]  /*1e990*/  SEL R18, R34, R18, !P3 ;  /* 0x0000001222127207 */ /* 0x000fe40005800000 */
[----:B------:R-:W-:Y:S02]  /*1e9a0*/  SEL R19, R35, R19, !P3 ;  /* 0x0000001323137207 */ /* 0x000fe40005800000 */
[----:B------:R-:W-:-:S02]  /*1e9b0*/  SEL R13, R14, R13, !P3 ;  /* 0x0000000d0e0d7207 */ /* 0x000fc40005800000 */
[----:B------:R-:W-:Y:S02]  /*1e9c0*/  ISETP.GE.U32.AND P3, PT, R10, UR8, PT ;  /* 0x000000080a007c0c */ /* 0x000fe4000bf66070 */
[----:B------:R-:W-:Y:S02]  /*1e9d0*/  SEL R40, RZ, 0xffffffff, !P6 ;  /* 0xffffffffff287807 */ /* 0x000fe40007000000 */
[----:B------:R-:W-:Y:S02]  /*1e9e0*/  LOP3.LUT R28, R28, 0x1, RZ, 0xc0, !PT ;  /* 0x000000011c1c7812 */ /* 0x000fe400078ec0ff */
[----:B------:R-:W-:Y:S02]  /*1e9f0*/  @!P5 SEL R40, RZ, 0xffffffff, !P4 ;  /* 0xffffffffff28d807 */ /* 0x000fe40006000000 */
[----:B------:R-:W-:Y:S02]  /*1ea00*/  ISETP.NE.U32.AND P2, PT, R28, 0x1, PT ;  /* 0x000000011c00780c */ /* 0x000fe40003f45070 */
[----:B------:R-:W-:-:S02]  /*1ea10*/  LOP3.LUT R22, R22, 0x1, RZ, 0xc0, !PT ;  /* 0x0000000116167812 */ /* 0x000fc400078ec0ff */
[----:B------:R-:W-:Y:S02]  /*1ea20*/  LOP3.LUT R40, R40, 0x1, RZ, 0xc0, !PT ;  /* 0x0000000128287812 */ /* 0x000fe400078ec0ff */
        /* <DEDUP_REMOVED lines=12> */
[----:B------:R-:W-:Y:S05]  /*1eaf0*/  BSYNC.RECONVERGENT B1 ;  /* 0x0000000000017941 */ /* 0x000fea0003800200 */
.L_x_3918:
[----:B------:R-:W-:Y:S05]  /*1eb00*/  BRA `(.L_x_3917) ;  /* 0x0000000400647947 */ /* 0x000fea0003800000 */
.L_x_3916:
[----:B------:R-:W1:Y:S01]  /*1eb10*/  LDCU UR7, c[0x0][0x3ac] ;  /* 0x00007580ff0777ac */ /* 0x000e620008000800 */
[C---:B0-----:R-:W-:Y:S01]  /*1eb20*/  PRMT R11, R21.reuse, 0x7610, R11 ;  /* 0x00007610150b7816 */ /* 0x041fe2000000000b */
        /* <DEDUP_REMOVED lines=8> */
[----:B-1----:R-:W-:-:S13]  /*1ebb0*/  ISETP.GE.U32.AND P2, PT, R2, UR7, PT ;  /* 0x0000000702007c0c */ /* 0x002fda000bf46070 */
        /* <DEDUP_REMOVED lines=16> */
.L_x_3920:
[----:B------:R-:W-:-:S04]  /*1ecc0*/  IMAD.IADD R10, R6, 0x1, R27 ;  /* 0x00000001060a7824 */ /* 0x000fc800078e021b */
[----:B-1----:R-:W-:-:S04]  /*1ecd0*/  IMAD R29, R10, R41, R17 ;  /* 0x000000290a1d7224 */ /* 0x002fc800078e0211 */
[----:B--2---:R-:W-:-:S05]  /*1ece0*/  IMAD.WIDE.U32 R28, R29, 0x40, R38 ;  /* 0x000000401d1c7825 */ /* 0x004fca00078e0026 */
[----:B------:R-:W2:Y:S04]  /*1ecf0*/  LDG.E.U8 R10, desc[UR36][R28.64] ;  /* 0x000000241c0a7981 */ /* 0x000ea8000c1e1100 */
[----:B------:R-:W4:Y:S04]  /*1ed00*/  LDG.E.64 R30, desc[UR36][R28.64+0x8] ;  /* 0x000008241c1e7981 */ /* 0x000f28000c1e1b00 */
[----:B------:R-:W5:Y:S04]  /*1ed10*/  LDG.E.U8 R12, desc[UR36][R28.64+0x10] ;  /* 0x000010241c0c7981 */ /* 0x000f68000c1e1100 */
[----:B------:R-:W5:Y:S04]  /*1ed20*/  LDG.E.64 R32, desc[UR36][R28.64+0x18] ;  /* 0x000018241c207981 */ /* 0x000f68000c1e1b00 */
[----:B------:R-:W5:Y:S04]  /*1ed30*/  LDG.E.U8 R14, desc[UR36][R28.64+0x20] ;  /* 0x000020241c0e7981 */ /* 0x000f68000c1e1100 */
[----:B------:R-:W5:Y:S04]  /*1ed40*/  LDG.E.U8 R20, desc[UR36][R28.64+0x30] ;  /* 0x000030241c147981 */ /* 0x000f68000c1e1100 */
[----:B------:R-:W5:Y:S04]  /*1ed50*/  LDG.E.64 R36, desc[UR36][R28.64+0x38] ;  /* 0x000038241c247981 */ /* 0x000f68000c1e1b00 */
[----:B------:R0:W5:Y:S01]  /*1ed60*/  LDG.E.64 R34, desc[UR36][R28.64+0x28] ;  /* 0x000028241c227981 */ /* 0x000162000c1e1b00 */
[----:B------:R-:W-:-:S02]  /*1ed70*/  LOP3.LUT R43, R21, 0xff, RZ, 0xc0, !PT ;  /* 0x000000ff152b7812 */ /* 0x000fc400078ec0ff */
[----:B------:R-:W-:Y:S01]  /*1ed80*/  LOP3.LUT R45, R11, 0xff, RZ, 0xc0, !PT ;  /* 0x000000ff0b2d7812 */ /* 0x000fe200078ec0ff */
[----:B---3--:R-:W-:Y:S01]  /*1ed90*/  IMAD.IADD R27, R42, 0x1, R27 ;  /* 0x000000012a1b7824 */ /* 0x008fe200078e021b */
[CC--:B--2---:R-:W-:Y:S02]  /*1eda0*/  ISETP.NE.AND P5, PT, R43.reuse, R10.reuse, PT ;  /* 0x0000000a2b00720c */ /* 0x0c4fe40003fa5270 */
[----:B------:R-:W-:Y:S02]  /*1edb0*/  ISETP.GE.U32.AND P2, PT, R43, R10, PT ;  /* 0x0000000a2b00720c */ /* 0x000fe40003f46070 */
[----:B----4-:R-:W-:Y:S02]  /*1edc0*/  ISETP.GE.U32.AND P4, PT, R16, R30, PT ;  /* 0x0000001e1000720c */ /* 0x010fe40003f86070 */
[CC--:B-----5:R-:W-:Y:S02]  /*1edd0*/  ISETP.NE.AND P6, PT, R45.reuse, R12.reuse, PT ;  /* 0x0000000c2d00720c */ /* 0x0e0fe40003fc5270 */
[----:B------:R-:W-:-:S02]  /*1ede0*/  ISETP.GE.U32.AND P3, PT, R45, R12, PT ;  /* 0x0000000c2d00720c */ /* 0x000fc40003f66070 */
[----:B------:R-:W-:Y:S02]  /*1edf0*/  ISETP.GE.AND.EX P4, PT, R7, R31, PT, P4 ;  /* 0x0000001f0700720c */ /* 0x000fe40003f86340 */
[----:B------:R-:W-:Y:S02]  /*1ee00*/  LOP3.LUT R43, R13, 0xff, RZ, 0xc0, !PT ;  /* 0x000000ff0d2b7812 */ /* 0x000fe400078ec0ff */
[----:B------:R-:W-:Y:S02]  /*1ee10*/  LOP3.LUT R45, R15, 0xff, RZ, 0xc0, !PT ;  /* 0x000000ff0f2d7812 */ /* 0x000fe400078ec0ff */
[----:B------:R-:W-:Y:S02]  /*1ee20*/  SEL R22, RZ, 0xffffffff, !P2 ;  /* 0xffffffffff167807 */ /* 0x000fe40005000000 */
[----:B------:R-:W-:Y:S02]  /*1ee30*/  ISETP.GE.U32.AND P2, PT, R8, R32, PT ;  /* 0x000000200800720c */ /* 0x000fe40003f46070 */
[----:B------:R-:W-:-:S02]  /*1ee40*/  @!P5 SEL R22, RZ, 0xffffffff, !P4 ;  /* 0xffffffffff16d807 */ /* 0x000fc40006000000 */
[----:B------:R-:W-:Y:S02]  /*1ee50*/  ISETP.GE.U32.AND P4, PT, R43, R14, PT ;  /* 0x0000000e2b00720c */ /* 0x000fe40003f86070 */
[----:B------:R-:W-:Y:S02]  /*1ee60*/  ISETP.NE.AND P5, PT, R45, R20, PT ;  /* 0x000000142d00720c */ /* 0x000fe40003fa5270 */
[----:B0-----:R-:W-:Y:S02]  /*1ee70*/  SEL R28, RZ, 0xffffffff, !P3 ;  /* 0xffffffffff1c7807 */ /* 0x001fe40005800000 */
[----:B------:R-:W-:Y:S02]  /*1ee80*/  ISETP.NE.AND P3, PT, R43, R14, PT ;  /* 0x0000000e2b00720c */ /* 0x000fe40003f65270 */
[----:B------:R-:W-:Y:S02]  /*1ee90*/  ISETP.GE.AND.EX P2, PT, R9, R33, PT, P2 ;  /* 0x000000210900720c */ /* 0x000fe40003f46320 */
[----:B------:R-:W-:-:S02]  /*1eea0*/  SEL R29, RZ, 0xffffffff, !P4 ;  /* 0xffffffffff1d7807 */ /* 0x000fc40006000000 */
[----:B------:R-:W-:Y:S02]  /*1eeb0*/  ISETP.GE.U32.AND P4, PT, R0, R36, PT ;  /* 0x000000240000720c */ /* 0x000fe40003f86070 */
[----:B------:R-:W-:Y:S02]  /*1eec0*/  @!P6 SEL R28, RZ, 0xffffffff, !P2 ;  /* 0xffffffffff1ce807 */ /* 0x000fe40005000000 */
[----:B------:R-:W-:Y:S02]  /*1eed0*/  ISETP.GE.U32.AND P2, PT, R18, R34, PT ;  /* 0x000000221200720c */ /* 0x000fe40003f46070 */
[----:B------:R-:W-:Y:S02]  /*1eee0*/  ISETP.GE.U32.AND P6, PT, R45, R20, PT ;  /* 0x000000142d00720c */ /* 0x000fe40003fc6070 */
[----:B------:R-:W-:Y:S02]  /*1eef0*/  ISETP.GE.AND.EX P4, PT, R3, R37, PT, P4 ;  /* 0x000000250300720c */ /* 0x000fe40003f86340 */
[----:B------:R-:W-:-:S02]  /*1ef00*/  ISETP.GE.AND.EX P2, PT, R19, R35, PT, P2 ;  /* 0x000000231300720c */ /* 0x000fc40003f46320 */
[----:B------:R-:W-:Y:S02]  /*1ef10*/  SEL R40, RZ, 0xffffffff, !P6 ;  /* 0xffffffffff287807 */ /* 0x000fe40007000000 */
[----:B------:R-:W-:Y:S02]  /*1ef20*/  LOP3.LUT R28, R28, 0x1, RZ, 0xc0, !PT ;  /* 0x000000011c1c7812 */ /* 0x000fe400078ec0ff */
[----:B------:R-:W-:Y:S02]  /*1ef30*/  @!P5 SEL R40, RZ, 0xffffffff, !P4 ;  /* 0xffffffffff28d807 */ /* 0x000fe40006000000 */
[----:B------:R-:W-:Y:S02]  /*1ef40*/  @!P3 SEL R29, RZ, 0xffffffff, !P2 ;  /* 0xffffffffff1db807 */ /* 0x000fe40005000000 */
[----:B------:R-:W-:Y:S02]  /*1ef50*/  ISETP.NE.U32.AND P2, PT, R28, 0x1, PT ;  /* 0x000000011c00780c */ /* 0x000fe40003f45070 */
[----:B------:R-:W-:-:S02]  /*1ef60*/  LOP3.LUT R40, R40, 0x1, RZ, 0xc0, !PT ;  /* 0x0000000128287812 */ /* 0x000fc400078ec0ff */
        /* <DEDUP_REMOVED lines=19> */
.L_x_3917:
[----:B------:R-:W-:Y:S05]  /*1f0a0*/  BSYNC.RECONVERGENT B0 ;  /* 0x0000000000007941 */ /* 0x000fea0003800200 */
.L_x_3915:
[----:B------:R-:W0:Y:S01]  /*1f0b0*/  LDCU UR5, c[0x0][0x360] ;  /* 0x00006c00ff0577ac */ /* 0x000e220008000800 */
[----:B------:R-:W-:Y:S02]  /*1f0c0*/  IMAD.MOV.U32 R28, RZ, RZ, R0 ;  /* 0x000000ffff1c7224 */ /* 0x000fe400078e0000 */
[----:B------:R-:W-:Y:S01]  /*1f0d0*/  IMAD.MOV.U32 R29, RZ, RZ, R3 ;  /* 0x000000ffff1d7224 */ /* 0x000fe200078e0003 */
[----:B------:R-:W-:-:S04]  /*1f0e0*/  UIADD3 UR4, UPT, UPT, UR4, 0x10, URZ ;  /* 0x0000001004047890 */ /* 0x000fc8000fffe0ff */
[----:B------:R-:W-:Y:S01]  /*1f0f0*/  ULEA UR8, UR6, UR4, 0x18 ;  /* 0x0000000406087291 */ /* 0x000fe2000f8ec0ff */
[----:B------:R-:W1:Y:S01]  /*1f100*/  LDCU UR6, c[0x0][0x364] ;  /* 0x00006c80ff0677ac */ /* 0x000e620008000800 */
[----:B0-----:R-:W-:-:S05]  /*1f110*/  IMAD R6, R2, UR5, R17 ;  /* 0x0000000502067c24 */ /* 0x001fca000f8e0211 */
[----:B------:R-:W-:Y:S01]  /*1f120*/  LEA R27, R6, UR8, 0x6 ;  /* 0x00000008061b7c11 */ /* 0x000fe2000f8e30ff */
[----:B------:R-:W-:-:S04]  /*1f130*/  IMAD.MOV.U32 R6, RZ, RZ, R16 ;  /* 0x000000ffff067224 */ /* 0x000fc800078e0010 */
        /* <DEDUP_REMOVED lines=11> */
.L_x_3924:
        /* <DEDUP_REMOVED lines=8> */
[----:B------:R-:W-:Y:S02]  /*1f270*/  LOP3.LUT R37, R21, 0xff, RZ, 0xc0, !PT ;  /* 0x000000ff15257812 */ /* 0x000fe400078ec0ff */
[----:B------:R-:W-:Y:S02]  /*1f280*/  LOP3.LUT R39, R11, 0xff, RZ, 0xc0, !PT ;  /* 0x000000ff0b277812 */ /* 0x000fe400078ec0ff */
[----:B------:R-:W-:-:S05]  /*1f290*/  LEA R6, R6, UR8, 0x6 ;  /* 0x0000000806067c11 */ /* 0x000fca000f8e30ff */
[----:B------:R-:W0:Y:S04]  /*1f2a0*/  LDS.U8 R10, [R6] ;  /* 0x00000000060a7984 */ /* 0x000e280000000000 */
[----:B------:R-:W1:Y:S04]  /*1f2b0*/  LDS.64 R28, [R6+0x8] ;  /* 0x00000800061c7984 */ /* 0x000e680000000a00 */
[----:B------:R-:W2:Y:S04]  /*1f2c0*/  LDS.U8 R12, [R6+0x10] ;  /* 0x00001000060c7984 */ /* 0x000ea80000000000 */
[----:B------:R-:W3:Y:S04]  /*1f2d0*/  LDS.64 R30, [R6+0x18] ;  /* 0x00001800061e7984 */ /* 0x000ee80000000a00 */
[----:B------:R-:W4:Y:S04]  /*1f2e0*/  LDS.U8 R14, [R6+0x20] ;  /* 0x00002000060e7984 */ /* 0x000f280000000000 */
[----:B------:R-:W5:Y:S04]  /*1f2f0*/  LDS.U8 R20, [R6+0x30] ;  /* 0x0000300006147984 */ /* 0x000f680000000000 */
[----:B------:R-:W5:Y:S04]  /*1f300*/  LDS.64 R34, [R6+0x38] ;  /* 0x0000380006227984 */ /* 0x000f680000000a00 */
[----:B------:R5:W5:Y:S01]  /*1f310*/  LDS.64 R32, [R6+0x28] ;  /* 0x0000280006207984 */ /* 0x000b620000000a00 */
[----:B0-----:R-:W-:-:S02]  /*1f320*/  ISETP.NE.AND P5, PT, R37, R10, PT ;  /* 0x0000000a2500720c */ /* 0x001fc40003fa5270 */
[----:B------:R-:W-:Y:S02]  /*1f330*/  ISETP.GE.U32.AND P2, PT, R37, R10, PT ;  /* 0x0000000a2500720c */ /* 0x000fe40003f46070 */
[----:B-1----:R-:W-:Y:S02]  /*1f340*/  ISETP.GE.U32.AND P4, PT, R16, R28, PT ;  /* 0x0000001c1000720c */ /* 0x002fe40003f86070 */
[----:B------:R-:W-:Y:S02]  /*1f350*/  LOP3.LUT R37, R13, 0xff, RZ, 0xc0, !PT ;  /* 0x000000ff0d257812 */ /* 0x000fe400078ec0ff */
[CC--:B--2---:R-:W-:Y:S02]  /*1f360*/  ISETP.NE.AND P6, PT, R39.reuse, R12.reuse, PT ;  /* 0x0000000c2700720c */ /* 0x0c4fe40003fc5270 */
[----:B------:R-:W-:Y:S02]  /*1f370*/  ISETP.GE.U32.AND P3, PT, R39, R12, PT ;  /* 0x0000000c2700720c */ /* 0x000fe40003f66070 */
[----:B------:R-:W-:-:S02]  /*1f380*/  ISETP.GE.AND.EX P4, PT, R7, R29, PT, P4 ;  /* 0x0000001d0700720c */ /* 0x000fc40003f86340 */
[----:B------:R-:W-:Y:S02]  /*1f390*/  LOP3.LUT R39, R15, 0xff, RZ, 0xc0, !PT ;  /* 0x000000ff0f277812 */ /* 0x000fe400078ec0ff */
[----:B------:R-:W-:Y:S02]  /*1f3a0*/  SEL R22, RZ, 0xffffffff, !P2 ;  /* 0xffffffffff167807 */ /* 0x000fe40005000000 */
[----:B---3--:R-:W-:Y:S02]  /*1f3b0*/  ISETP.GE.U32.AND P2, PT, R8, R30, PT ;  /* 0x0000001e0800720c */ /* 0x008fe40003f46070 */
[----:B------:R-:W-:Y:S02]  /*1f3c0*/  @!P5 SEL R22, RZ, 0xffffffff, !P4 ;  /* 0xffffffffff16d807 */ /* 0x000fe40006000000 */
[----:B----4-:R-:W-:Y:S02]  /*1f3d0*/  ISETP.GE.U32.AND P4, PT, R37, R14, PT ;  /* 0x0000000e2500720c */ /* 0x010fe40003f86070 */
[----:B-----5:R-:W-:-:S02]  /*1f3e0*/  ISETP.NE.AND P5, PT, R39, R20, PT ;  /* 0x000000142700720c */ /* 0x020fc40003fa5270 */
[----:B------:R-:W-:Y:S02]  /*1f3f0*/  SEL R6, RZ, 0xffffffff, !P3 ;  /* 0xffffffffff067807 */ /* 0x000fe40005800000 */
[----:B------:R-:W-:Y:S02]  /*1f400*/  ISETP.NE.AND P3, PT, R37, R14, PT ;  /* 0x0000000e2500720c */ /* 0x000fe40003f65270 */
[----:B------:R-:W-:Y:S02]  /*1f410*/  ISETP.GE.AND.EX P2, PT, R9, R31, PT, P2 ;  /* 0x0000001f0900720c */ /* 0x000fe40003f46320 */
[----:B------:R-:W-:Y:S02]  /*1f420*/  SEL R36, RZ, 0xffffffff, !P4 ;  /* 0xffffffffff247807 */ /* 0x000fe40006000000 */
[----:B------:R-:W-:Y:S02]  /*1f430*/  ISETP.GE.U32.AND P4, PT, R0, R34, PT ;  /* 0x000000220000720c */ /* 0x000fe40003f86070 */
[----:B------:R-:W-:-:S02]  /*1f440*/  @!P6 SEL R6, RZ, 0xffffffff, !P2 ;  /* 0xffffffffff06e807 */ /* 0x000fc40005000000 */
[----:B------:R-:W-:Y:S02]  /*1f450*/  ISETP.GE.U32.AND P2, PT, R18, R32, PT ;  /* 0x000000201200720c */ /* 0x000fe40003f46070 */
[----:B------:R-:W-:Y:S02]  /*1f460*/  ISETP.GE.U32.AND P6, PT, R39, R20, PT ;  /* 0x000000142700720c */ /* 0x000fe40003fc6070 */
[----:B------:R-:W-:Y:S02]  /*1f470*/  ISETP.GE.AND.EX P4, PT, R3, R35, PT, P4 ;  /* 0x000000230300720c */ /* 0x000fe40003f86340 */
[----:B------:R-:W-:Y:S02]  /*1f480*/  ISETP.GE.AND.EX P2, PT, R19, R33, PT, P2 ;  /* 0x000000211300720c */ /* 0x000fe40003f46320 */
        /* <DEDUP_REMOVED lines=10> */
[----:B------:R-:W-:Y:S01]  /*1f530*/  ISETP.NE.U32.AND P6, PT, R22, 0x1, PT ;  /* 0x000000011600780c */ /* 0x000fe20003fc5070 */
[----:B------:R0:W-:Y:S01]  /*1f540*/  STS.64 [R27+0x18], R8 ;  /* 0x000018081b007388 */ /* 0x0001e20000000a00 */
[----:B------:R-:W-:Y:S02]  /*1f550*/  ISETP.NE.U32.AND P2, PT, R37, 0x1, PT ;  /* 0x000000012500780c */ /* 0x000fe40003f45070 */
[----:B------:R-:W-:Y:S01]  /*1f560*/  LOP3.LUT R36, R36, 0x1, RZ, 0xc0, !PT ;  /* 0x0000000124247812 */ /* 0x000fe200078ec0ff */
[----:B------:R0:W-:Y:S01]  /*1f570*/  STS.U8 [R27+0x10], R12 ;  /* 0x0000100c1b007388 */ /* 0x0001e20000000000 */
[----:B------:R-:W-:-:S02]  /*1f580*/  SEL R16, R28, R16, !P6 ;  /* 0x000000101c107207 */ /* 0x000fc40007000000 */
[----:B------:R-:W-:Y:S02]  /*1f590*/  SEL R0, R34, R0, !P2 ;  /* 0x0000000022007207 */ /* 0x000fe40005000000 */
[----:B------:R-:W-:Y:S01]  /*1f5a0*/  SEL R3, R35, R3, !P2 ;  /* 0x0000000323037207 */ /* 0x000fe20005000000 */
[----:B------:R-:W-:Y:S01]  /*1f5b0*/  IMAD.MOV.U32 R6, RZ, RZ, R16 ;  /* 0x000000ffff067224 */ /* 0x000fe200078e0010 */
[----:B------:R-:W-:Y:S01]  /*1f5c0*/  ISETP.NE.U32.AND P3, PT, R36, 0x1, PT ;  /* 0x000000012400780c */ /* 0x000fe20003f65070 */
[----:B------:R-:W-:Y:S01]  /*1f5d0*/  IMAD.MOV.U32 R28, RZ, RZ, R0 ;  /* 0x000000ffff1c7224 */ /* 0x000fe200078e0000 */
[----:B------:R-:W-:Y:S01]  /*1f5e0*/  SEL R7, R29, R7, !P6 ;  /* 0x000000071d077207 */ /* 0x000fe20007000000 */
[----:B------:R-:W-:Y:S01]  /*1f5f0*/  IMAD.MOV.U32 R29, RZ, RZ, R3 ;  /* 0x000000ffff1d7224 */ /* 0x000fe200078e0003 */
[----:B------:R-:W-:Y:S02]  /*1f600*/  SEL R10, R10, R21, !P6 ;  /* 0x000000150a0a7207 */ /* 0x000fe40007000000 */
[----:B------:R-:W-:Y:S01]  /*1f610*/  SEL R18, R32, R18, !P3 ;  /* 0x0000001220127207 */ /* 0x000fe20005800000 */
[----:B------:R0:W-:Y:S01]  /*1f620*/  STS.64 [R27+0x8], R6 ;  /* 0x000008061b007388 */ /* 0x0001e20000000a00 */
[----:B------:R-:W-:-:S02]  /*1f630*/  SEL R19, R33, R19, !P3 ;  /* 0x0000001321137207 */ /* 0x000fc40005800000 */
[----:B------:R-:W-:Y:S01]  /*1f640*/  SEL R14, R14, R13, !P3 ;  /* 0x0000000d0e0e7207 */ /* 0x000fe20005800000 */
[----:B------:R0:W-:Y:S01]  /*1f650*/  STS.64 [R27+0x38], R28 ;  /* 0x0000381c1b007388 */ /* 0x0001e20000000a00 */
[----:B------:R-:W-:Y:S02]  /*1f660*/  SEL R20, R20, R15, !P2 ;  /* 0x0000000f14147207 */ /* 0x000fe40005000000 */
        /* <DEDUP_REMOVED lines=8> */
.L_x_3923:
[----:B------:R-:W-:Y:S05]  /*1f6f0*/  BSYNC.RECONVERGENT B0 ;  /* 0x0000000000007941 */ /* 0x000fea0003800200 */
.L_x_3922:
[----:B------:R-:W-:-:S03]  /*1f700*/  UISETP.GT.U32.AND UP0, UPT, UR4, 0x3, UPT ;  /* 0x000000030400788c */ /* 0x000fc6000bf04070 */
[----:B------:R-:W-:-:S06]  /*1f710*/  UMOV UR4, UR7 ;  /* 0x0000000700047c82 */ /* 0x000fcc0008000000 */
[----:B------:R-:W-:Y:S05]  /*1f720*/  BRA.U UP0, `(.L_x_3924) ;  /* 0xfffffff900b07547 */ /* 0x000fea000b83ffff */
.L_x_3921:
        /* <DEDUP_REMOVED lines=9> */
[----:B------:R-:W-:Y:S02]  /*1f7c0*/  UISETP.GE.U32.AND UP0, UPT, UR5, 0x40, UPT ;  /* 0x000000400500788c */ /* 0x000fe4000bf06070 */
        /* <DEDUP_REMOVED lines=10> */
.L_x_3929:
        /* <DEDUP_REMOVED lines=12> */
[----:B------:R-:W1:Y:S04]  /*1f930*/  LDS.64 R28, [R2+0x8] ;  /* 0x00000800021c7984 */ /* 0x000e680000000a00 */
[----:B------:R-:W2:Y:S04]  /*1f940*/  LDS.U8 R10, [R2+0x10] ;  /* 0x00001000020a7984 */ /* 0x000ea80000000000 */
[----:B------:R-:W3:Y:S04]  /*1f950*/  LDS.U8 R12, [R2+0x20] ;  /* 0x00002000020c7984 */ /* 0x000ee80000000000 */
[----:B------:R-:W4:Y:S04]  /*1f960*/  LDS.64 R30, [R2+0x18] ;  /* 0x00001800021e7984 */ /* 0x000f280000000a00 */
[----:B------:R-:W5:Y:S04]  /*1f970*/  LDS.64 R32, [R2+0x28] ;  /* 0x0000280002207984 */ /* 0x000f680000000a00 */
[----:B------:R-:W5:Y:S04]  /*1f980*/  LDS.U8 R14, [R2+0x30] ;  /* 0x00003000020e7984 */ /* 0x000f680000000000 */
[----:B------:R2:W5:Y:S01]  /*1f990*/  LDS.64 R34, [R2+0x38] ;  /* 0x0000380002227984 */ /* 0x0005620000000a00 */
[----:B0-----:R-:W-:-:S02]  /*1f9a0*/  ISETP.NE.AND P5, PT, R37, R6, PT ;  /* 0x000000062500720c */ /* 0x001fc40003fa5270 */
[----:B------:R-:W-:Y:S02]  /*1f9b0*/  ISETP.GE.U32.AND P3, PT, R37, R6, PT ;  /* 0x000000062500720c */ /* 0x000fe40003f66070 */
[----:B-1----:R-:W-:Y:S02]  /*1f9c0*/  ISETP.GE.U32.AND P2, PT, R16, R28, PT ;  /* 0x0000001c1000720c */ /* 0x002fe40003f46070 */
[----:B------:R-:W-:Y:S02]  /*1f9d0*/  LOP3.LUT R37, R11, 0xff, RZ, 0xc0, !PT ;  /* 0x000000ff0b257812 */ /* 0x000fe400078ec0ff */
[----:B------:R-:W-:Y:S02]  /*1f9e0*/  SEL R20, RZ, 0xffffffff, !P3 ;  /* 0xffffffffff147807 */ /* 0x000fe40005800000 */
[----:B------:R-:W-:Y:S02]  /*1f9f0*/  ISETP.GE.AND.EX P2, PT, R7, R29, PT, P2 ;  /* 0x0000001d0700720c */ /* 0x000fe40003f46320 */
[----:B--2---:R-:W-:-:S02]  /*1fa00*/  ISETP.NE.AND P6, PT, R37, R10, PT ;  /* 0x0000000a2500720c */ /* 0x004fc40003fc5270 */
[----:B------:R-:W-:Y:S02]  /*1fa10*/  ISETP.GE.U32.AND P3, PT, R37, R10, PT ;  /* 0x0000000a2500720c */ /* 0x000fe40003f66070 */
[----:B------:R-:W-:Y:S02]  /*1fa20*/  @!P5 SEL R20, RZ, 0xffffffff, !P2 ;  /* 0xffffffffff14d807 */ /* 0x000fe40005000000 */
[----:B------:R-:W-:Y:S02]  /*1fa30*/  SEL R2, RZ, 0xffffffff, !P3 ;  /* 0xffffffffff027807 */ /* 0x000fe40005800000 */
[CC--:B---3--:R-:W-:Y:S02]  /*1fa40*/  ISETP.NE.AND P5, PT, R39.reuse, R12.reuse, PT ;  /* 0x0000000c2700720c */ /* 0x0c8fe40003fa5270 */
[----:B------:R-:W-:Y:S02]  /*1fa50*/  ISETP.GE.U32.AND P2, PT, R39, R12, PT ;  /* 0x0000000c2700720c */ /* 0x000fe40003f46070 */
[----:B----4-:R-:W-:-:S02]  /*1fa60*/  ISETP.GE.U32.AND P3, PT, R8, R30, PT ;  /* 0x0000001e0800720c */ /* 0x010fc40003f66070 */
[----:B------:R-:W-:Y:S02]  /*1fa70*/  SEL R22, RZ, 0xffffffff, !P2 ;  /* 0xffffffffff167807 */ /* 0x000fe40005000000 */
[----:B------:R-:W-:Y:S02]  /*1fa80*/  ISETP.GE.AND.EX P3, PT, R9, R31, PT, P3 ;  /* 0x0000001f0900720c */ /* 0x000fe40003f66330 */
[----:B-----5:R-:W-:Y:S02]  /*1fa90*/  ISETP.GE.U32.AND P2, PT, R18, R32, PT ;  /* 0x000000201200720c */ /* 0x020fe40003f46070 */
[----:B------:R-:W-:Y:S02]  /*1faa0*/  LOP3.LUT R37, R15, 0xff, RZ, 0xc0, !PT ;  /* 0x000000ff0f257812 */ /* 0x000fe400078ec0ff */
[----:B------:R-:W-:Y:S02]  /*1fab0*/  @!P6 SEL R2, RZ, 0xffffffff, !P3 ;  /* 0xffffffffff02e807 */ /* 0x000fe40005800000 */
[----:B------:R-:W-:-:S02]  /*1fac0*/  ISETP.GE.AND.EX P2, PT, R19, R33, PT, P2 ;  /* 0x000000211300720c */ /* 0x000fc40003f46320 */
[C---:B------:R-:W-:Y:S02]  /*1fad0*/  ISETP.NE.AND P3, PT, R37.reuse, R14, PT ;  /* 0x0000000e2500720c */ /* 0x040fe40003f65270 */
[----:B------:R-:W-:Y:S02]  /*1fae0*/  @!P5 SEL R22, RZ, 0xffffffff, !P2 ;  /* 0xffffffffff16d807 */ /* 0x000fe40005000000 */
[----:B------:R-:W-:Y:S02]  /*1faf0*/  ISETP.GE.U32.AND P2, PT, R0, R34, PT ;  /* 0x000000220000720c */ /* 0x000fe40003f46070 */
[----:B------:R-:W-:Y:S02]  /*1fb00*/  ISETP.GE.U32.AND P6, PT, R37, R14, PT ;  /* 0x0000000e2500720c */ /* 0x000fe40003fc6070 */
[----:B------:R-:W-:Y:S02]  /*1fb10*/  ISETP.GE.AND.EX P2, PT, R3, R35, PT, P2 ;  /* 0x000000230300720c */ /* 0x000fe40003f46320 */
        /* <DEDUP_REMOVED lines=16> */
[----:B------:R-:W-:Y:S02]  /*1fc20*/  ISETP.NE.U32.AND P3, PT, R22, 0x1, PT ;  /* 0x000000011600780c */ /* 0x000fe40003f65070 */
[----:B------:R-:W-:Y:S01]  /*1fc30*/  SEL R20, R6, R21, !P5 ;  /* 0x0000001506147207 */ /* 0x000fe20006800000 */
[----:B------:R-:W-:Y:S01]  /*1fc40*/  IMAD.MOV.U32 R6, RZ, RZ, R16 ;  /* 0x000000ffff067224 */ /* 0x000fe200078e0010 */
[----:B------:R-:W-:Y:S01]  /*1fc50*/  SEL R7, R29, R7, !P5 ;  /* 0x000000071d077207 */ /* 0x000fe20006800000 */
[----:B------:R-:W-:Y:S01]  /*1fc60*/  IMAD.MOV.U32 R2, RZ, RZ, R0 ;  /* 0x000000ffff027224 */ /* 0x000fe200078e0000 */
[----:B------:R-:W-:Y:S01]  /*1fc70*/  SEL R18, R32, R18, !P3 ;  /* 0x0000001220127207 */ /* 0x000fe20005800000 */
[----:B------:R0:W-:Y:S01]  /*1fc80*/  STS.U8 [R27], R20 ;  /* 0x000000141b007388 */ /* 0x0001e20000000000 */
[----:B------:R-:W-:-:S02]  /*1fc90*/  SEL R19, R33, R19, !P3 ;  /* 0x0000001321137207 */ /* 0x000fc40005800000 */
[----:B------:R-:W-:Y:S01]  /*1fca0*/  SEL R12, R12, R13, !P3 ;  /* 0x0000000d0c0c7207 */ /* 0x000fe20005800000 */
[----:B------:R0:W-:Y:S01]  /*1fcb0*/  STS.64 [R27+0x8], R6 ;  /* 0x000008061b007388 */ /* 0x0001e20000000a00 */
        /* <DEDUP_REMOVED lines=10> */
.L_x_3928:
[----:B------:R-:W-:Y:S05]  /*1fd60*/  BSYNC.RECONVERGENT B0 ;  /* 0x0000000000007941 */ /* 0x000fea0003800200 */
.L_x_3927:
[----:B0-----:R-:W-:Y:S01]  /*1fd70*/  IMAD.MOV.U32 R2, RZ, RZ, R38 ;  /* 0x000000ffff027224 */ /* 0x001fe200078e0026 */
[----:B------:R-:W-:Y:S06]  /*1fd80*/  @P4 BRA `(.L_x_3929) ;  /* 0xfffffff800b84947 */ /* 0x000fec000383ffff */
.L_x_3926:
[----:B------:R-:W-:Y:S01]  /*1fd90*/  BAR.SYNC.DEFER_BLOCKING 0x0 ;  /* 0x0000000000007b1d */ /* 0x000fe20000010000 */
[----:B------:R-:W-:-:S09]  /*1fda0*/  UISETP.GE.U32.AND UP0, UPT, UR4, 0x2, UPT ;  /* 0x000000020400788c */ /* 0x000fd2000bf06070 */
[----:B------:R-:W-:Y:S05]  /*1fdb0*/  BRA.U !UP0, `(.L_x_3925) ;  /* 0x00000005081c7547 */ /* 0x000fea000b800000 */
[----:B-1----:R-:W-:-:S07]  /*1fdc0*/  IMAD.MOV.U32 R2, RZ, RZ, 0x1 ;  /* 0x00000001ff027424 */ /* 0x002fce00078e00ff */
.L_x_3930:
[----:B------:R-:W-:Y:S01]  /*1fdd0*/  LOP3.LUT R17, R21, 0xff, RZ, 0xc0, !PT ;  /* 0x000000ff15117812 */ /* 0x000fe200078ec0ff */
[----:B0-----:R-:W0:Y:S01]  /*1fde0*/  SHFL.DOWN PT, R27, R16, R2, 0x1f ;  /* 0x08001f02101b7589 */ /* 0x001e2200000e0000 */
[----:B------:R-:W-:Y:S02]  /*1fdf0*/  LOP3.LUT R29, R11, 0xff, RZ, 0xc0, !PT ;  /* 0x000000ff0b1d7812 */ /* 0x000fe400078ec0ff */
[----:B------:R-:W-:Y:S01]  /*1fe00*/  LOP3.LUT R37, R15, 0xff, RZ, 0xc0, !PT ;  /* 0x000000ff0f257812 */ /* 0x000fe200078ec0ff */
[----:B------:R-:W1:Y:S01]  /*1fe10*/  SHFL.DOWN PT, R6, R17, R2, 0x1f ;  /* 0x08001f0211067589 */ /* 0x000e6200000e0000 */
[----:B------:R-:W-:Y:S02]  /*1fe20*/  LOP3.LUT R33, R13, 0xff, RZ, 0xc0, !PT ;  /* 0x000000ff0d217812 */ /* 0x000fe400078ec0ff */
[----:B------:R-:W-:Y:S01]  /*1fe30*/  LOP3.LUT R41, R21, 0xff, RZ, 0xc0, !PT ;  /* 0x000000ff15297812 */ /* 0x000fe200078ec0ff */
[----:B------:R-:W2:Y:S01]  /*1fe40*/  SHFL.DOWN PT, R14, R29, R2, 0x1f ;  /* 0x08001f021d0e7589 */ /* 0x000ea200000e0000 */
[----:B------:R-:W-:-:S02]  /*1fe50*/  LOP3.LUT R28, R11, 0xff, RZ, 0xc0, !PT ;  /* 0x000000ff0b1c7812 */ /* 0x000fc400078ec0ff */
[----:B------:R-:W-:Y:S01]  /*1fe60*/  LOP3.LUT R36, R15, 0xff, RZ, 0xc0, !PT ;  /* 0x000000ff0f247812 */ /* 0x000fe200078ec0ff */
[----:B------:R-:W3:Y:S04]  /*1fe70*/  SHFL.DOWN PT, R31, R8, R2, 0x1f ;  /* 0x08001f02081f7589 */ /* 0x000ee800000e0000 */
[----:B------:R-:W4:Y:S04]  /*1fe80*/  SHFL.DOWN PT, R12, R7, R2, 0x1f ;  /* 0x08001f02070c7589 */ /* 0x000f2800000e0000 */
[----:B------:R-:W5:Y:S04]  /*1fe90*/  SHFL.DOWN PT, R20, R9, R2, 0x1f ;  /* 0x08001f0209147589 */ /* 0x000f6800000e0000 */
[----:B------:R-:W5:Y:S01]  /*1fea0*/  SHFL.DOWN PT, R32, R37, R2, 0x1f ;  /* 0x08001f0225207589 */ /* 0x000f6200000e0000 */
[----:B0-----:R-:W-:-:S03]  /*1feb0*/  ISETP.GE.U32.AND P6, PT, R16, R27, PT ;  /* 0x0000001b1000720c */ /* 0x001fc60003fc6070 */
[----:B------:R-:W0:Y:S01]  /*1fec0*/  SHFL.DOWN PT, R35, R18, R2, 0x1f ;  /* 0x08001f0212237589 */ /* 0x000e2200000e0000 */
[----:B-1----:R-:W-:-:S03]  /*1fed0*/  LOP3.LUT R10, R6, 0xff, RZ, 0xc0, !PT ;  /* 0x000000ff060a7812 */ /* 0x002fc600078ec0ff */
[----:B------:R-:W1:Y:S01]  /*1fee0*/  SHFL.DOWN PT, R22, R33, R2, 0x1f ;  /* 0x08001f0221167589 */ /* 0x000e6200000e0000 */
[----:B--2---:R-:W-:Y:S02]  /*1fef0*/  LOP3.LUT R17, R14, 0xff, RZ, 0xc0, !PT ;  /* 0x000000ff0e117812 */ /* 0x004fe400078ec0ff */
[----:B------:R-:W-:Y:S01]  /*1ff00*/  ISETP.NE.AND P3, PT, R41, R10, PT ;  /* 0x0000000a2900720c */ /* 0x000fe20003f65270 */
[----:B------:R-:W2:Y:S01]  /*1ff10*/  SHFL.DOWN PT, R39, R0, R2, 0x1f ;  /* 0x08001f0200277589 */ /* 0x000ea200000e0000 */
[----:B------:R-:W-:Y:S02]  /*1ff20*/  ISETP.NE.AND P5, PT, R28, R17, PT ;  /* 0x000000111c00720c */ /* 0x000fe40003fa5270 */
[----:B---3--:R-:W-:Y:S01]  /*1ff30*/  ISETP.GE.U32.AND P2, PT, R8, R31, PT ;  /* 0x0000001f0800720c */ /* 0x008fe20003f46070 */
[----:B------:R-:W3:Y:S01]  /*1ff40*/  SHFL.DOWN PT, R30, R19, R2, 0x1f ;  /* 0x08001f02131e7589 */ /* 0x000ee200000e0000 */
[----:B----4-:R-:W-:Y:S02]  /*1ff50*/  ISETP.GE.AND.EX P6, PT, R7, R12, PT, P6 ;  /* 0x0000000c0700720c */ /* 0x010fe40003fc6360 */
[----:B------:R-:W-:Y:S01]  /*1ff60*/  ISETP.GE.U32.AND P4, PT, R41, R10, PT ;  /* 0x0000000a2900720c */ /* 0x000fe20003f86070 */
[----:B------:R4:W3:Y:S01]  /*1ff70*/  SHFL.DOWN PT, R34, R3, R2, 0x1f ;  /* 0x08001f0203227589 */ /* 0x0008e200000e0000 */
[----:B-----5:R-:W-:-:S02]  /*1ff80*/  ISETP.GE.AND.EX P2, PT, R9, R20, PT, P2 ;  /* 0x000000140900720c */ /* 0x020fc40003f46320 */
[----:B------:R-:W-:Y:S02]  /*1ff90*/  SEL R10, RZ, 0xffffffff, !P6 ;  /* 0xffffffffff0a7807 */ /* 0x000fe40007000000 */
[----:B------:R-:W-:Y:S02]  /*1ffa0*/  LOP3.LUT R29, R32, 0xff, RZ, 0xc0, !PT ;  /* 0x000000ff201d7812 */ /* 0x000fe400078ec0ff */
[----:B------:R-:W-:Y:S02]  /*1ffb0*/  ISETP.GE.U32.AND P6, PT, R28, R17, PT ;  /* 0x000000111c00720c */ /* 0x000fe40003fc6070 */
[----:B------:R-:W-:Y:S01]  /*1ffc0*/  SEL R17, RZ, 0xffffffff, !P2 ;  /* 0xffffffffff117807 */ /* 0x000fe20005000000 */
[----:B----4-:R-:W-:Y:S01]  /*1ffd0*/  IMAD.SHL.U32 R2, R2, 0x2, RZ ;  /* 0x0000000202027824 */ /* 0x010fe200078e00ff */
[----:B------:R-:W-:Y:S02]  /*1ffe0*/  @P3 SEL R10, RZ, 0xffffffff, !P4 ;  /* 0xffffffffff0a3807 */ /* 0x000fe40006000000 */
[----:B0-----:R-:W-:-:S02]  /*1fff0*/  ISETP.GE.U32.AND P2, PT, R18, R35, PT ;  /* 0x000000231200720c */ /* 0x001fc40003f46070 */
[----:B------:R-:W-:Y:S02]  /*20000*/  ISETP.NE.AND P4, PT, R36, R29, PT ;  /* 0x0000001d2400720c */ /* 0x000fe40003f85270 */
[----:B-1----:R-:W-:Y:S02]  /*20010*/  LOP3.LUT R28, R22, 0xff, RZ, 0xc0, !PT ;  /* 0x000000ff161c7812 */ /* 0x002fe400078ec0ff */
[----:B------:R-:W-:Y:S02]  /*20020*/  @P5 SEL R17, RZ, 0xffffffff, !P6 ;  /* 0xffffffffff115807 */ /* 0x000fe40007000000 */
[----:B--2---:R-:W-:Y:S02]  /*20030*/  ISETP.GE.U32.AND P5, PT, R0, R39, PT ;  /* 0x000000270000720c */ /* 0x004fe40003fa6070 */
[----:B---3--:R-:W-:Y:S02]  /*20040*/  ISETP.GE.AND.EX P2, PT, R19, R30, PT, P2 ;  /* 0x0000001e1300720c */ /* 0x008fe40003f46320 */
[----:B------:R-:W-:-:S02]  /*20050*/  ISETP.NE.AND P3, PT, R33, R28, PT ;  /* 0x0000001c2100720c */ /* 0x000fc40003f65270 */
[----:B------:R-:W-:Y:S02]  /*20060*/  ISETP.GE.U32.AND P6, PT, R33, R28, PT ;  /* 0x0000001c2100720c */ /* 0x000fe40003fc6070 */
[----:B------:R-:W-:Y:S02]  /*20070*/  ISETP.GE.AND.EX P5, PT, R3, R34, PT, P5 ;  /* 0x000000220300720c */ /* 0x000fe40003fa6350 */
[----:B------:R-:W-:Y:S02]  /*20080*/  SEL R28, RZ, 0xffffffff, !P2 ;  /* 0xffffffffff1c7807 */ /* 0x000fe40005000000 */
[----:B------:R-:W-:Y:S02]  /*20090*/  ISETP.GE.U32.AND P2, PT, R36, R29, PT ;  /* 0x0000001d2400720c */ /* 0x000fe40003f46070 */
        /* <DEDUP_REMOVED lines=25> */
.L_x_3925:
[----:B------:R-:W-:Y:S05]  /*20230*/  @!P1 EXIT ;  /* 0x000000000000994d */ /* 0x000fea0003800000 */
[----:B------:R-:W2:Y:S02]  /*20240*/  LDCU.U8 UR4, c[0x0][0x7a0] ;  /* 0x0000f400ff0477ac */ /* 0x000ea40008000000 */
[----:B--2---:R-:W-:-:S09]  /*20250*/  UISETP.NE.AND UP0, UPT, UR4, URZ, UPT ;  /* 0x000000ff0400728c */ /* 0x004fd2000bf05270 */
[----:B------:R-:W-:Y:S05]  /*20260*/  BRA.U !UP0, `(.L_x_3931) ;  /* 0x0000000108247547 */ /* 0x000fea000b800000 */
[----:B------:R-:W2:Y:S02]  /*20270*/  LDCU.64 UR4, c[0x0][0x798] ;  /* 0x0000f300ff0477ac */ /* 0x000ea40008000a00 */
[----:B--2---:R-:W-:Y:S02]  /*20280*/  IADD3 R16, P1, PT, R16, UR4, RZ ;  /* 0x0000000410107c10 */ /* 0x004fe4000ff3e0ff */
[----:B01----:R-:W-:Y:S02]  /*20290*/  IADD3 R8, P2, PT, R8, UR4, RZ ;  /* 0x0000000408087c10 */ /* 0x003fe4000ff5e0ff */
[----:B------:R-:W-:Y:S02]  /*202a0*/  IADD3 R18, P3, PT, R18, UR4, RZ ;  /* 0x0000000412127c10 */ /* 0x000fe4000ff7e0ff */
[----:B------:R-:W-:Y:S02]  /*202b0*/  IADD3 R0, P4, PT, R0, UR4, RZ ;  /* 0x0000000400007c10 */ /* 0x000fe4000ff9e0ff */
[----:B------:R-:W-:-:S02]  /*202c0*/  IADD3.X R7, PT, PT, R7, UR5, RZ, P1, !PT ;  /* 0x0000000507077c10 */ /* 0x000fc40008ffe4ff */
[----:B------:R-:W-:Y:S02]  /*202d0*/  IADD3.X R9, PT, PT, R9, UR5, RZ, P2, !PT ;  /* 0x0000000509097c10 */ /* 0x000fe400097fe4ff */
[----:B------:R-:W-:Y:S02]  /*202e0*/  IADD3.X R19, PT, PT, R19, UR5, RZ, P3, !PT ;  /* 0x0000000513137c10 */ /* 0x000fe40009ffe4ff */
[----:B------:R-:W-:-:S07]  /*202f0*/  IADD3.X R3, PT, PT, R3, UR5, RZ, P4, !PT ;  /* 0x0000000503037c10 */ /* 0x000fce000a7fe4ff */
.L_x_3931:
        /* <DEDUP_REMOVED lines=18> */
.L_x_3934:
[----:B------:R-:W-:Y:S01]  /*20420*/  IMAD.MOV.U32 R16, RZ, RZ, RZ ;  /* 0x000000ffff107224 */ /* 0x000fe200078e00ff */
[----:B------:R-:W-:Y:S01]  /*20430*/  CS2R R8, SRZ ;  /* 0x0000000000087805 */ /* 0x000fe2000001ff00 */
[----:B------:R-:W-:Y:S01]  /*20440*/  IMAD.MOV.U32 R7, RZ, RZ, RZ ;  /* 0x000000ffff077224 */ /* 0x000fe200078e00ff */
[----:B------:R-:W-:Y:S01]  /*20450*/  CS2R R18, SRZ ;  /* 0x0000000000127805 */ /* 0x000fe2000001ff00 */
[----:B------:R-:W-:Y:S02]  /*20460*/  IMAD.MOV.U32 R0, RZ, RZ, RZ ;  /* 0x000000ffff007224 */ /* 0x000fe400078e00ff */
[----:B------:R-:W-:-:S07]  /*20470*/  IMAD.MOV.U32 R3, RZ, RZ, RZ ;  /* 0x000000ffff037224 */ /* 0x000fce00078e00ff */
.L_x_3933:
        /* <DEDUP_REMOVED lines=27> */
.L_x_3937:
        /* <DEDUP_REMOVED lines=19> */
.L_x_3938:
[----:B------:R-:W-:Y:S05]  /*20760*/  BRA `(.L_x_3939) ;  /* 0x0000000000107947 */ /* 0x000fea0003800000 */
.L_x_3936:
[----:B------:R-:W1:Y:S02]  /*20770*/  LDCU.64 UR4, c[0x0][0x770] ;  /* 0x0000ee00ff0477ac */ /* 0x000e640008000a00 */
[----:B-1----:R-:W-:-:S05]  /*20780*/  IADD3 R2, P0, PT, R23, UR4, RZ ;  /* 0x0000000417027c10 */ /* 0x002fca000ff1e0ff */
[----:B------:R-:W-:-:S05]  /*20790*/  IMAD.X R3, RZ, RZ, UR5, P0 ;  /* 0x00000005ff037e24 */ /* 0x000fca00080e06ff */
[----:B------:R0:W-:Y:S03]  /*207a0*/  STG.E.64 desc[UR36][R2.64], R16 ;  /* 0x0000001002007986 */ /* 0x0001e6000c101b24 */
.L_x_3939:
        /* <DEDUP_REMOVED lines=23> */
.L_x_3941:
        /* <DEDUP_REMOVED lines=19> */
.L_x_3942:
[----:B------:R-:W-:Y:S05]  /*20a50*/  BRA `(.L_x_3943) ;  /* 0x00000000000c7947 */ /* 0x000fea0003800000 */
.L_x_3940:
[----:B0-----:R-:W-:-:S05]  /*20a60*/  IADD3 R2, P0, PT, R25, UR6, RZ ;  /* 0x0000000619027c10 */ /* 0x001fca000ff1e0ff */
[----:B------:R-:W-:-:S05]  /*20a70*/  IMAD.X R3, RZ, RZ, UR7, P0 ;  /* 0x00000007ff037e24 */ /* 0x000fca00080e06ff */
[----:B------:R0:W-:Y:S03]  /*20a80*/  STG.E.64 desc[UR36][R2.64], R18 ;  /* 0x0000001202007986 */ /* 0x0001e6000c101b24 */
.L_x_3943:
[----:B------:R-:W2:Y:S02]  /*20a90*/  LDCU.64 UR4, c[0x0][0x770] ;  /* 0x0000ee00ff0477ac */ /* 0x000ea40008000a00 */
[----:B--2---:R-:W-:-:S05]  /*20aa0*/  IADD3 R24, P0, PT, R24, UR4, RZ ;  /* 0x0000000418187c10 */ /* 0x004fca000ff1e0ff */
[----:B------:R-:W-:-:S05]  /*20ab0*/  IMAD.X R25, RZ, RZ, UR5, P0 ;  /* 0x00000005ff197e24 */ /* 0x000fca00080e06ff */
[----:B------:R-:W-:Y:S01]  /*20ac0*/  STG.E.64 desc[UR36][R24.64], R30 ;  /* 0x0000001e18007986 */ /* 0x000fe2000c101b24 */
[----:B------:R-:W-:Y:S05]  /*20ad0*/  EXIT ;  /* 0x000000000000794d */ /* 0x000fea0003800000 */
.L_x_3935:
        /* <DEDUP_REMOVED lines=16> */
.L_x_3944:
        /* <DEDUP_REMOVED lines=15> */
.L_x_3945:
        /* <DEDUP_REMOVED lines=15> */
.L_x_3946:
        /* <DEDUP_REMOVED lines=15> */
.L_x_3947:
[----:B------:R-:W-:Y:S05]  /*20eb0*/  EXIT ;  /* 0x000000000000794d */ /* 0x000fea0003800000 */
.L_x_3932:
[----:B------:R-:W2:Y:S02]  /*20ec0*/  LDCU.U8 UR4, c[0x0][0x7a1] ;  /* 0x0000f420ff0477ac */ /* 0x000ea40008000000 */
[----:B--2---:R-:W-:Y:S01]  /*20ed0*/  UISETP.NE.AND UP1, UPT, UR4, URZ, UPT ;  /* 0x000000ff0400728c */ /* 0x004fe2000bf25270 */
[----:B------:R-:W-:Y:S10]  /*20ee0*/  BRA.U !UP0, `(.L_x_3948) ;  /* 0x0000000108e07547 */ /* 0x000ff4000b800000 */
[----:B-1----:R-:W2:Y:S04]  /*20ef0*/  LDG.E.U8 R2, desc[UR36][R4.64] ;  /* 0x0000002404027981 */ /* 0x002ea8000c1e1100 */
[----:B0-----:R-:W3:Y:S04]  /*20f00*/  LDG.E.64 R28, desc[UR36][R4.64+0x8] ;  /* 0x00000824041c7981 */ /* 0x001ee8000c1e1b00 */
[----:B------:R-:W4:Y:S04]  /*20f10*/  LDG.E.U8 R10, desc[UR36][R4.64+0x10] ;  /* 0x00001024040a7981 */ /* 0x000f28000c1e1100 */
[----:B------:R-:W5:Y:S04]  /*20f20*/  LDG.E.U8 R14, desc[UR36][R4.64+0x20] ;  /* 0x00002024040e7981 */ /* 0x000f68000c1e1100 */
[----:B------:R-:W5:Y:S04]  /*20f30*/  LDG.E.64 R30, desc[UR36][R4.64+0x18] ;  /* 0x00001824041e7981 */ /* 0x000f68000c1e1b00 */
[----:B------:R-:W5:Y:S04]  /*20f40*/  LDG.E.U8 R20, desc[UR36][R4.64+0x30] ;  /* 0x0000302404147981 */ /* 0x000f68000c1e1100 */
[----:B------:R-:W5:Y:S04]  /*20f50*/  LDG.E.64 R32, desc[UR36][R4.64+0x28] ;  /* 0x0000282404207981 */ /* 0x000f68000c1e1b00 */
[----:B------:R-:W5:Y:S01]  /*20f60*/  LDG.E.64 R34, desc[UR36][R4.64+0x38] ;  /* 0x0000382404227981 */ /* 0x000f62000c1e1b00 */
[----:B------:R-:W-:-:S02]  /*20f70*/  LOP3.LUT R17, R21, 0xff, RZ, 0xc0, !PT ;  /* 0x000000ff15117812 */ /* 0x000fc400078ec0ff */
[----:B------:R-:W-:Y:S02]  /*20f80*/  LOP3.LUT R27, R11, 0xff, RZ, 0xc0, !PT ;  /* 0x000000ff0b1b7812 */ /* 0x000fe400078ec0ff */
[-C--:B--2---:R-:W-:Y:S02]  /*20f90*/  ISETP.NE.AND P6, PT, R2, R17.reuse, PT ;  /* 0x000000110200720c */ /* 0x084fe40003fc5270 */
[----:B---3--:R-:W-:Y:S02]  /*20fa0*/  ISETP.GE.U32.AND P5, PT, R28, R16, PT ;  /* 0x000000101c00720c */ /* 0x008fe40003fa6070 */
[----:B------:R-:W-:Y:S02]  /*20fb0*/  ISETP.GE.U32.AND P1, PT, R2, R17, PT ;  /* 0x000000110200720c */ /* 0x000fe40003f26070 */
[CC--:B----4-:R-:W-:Y:S02]  /*20fc0*/  ISETP.NE.AND P4, PT, R10.reuse, R27.reuse, PT ;  /* 0x0000001b0a00720c */ /* 0x0d0fe40003f85270 */
[----:B------:R-:W-:-:S02]  /*20fd0*/  ISETP.GE.U32.AND P0, PT, R10, R27, PT ;  /* 0x0000001b0a00720c */ /* 0x000fc40003f06070 */
[----:B------:R-:W-:Y:S02]  /*20fe0*/  ISETP.GE.AND.EX P5, PT, R29, R7, PT, P5 ;  /* 0x000000071d00720c */ /* 0x000fe40003fa6350 */
[----:B------:R-:W-:Y:S02]  /*20ff0*/  LOP3.LUT R17, R13, 0xff, RZ, 0xc0, !PT ;  /* 0x000000ff0d117812 */ /* 0x000fe400078ec0ff */
[----:B------:R-:W-:Y:S02]  /*21000*/  LOP3.LUT R27, R15, 0xff, RZ, 0xc0, !PT ;  /* 0x000000ff0f1b7812 */ /* 0x000fe400078ec0ff */
[----:B------:R-:W-:Y:S02]  /*21010*/  SEL R6, RZ, 0xffffffff, !P1 ;  /* 0xffffffffff067807 */ /* 0x000fe40004800000 */
[----:B------:R-:W-:Y:S02]  /*21020*/  @!P6 SEL R6, RZ, 0xffffffff, !P5 ;  /* 0xffffffffff06e807 */ /* 0x000fe40006800000 */
[----:B-----5:R-:W-:-:S02]  /*21030*/  ISETP.NE.AND P3, PT, R14, R17, PT ;  /* 0x000000110e00720c */ /* 0x020fc40003f65270 */
[----:B------:R-:W-:Y:S02]  /*21040*/  ISETP.GE.U32.AND P2, PT, R14, R17, PT ;  /* 0x000000110e00720c */ /* 0x000fe40003f46070 */
[----:B------:R-:W-:Y:S02]  /*21050*/  ISETP.GE.U32.AND P1, PT, R30, R8, PT ;  /* 0x000000081e00720c */ /* 0x000fe40003f26070 */
[----:B------:R-:W-:Y:S02]  /*21060*/  ISETP.NE.AND P5, PT, R20, R27, PT ;  /* 0x0000001b1400720c */ /* 0x000fe40003fa5270 */
[----:B------:R-:W-:Y:S02]  /*21070*/  SEL R12, RZ, 0xffffffff, !P0 ;  /* 0xffffffffff0c7807 */ /* 0x000fe40004000000 */
[----:B------:R-:W-:Y:S02]  /*21080*/  ISETP.GE.AND.EX P1, PT, R31, R9, PT, P1 ;  /* 0x000000091f00720c */ /* 0x000fe40003f26310 */
[----:B------:R-:W-:-:S02]  /*21090*/  SEL R17, RZ, 0xffffffff, !P2 ;  /* 0xffffffffff117807 */ /* 0x000fc40005000000 */
[----:B------:R-:W-:Y:S02]  /*210a0*/  ISETP.GE.U32.AND P0, PT, R32, R18, PT ;  /* 0x000000122000720c */ /* 0x000fe40003f06070 */
[----:B------:R-:W-:Y:S02]  /*210b0*/  ISETP.GE.U32.AND P2, PT, R34, R0, PT ;  /* 0x000000002200720c */ /* 0x000fe40003f46070 */
[----:B------:R-:W-:Y:S02]  /*210c0*/  LOP3.LUT R6, R6, 0x1, RZ, 0xc0, !PT ;  /* 0x0000000106067812 */ /* 0x000fe400078ec0ff */
[----:B------:R-:W-:Y:S02]  /*210d0*/  ISETP.GE.U32.AND P6, PT, R20, R27, PT ;  /* 0x0000001b1400720c */ /* 0x000fe40003fc6070 */
[----:B------:R-:W-:Y:S02]  /*210e0*/  @!P4 SEL R12, RZ, 0xffffffff, !P1 ;  /* 0xffffffffff0cc807 */ /* 0x000fe40004800000 */
[----:B------:R-:W-:-:S02]  /*210f0*/  ISETP.GE.AND.EX P0, PT, R33, R19, PT, P0 ;  /* 0x000000132100720c */ /* 0x000fc40003f06300 */
[----:B------:R-:W-:Y:S02]  /*21100*/  ISETP.GE.AND.EX P2, PT, R35, R3, PT, P2 ;  /* 0x000000032300720c */ /* 0x000fe40003f46320 */
[----:B------:R-:W-:Y:S02]  /*21110*/  ISETP.NE.U32.AND P1, PT, R6, 0x1, PT ;  /* 0x000000010600780c */ /* 0x000fe40003f25070 */
[----:B------:R-:W-:Y:S02]  /*21120*/  SEL R6, RZ, 0xffffffff, !P6 ;  /* 0xffffffffff067807 */ /* 0x000fe40007000000 */
[----:B------:R-:W-:Y:S02]  /*21130*/  LOP3.LUT R12, R12, 0x1, RZ, 0xc0, !PT ;  /* 0x000000010c0c7812 */ /* 0x000fe400078ec0ff */
[----:B------:R-:W-:Y:S02]  /*21140*/  @!P3 SEL R17, RZ, 0xffffffff, !P0 ;  /* 0xffffffffff11b807 */ /* 0x000fe40004000000 */
[----:B------:R-:W-:-:S02]  /*21150*/  @!P5 SEL R6, RZ, 0xffffffff, !P2 ;  /* 0xffffffffff06d807 */ /* 0x000fc40005000000 */
[----:B------:R-:W-:Y:S02]  /*21160*/  ISETP.NE.U32.AND P0, PT, R12, 0x1, PT ;  /* 0x000000010c00780c */ /* 0x000fe40003f05070 */
[----:B------:R-:W-:Y:S02]  /*21170*/  LOP3.LUT R17, R17, 0x1, RZ, 0xc0, !PT ;  /* 0x0000000111117812 */ /* 0x000fe400078ec0ff */
[----:B------:R-:W-:Y:S02]  /*21180*/  LOP3.LUT R6, R6, 0x1, RZ, 0xc0, !PT ;  /* 0x0000000106067812 */ /* 0x000fe400078ec0ff */
[----:B------:R-:W-:Y:S02]  /*21190*/  SEL R16, R16, R28, !P1 ;  /* 0x0000001c10107207 */ /* 0x000fe40004800000 */
[----:B------:R-:W-:Y:S02]  /*211a0*/  SEL R7, R7, R29, !P1 ;  /* 0x0000001d07077207 */ /* 0x000fe40004800000 */
[----:B------:R-:W-:-:S02]  /*211b0*/  SEL R21, R21, R2, !P1 ;  /* 0x0000000215157207 */ /* 0x000fc40004800000 */
[----:B------:R-:W-:Y:S02]  /*211c0*/  SEL R8, R8, R30, !P0 ;  /* 0x0000001e08087207 */ /* 0x000fe40004000000 */
[----:B------:R-:W-:Y:S02]  /*211d0*/  SEL R9, R9, R31, !P0 ;  /* 0x0000001f09097207 */ /* 0x000fe40004000000 */
[----:B------:R-:W-:Y:S02]  /*211e0*/  SEL R11, R11, R10, !P0 ;  /* 0x0000000a0b0b7207 */ /* 0x000fe40004000000 */
        /* <DEDUP_REMOVED lines=8> */
.L_x_3948:
        /* <DEDUP_REMOVED lines=25> */
.L_x_3951:
        /* <DEDUP_REMOVED lines=19> */
.L_x_3952:
[----:B------:R-:W-:Y:S05]  /*21530*/  BRA `(.L_x_3953) ;  /* 0x0000000000107947 */ /* 0x000fea0003800000 */
.L_x_3950:
[----:B------:R-:W1:Y:S02]  /*21540*/  LDCU.64 UR4, c[0x0][0x770] ;  /* 0x0000ee00ff0477ac */ /* 0x000e640008000a00 */
[----:B-1----:R-:W-:-:S05]  /*21550*/  IADD3 R2, P0, PT, R23, UR4, RZ ;  /* 0x0000000417027c10 */ /* 0x002fca000ff1e0ff */
[----:B------:R-:W-:-:S05]  /*21560*/  IMAD.X R3, RZ, RZ, UR5, P0 ;  /* 0x00000005ff037e24 */ /* 0x000fca00080e06ff */
[----:B------:R0:W-:Y:S03]  /*21570*/  STG.E.64 desc[UR36][R2.64], R16 ;  /* 0x0000001002007986 */ /* 0x0001e6000c101b24 */
.L_x_3953:
        /* <DEDUP_REMOVED lines=23> */
.L_x_3955:
        /* <DEDUP_REMOVED lines=19> */
.L_x_3956:
[----:B------:R-:W-:Y:S05]  /*21820*/  BRA `(.L_x_3957) ;  /* 0x00000000000c7947 */ /* 0x000fea0003800000 */
.L_x_3954:
[----:B0-----:R-:W-:-:S05]  /*21830*/  IADD3 R2, P0, PT, R25, UR6, RZ ;  /* 0x0000000619027c10 */ /* 0x001fca000ff1e0ff */
[----:B------:R-:W-:-:S05]  /*21840*/  IMAD.X R3, RZ, RZ, UR7, P0 ;  /* 0x00000007ff037e24 */ /* 0x000fca00080e06ff */
[----:B------:R0:W-:Y:S03]  /*21850*/  STG.E.64 desc[UR36][R2.64], R18 ;  /* 0x0000001202007986 */ /* 0x0001e6000c101b24 */
.L_x_3957:
[----:B------:R-:W2:Y:S02]  /*21860*/  LDCU.64 UR4, c[0x0][0x770] ;  /* 0x0000ee00ff0477ac */ /* 0x000ea40008000a00 */
[----:B--2---:R-:W-:-:S05]  /*21870*/  IADD3 R24, P0, PT, R24, UR4, RZ ;  /* 0x0000000418187c10 */ /* 0x004fca000ff1e0ff */
[----:B------:R-:W-:-:S05]  /*21880*/  IMAD.X R25, RZ, RZ, UR5, P0 ;  /* 0x00000005ff197e24 */ /* 0x000fca00080e06ff */
[----:B------:R-:W-:Y:S01]  /*21890*/  STG.E.64 desc[UR36][R24.64], R30 ;  /* 0x0000001e18007986 */ /* 0x000fe2000c101b24 */
[----:B------:R-:W-:Y:S05]  /*218a0*/  EXIT ;  /* 0x000000000000794d */ /* 0x000fea0003800000 */
.L_x_3949:
        /* <DEDUP_REMOVED lines=9> */
.L_x_3906:
        /* <DEDUP_REMOVED lines=23> */
.L_x_3958:
        /* <DEDUP_REMOVED lines=18> */
.L_x_3961:
[----:B------:R-:W-:Y:S01]  /*21bd0*/  IMAD.MOV.U32 R16, RZ, RZ, RZ ;  /* 0x000000ffff107224 */ /* 0x000fe200078e00ff */
[----:B------:R-:W-:Y:S01]  /*21be0*/  CS2R R34, SRZ ;  /* 0x0000000000227805 */ /* 0x000fe2000001ff00 */
[----:B------:R-:W-:Y:S01]  /*21bf0*/  IMAD.MOV.U32 R29, RZ, RZ, RZ ;  /* 0x000000ffff1d7224 */ /* 0x000fe200078e00ff */
[----:B------:R-:W-:Y:S01]  /*21c00*/  CS2R R38, SRZ ;  /* 0x0000000000267805 */ /* 0x000fe2000001ff00 */
[----:B------:R-:W-:Y:S02]  /*21c10*/  IMAD.MOV.U32 R0, RZ, RZ, RZ ;  /* 0x000000ffff007224 */ /* 0x000fe400078e00ff */
[----:B------:R-:W-:-:S07]  /*21c20*/  IMAD.MOV.U32 R7, RZ, RZ, RZ ;  /* 0x000000ffff077224 */ /* 0x000fce00078e00ff */
.L_x_3960:
        /* <DEDUP_REMOVED lines=29> */
.L_x_3964:
        /* <DEDUP_REMOVED lines=19> */
.L_x_3965:
[----:B------:R-:W-:Y:S05]  /*21f30*/  BRA `(.L_x_3966) ;  /* 0x0000000000107947 */ /* 0x000fea0003800000 */
.L_x_3963:
[----:B------:R-:W0:Y:S02]  /*21f40*/  LDCU.64 UR4, c[0x0][0x770] ;  /* 0x0000ee00ff0477ac */ /* 0x000e240008000a00 */
[----:B0-----:R-:W-:-:S05]  /*21f50*/  IADD3 R2, P0, PT, R23, UR4, RZ ;  /* 0x0000000417027c10 */ /* 0x001fca000ff1e0ff */
[----:B------:R-:W-:-:S05]  /*21f60*/  IMAD.X R3, RZ, RZ, UR5, P0 ;  /* 0x00000005ff037e24 */ /* 0x000fca00080e06ff */
[----:B------:R0:W-:Y:S03]  /*21f70*/  STG.E.64 desc[UR36][R2.64], R18 ;  /* 0x0000001202007986 */ /* 0x0001e6000c101b24 */
.L_x_3966:
        /* <DEDUP_REMOVED lines=23> */
.L_x_3968:
        /* <DEDUP_REMOVED lines=19> */
.L_x_3969:
[----:B------:R-:W-:Y:S05]  /*22220*/  BRA `(.L_x_3970) ;  /* 0x00000000000c7947 */ /* 0x000fea0003800000 */
.L_x_3967:
[----:B------:R-:W-:-:S05]  /*22230*/  IADD3 R26, P0, PT, R26, UR6, RZ ;  /* 0x000000061a1a7c10 */ /* 0x000fca000ff1e0ff */
[----:B------:R-:W-:-:S05]  /*22240*/  IMAD.X R27, RZ, RZ, UR7, P0 ;  /* 0x00000007ff1b7e24 */ /* 0x000fca00080e06ff */
[----:B------:R1:W-:Y:S03]  /*22250*/  STG.E.64 desc[UR36][R26.64], R16 ;  /* 0x000000101a007986 */ /* 0x0003e6000c101b24 */
.L_x_3970:
[----:B------:R-:W2:Y:S02]  /*22260*/  LDCU.64 UR4, c[0x0][0x770] ;  /* 0x0000ee00ff0477ac */ /* 0x000ea40008000a00 */
[----:B--2---:R-:W-:-:S05]  /*22270*/  IADD3 R24, P0, PT, R24, UR4, RZ ;  /* 0x0000000418187c10 */ /* 0x004fca000ff1e0ff */
[----:B------:R-:W-:-:S05]  /*22280*/  IMAD.X R25, RZ, RZ, UR5, P0 ;  /* 0x00000005ff197e24 */ /* 0x000fca00080e06ff */
[----:B------:R-:W-:Y:S01]  /*22290*/  STG.E.64 desc[UR36][R24.64], R28 ;  /* 0x0000001c18007986 */ /* 0x000fe2000c101b24 */
[----:B------:R-:W-:Y:S05]  /*222a0*/  EXIT ;  /* 0x000000000000794d */ /* 0x000fea0003800000 */
.L_x_3962:
        /* <DEDUP_REMOVED lines=16> */
.L_x_3971:
        /* <DEDUP_REMOVED lines=15> */
.L_x_3972:
        /* <DEDUP_REMOVED lines=15> */
.L_x_3973:
        /* <DEDUP_REMOVED lines=15> */
.L_x_3974:
[----:B------:R-:W-:Y:S05]  /*22680*/  EXIT ;  /* 0x000000000000794d */ /* 0x000fea0003800000 */
.L_x_3959:
[----:B------:R-:W0:Y:S02]  /*22690*/  LDCU.U8 UR4, c[0x0][0x7a1] ;  /* 0x0000f420ff0477ac */ /* 0x000e240008000000 */
[----:B0-----:R-:W-:Y:S01]  /*226a0*/  UISETP.NE.AND UP1, UPT, UR4, URZ, UPT ;  /* 0x000000ff0400728c */ /* 0x001fe2000bf25270 */
[----:B------:R-:W-:Y:S10]  /*226b0*/  BRA.U !UP0, `(.L_x_3975) ;  /* 0x0000000108e07547 */ /* 0x000ff4000b800000 */
[----:B------:R-:W2:Y:S04]  /*226c0*/  LDG.E.U8 R6, desc[UR36][R4.64] ;  /* 0x0000002404067981 */ /* 0x000ea8000c1e1100 */
[----:B------:R-:W3:Y:S04]  /*226d0*/  LDG.E.64 R2, desc[UR36][R4.64+0x8] ;  /* 0x0000082404027981 */ /* 0x000ee8000c1e1b00 */
        /* <DEDUP_REMOVED lines=54> */
.L_x_3975:
        /* <DEDUP_REMOVED lines=27> */
.L_x_3978:
        /* <DEDUP_REMOVED lines=19> */
.L_x_3979:
[----:B------:R-:W-:Y:S05]  /*22d20*/  BRA `(.L_x_3980) ;  /* 0x0000000000107947 */ /* 0x000fea0003800000 */
.L_x_3977:
[----:B------:R-:W0:Y:S02]  /*22d30*/  LDCU.64 UR4, c[0x0][0x770] ;  /* 0x0000ee00ff0477ac */ /* 0x000e240008000a00 */
[----:B0-----:R-:W-:-:S05]  /*22d40*/  IADD3 R2, P0, PT, R23, UR4, RZ ;  /* 0x0000000417027c10 */ /* 0x001fca000ff1e0ff */
[----:B------:R-:W-:-:S05]  /*22d50*/  IMAD.X R3, RZ, RZ, UR5, P0 ;  /* 0x00000005ff037e24 */ /* 0x000fca00080e06ff */
[----:B------:R0:W-:Y:S03]  /*22d60*/  STG.E.64 desc[UR36][R2.64], R18 ;  /* 0x0000001202007986 */ /* 0x0001e6000c101b24 */
.L_x_3980:
        /* <DEDUP_REMOVED lines=23> */
.L_x_3982:
        /* <DEDUP_REMOVED lines=19> */
.L_x_3983:
[----:B------:R-:W-:Y:S05]  /*23010*/  BRA `(.L_x_3984) ;  /* 0x00000000000c7947 */ /* 0x000fea0003800000 */
.L_x_3981:
[----:B------:R-:W-:-:S05]  /*23020*/  IADD3 R26, P0, PT, R26, UR6, RZ ;  /* 0x000000061a1a7c10 */ /* 0x000fca000ff1e0ff */
[----:B------:R-:W-:-:S05]  /*23030*/  IMAD.X R27, RZ, RZ, UR7, P0 ;  /* 0x00000007ff1b7e24 */ /* 0x000fca00080e06ff */
[----:B------:R1:W-:Y:S03]  /*23040*/  STG.E.64 desc[UR36][R26.64], R16 ;  /* 0x000000101a007986 */ /* 0x0003e6000c101b24 */
.L_x_3984:
[----:B------:R-:W2:Y:S02]  /*23050*/  LDCU.64 UR4, c[0x0][0x770] ;  /* 0x0000ee00ff0477ac */ /* 0x000ea40008000a00 */
[----:B--2---:R-:W-:-:S05]  /*23060*/  IADD3 R24, P0, PT, R24, UR4, RZ ;  /* 0x0000000418187c10 */ /* 0x004fca000ff1e0ff */
[----:B------:R-:W-:-:S05]  /*23070*/  IMAD.X R25, RZ, RZ, UR5, P0 ;  /* 0x00000005ff197e24 */ /* 0x000fca00080e06ff */
[----:B------:R-:W-:Y:S01]  /*23080*/  STG.E.64 desc[UR36][R24.64], R28 ;  /* 0x0000001c18007986 */ /* 0x000fe2000c101b24 */
[----:B------:R-:W-:Y:S05]  /*23090*/  EXIT ;  /* 0x000000000000794d */ /* 0x000fea0003800000 */
.L_x_3976:
        /* <DEDUP_REMOVED lines=9> */
        .weak           $__internal_20_$__cuda_sm20_div_u64
        .type           $__internal_20_$__cuda_sm20_div_u64,@function
        .size           $__internal_20_$__cuda_sm20_div_u64,(.L_x_6072 - $__internal_20_$__cuda_sm20_div_u64)
$__internal_20_$__cuda_sm20_div_u64:
        /* <DEDUP_REMOVED lines=69> */
[----:B------:R-:W-:Y:S06]  /*23580*/  RET.REL.NODEC R4 `(_ZN2at6native13reduce_kernelILi128ELi4ENS0_8ReduceOpIhNS0_9ArgMinOpsIhEEjlLi4ELi4EEEEEvT1_) ;  /* 0xfffffdc8049c7950 */ /* 0x000fec0003c3ffff */
.L_x_3985:
        /* <DEDUP_REMOVED lines=15> */
.L_x_6072:


//--------------------- .text._ZN2at6native13reduce_kernelILi512ELi1ENS0_8ReduceOpIN3c108BFloat16ENS0_9ArgMinOpsIfEEjlLi4ELi4EEEEEvT1_ --------------------------
	.section	.text._ZN2at6native13reduce_kernelILi512ELi1ENS0_8ReduceOpIN3c108BFloat16ENS0_9ArgMinOpsIfEEjlLi4ELi4EEEEEvT1_,"ax",@progbits
	.align	128
        .global         _ZN2at6native13reduce_kernelILi512ELi1ENS0_8ReduceOpIN3c108BFloat16ENS0_9ArgMinOpsIfEEjlLi4ELi4EEEEEvT1_
        .type           _ZN2at6native13reduce_kernelILi512ELi1ENS0_8ReduceOpIN3c108BFloat16ENS0_9ArgMinOpsIfEEjlLi4ELi4EEEEEvT1_,@function
        .size           _ZN2at6native13reduce_kernelILi512ELi1ENS0_8ReduceOpIN3c108BFloat16ENS0_9ArgMinOpsIfEEjlLi4ELi4EEEEEvT1_,(.L_x_6073 - _ZN2at6native13reduce_kernelILi512ELi1ENS0_8ReduceOpIN3c108BFloat16ENS0_9ArgMinOpsIfEEjlLi4ELi4EEEEEvT1_)
        .other          _ZN2at6native13reduce_kernelILi512ELi1ENS0_8ReduceOpIN3c108BFloat16ENS0_9ArgMinOpsIfEEjlLi4ELi4EEEEEvT1_,@"STO_CUDA_ENTRY STV_DEFAULT"
_ZN2at6native13reduce_kernelILi512ELi1ENS0_8ReduceOpIN3c108BFloat16ENS0_9ArgMinOpsIfEEjlLi4ELi4EEEEEvT1_:
.text._ZN2at6native13reduce_kernelILi512ELi1ENS0_8ReduceOpIN3c108BFloat16ENS0_9ArgMinOpsIfEEjlLi4ELi4EEEEEvT1_:
        /* <DEDUP_REMOVED lines=296> */
.L_x_3986:
        /* <DEDUP_REMOVED lines=56> */
[----:B------:R-:W0:Y:S05]  /*1600*/  LDC R12, c[0x0][0x388] ;  /* 0x0000e200ff0c7b82 */ /* 0x000e2a0000000800 */
[----:B------:R-:W2:Y:S01]  /*1610*/  LDG.E.U16 R20, desc[UR36][R20.64] ;  /* 0x0000002414147981 */ /* 0x000ea2000c1e1500 */
[----:B------:R-:W-:Y:S02]  /*1620*/  IADD3 R10, PT, PT, -R24, R7, RZ ;  /* 0x00000007180a7210 */ /* 0x000fe40007ffe1ff */
[----:B------:R-:W1:Y:S01]  /*1630*/  LDC R8, c[0x0][0x394] ;  /* 0x0000e500ff087b82 */ /* 0x000e620000000800 */
[----:B0-----:R-:W-:-:S13]  /*1640*/  FSETP.NAN.FTZ.AND P2, PT, |R12|, |R12|, PT ;  /* 0x4000000c0c00720b */ /* 0x001fda0003f58200 */
[----:B------:R-:W0:Y:S02]  /*1650*/  @P2 LDC.64 R22, c[0x0][0x390] ;  /* 0x0000e400ff162b82 */ /* 0x000e240000000a00 */
[----:B0-----:R-:W-:Y:S01]  /*1660*/  @P2 ISETP.GT.U32.AND P1, PT, R10, R22, PT ;  /* 0x000000160a00220c */ /* 0x001fe20003f24070 */
[----:B--2---:R-:W-:-:S05]  /*1670*/  IMAD.U32 R5, R20, 0x10000, RZ ;  /* 0x0001000014057824 */ /* 0x004fca00078e00ff */
[----:B------:R-:W-:-:S04]  /*1680*/  @P2 FSETP.NAN.FTZ.AND P0, PT, |R5|, |R5|, PT ;  /* 0x400000050500220b */ /* 0x000fc80003f18200 */
[----:B------:R-:W-:Y:S01]  /*1690*/  @P2 ISETP.GT.OR.EX P0, PT, RZ, R23, !P0, P1 ;  /* 0x00000017ff00220c */ /* 0x000fe20004704710 */
[----:B-1----:R-:W-:-:S12]  /*16a0*/  @P2 BRA `(.L_x_3994) ;  /* 0x0000000000142947 */ /* 0x002fd80003800000 */
[----:B------:R-:W-:-:S13]  /*16b0*/  FSETP.NEU.FTZ.AND P1, PT, R5, R12, PT ;  /* 0x0000000c0500720b */ /* 0x000fda0003f3d000 */
[----:B------:R-:W0:Y:S02]  /*16c0*/  @!P1 LDC.64 R20, c[0x0][0x390] ;  /* 0x0000e400ff149b82 */ /* 0x000e240000000a00 */
[----:B0-----:R-:W-:-:S04]  /*16d0*/  @!P1 ISETP.GT.U32.AND P0, PT, R10, R20, PT ;  /* 0x000000140a00920c */ /* 0x001fc80003f04070 */
[----:B------:R-:W-:Y:S02]  /*16e0*/  @!P1 ISETP.GT.AND.EX P0, PT, RZ, R21, PT, P0 ;  /* 0x00000015ff00920c */ /* 0x000fe40003f04300 */
[----:B------:R-:W-:-:S13]  /*16f0*/  @P1 FSETP.GT.FTZ.AND P0, PT, R5, R12, PT ;  /* 0x0000000c0500120b */ /* 0x000fda0003f14000 */
.L_x_3994:
[----:B------:R-:W0:Y:S01]  /*1700*/  @P0 LDC R10, c[0x0][0x390] ;  /* 0x0000e400ff0a0b82 */ /* 0x000e220000000800 */
[----:B------:R-:W-:Y:S02]  /*1710*/  FSEL R12, R5, R12, !P0 ;  /* 0x0000000c050c7208 */ /* 0x000fe40004000000 */
[----:B------:R-:W-:-:S07]  /*1720*/  SEL R8, R8, RZ, P0 ;  /* 0x000000ff08087207 */ /* 0x000fce0000000000 */
.L_x_3993:
[----:B------:R-:W-:Y:S05]  /*1730*/  BSYNC.RECONVERGENT B2 ;  /* 0x0000000000027941 */ /* 0x000fea0003800200 */
.L_x_3992:
[----:B------:R-:W-:Y:S02]  /*1740*/  IADD3 R2, P0, PT, R2, 0x8, RZ ;  /* 0x0000000802027810 */ /* 0x000fe40007f1e0ff */
[C---:B------:R-:W-:Y:S02]  /*1750*/  IADD3 R16, PT, PT, R24.reuse, -0x4, R13 ;  /* 0xfffffffc18107810 */ /* 0x040fe40007ffe00d */
[----:B------:R-:W-:Y:S01]  /*1760*/  IADD3 R15, PT, PT, -R24, 0x4, RZ ;  /* 0x00000004180f7810 */ /* 0x000fe20007ffe1ff */
[----:B------:R-:W-:-:S08]  /*1770*/  IMAD.X R3, RZ, RZ, R3, P0 ;  /* 0x000000ffff037224 */ /* 0x000fd000000e0603 */
.L_x_3991:
[----:B------:R-:W-:Y:S05]  /*1780*/  BSYNC.RECONVERGENT B1 ;  /* 0x0000000000017941 */ /* 0x000fea0003800200 */
.L_x_3990:
[----:B------:R-:W-:Y:S01]  /*1790*/  IMAD.SHL.U32 R22, R4, 0x4, RZ ;  /* 0x0000000404167824 */ /* 0x000fe200078e00ff */
[----:B------:R-:W-:Y:S01]  /*17a0*/  BSSY.RECONVERGENT B1, `(.L_x_3995) ;  /* 0x0000059000017945 */ /* 0x000fe20003800200 */
[----:B------:R-:W-:Y:S02]  /*17b0*/  IMAD.MOV.U32 R21, RZ, RZ, R19 ;  /* 0x000000ffff157224 */ /* 0x000fe400078e0013 */
[----:B------:R-:W-:Y:S01]  /*17c0*/  IMAD.MOV.U32 R20, RZ, RZ, R17 ;  /* 0x000000ffff147224 */ /* 0x000fe200078e0011 */
[----:B------:R-:W-:Y:S01]  /*17d0*/  IADD3 R5, PT, PT, R22, 0x3, RZ ;  /* 0x0000000316057810 */ /* 0x000fe20007ffe0ff */
[----:B------:R-:W-:-:S03]  /*17e0*/  IMAD.MOV.U32 R13, RZ, RZ, R18 ;  /* 0x000000ffff0d7224 */ /* 0x000fc600078e0012 */
[----:B------:R-:W-:-:S13]  /*17f0*/  ISETP.GE.U32.AND P0, PT, R5, R16, PT ;  /* 0x000000100500720c */ /* 0x000fda0003f06070 */
[----:B------:R-:W-:Y:S05]  /*1800*/  @P0 BRA `(.L_x_3996) ;  /* 0x0000000400480947 */ /* 0x000fea0003800000 */
[----:B------:R-:W-:Y:S01]  /*1810*/  MOV R23, R4 ;  /* 0x0000000400177202 */ /* 0x000fe20000000f00 */
[----:B------:R-:W-:Y:S02]  /*1820*/  IMAD.MOV.U32 R21, RZ, RZ, R19 ;  /* 0x000000ffff157224 */ /* 0x000fe400078e0013 */
[----:B------:R-:W-:Y:S02]  /*1830*/  IMAD.MOV.U32 R20, RZ, RZ, R17 ;  /* 0x000000ffff147224 */ /* 0x000fe400078e0011 */
[----:B------:R-:W-:-:S07]  /*1840*/  IMAD.MOV.U32 R13, RZ, RZ, R18 ;  /* 0x000000ffff0d7224 */ /* 0x000fce00078e0012 */
.L_x_4005:
[----:B------:R-:W-:-:S06]  /*1850*/  IMAD.WIDE.U32 R4, R23, 0x8, R2 ;  /* 0x0000000817047825 */ /* 0x000fcc00078e0002 */
[----:B------:R-:W2:Y:S01]  /*1860*/  LDG.E.64 R4, desc[UR36][R4.64] ;  /* 0x0000002404047981 */ /* 0x000ea2000c1e1b00 */
[----:B------:R-:W-:Y:S01]  /*1870*/  FSETP.NAN.FTZ.AND P6, PT, |R12|, |R12|, PT ;  /* 0x4000000c0c00720b */ /* 0x000fe20003fd8200 */
[----:B------:R-:W-:Y:S01]  /*1880*/  BSSY.RECONVERGENT B2, `(.L_x_3997) ;  /* 0x0000014000027945 */ /* 0x000fe20003800200 */
[----:B------:R-:W-:Y:S02]  /*1890*/  FSETP.NAN.FTZ.AND P5, PT, |R13|, |R13|, PT ;  /* 0x4000000d0d00720b */ /* 0x000fe40003fb8200 */
[----:B------:R-:W-:Y:S02]  /*18a0*/  IADD3 R25, PT, PT, R22, R15, RZ ;  /* 0x0000000f16197210 */ /* 0x000fe40007ffe0ff */
[----:B------:R-:W-:Y:S02]  /*18b0*/  FSETP.NAN.FTZ.AND P4, PT, |R18|, |R18|, PT ;  /* 0x400000121200720b */ /* 0x000fe40003f98200 */
[----:B------:R-:W-:Y:S01]  /*18c0*/  FSETP.NAN.FTZ.AND P3, PT, |R14|, |R14|, PT ;  /* 0x4000000e0e00720b */ /* 0x000fe20003f78200 */
[----:B------:R-:W-:-:S04]  /*18d0*/  VIADD R22, R25, 0x1 ;  /* 0x0000000119167836 */ /* 0x000fc80000000000 */
[----:B0-----:R-:W-:Y:S02]  /*18e0*/  @P6 ISETP.LT.U32.AND P2, PT, R10, R25, PT ;  /* 0x000000190a00620c */ /* 0x001fe40003f41070 */
[----:B------:R-:W-:Y:S01]  /*18f0*/  @P5 ISETP.LT.U32.AND P1, PT, R19, R22, PT ;  /* 0x000000161300520c */ /* 0x000fe20003f21070 */
[C---:B--2---:R-:W-:Y:S01]  /*1900*/  IMAD.U32 R27, R4.reuse, 0x10000, RZ ;  /* 0x00010000041b7824 */ /* 0x044fe200078e00ff */
[----:B------:R-:W-:-:S04]  /*1910*/  PRMT R24, R4, 0x7632, R24 ;  /* 0x0000763204187816 */ /* 0x000fc80000000018 */
[----:B------:R-:W-:Y:S01]  /*1920*/  @P6 FSETP.NAN.FTZ.AND P0, PT, |R27|, |R27|, PT ;  /* 0x4000001b1b00620b */ /* 0x000fe20003f18200 */
[----:B------:R-:W-:-:S03]  /*1930*/  IMAD.U32 R24, R24, 0x10000, RZ ;  /* 0x0001000018187824 */ /* 0x000fc600078e00ff */
[----:B------:R-:W-:Y:S02]  /*1940*/  @P6 ISETP.LT.OR.EX P0, PT, R8, RZ, !P0, P2 ;  /* 0x000000ff0800620c */ /* 0x000fe40004701720 */
[----:B------:R-:W-:Y:S01]  /*1950*/  @P5 FSETP.NAN.FTZ.AND P2, PT, |R24|, |R24|, PT ;  /* 0x400000181800520b */ /* 0x000fe20003f58200 */
[----:B------:R-:W-:-:S12]  /*1960*/  @P6 BRA `(.L_x_3998) ;  /* 0x0000000000146947 */ /* 0x000fd80003800000 */
[----:B------:R-:W-:-:S13]  /*1970*/  FSETP.NEU.FTZ.AND P6, PT, R12, R27, PT ;  /* 0x0000001b0c00720b */ /* 0x000fda0003fdd000 */
[----:B------:R-:W-:-:S04]  /*1980*/  @!P6 ISETP.GE.U32.AND P0, PT, R10, R25, PT ;  /* 0x000000190a00e20c */ /* 0x000fc80003f06070 */
[----:B------:R-:W-:-:S04]  /*1990*/  @!P6 ISETP.GE.AND.EX P0, PT, R8, RZ, PT, P0 ;  /* 0x000000ff0800e20c */ /* 0x000fc80003f06300 */
[----:B------:R-:W-:Y:S02]  /*19a0*/  @!P6 PLOP3.LUT P0, PT, P0, PT, PT, 0x8, 0x80 ;  /* 0x000000000080e81c */ /* 0x000fe4000070e170 */
[----:B------:R-:W-:-:S13]  /*19b0*/  @P6 FSETP.LT.FTZ.AND P0, PT, R12, R27, PT ;  /* 0x0000001b0c00620b */ /* 0x000fda0003f11000 */
.L_x_3998:
[----:B------:R-:W-:Y:S05]  /*19c0*/  BSYNC.RECONVERGENT B2 ;  /* 0x0000000000027941 */ /* 0x000fea0003800200 */
.L_x_3997:
        /* <DEDUP_REMOVED lines=9> */
.L_x_4000:
[----:B------:R-:W-:Y:S05]  /*1a60*/  BSYNC.RECONVERGENT B2 ;  /* 0x0000000000027941 */ /* 0x000fea0003800200 */
.L_x_3999:
[----:B------:R-:W-:Y:S01]  /*1a70*/  FSEL R13, R13, R24, P1 ;  /* 0x000000180d0d7208 */ /* 0x000fe20000800000 */
[----:B------:R-:W-:Y:S01]  /*1a80*/  VIADD R26, R25, 0x2 ;  /* 0x00000002191a7836 */ /* 0x000fe20000000000 */
[----:B------:R-:W-:Y:S01]  /*1a90*/  PRMT R24, R5, 0x7632, R24 ;  /* 0x0000763205187816 */ /* 0x000fe20000000018 */
[----:B------:R-:W-:Y:S01]  /*1aa0*/  VIADD R4, R25, 0x3 ;  /* 0x0000000319047836 */ /* 0x000fe20000000000 */
[----:B------:R-:W-:Y:S01]  /*1ab0*/  SHF.L.U32 R5, R5, 0x10, RZ ;  /* 0x0000001005057819 */ /* 0x000fe200000006ff */
[----:B------:R-:W-:Y:S01]  /*1ac0*/  BSSY.RECONVERGENT B2, `(.L_x_4001) ;  /* 0x0000010000027945 */ /* 0x000fe20003800200 */
[----:B------:R-:W-:Y:S01]  /*1ad0*/  SEL R10, R10, R25, P0 ;  /* 0x000000190a0a7207 */ /* 0x000fe20000000000 */
[----:B------:R-:W-:Y:S01]  /*1ae0*/  IMAD.U32 R25, R24, 0x10000, RZ ;  /* 0x0001000018197824 */ /* 0x000fe200078e00ff */
[----:B------:R-:W-:Y:S02]  /*1af0*/  @P4 ISETP.LT.U32.AND P6, PT, R21, R26, PT ;  /* 0x0000001a1500420c */ /* 0x000fe40003fc1070 */
[----:B------:R-:W-:-:S02]  /*1b00*/  @P4 FSETP.NAN.FTZ.AND P2, PT, |R5|, |R5|, PT ;  /* 0x400000050500420b */ /* 0x000fc40003f58200 */
[----:B------:R-:W-:Y:S02]  /*1b10*/  @P3 ISETP.LT.U32.AND P5, PT, R11, R4, PT ;  /* 0x000000040b00320c */ /* 0x000fe40003fa1070 */
[----:B------:R-:W-:Y:S02]  /*1b20*/  @P4 ISETP.LT.OR.EX P2, PT, R20, RZ, !P2, P6 ;  /* 0x000000ff1400420c */ /* 0x000fe40005741760 */
        /* <DEDUP_REMOVED lines=9> */
.L_x_4002:
[----:B------:R-:W-:Y:S05]  /*1bc0*/  BSYNC.RECONVERGENT B2 ;  /* 0x0000000000027941 */ /* 0x000fea0003800200 */
.L_x_4001:
        /* <DEDUP_REMOVED lines=12> */
.L_x_4004:
[----:B------:R-:W-:Y:S05]  /*1c90*/  BSYNC.RECONVERGENT B2 ;  /* 0x0000000000027941 */ /* 0x000fea0003800200 */
.L_x_4003:
[----:B------:R-:W0:Y:S01]  /*1ca0*/  LDCU UR4, c[0x0][0x3a4] ;  /* 0x00007480ff0477ac */ /* 0x000e220008000800 */
[----:B------:R-:W-:Y:S02]  /*1cb0*/  FSEL R14, R14, R25, P5 ;  /* 0x000000190e0e7208 */ /* 0x000fe40002800000 */
[----:B------:R-:W-:Y:S02]  /*1cc0*/  SEL R11, R11, R4, P5 ;  /* 0x000000040b0b7207 */ /* 0x000fe40002800000 */
[----:B------:R-:W-:Y:S02]  /*1cd0*/  SEL R9, R9, RZ, P5 ;  /* 0x000000ff09097207 */ /* 0x000fe40002800000 */
[----:B0-----:R-:W-:-:S05]  /*1ce0*/  IADD3 R23, PT, PT, R23, UR4, RZ ;  /* 0x0000000417177c10 */ /* 0x001fca000fffe0ff */
[----:B------:R-:W-:-:S04]  /*1cf0*/  IMAD.SHL.U32 R22, R23, 0x4, RZ ;  /* 0x0000000417167824 */ /* 0x000fc800078e00ff */
[----:B------:R-:W-:-:S05]  /*1d00*/  VIADD R5, R22, 0x3 ;  /* 0x0000000316057836 */ /* 0x000fca0000000000 */
[----:B------:R-:W-:-:S13]  /*1d10*/  ISETP.GE.U32.AND P0, PT, R5, R16, PT ;  /* 0x000000100500720c */ /* 0x000fda0003f06070 */
[----:B------:R-:W-:Y:S05]  /*1d20*/  @!P0 BRA `(.L_x_4005) ;  /* 0xfffffff800c88947 */ /* 0x000fea000383ffff */
.L_x_3996:
[----:B------:R-:W-:Y:S05]  /*1d30*/  BSYNC.RECONVERGENT B1 ;  /* 0x0000000000017941 */ /* 0x000fea0003800200 */
.L_x_3995:
        /* <DEDUP_REMOVED lines=14> */
[----:B------:R-:W2:Y:S01]  /*1e20*/  LDG.E.U16 R2, desc[UR36][R2.64] ;  /* 0x0000002402027981 */ /* 0x000ea2000c1e1500 */
[----:B------:R-:W-:Y:S01]  /*1e30*/  FSETP.NAN.FTZ.AND P2, PT, |R12|, |R12|, PT ;  /* 0x4000000c0c00720b */ /* 0x000fe20003f58200 */
[----:B------:R-:W-:Y:S01]  /*1e40*/  BSSY.RECONVERGENT B2, `(.L_x_4008) ;  /* 0x000000d000027945 */ /* 0x000fe20003800200 */
[----:B------:R-:W-:-:S04]  /*1e50*/  IADD3 R7, PT, PT, R7, R15, RZ ;  /* 0x0000000f07077210 */ /* 0x000fc80007ffe0ff */
[----:B------:R-:W-:-:S07]  /*1e60*/  SHF.R.S32.HI R15, RZ, 0x1f, R7 ;  /* 0x0000001fff0f7819 */ /* 0x000fce0000011407 */
[----:B0-----:R-:W-:Y:S01]  /*1e70*/  @P2 ISETP.LT.U32.AND P1, PT, R10, R7, PT ;  /* 0x000000070a00220c */ /* 0x001fe20003f21070 */
[----:B--2---:R-:W-:-:S05]  /*1e80*/  IMAD.U32 R5, R2, 0x10000, RZ ;  /* 0x0001000002057824 */ /* 0x004fca00078e00ff */
[----:B------:R-:W-:-:S04]  /*1e90*/  @P2 FSETP.NAN.FTZ.AND P0, PT, |R5|, |R5|, PT ;  /* 0x400000050500220b */ /* 0x000fc80003f18200 */
[----:B------:R-:W-:Y:S01]  /*1ea0*/  @P2 ISETP.LT.OR.EX P0, PT, R8, R15, !P0, P1 ;  /* 0x0000000f0800220c */ /* 0x000fe20004701710 */
[----:B------:R-:W-:-:S12]  /*1eb0*/  @P2 BRA `(.L_x_4009) ;  /* 0x0000000000142947 */ /* 0x000fd80003800000 */
[----:B------:R-:W-:-:S13]  /*1ec0*/  FSETP.NEU.FTZ.AND P1, PT, R12, R5, PT ;  /* 0x000000050c00720b */ /* 0x000fda0003f3d000 */
[----:B------:R-:W-:-:S04]  /*1ed0*/  @!P1 ISETP.GE.U32.AND P0, PT, R10, R7, PT ;  /* 0x000000070a00920c */ /* 0x000fc80003f06070 */
[----:B------:R-:W-:-:S04]  /*1ee0*/  @!P1 ISETP.GE.AND.EX P0, PT, R8, R15, PT, P0 ;  /* 0x0000000f0800920c */ /* 0x000fc80003f06300 */
[----:B------:R-:W-:Y:S02]  /*1ef0*/  @!P1 PLOP3.LUT P0, PT, P0, PT, PT, 0x8, 0x80 ;  /* 0x000000000080981c */ /* 0x000fe4000070e170 */
[----:B------:R-:W-:-:S13]  /*1f00*/  @P1 FSETP.LT.FTZ.AND P0, PT, R12, R5, PT ;  /* 0x000000050c00120b */ /* 0x000fda0003f11000 */
.L_x_4009:
[----:B------:R-:W-:Y:S05]  /*1f10*/  BSYNC.RECONVERGENT B2 ;  /* 0x0000000000027941 */ /* 0x000fea0003800200 */
.L_x_4008:
[----:B------:R-:W-:Y:S02]  /*1f20*/  FSEL R12, R12, R5, P0 ;  /* 0x000000050c0c7208 */ /* 0x000fe40000000000 */
[----:B------:R-:W-:Y:S02]  /*1f30*/  SEL R10, R10, R7, P0 ;  /* 0x000000070a0a7207 */ /* 0x000fe40000000000 */
[----:B------:R-:W-:-:S07]  /*1f40*/  SEL R8, R8, R15, P0 ;  /* 0x0000000f08087207 */ /* 0x000fce0000000000 */
.L_x_4007:
[----:B------:R-:W-:Y:S05]  /*1f50*/  BSYNC.RECONVERGENT B1 ;  /* 0x0000000000017941 */ /* 0x000fea0003800200 */
.L_x_4006:
        /* <DEDUP_REMOVED lines=11> */
.L_x_4011:
[----:B------:R-:W-:Y:S05]  /*2010*/  BSYNC.RECONVERGENT B1 ;  /* 0x0000000000017941 */ /* 0x000fea0003800200 */
.L_x_4010:
        /* <DEDUP_REMOVED lines=14> */
.L_x_4013:
[----:B------:R-:W-:Y:S05]  /*2100*/  BSYNC.RECONVERGENT B1 ;  /* 0x0000000000017941 */ /* 0x000fea0003800200 */
.L_x_4012:
        /* <DEDUP_REMOVED lines=14> */
.L_x_4015:
[----:B------:R-:W-:Y:S05]  /*21f0*/  BSYNC.RECONVERGENT B1 ;  /* 0x0000000000017941 */ /* 0x000fea0003800200 */
.L_x_4014:
[----:B------:R-:W-:Y:S02]  /*2200*/  SEL R10, R10, R11, P0 ;  /* 0x0000000b0a0a7207 */ /* 0x000fe40000000000 */
[----:B------:R-:W-:Y:S02]  /*2210*/  FSEL R5, R5, R14, P0 ;  /* 0x0000000e05057208 */ /* 0x000fe40000000000 */
[----:B------:R-:W-:Y:S01]  /*2220*/  SEL R11, R20, R9, P0 ;  /* 0x00000009140b7207 */ /* 0x000fe20000000000 */
[----:B------:R-:W-:Y:S06]  /*2230*/  BRA `(.L_x_3988) ;  /* 0x000000b400407947 */ /* 0x000fec0003800000 */
.L_x_3989:
[----:B------:R-:W0:Y:S08]  /*2240*/  LDC R23, c[0x0][0x508] ;  /* 0x00014200ff177b82 */ /* 0x000e300000000800 */
[----:B------:R-:W1:Y:S01]  /*2250*/  LDC R10, c[0x0][0x3d8] ;  /* 0x0000f600ff0a7b82 */ /* 0x000e620000000800 */
[----:B0-----:R-:W-:-:S04]  /*2260*/  SHF.R.U32.HI R23, RZ, 0x1, R23 ;  /* 0x00000001ff177819 */ /* 0x001fc80000011617 */
[----:B------:R-:W-:-:S04]  /*2270*/  ISETP.NE.AND P0, PT, R23, 0x1, PT ;  /* 0x000000011700780c */ /* 0x000fc80003f05270 */
[----:B-1----:R-:W-:-:S13]  /*2280*/  ISETP.NE.OR P0, PT, R10, 0x1, P0 ;  /* 0x000000010a00780c */ /* 0x002fda0000705670 */
[----:B------:R-:W-:Y:S05]  /*2290*/  @P0 BRA `(.L_x_4016) ;  /* 0x0000000c00e80947 */ /* 0x000fea0003800000 */
[----:B------:R-:W0:Y:S01]  /*22a0*/  LDCU UR4, c[0x0][0x3a4] ;  /* 0x00007480ff0477ac */ /* 0x000e220008000800 */
[----:B------:R-:W1:Y:S01]  /*22b0*/  LDC R11, c[0x0][0x388] ;  /* 0x0000e200ff0b7b82 */ /* 0x000e620000000800 */
[----:B------:R-:W-:Y:S01]  /*22c0*/  BSSY.RECONVERGENT B1, `(.L_x_4017) ;  /* 0x0000069000017945 */ /* 0x000fe20003800200 */
[----:B------:R-:W-:-:S06]  /*22d0*/  IMAD.MOV.U32 R20, RZ, RZ, R4 ;  /* 0x000000ffff147224 */ /* 0x000fcc00078e0004 */
        /* <DEDUP_REMOVED lines=8> */
[--C-:B--2---:R-:W-:Y:S01]  /*2360*/  IMAD.MOV.U32 R10, RZ, RZ, R7.reuse ;  /* 0x000000ffff0a7224 */ /* 0x104fe200078e0007 */
        /* <DEDUP_REMOVED lines=13> */
.L_x_4027:
[C---:B0-----:R-:W-:Y:S02]  /*2440*/  IMAD.IADD R23, R20.reuse, 0x1, R21 ;  /* 0x0000000114177824 */ /* 0x041fe400078e0215 */
[----:B------:R-:W-:-:S03]  /*2450*/  IMAD.WIDE.U32 R16, R20, 0x2, R2 ;  /* 0x0000000214107825 */ /* 0x000fc600078e0002 */
[----:B------:R-:W-:Y:S02]  /*2460*/  IADD3 R13, PT, PT, R23, R21, RZ ;  /* 0x00000015170d7210 */ /* 0x000fe40007ffe0ff */
[----:B------:R0:W2:Y:S03]  /*2470*/  LDG.E.U16 R22, desc[UR36][R16.64] ;  /* 0x0000002410167981 */ /* 0x0000a6000c1e1500 */
[C---:B------:R-:W-:Y:S02]  /*2480*/  IMAD.IADD R25, R13.reuse, 0x1, R21 ;  /* 0x000000010d197824 */ /* 0x040fe400078e0215 */
[----:B------:R-:W-:-:S04]  /*2490*/  IMAD.WIDE.U32 R18, R13, 0x2, R2 ;  /* 0x000000020d127825 */ /* 0x000fc800078e0002 */
[--C-:B0-----:R-:W-:Y:S02]  /*24a0*/  IMAD.WIDE.U32 R16, R23, 0x2, R2.reuse ;  /* 0x0000000217107825 */ /* 0x101fe400078e0002 */
[----:B------:R-:W5:Y:S04]  /*24b0*/  LDG.E.U16 R18, desc[UR36][R18.64] ;  /* 0x0000002412127981 */ /* 0x000f68000c1e1500 */
[----:B------:R0:W5:Y:S02]  /*24c0*/  LDG.E.U16 R24, desc[UR36][R16.64] ;  /* 0x0000002410187981 */ /* 0x000164000c1e1500 */
[----:B0-----:R-:W-:-:S05]  /*24d0*/  IMAD.WIDE.U32 R16, R25, 0x2, R2 ;  /* 0x0000000219107825 */ /* 0x001fca00078e0002 */
[----:B------:R0:W5:Y:S01]  /*24e0*/  LDG.E.U16 R19, desc[UR36][R16.64] ;  /* 0x0000002410137981 */ /* 0x000162000c1e1500 */
[----:B------:R-:W-:Y:S01]  /*24f0*/  FSETP.NAN.FTZ.AND P3, PT, |R11|, |R11|, PT ;  /* 0x4000000b0b00720b */ /* 0x000fe20003f78200 */
[----:B------:R-:W-:Y:S01]  /*2500*/  BSSY.RECONVERGENT B2, `(.L_x_4019) ;  /* 0x000000c000027945 */ /* 0x000fe20003800200 */
[----:B------:R-:W-:-:S11]  /*2510*/  FSETP.NAN.FTZ.AND P2, PT, |R12|, |R12|, PT ;  /* 0x4000000c0c00720b */ /* 0x000fd60003f58200 */
[----:B------:R-:W-:Y:S01]  /*2520*/  @P3 ISETP.LT.U32.AND P1, PT, R7, R20, PT ;  /* 0x000000140700320c */ /* 0x000fe20003f21070 */
[----:B--2---:R-:W-:-:S05]  /*2530*/  IMAD.U32 R26, R22, 0x10000, RZ ;  /* 0x00010000161a7824 */ /* 0x004fca00078e00ff */
[----:B------:R-:W-:-:S04]  /*2540*/  @P3 FSETP.NAN.FTZ.AND P0, PT, |R26|, |R26|, PT ;  /* 0x4000001a1a00320b */ /* 0x000fc80003f18200 */
[----:B------:R-:W-:Y:S01]  /*2550*/  @P3 ISETP.LT.OR.EX P0, PT, R0, RZ, !P0, P1 ;  /* 0x000000ff0000320c */ /* 0x000fe20004701710 */
[----:B0-----:R-:W-:-:S12]  /*2560*/  @P3 BRA `(.L_x_4020) ;  /* 0x0000000000143947 */ /* 0x001fd80003800000 */
[----:B------:R-:W-:-:S13]  /*2570*/  FSETP.NEU.FTZ.AND P1, PT, R11, R26, PT ;  /* 0x0000001a0b00720b */ /* 0x000fda0003f3d000 */
[----:B------:R-:W-:-:S04]  /*2580*/  @!P1 ISETP.GE.U32.AND P0, PT, R7, R20, PT ;  /* 0x000000140700920c */ /* 0x000fc80003f06070 */
[----:B------:R-:W-:-:S04]  /*2590*/  @!P1 ISETP.GE.AND.EX P0, PT, R0, RZ, PT, P0 ;  /* 0x000000ff0000920c */ /* 0x000fc80003f06300 */
[----:B------:R-:W-:Y:S02]  /*25a0*/  @!P1 PLOP3.LUT P0, PT, P0, PT, PT, 0x8, 0x80 ;  /* 0x000000000080981c */ /* 0x000fe4000070e170 */
[----:B------:R-:W-:-:S13]  /*25b0*/  @P1 FSETP.LT.FTZ.AND P0, PT, R11, R26, PT ;  /* 0x0000001a0b00120b */ /* 0x000fda0003f11000 */
.L_x_4020:
[----:B------:R-:W-:Y:S05]  /*25c0*/  BSYNC.RECONVERGENT B2 ;  /* 0x0000000000027941 */ /* 0x000fea0003800200 */
.L_x_4019:
[----:B-----5:R-:W-:Y:S01]  /*25d0*/  IMAD.U32 R17, R24, 0x10000, RZ ;  /* 0x0001000018117824 */ /* 0x020fe200078e00ff */
[----:B------:R-:W-:Y:S01]  /*25e0*/  @P2 ISETP.LT.U32.AND P3, PT, R8, R23, PT ;  /* 0x000000170800220c */ /* 0x000fe20003f61070 */
[----:B------:R-:W-:Y:S01]  /*25f0*/  BSSY.RECONVERGENT B2, `(.L_x_4021) ;  /* 0x000000d000027945 */ /* 0x000fe20003800200 */
[----:B------:R-:W-:Y:S02]  /*2600*/  FSEL R11, R11, R26, P0 ;  /* 0x0000001a0b0b7208 */ /* 0x000fe40000000000 */
[----:B------:R-:W-:Y:S02]  /*2610*/  @P2 FSETP.NAN.FTZ.AND P1, PT, |R17|, |R17|, PT ;  /* 0x400000111100220b */ /* 0x000fe40003f38200 */
[----:B------:R-:W-:Y:S02]  /*2620*/  FSETP.NAN.FTZ.AND P4, PT, |R14|, |R14|, PT ;  /* 0x4000000e0e00720b */ /* 0x000fe40003f98200 */
[----:B------:R-:W-:Y:S02]  /*2630*/  FSETP.NAN.FTZ.AND P5, PT, |R15|, |R15|, PT ;  /* 0x4000000f0f00720b */ /* 0x000fe40003fb8200 */
[----:B------:R-:W-:-:S02]  /*2640*/  SEL R7, R7, R20, P0 ;  /* 0x0000001407077207 */ /* 0x000fc40000000000 */
[----:B------:R-:W-:Y:S01]  /*2650*/  @P2 ISETP.LT.OR.EX P1, PT, R4, RZ, !P1, P3 ;  /* 0x000000ff0400220c */ /* 0x000fe20004f21730 */
[----:B------:R-:W-:-:S12]  /*2660*/  @P2 BRA `(.L_x_4022) ;  /* 0x0000000000142947 */ /* 0x000fd80003800000 */
[----:B------:R-:W-:-:S13]  /*2670*/  FSETP.NEU.FTZ.AND P3, PT, R12, R17, PT ;  /* 0x000000110c00720b */ /* 0x000fda0003f7d000 */
[----:B------:R-:W-:Y:S02]  /*2680*/  @!P3 ISETP.GE.U32.AND P2, PT, R8, R23, PT ;  /* 0x000000170800b20c */ /* 0x000fe40003f46070 */
[----:B------:R-:W-:Y:S02]  /*2690*/  @P3 FSETP.LT.FTZ.AND P1, PT, R12, R17, PT ;  /* 0x000000110c00320b */ /* 0x000fe40003f31000 */
[----:B------:R-:W-:-:S04]  /*26a0*/  @!P3 ISETP.GE.AND.EX P2, PT, R4, RZ, PT, P2 ;  /* 0x000000ff0400b20c */ /* 0x000fc80003f46320 */
[----:B------:R-:W-:-:S13]  /*26b0*/  @!P3 PLOP3.LUT P1, PT, P2, PT, PT, 0x8, 0x80 ;  /* 0x000000000080b81c */ /* 0x000fda000172e170 */
.L_x_4022:
[----:B------:R-:W-:Y:S05]  /*26c0*/  BSYNC.RECONVERGENT B2 ;  /* 0x0000000000027941 */ /* 0x000fea0003800200 */
.L_x_4021:
[----:B------:R-:W-:Y:S01]  /*26d0*/  FSEL R12, R12, R17, P1 ;  /* 0x000000110c0c7208 */ /* 0x000fe20000800000 */
[----:B------:R-:W-:Y:S01]  /*26e0*/  IMAD.U32 R16, R19, 0x10000, RZ ;  /* 0x0001000013107824 */ /* 0x000fe200078e00ff */
[----:B------:R-:W-:Y:S01]  /*26f0*/  SHF.L.U32 R17, R18, 0x10, RZ ;  /* 0x0000001012117819 */ /* 0x000fe200000006ff */
[----:B------:R-:W-:Y:S01]  /*2700*/  BSSY.RECONVERGENT B2, `(.L_x_4023) ;  /* 0x000000e000027945 */ /* 0x000fe20003800200 */
[----:B------:R-:W-:Y:S02]  /*2710*/  @P4 ISETP.LT.U32.AND P6, PT, R9, R13, PT ;  /* 0x0000000d0900420c */ /* 0x000fe40003fc1070 */
[----:B------:R-:W-:Y:S02]  /*2720*/  @P4 FSETP.NAN.FTZ.AND P2, PT, |R17|, |R17|, PT ;  /* 0x400000111100420b */ /* 0x000fe40003f58200 */
[----:B------:R-:W-:Y:S02]  /*2730*/  @P5 ISETP.LT.U32.AND P3, PT, R10, R25, PT ;  /* 0x000000190a00520c */ /* 0x000fe40003f61070 */
[----:B------:R-:W-:-:S02]  /*2740*/  @P4 ISETP.LT.OR.EX P2, PT, R5, RZ, !P2, P6 ;  /* 0x000000ff0500420c */ /* 0x000fc40005741760 */
        /* <DEDUP_REMOVED lines=9> */
.L_x_4024:
[----:B------:R-:W-:Y:S05]  /*27e0*/  BSYNC.RECONVERGENT B2 ;  /* 0x0000000000027941 */ /* 0x000fea0003800200 */
.L_x_4023:
        /* <DEDUP_REMOVED lines=12> */
.L_x_4026:
[----:B------:R-:W-:Y:S05]  /*28b0*/  BSYNC.RECONVERGENT B2 ;  /* 0x0000000000027941 */ /* 0x000fea0003800200 */
.L_x_4025:
[----:B------:R-:W0:Y:S01]  /*28c0*/  LDCU UR4, c[0x0][0x39c] ;  /* 0x00007380ff0477ac */ /* 0x000e220008000800 */
[----:B------:R-:W-:Y:S01]  /*28d0*/  IMAD.IADD R20, R25, 0x1, R21 ;  /* 0x0000000119147824 */ /* 0x000fe200078e0215 */
[----:B------:R-:W-:Y:S02]  /*28e0*/  FSEL R15, R15, R16, P3 ;  /* 0x000000100f0f7208 */ /* 0x000fe40001800000 */
[----:B------:R-:W-:Y:S01]  /*28f0*/  SEL R10, R10, R25, P3 ;  /* 0x000000190a0a7207 */ /* 0x000fe20001800000 */
[----:B------:R-:W-:Y:S01]  /*2900*/  IMAD R26, R21, 0x3, R20 ;  /* 0x00000003151a7824 */ /* 0x000fe200078e0214 */
[----:B------:R-:W-:Y:S01]  /*2910*/  SEL R6, R6, RZ, P3 ;  /* 0x000000ff06067207 */ /* 0x000fe20001800000 */
[----:B0-----:R-:W-:-:S05]  /*2920*/  IMAD.U32 R13, RZ, RZ, UR4 ;  /* 0x00000004ff0d7e24 */ /* 0x001fca000f8e00ff */
[----:B------:R-:W-:-:S13]  /*2930*/  ISETP.GE.U32.AND P0, PT, R26, R13, PT ;  /* 0x0000000d1a00720c */ /* 0x000fda0003f06070 */
[----:B------:R-:W-:Y:S05]  /*2940*/  @!P0 BRA `(.L_x_4027) ;  /* 0xfffffff800bc8947 */ /* 0x000fea000383ffff */
.L_x_4018:
[----:B------:R-:W-:Y:S05]  /*2950*/  BSYNC.RECONVERGENT B1 ;  /* 0x0000000000017941 */ /* 0x000fea0003800200 */
.L_x_4017:
[----:B------:R-:W-:Y:S01]  /*2960*/  ISETP.GE.U32.AND P0, PT, R20, R13, PT ;  /* 0x0000000d1400720c */ /* 0x000fe20003f06070 */
[----:B------:R-:W-:-:S12]  /*2970*/  BSSY.RECONVERGENT B1, `(.L_x_4028) ;  /* 0x0000012000017945 */ /* 0x000fd80003800200 */
[----:B------:R-:W-:Y:S05]  /*2980*/  @P0 BRA `(.L_x_4029) ;  /* 0x0000000000400947 */ /* 0x000fea0003800000 */
[----:B------:R-:W-:-:S06]  /*2990*/  IMAD.WIDE.U32 R22, R20, 0x2, R2 ;  /* 0x0000000214167825 */ /* 0x000fcc00078e0002 */
[----:B------:R0:W5:Y:S01]  /*29a0*/  LDG.E.U16 R22, desc[UR36][R22.64] ;  /* 0x0000002416167981 */ /* 0x000162000c1e1500 */
[----:B------:R-:W-:-:S04]  /*29b0*/  IADD3 R26, PT, PT, R20, R21, RZ ;  /* 0x00000015141a7210 */ /* 0x000fc80007ffe0ff */
        /* <DEDUP_REMOVED lines=13> */
.L_x_4029:
[----:B------:R-:W-:Y:S05]  /*2a90*/  BSYNC.RECONVERGENT B1 ;  /* 0x0000000000017941 */ /* 0x000fea0003800200 */
.L_x_4028:
[----:B------:R-:W-:Y:S04]  /*2aa0*/  BSSY.RECONVERGENT B1, `(.L_x_4030) ;  /* 0x000004b000017945 */ /* 0x000fe80003800200 */
[----:B------:R-:W-:Y:S05]  /*2ab0*/  @P0 BRA `(.L_x_4031) ;  /* 0x0000000400240947 */ /* 0x000fea0003800000 */
[----:B------:R-:W-:Y:S01]  /*2ac0*/  FSETP.NAN.FTZ.AND P3, PT, |R11|, |R11|, PT ;  /* 0x4000000b0b00720b */ /* 0x000fe20003f78200 */
[----:B0-----:R-:W-:Y:S01]  /*2ad0*/  IMAD.IADD R17, R20, 0x1, R21 ;  /* 0x0000000114117824 */ /* 0x001fe200078e0215 */
[----:B-----5:R-:W-:Y:S01]  /*2ae0*/  SHF.L.U32 R22, R22, 0x10, RZ ;  /* 0x0000001016167819 */ /* 0x020fe200000006ff */
[----:B------:R-:W-:Y:S03]  /*2af0*/  BSSY.RECONVERGENT B2, `(.L_x_4032) ;  /* 0x000000b000027945 */ /* 0x000fe60003800200 */
[----:B------:R-:W-:-:S07]  /*2b00*/  ISETP.GE.U32.AND P2, PT, R17, R13, PT ;  /* 0x0000000d1100720c */ /* 0x000fce0003f46070 */
[----:B------:R-:W-:Y:S02]  /*2b10*/  @P3 FSETP.NAN.FTZ.AND P0, PT, |R22|, |R22|, PT ;  /* 0x400000161600320b */ /* 0x000fe40003f18200 */
        /* <DEDUP_REMOVED lines=8> */
.L_x_4033:
[----:B------:R-:W-:Y:S05]  /*2ba0*/  BSYNC.RECONVERGENT B2 ;  /* 0x0000000000027941 */ /* 0x000fea0003800200 */
.L_x_4032:
[----:B------:R-:W-:Y:S02]  /*2bb0*/  FSEL R11, R11, R22, P0 ;  /* 0x000000160b0b7208 */ /* 0x000fe40000000000 */
[----:B------:R-:W-:Y:S02]  /*2bc0*/  SEL R7, R7, R20, P0 ;  /* 0x0000001407077207 */ /* 0x000fe40000000000 */
[----:B------:R-:W-:Y:S01]  /*2bd0*/  SEL R0, R0, RZ, P0 ;  /* 0x000000ff00007207 */ /* 0x000fe20000000000 */
[----:B------:R-:W-:Y:S06]  /*2be0*/  @P2 BRA `(.L_x_4031) ;  /* 0x0000000000d82947 */ /* 0x000fec0003800000 */
[----:B------:R-:W-:Y:S01]  /*2bf0*/  FSETP.NAN.FTZ.AND P3, PT, |R12|, |R12|, PT ;  /* 0x4000000c0c00720b */ /* 0x000fe20003f78200 */
[----:B------:R-:W-:Y:S01]  /*2c00*/  IMAD.U32 R3, R24, 0x10000, RZ ;  /* 0x0001000018037824 */ /* 0x000fe200078e00ff */
[----:B------:R-:W-:Y:S01]  /*2c10*/  BSSY.RECONVERGENT B2, `(.L_x_4034) ;  /* 0x000000c000027945 */ /* 0x000fe20003800200 */
[----:B------:R-:W-:-:S05]  /*2c20*/  IMAD.IADD R2, R17, 0x1, R21 ;  /* 0x0000000111027824 */ /* 0x000fca00078e0215 */
[----:B------:R-:W-:-:S05]  /*2c30*/  ISETP.GE.U32.AND P2, PT, R2, R13, PT ;  /* 0x0000000d0200720c */ /* 0x000fca0003f46070 */
        /* <DEDUP_REMOVED lines=9> */
.L_x_4035:
[----:B------:R-:W-:Y:S05]  /*2cd0*/  BSYNC.RECONVERGENT B2 ;  /* 0x0000000000027941 */ /* 0x000fea0003800200 */
.L_x_4034:
[----:B------:R-:W-:Y:S02]  /*2ce0*/  FSEL R12, R12, R3, P0 ;  /* 0x000000030c0c7208 */ /* 0x000fe40000000000 */
[----:B------:R-:W-:Y:S02]  /*2cf0*/  SEL R8, R8, R17, P0 ;  /* 0x0000001108087207 */ /* 0x000fe40000000000 */
[----:B------:R-:W-:Y:S01]  /*2d00*/  SEL R4, R4, RZ, P0 ;  /* 0x000000ff04047207 */ /* 0x000fe20000000000 */
[----:B------:R-:W-:Y:S06]  /*2d10*/  @P2 BRA `(.L_x_4031) ;  /* 0x00000000008c2947 */ /* 0x000fec0003800000 */
[----:B------:R-:W-:Y:S01]  /*2d20*/  FSETP.NAN.FTZ.AND P3, PT, |R14|, |R14|, PT ;  /* 0x4000000e0e00720b */ /* 0x000fe20003f78200 */
[----:B------:R-:W-:Y:S01]  /*2d30*/  IMAD.IADD R21, R2, 0x1, R21 ;  /* 0x0000000102157824 */ /* 0x000fe200078e0215 */
[----:B------:R-:W-:Y:S01]  /*2d40*/  SHF.L.U32 R3, R18, 0x10, RZ ;  /* 0x0000001012037819 */ /* 0x000fe200000006ff */
[----:B------:R-:W-:Y:S03]  /*2d50*/  BSSY.RECONVERGENT B2, `(.L_x_4036) ;  /* 0x000000b000027945 */ /* 0x000fe60003800200 */
        /* <DEDUP_REMOVED lines=10> */
.L_x_4037:
[----:B------:R-:W-:Y:S05]  /*2e00*/  BSYNC.RECONVERGENT B2 ;  /* 0x0000000000027941 */ /* 0x000fea0003800200 */
.L_x_4036:
[----:B------:R-:W-:Y:S02]  /*2e10*/  FSEL R14, R14, R3, P0 ;  /* 0x000000030e0e7208 */ /* 0x000fe40000000000 */
[----:B------:R-:W-:Y:S02]  /*2e20*/  SEL R9, R9, R2, P0 ;  /* 0x0000000209097207 */ /* 0x000fe40000000000 */
[----:B------:R-:W-:Y:S01]  /*2e30*/  SEL R5, R5, RZ, P0 ;  /* 0x000000ff05057207 */ /* 0x000fe20000000000 */
[----:B------:R-:W-:Y:S06]  /*2e40*/  @P2 BRA `(.L_x_4031) ;  /* 0x0000000000402947 */ /* 0x000fec0003800000 */
[----:B------:R-:W-:Y:S01]  /*2e50*/  FSETP.NAN.FTZ.AND P2, PT, |R15|, |R15|, PT ;  /* 0x4000000f0f00720b */ /* 0x000fe20003f58200 */
[----:B------:R-:W-:Y:S01]  /*2e60*/  IMAD.U32 R2, R19, 0x10000, RZ ;  /* 0x0001000013027824 */ /* 0x000fe200078e00ff */
        /* <DEDUP_REMOVED lines=10> */
.L_x_4039:
[----:B------:R-:W-:Y:S05]  /*2f10*/  BSYNC.RECONVERGENT B2 ;  /* 0x0000000000027941 */ /* 0x000fea0003800200 */
.L_x_4038:
[----:B------:R-:W-:Y:S02]  /*2f20*/  FSEL R15, R15, R2, P0 ;  /* 0x000000020f0f7208 */ /* 0x000fe40000000000 */
[----:B------:R-:W-:Y:S02]  /*2f30*/  SEL R10, R10, R21, P0 ;  /* 0x000000150a0a7207 */ /* 0x000fe40000000000 */
[----:B------:R-:W-:-:S07]  /*2f40*/  SEL R6, R6, RZ, P0 ;  /* 0x000000ff06067207 */ /* 0x000fce0000000000 */
.L_x_4031:
[----:B------:R-:W-:Y:S05]  /*2f50*/  BSYNC.RECONVERGENT B1 ;  /* 0x0000000000017941 */ /* 0x000fea0003800200 */
.L_x_4030:
        /* <DEDUP_REMOVED lines=11> */
.L_x_4041:
[----:B------:R-:W-:Y:S05]  /*3010*/  BSYNC.RECONVERGENT B1 ;  /* 0x0000000000017941 */ /* 0x000fea0003800200 */
.L_x_4040:
        /* <DEDUP_REMOVED lines=14> */
.L_x_4043:
[----:B------:R-:W-:Y:S05]  /*3100*/  BSYNC.RECONVERGENT B1 ;  /* 0x0000000000017941 */ /* 0x000fea0003800200 */
.L_x_4042:
        /* <DEDUP_REMOVED lines=14> */
.L_x_4045:
[----:B------:R-:W-:Y:S05]  /*31f0*/  BSYNC.RECONVERGENT B1 ;  /* 0x0000000000017941 */ /* 0x000fea0003800200 */
.L_x_4044:
[----:B------:R-:W-:Y:S02]  /*3200*/  FSEL R5, R14, R15, P0 ;  /* 0x0000000f0e057208 */ /* 0x000fe40000000000 */
[----:B------:R-:W-:Y:S02]  /*3210*/  SEL R10, R9, R10, P0 ;  /* 0x0000000a090a7207 */ /* 0x000fe40000000000 */
[----:B------:R-:W-:Y:S01]  /*3220*/  SEL R11, R11, R6, P0 ;  /* 0x000000060b0b7207 */ /* 0x000fe20000000000 */
[----:B------:R-:W-:Y:S06]  /*3230*/  BRA `(.L_x_3988) ;  /* 0x000000a400407947 */ /* 0x000fec0003800000 */
.L_x_4016:
[----:B------:R-:W-:-:S13]  /*3240*/  ISETP.NE.AND P0, PT, R10, 0x1, PT ;  /* 0x000000010a00780c */ /* 0x000fda0003f05270 */
[----:B------:R-:W-:Y:S05]  /*3250*/  @P0 BRA `(.L_x_4046) ;  /* 0x0000001000040947 */ /* 0x000fea0003800000 */
        /* <DEDUP_REMOVED lines=9> */
[----:B------:R-:W-:Y:S01]  /*32f0*/  IMAD.MOV.U32 R8, RZ, RZ, R7 ;  /* 0x000000ffff087224 */ /* 0x000fe200078e0007 */
[----:B------:R-:W-:Y:S01]  /*3300*/  MOV R6, R7 ;  /* 0x0000000700067202 */ /* 0x000fe20000000f00 */
[--C-:B--2---:R-:W-:Y:S01]  /*3310*/  IMAD.MOV.U32 R9, RZ, RZ, R10.reuse ;  /* 0x000000ffff097224 */ /* 0x104fe200078e000a */
        /* <DEDUP_REMOVED lines=13> */
.L_x_4057:
[--C-:B0-----:R-:W-:Y:S02]  /*33f0*/  IMAD.IADD R24, R4, 0x1, R0.reuse ;  /* 0x0000000104187824 */ /* 0x101fe400078e0200 */
[----:B------:R-:W-:Y:S02]  /*3400*/  IMAD R17, R23, R4, RZ ;  /* 0x0000000417117224 */ /* 0x000fe400078e02ff */
[----:B------:R-:W-:Y:S02]  /*3410*/  IMAD.IADD R13, R24, 0x1, R0 ;  /* 0x00000001180d7824 */ /* 0x000fe400078e0200 */
[----:B------:R-:W-:-:S04]  /*3420*/  IMAD.WIDE.U32 R16, R17, 0x2, R2 ;  /* 0x0000000211107825 */ /* 0x000fc800078e0002 */
[----:B------:R-:W-:Y:S01]  /*3430*/  IMAD R19, R23, R24, RZ ;  /* 0x0000001817137224 */ /* 0x000fe200078e02ff */
[----:B------:R-:W-:Y:S01]  /*3440*/  IADD3 R26, PT, PT, R13, R0, RZ ;  /* 0x000000000d1a7210 */ /* 0x000fe20007ffe0ff */
[----:B------:R-:W-:Y:S01]  /*3450*/  IMAD R25, R23, R13, RZ ;  /* 0x0000000d17197224 */ /* 0x000fe200078e02ff */
[----:B------:R0:W2:Y:S01]  /*3460*/  LDG.E.U16 R22, desc[UR36][R16.64] ;  /* 0x0000002410167981 */ /* 0x0000a2000c1e1500 */
[----:B------:R-:W-:-:S06]  /*3470*/  IMAD.WIDE.U32 R18, R19, 0x2, R2 ;  /* 0x0000000213127825 */ /* 0x000fcc00078e0002 */
[----:B------:R-:W5:Y:S01]  /*3480*/  LDG.E.U16 R18, desc[UR36][R18.64] ;  /* 0x0000002412127981 */ /* 0x000f62000c1e1500 */
[----:B0-----:R-:W-:-:S04]  /*3490*/  IMAD.WIDE.U32 R16, R25, 0x2, R2 ;  /* 0x0000000219107825 */ /* 0x001fc800078e0002 */
[----:B------:R-:W-:Y:S01]  /*34a0*/  IMAD R25, R23, R26, RZ ;  /* 0x0000001a17197224 */ /* 0x000fe200078e02ff */
[----:B------:R0:W5:Y:S03]  /*34b0*/  LDG.E.U16 R19, desc[UR36][R16.64] ;  /* 0x0000002410137981 */ /* 0x000166000c1e1500 */
[----:B0-----:R-:W-:-:S05]  /*34c0*/  IMAD.WIDE.U32 R16, R25, 0x2, R2 ;  /* 0x0000000219107825 */ /* 0x001fca00078e0002 */
[----:B------:R0:W5:Y:S01]  /*34d0*/  LDG.E.U16 R25, desc[UR36][R16.64] ;  /* 0x0000002410197981 */ /* 0x000162000c1e1500 */
[----:B------:R-:W-:Y:S01]  /*34e0*/  FSETP.NAN.FTZ.AND P2, PT, |R8|, |R8|, PT ;  /* 0x400000080800720b */ /* 0x000fe20003f58200 */
[----:B------:R-:W-:-:S12]  /*34f0*/  BSSY.RECONVERGENT B2, `(.L_x_4049) ;  /* 0x000000b000027945 */ /* 0x000fd80003800200 */
        /* <DEDUP_REMOVED lines=10> */
.L_x_4050:
[----:B------:R-:W-:Y:S05]  /*35a0*/  BSYNC.RECONVERGENT B2 ;  /* 0x0000000000027941 */ /* 0x000fea0003800200 */
.L_x_4049:
[----:B------:R-:W-:Y:S01]  /*35b0*/  FSETP.NAN.FTZ.AND P3, PT, |R7|, |R7|, PT ;  /* 0x400000070700720b */ /* 0x000fe20003f78200 */
[----:B------:R-:W-:Y:S01]  /*35c0*/  BSSY.RECONVERGENT B2, `(.L_x_4051) ;  /* 0x000000f000027945 */ /* 0x000fe20003800200 */
[----:B------:R-:W-:Y:S01]  /*35d0*/  SEL R12, R12, R4, P0 ;  /* 0x000000040c0c7207 */ /* 0x000fe20000000000 */
[----:B-----5:R-:W-:Y:S01]  /*35e0*/  IMAD.U32 R4, R18, 0x10000, RZ ;  /* 0x0001000012047824 */ /* 0x020fe200078e00ff */
[----:B------:R-:W-:Y:S02]  /*35f0*/  FSEL R8, R8, R27, P0 ;  /* 0x0000001b08087208 */ /* 0x000fe40000000000 */
[----:B------:R-:W-:Y:S02]  /*3600*/  FSETP.NAN.FTZ.AND P5, PT, |R6|, |R6|, PT ;  /* 0x400000060600720b */ /* 0x000fe40003fb8200 */
[----:B------:R-:W-:-:S05]  /*3610*/  FSETP.NAN.FTZ.AND P4, PT, |R5|, |R5|, PT ;  /* 0x400000050500720b */ /* 0x000fca0003f98200 */
        /* <DEDUP_REMOVED lines=9> */
.L_x_4052:
[----:B------:R-:W-:Y:S05]  /*36b0*/  BSYNC.RECONVERGENT B2 ;  /* 0x0000000000027941 */ /* 0x000fea0003800200 */
.L_x_4051:
[----:B------:R-:W-:Y:S01]  /*36c0*/  IMAD.U32 R17, R19, 0x10000, RZ ;  /* 0x0001000013117824 */ /* 0x000fe200078e00ff */
[----:B------:R-:W-:Y:S01]  /*36d0*/  @P5 ISETP.LT.U32.AND P6, PT, R10, R13, PT ;  /* 0x0000000d0a00520c */ /* 0x000fe20003fc1070 */
[----:B------:R-:W-:Y:S01]  /*36e0*/  BSSY.RECONVERGENT B2, `(.L_x_4053) ;  /* 0x000000d000027945 */ /* 0x000fe20003800200 */
[----:B------:R-:W-:Y:S02]  /*36f0*/  FSEL R7, R7, R4, P1 ;  /* 0x0000000407077208 */ /* 0x000fe40000800000 */
[----:B------:R-:W-:Y:S02]  /*3700*/  @P5 FSETP.NAN.FTZ.AND P2, PT, |R17|, |R17|, PT ;  /* 0x400000111100520b */ /* 0x000fe40003f58200 */
[----:B------:R-:W-:Y:S02]  /*3710*/  @P4 ISETP.LT.U32.AND P3, PT, R9, R26, PT ;  /* 0x0000001a0900420c */ /* 0x000fe40003f61070 */
[----:B------:R-:W-:Y:S02]  /*3720*/  SEL R11, R11, R24, P1 ;  /* 0x000000180b0b7207 */ /* 0x000fe40000800000 */
[----:B------:R-:W-:-:S02]  /*3730*/  @P5 ISETP.LT.OR.EX P2, PT, R15, RZ, !P2, P6 ;  /* 0x000000ff0f00520c */ /* 0x000fc40005741760 */
[----:B------:R-:W-:Y:S01]  /*3740*/  SHF.L.U32 R16, R25, 0x10, RZ ;  /* 0x0000001019107819 */ /* 0x000fe200000006ff */
[----:B------:R-:W-:Y:S10]  /*3750*/  @P5 BRA `(.L_x_4054) ;  /* 0x0000000000145947 */ /* 0x000ff40003800000 */
[----:B------:R-:W-:-:S13]  /*3760*/  FSETP.NEU.FTZ.AND P6, PT, R6, R17, PT ;  /* 0x000000110600720b */ /* 0x000fda0003fdd000 */
[----:B------:R-:W-:Y:S02]  /*3770*/  @!P6 ISETP.GE.U32.AND P5, PT, R10, R13, PT ;  /* 0x0000000d0a00e20c */ /* 0x000fe40003fa6070 */
[----:B------:R-:W-:Y:S02]  /*3780*/  @P6 FSETP.LT.FTZ.AND P2, PT, R6, R17, PT ;  /* 0x000000110600620b */ /* 0x000fe40003f51000 */
[----:B------:R-:W-:-:S04]  /*3790*/  @!P6 ISETP.GE.AND.EX P5, PT, R15, RZ, PT, P5 ;  /* 0x000000ff0f00e20c */ /* 0x000fc80003fa6350 */
[----:B------:R-:W-:-:S13]  /*37a0*/  @!P6 PLOP3.LUT P2, PT, P5, PT, PT, 0x8, 0x80 ;  /* 0x000000000080e81c */ /* 0x000fda0002f4e170 */
.L_x_4054:
[----:B------:R-:W-:Y:S05]  /*37b0*/  BSYNC.RECONVERGENT B2 ;  /* 0x0000000000027941 */ /* 0x000fea0003800200 */
.L_x_4053:
[----:B------:R-:W-:Y:S01]  /*37c0*/  @P4 FSETP.NAN.FTZ.AND P5, PT, |R16|, |R16|, PT ;  /* 0x400000101000420b */ /* 0x000fe20003fb8200 */
[----:B------:R-:W-:Y:S01]  /*37d0*/  BSSY.RECONVERGENT B2, `(.L_x_4055) ;  /* 0x000000d000027945 */ /* 0x000fe20003800200 */
[----:B------:R-:W-:Y:S02]  /*37e0*/  FSEL R6, R6, R17, P2 ;  /* 0x0000001106067208 */ /* 0x000fe40001000000 */
[----:B------:R-:W-:Y:S02]  /*37f0*/  @P4 ISETP.LT.OR.EX P3, PT, R14, RZ, !P5, P3 ;  /* 0x000000ff0e00420c */ /* 0x000fe40006f61730 */
[----:B------:R-:W-:Y:S02]  /*3800*/  SEL R10, R10, R13, P2 ;  /* 0x0000000d0a0a7207 */ /* 0x000fe40001000000 */
[----:B------:R-:W-:Y:S02]  /*3810*/  SEL R21, R21, RZ, P0 ;  /* 0x000000ff15157207 */ /* 0x000fe40000000000 */
[----:B------:R-:W-:-:S02]  /*3820*/  SEL R20, R20, RZ, P1 ;  /* 0x000000ff14147207 */ /* 0x000fc40000800000 */
[----:B------:R-:W-:Y:S01]  /*3830*/  SEL R15, R15, RZ, P2 ;  /* 0x000000ff0f0f7207 */ /* 0x000fe20001000000 */
[----:B------:R-:W-:Y:S06]  /*3840*/  @P4 BRA `(.L_x_4056) ;  /* 0x0000000000144947 */ /* 0x000fec0003800000 */
[----:B------:R-:W-:-:S13]  /*3850*/  FSETP.NEU.FTZ.AND P1, PT, R5, R16, PT ;  /* 0x000000100500720b */ /* 0x000fda0003f3d000 */
[----:B------:R-:W-:Y:S02]  /*3860*/  @!P1 ISETP.GE.U32.AND P0, PT, R9, R26, PT ;  /* 0x0000001a0900920c */ /* 0x000fe40003f06070 */
[----:B------:R-:W-:Y:S02]  /*3870*/  @P1 FSETP.LT.FTZ.AND P3, PT, R5, R16, PT ;  /* 0x000000100500120b */ /* 0x000fe40003f71000 */
[----:B------:R-:W-:-:S04]  /*3880*/  @!P1 ISETP.GE.AND.EX P0, PT, R14, RZ, PT, P0 ;  /* 0x000000ff0e00920c */ /* 0x000fc80003f06300 */
[----:B------:R-:W-:-:S13]  /*3890*/  @!P1 PLOP3.LUT P3, PT, P0, PT, PT, 0x8, 0x80 ;  /* 0x000000000080981c */ /* 0x000fda000076e170 */
.L_x_4056:
[----:B------:R-:W-:Y:S05]  /*38a0*/  BSYNC.RECONVERGENT B2 ;  /* 0x0000000000027941 */ /* 0x000fea0003800200 */
.L_x_4055:
        /* <DEDUP_REMOVED lines=9> */
.L_x_4048:
[----:B------:R-:W-:Y:S05]  /*3940*/  BSYNC.RECONVERGENT B1 ;  /* 0x0000000000017941 */ /* 0x000fea0003800200 */
.L_x_4047:
        /* <DEDUP_REMOVED lines=23> */
.L_x_4059:
[----:B------:R-:W-:Y:S05]  /*3ac0*/  BSYNC.RECONVERGENT B1 ;  /* 0x0000000000017941 */ /* 0x000fea0003800200 */
.L_x_4058:
[----:B------:R-:W-:Y:S04]  /*3ad0*/  BSSY.RECONVERGENT B1, `(.L_x_4060) ;  /* 0x000004b000017945 */ /* 0x000fe80003800200 */
[----:B------:R-:W-:Y:S05]  /*3ae0*/  @P0 BRA `(.L_x_4061) ;  /* 0x0000000400240947 */ /* 0x000fea0003800000 */
[----:B------:R-:W-:Y:S01]  /*3af0*/  FSETP.NAN.FTZ.AND P3, PT, |R8|, |R8|, PT ;  /* 0x400000080800720b */ /* 0x000fe20003f78200 */
[----:B0----5:R-:W-:Y:S01]  /*3b00*/  IMAD.U32 R3, R22, 0x10000, RZ ;  /* 0x0001000016037824 */ /* 0x021fe200078e00ff */
        /* <DEDUP_REMOVED lines=12> */
.L_x_4063:
[----:B------:R-:W-:Y:S05]  /*3bd0*/  BSYNC.RECONVERGENT B2 ;  /* 0x0000000000027941 */ /* 0x000fea0003800200 */
.L_x_4062:
[----:B------:R-:W-:Y:S02]  /*3be0*/  FSEL R8, R8, R3, P0 ;  /* 0x0000000308087208 */ /* 0x000fe40000000000 */
[----:B------:R-:W-:Y:S02]  /*3bf0*/  SEL R12, R12, R4, P0 ;  /* 0x000000040c0c7207 */ /* 0x000fe40000000000 */
[----:B------:R-:W-:Y:S01]  /*3c00*/  SEL R21, R21, RZ, P0 ;  /* 0x000000ff15157207 */ /* 0x000fe20000000000 */
[----:B------:R-:W-:Y:S06]  /*3c10*/  @P2 BRA `(.L_x_4061) ;  /* 0x0000000000d82947 */ /* 0x000fec0003800000 */
[----:B------:R-:W-:Y:S01]  /*3c20*/  FSETP.NAN.FTZ.AND P3, PT, |R7|, |R7|, PT ;  /* 0x400000070700720b */ /* 0x000fe20003f78200 */
[----:B------:R-:W-:Y:S01]  /*3c30*/  IMAD.U32 R18, R18, 0x10000, RZ ;  /* 0x0001000012127824 */ /* 0x000fe200078e00ff */
[----:B------:R-:W-:Y:S01]  /*3c40*/  IADD3 R3, PT, PT, R2, R0, RZ ;  /* 0x0000000002037210 */ /* 0x000fe20007ffe0ff */
        /* <DEDUP_REMOVED lines=11> */
.L_x_4065:
[----:B------:R-:W-:Y:S05]  /*3d00*/  BSYNC.RECONVERGENT B2 ;  /* 0x0000000000027941 */ /* 0x000fea0003800200 */
.L_x_4064:
        /* <DEDUP_REMOVED lines=18> */
.L_x_4067:
[----:B------:R-:W-:Y:S05]  /*3e30*/  BSYNC.RECONVERGENT B2 ;  /* 0x0000000000027941 */ /* 0x000fea0003800200 */
.L_x_4066:
[----:B------:R-:W-:Y:S02]  /*3e40*/  FSEL R6, R6, R19, P0 ;  /* 0x0000001306067208 */ /* 0x000fe40000000000 */
[----:B------:R-:W-:Y:S02]  /*3e50*/  SEL R10, R10, R3, P0 ;  /* 0x000000030a0a7207 */ /* 0x000fe40000000000 */
[----:B------:R-:W-:Y:S01]  /*3e60*/  SEL R15, R15, RZ, P0 ;  /* 0x000000ff0f0f7207 */ /* 0x000fe20000000000 */
[----:B------:R-:W-:Y:S06]  /*3e70*/  @P2 BRA `(.L_x_4061) ;  /* 0x0000000000402947 */ /* 0x000fec0003800000 */
[----:B------:R-:W-:Y:S01]  /*3e80*/  FSETP.NAN.FTZ.AND P2, PT, |R5|, |R5|, PT ;  /* 0x400000050500720b */ /* 0x000fe20003f58200 */
[----:B------:R-:W-:Y:S01]  /*3e90*/  BSSY.RECONVERGENT B2, `(.L_x_4068) ;  /* 0x000000b000027945 */ /* 0x000fe20003800200 */
[----:B------:R-:W-:-:S11]  /*3ea0*/  SHF.L.U32 R2, R25, 0x10, RZ ;  /* 0x0000001019027819 */ /* 0x000fd600000006ff */
        /* <DEDUP_REMOVED lines=9> */
.L_x_4069:
[----:B------:R-:W-:Y:S05]  /*3f40*/  BSYNC.RECONVERGENT B2 ;  /* 0x0000000000027941 */ /* 0x000fea0003800200 */
.L_x_4068:
[----:B------:R-:W-:Y:S02]  /*3f50*/  FSEL R5, R5, R2, P0 ;  /* 0x0000000205057208 */ /* 0x000fe40000000000 */
[----:B------:R-:W-:Y:S02]  /*3f60*/  SEL R9, R9, R0, P0 ;  /* 0x0000000009097207 */ /* 0x000fe40000000000 */
[----:B------:R-:W-:-:S07]  /*3f70*/  SEL R14, R14, RZ, P0 ;  /* 0x000000ff0e0e7207 */ /* 0x000fce0000000000 */
.L_x_4061:
[----:B------:R-:W-:Y:S05]  /*3f80*/  BSYNC.RECONVERGENT B1 ;  /* 0x0000000000017941 */ /* 0x000fea0003800200 */
.L_x_4060:
        /* <DEDUP_REMOVED lines=11> */
.L_x_4071:
[----:B------:R-:W-:Y:S05]  /*4040*/  BSYNC.RECONVERGENT B1 ;  /* 0x0000000000017941 */ /* 0x000fea0003800200 */
.L_x_4070:
        /* <DEDUP_REMOVED lines=14> */
.L_x_4073:
[----:B------:R-:W-:Y:S05]  /*4130*/  BSYNC.RECONVERGENT B1 ;  /* 0x0000000000017941 */ /* 0x000fea0003800200 */
.L_x_4072:
        /* <DEDUP_REMOVED lines=14> */
.L_x_4075:
[----:B------:R-:W-:Y:S05]  /*4220*/  BSYNC.RECONVERGENT B1 ;  /* 0x0000000000017941 */ /* 0x000fea0003800200 */
.L_x_4074:
[----:B------:R-:W-:Y:S02]  /*4230*/  FSEL R5, R6, R5, P0 ;  /* 0x0000000506057208 */ /* 0x000fe40000000000 */
[----:B------:R-:W-:Y:S02]  /*4240*/  SEL R10, R10, R9, P0 ;  /* 0x000000090a0a7207 */ /* 0x000fe40000000000 */
[----:B------:R-:W-:Y:S01]  /*4250*/  SEL R11, R11, R14, P0 ;  /* 0x0000000e0b0b7207 */ /* 0x000fe20000000000 */
[----:B------:R-:W-:Y:S06]  /*4260*/  BRA `(.L_x_3988) ;  /* 0x0000009400347947 */ /* 0x000fec0003800000 */
.L_x_4046:
        /* <DEDUP_REMOVED lines=11> */
[----:B------:R-:W-:Y:S02]  /*4320*/  IMAD.MOV.U32 R5, RZ, RZ, R2 ;  /* 0x000000ffff057224 */ /* 0x000fe400078e0002 */
[--C-:B--2---:R-:W-:Y:S01]  /*4330*/  IMAD.MOV.U32 R7, RZ, RZ, R6.reuse ;  /* 0x000000ffff077224 */ /* 0x104fe200078e0006 */
[----:B------:R-:W-:Y:S01]  /*4340*/  MOV R23, R6 ;  /* 0x0000000600177202 */ /* 0x000fe20000000f00 */
[----:B------:R-:W-:Y:S02]  /*4350*/  IMAD.MOV.U32 R8, RZ, RZ, R6 ;  /* 0x000000ffff087224 */ /* 0x000fe400078e0006 */
[--C-:B---3--:R-:W-:Y:S02]  /*4360*/  IMAD.MOV.U32 R25, RZ, RZ, R24.reuse ;  /* 0x000000ffff197224 */ /* 0x108fe400078e0018 */
[----:B------:R-:W-:-:S02]  /*4370*/  IMAD.MOV.U32 R26, RZ, RZ, R24 ;  /* 0x000000ffff1a7224 */ /* 0x000fc400078e0018 */
[----:B------:R-:W-:Y:S01]  /*4380*/  IMAD.MOV.U32 R27, RZ, RZ, R24 ;  /* 0x000000ffff1b7224 */ /* 0x000fe200078e0018 */
[----:B------:R-:W-:Y:S06]  /*4390*/  @P0 BRA `(.L_x_4077) ;  /* 0x0000004000d80947 */ /* 0x000fec0003800000 */
[----:B------:R-:W-:-:S13]  /*43a0*/  ISETP.NE.AND P4, PT, R10, RZ, PT ;  /* 0x000000ff0a00720c */ /* 0x000fda0003f85270 */
[----:B------:R0:W5:Y:S01]  /*43b0*/  @!P4 LDG.E.U16 R9, desc[UR36][R14.64] ;  /* 0x000000240e09c981 */ /* 0x000162000c1e1500 */
        /* <DEDUP_REMOVED lines=11> */
[----:B0-----:R-:W-:-:S07]  /*4470*/  VIADD R10, R10, 0x1 ;  /* 0x000000010a0a7836 */ /* 0x001fce0000000000 */
.L_x_4091:
[C---:B-----5:R-:W-:Y:S02]  /*4480*/  @!P4 PRMT R20, R9.reuse, 0x7610, R20 ;  /* 0x000076100914c816 */ /* 0x060fe40000000014 */
[C---:B------:R-:W-:Y:S02]  /*4490*/  @!P4 PRMT R21, R9.reuse, 0x7610, R21 ;  /* 0x000076100915c816 */ /* 0x040fe40000000015 */
[C---:B------:R-:W-:Y:S02]  /*44a0*/  @!P4 PRMT R11, R9.reuse, 0x7610, R11 ;  /* 0x00007610090bc816 */ /* 0x040fe4000000000b */
[----:B------:R-:W-:Y:S01]  /*44b0*/  @!P4 PRMT R16, R9, 0x7610, R16 ;  /* 0x000076100910c816 */ /* 0x000fe20000000010 */
        /* <DEDUP_REMOVED lines=288> */
.L_x_4079:
[----:B------:R-:W1:Y:S01]  /*56c0*/  LDCU UR52, c[0x0][0x3a4] ;  /* 0x00007480ff3477ac */ /* 0x000e620008000800 */
[----:B------:R-:W-:-:S04]  /*56d0*/  LOP3.LUT R11, R11, 0xfffffffe, RZ, 0xc0, !PT ;  /* 0xfffffffe0b0b7812 */ /* 0x000fc800078ec0ff */
[----:B------:R-:W-:-:S05]  /*56e0*/  IADD3 R12, P0, PT, R11, R14, RZ ;  /* 0x0000000e0b0c7210 */ /* 0x000fca0007f1e0ff */
[----:B------:R-:W-:-:S05]  /*56f0*/  IMAD.X R13, RZ, RZ, R15, P0 ;  /* 0x000000ffff0d7224 */ /* 0x000fca00000e060f */
[----:B------:R2:W5:Y:S02]  /*5700*/  LDG.E.U16 R21, desc[UR36][R12.64] ;  /* 0x000000240c157981 */ /* 0x000564000c1e1500 */
[----:B--2---:R-:W-:Y:S01]  /*5710*/  MOV R12, RZ ;  /* 0x000000ff000c7202 */ /* 0x004fe20000000f00 */
        /* <DEDUP_REMOVED lines=221> */
[----:B------:R-:W1:Y:S01]  /*64f0*/  @P0 LDC R19, c[0x0][0x4fc] ;  /* 0x00013f00ff130b82 */ /* 0x000e620000000800 */
[----:B------:R-:W-:-:S04]  /*6500*/  @P0 IMAD.MOV R18, RZ, RZ, -R18 ;  /* 0x000000ffff120224 */ /* 0x000fc800078e0a12 */
[----:B-1----:R-:W-:-:S04]  /*6510*/  @P0 IMAD R19, R19, R18, R17 ;  /* 0x0000001213130224 */ /* 0x002fc800078e0211 */
[----:B0-----:R-:W-:-:S07]  /*6520*/  @P0 IMAD R11, R19, R16, R11 ;  /* 0x00000010130b0224 */ /* 0x001fce00078e020b */
.L_x_4080:
[----:B------:R-:W-:Y:S01]  /*6530*/  LOP3.LUT R11, R11, 0xfffffffe, RZ, 0xc0, !PT ;  /* 0xfffffffe0b0b7812 */ /* 0x000fe200078ec0ff */
[----:B------:R-:W1:Y:S03]  /*6540*/  LDCU UR52, c[0x0][0x3a4] ;  /* 0x00007480ff3477ac */ /* 0x000e660008000800 */
[----:B------:R-:W-:-:S05]  /*6550*/  IADD3 R16, P0, PT, R11, R14, RZ ;  /* 0x0000000e0b107210 */ /* 0x000fca0007f1e0ff */
[----:B------:R-:W-:-:S05]  /*6560*/  IMAD.X R17, RZ, RZ, R15, P0 ;  /* 0x000000ffff117224 */ /* 0x000fca00000e060f */
[----:B------:R2:W5:Y:S01]  /*6570*/  LDG.E.U16 R20, desc[UR36][R16.64] ;  /* 0x0000002410147981 */ /* 0x000562000c1e1500 */
        /* <DEDUP_REMOVED lines=226> */
.L_x_4081:
        /* <DEDUP_REMOVED lines=231> */
.L_x_4082:
[----:B------:R-:W-:-:S04]  /*8210*/  LOP3.LUT R13, R18, 0xfffffffe, RZ, 0xc0, !PT ;  /* 0xfffffffe120d7812 */ /* 0x000fc800078ec0ff */
[----:B------:R-:W-:-:S04]  /*8220*/  IADD3 R12, P0, PT, R13, R14, RZ ;  /* 0x0000000e0d0c7210 */ /* 0x000fc80007f1e0ff */
[----:B------:R-:W-:-:S05]  /*8230*/  IADD3.X R13, PT, PT, RZ, R15, RZ, P0, !PT ;  /* 0x0000000fff0d7210 */ /* 0x000fca00007fe4ff */
[----:B------:R1:W5:Y:S04]  /*8240*/  LDG.E.U16 R16, desc[UR36][R12.64] ;  /* 0x000000240c107981 */ /* 0x000368000c1e1500 */
.L_x_4078:
[----:B------:R-:W-:Y:S01]  /*8250*/  FSETP.NAN.FTZ.AND P2, PT, |R2|, |R2|, PT ;  /* 0x400000020200720b */ /* 0x000fe20003f58200 */
[----:B-1---5:R-:W-:Y:S01]  /*8260*/  IMAD.U32 R13, R21, 0x10000, RZ ;  /* 0x00010000150d7824 */ /* 0x022fe200078e00ff */
[----:B------:R-:W-:Y:S11]  /*8270*/  BSSY.RECONVERGENT B2, `(.L_x_4083) ;  /* 0x000000a000027945 */ /* 0x000ff60003800200 */
[----:B------:R-:W-:-:S02]  /*8280*/  @P2 ISETP.LT.U32.AND P1, PT, R6, R0, PT ;  /* 0x000000000600220c */ /* 0x000fc40003f21070 */
        /* <DEDUP_REMOVED lines=8> */
.L_x_4084:
[----:B0-----:R-:W-:Y:S05]  /*8310*/  BSYNC.RECONVERGENT B2 ;  /* 0x0000000000027941 */ /* 0x001fea0003800200 */
.L_x_4083:
[----:B------:R-:W0:Y:S01]  /*8320*/  LDCU UR4, c[0x0][0x3a4] ;  /* 0x00007480ff0477ac */ /* 0x000e220008000800 */
[----:B------:R-:W-:Y:S01]  /*8330*/  FSETP.NAN.FTZ.AND P5, PT, |R3|, |R3|, PT ;  /* 0x400000030300720b */ /* 0x000fe20003fb8200 */
[----:B------:R-:W-:Y:S01]  /*8340*/  BSSY.RECONVERGENT B2, `(.L_x_4085) ;  /* 0x0000010000027945 */ /* 0x000fe20003800200 */
[----:B------:R-:W-:Y:S02]  /*8350*/  SHF.L.U32 R18, R20, 0x10, RZ ;  /* 0x0000001014127819 */ /* 0x000fe400000006ff */
[----:B------:R-:W-:Y:S02]  /*8360*/  FSEL R2, R2, R13, P0 ;  /* 0x0000000d02027208 */ /* 0x000fe40000000000 */
[----:B------:R-:W-:Y:S02]  /*8370*/  FSETP.NAN.FTZ.AND P3, PT, |R4|, |R4|, PT ;  /* 0x400000040400720b */ /* 0x000fe40003f78200 */
[----:B------:R-:W-:-:S05]  /*8380*/  SEL R6, R6, R0, P0 ;  /* 0x0000000006067207 */ /* 0x000fca0000000000 */
        /* <DEDUP_REMOVED lines=11> */
.L_x_4086:
[----:B------:R-:W-:Y:S05]  /*8440*/  BSYNC.RECONVERGENT B2 ;  /* 0x0000000000027941 */ /* 0x000fea0003800200 */
.L_x_4085:
[----:B------:R-:W-:Y:S01]  /*8450*/  IMAD.U32 R13, R11, 0x10000, RZ ;  /* 0x000100000b0d7824 */ /* 0x000fe200078e00ff */
[----:B------:R-:W-:Y:S01]  /*8460*/  IADD3 R17, PT, PT, R19, R12, RZ ;  /* 0x0000000c13117210 */ /* 0x000fe20007ffe0ff */
[----:B------:R-:W-:Y:S01]  /*8470*/  BSSY.RECONVERGENT B2, `(.L_x_4087) ;  /* 0x000000d000027945 */ /* 0x000fe20003800200 */
[----:B------:R-:W-:Y:S02]  /*8480*/  FSEL R3, R3, R18, P1 ;  /* 0x0000001203037208 */ /* 0x000fe40000800000 */
[----:B------:R-:W-:Y:S02]  /*8490*/  @P3 FSETP.NAN.FTZ.AND P2, PT, |R13|, |R13|, PT ;  /* 0x4000000d0d00320b */ /* 0x000fe40003f58200 */
[----:B------:R-:W-:Y:S02]  /*84a0*/  @P3 ISETP.LT.U32.AND P6, PT, R8, R17, PT ;  /* 0x000000110800320c */ /* 0x000fe40003fc1070 */
        /* <DEDUP_REMOVED lines=9> */
.L_x_4088:
[----:B------:R-:W-:Y:S05]  /*8540*/  BSYNC.RECONVERGENT B2 ;  /* 0x0000000000027941 */ /* 0x000fea0003800200 */
.L_x_4087:
[----:B------:R-:W-:Y:S01]  /*8550*/  IMAD.U32 R0, R16, 0x10000, RZ ;  /* 0x0001000010007824 */ /* 0x000fe200078e00ff */
[----:B------:R-:W-:Y:S01]  /*8560*/  BSSY.RECONVERGENT B2, `(.L_x_4089) ;  /* 0x0000010000027945 */ /* 0x000fe20003800200 */
[----:B------:R-:W-:Y:S01]  /*8570*/  IMAD.IADD R18, R17, 0x1, R12 ;  /* 0x0000000111127824 */ /* 0x000fe200078e020c */
[----:B------:R-:W-:Y:S02]  /*8580*/  FSEL R4, R4, R13, P2 ;  /* 0x0000000d04047208 */ /* 0x000fe40001000000 */
[----:B------:R-:W-:Y:S02]  /*8590*/  @P5 FSETP.NAN.FTZ.AND P3, PT, |R0|, |R0|, PT ;  /* 0x400000000000520b */ /* 0x000fe40003f78200 */
[----:B------:R-:W-:Y:S02]  /*85a0*/  @P5 ISETP.LT.U32.AND P6, PT, R23, R18, PT ;  /* 0x000000121700520c */ /* 0x000fe40003fc1070 */
[----:B------:R-:W-:Y:S02]  /*85b0*/  SEL R8, R8, R17, P2 ;  /* 0x0000001108087207 */ /* 0x000fe40001000000 */
[----:B------:R-:W-:-:S02]  /*85c0*/  @P5 ISETP.LT.OR.EX P3, PT, R27, RZ, !P3, P6 ;  /* 0x000000ff1b00520c */ /* 0x000fc40005f61760 */
        /* <DEDUP_REMOVED lines=9> */
.L_x_4090:
[----:B------:R-:W-:Y:S05]  /*8660*/  BSYNC.RECONVERGENT B2 ;  /* 0x0000000000027941 */ /* 0x000fea0003800200 */
.L_x_4089:
[----:B------:R-:W0:Y:S01]  /*8670*/  LDCU UR4, c[0x0][0x39c] ;  /* 0x00007380ff0477ac */ /* 0x000e220008000800 */
[----:B------:R-:W-:Y:S02]  /*8680*/  FSEL R5, R5, R0, P3 ;  /* 0x0000000005057208 */ /* 0x000fe40001800000 */
[----:B------:R-:W-:Y:S02]  /*8690*/  IADD3 R0, PT, PT, R18, R12, RZ ;  /* 0x0000000c12007210 */ /* 0x000fe40007ffe0ff */
[----:B------:R-:W-:Y:S02]  /*86a0*/  SEL R23, R23, R18, P3 ;  /* 0x0000001217177207 */ /* 0x000fe40001800000 */
[----:B------:R-:W-:Y:S01]  /*86b0*/  SEL R27, R27, RZ, P3 ;  /* 0x000000ff1b1b7207 */ /* 0x000fe20001800000 */
[----:B------:R-:W-:Y:S02]  /*86c0*/  IMAD R18, R12, 0x3, R0 ;  /* 0x000000030c127824 */ /* 0x000fe400078e0200 */
[----:B0-----:R-:W-:-:S05]  /*86d0*/  IMAD.U32 R13, RZ, RZ, UR4 ;  /* 0x00000004ff0d7e24 */ /* 0x001fca000f8e00ff */
[----:B------:R-:W-:-:S13]  /*86e0*/  ISETP.GE.U32.AND P0, PT, R18, R13, PT ;  /* 0x0000000d1200720c */ /* 0x000fda0003f06070 */
[----:B------:R-:W-:Y:S05]  /*86f0*/  @!P0 BRA `(.L_x_4091) ;  /* 0xffffffbc00608947 */ /* 0x000fea000383ffff */
.L_x_4077:
[----:B------:R-:W-:Y:S05]  /*8700*/  BSYNC.RECONVERGENT B1 ;  /* 0x0000000000017941 */ /* 0x000fea0003800200 */
.L_x_4076:
[----:B------:R-:W-:Y:S01]  /*8710*/  PRMT R14, R20, 0x7610, R14 ;  /* 0x00007610140e7816 */ /* 0x000fe2000000000e */
[----:B------:R-:W-:Y:S01]  /*8720*/  BSSY.RECONVERGENT B1, `(.L_x_4092) ;  /* 0x0000484000017945 */ /* 0x000fe20003800200 */
[----:B------:R-:W-:Y:S02]  /*8730*/  PRMT R10, R21, 0x7610, R10 ;  /* 0x00007610150a7816 */ /* 0x000fe4000000000a */
[----:B------:R-:W-:Y:S01]  /*8740*/  PRMT R9, R16, 0x7610, R9 ;  /* 0x0000761010097816 */ /* 0x000fe20000000009 */
[----:B------:R0:W-:Y:S01]  /*8750*/  STL.S16 [R1], R14 ;  /* 0x0000000e01007387 */ /* 0x0001e20000100600 */
[----:B------:R-:W-:Y:S02]  /*8760*/  ISETP.GE.U32.AND P0, PT, R0, R13, PT ;  /* 0x0000000d0000720c */ /* 0x000fe40003f06070 */
[----:B------:R-:W-:Y:S01]  /*8770*/  PRMT R21, R11, 0x7610, R21 ;  /* 0x000076100b157816 */ /* 0x000fe20000000015 */
[----:B------:R0:W-:Y:S04]  /*8780*/  STL.S16 [R1+0x4], R10 ;  /* 0x0000040a01007387 */ /* 0x0001e80000100600 */
[----:B------:R0:W-:Y:S06]  /*8790*/  STL.S16 [R1+0x8], R9 ;  /* 0x0000080901007387 */ /* 0x0001ec0000100600 */
[----:B------:R-:W-:Y:S05]  /*87a0*/  @P0 BRA `(.L_x_4093) ;  /* 0x0000004400ec0947 */ /* 0x000fea0003800000 */
[----:B0-----:R-:W0:Y:S01]  /*87b0*/  LDC R9, c[0x0][0x3d8] ;  /* 0x0000f600ff097b82 */ /* 0x001e220000000800 */
        /* <DEDUP_REMOVED lines=280> */
.L_x_4095:
[----:B------:R-:W-:Y:S01]  /*9940*/  SHF.R.U32.HI R14, RZ, 0x1, R9 ;  /* 0x00000001ff0e7819 */ /* 0x000fe20000011609 */
[----:B------:R-:W-:-:S07]  /*9950*/  IMAD.MOV.U32 R15, RZ, RZ, RZ ;  /* 0x000000ffff0f7224 */ /* 0x000fce00078e00ff */
.L_x_4094:
[----:B------:R-:W0:Y:S02]  /*9960*/  LDCU.64 UR4, c[0x0][0x768] ;  /* 0x0000ed00ff0477ac */ /* 0x000e240008000a00 */
[----:B0-----:R-:W-:-:S05]  /*9970*/  IADD3 R22, P1, PT, R22, UR4, RZ ;  /* 0x0000000416167c10 */ /* 0x001fca000ff3e0ff */
[----:B------:R-:W-:Y:S01]  /*9980*/  IMAD.X R20, RZ, RZ, UR5, P1 ;  /* 0x00000005ff147e24 */ /* 0x000fe200088e06ff */
[----:B------:R-:W-:-:S04]  /*9990*/  LEA R16, P1, R14, R22, 0x1 ;  /* 0x000000160e107211 */ /* 0x000fc800078208ff */
[----:B------:R-:W-:-:S05]  /*99a0*/  LEA.HI.X R17, R14, R20, R15, 0x1, P1 ;  /* 0x000000140e117211 */ /* 0x000fca00008f0c0f */
[----:B------:R-:W2:Y:S01]  /*99b0*/  LDG.E.U16 R9, desc[UR36][R16.64] ;  /* 0x0000002410097981 */ /* 0x000ea2000c1e1500 */
[----:B------:R-:W-:-:S04]  /*99c0*/  IADD3 R19, PT, PT, R0, R12, RZ ;  /* 0x0000000c00137210 */ /* 0x000fc80007ffe0ff */
[----:B------:R-:W-:Y:S01]  /*99d0*/  ISETP.GE.U32.AND P1, PT, R19, R13, PT ;  /* 0x0000000d1300720c */ /* 0x000fe20003f26070 */
[----:B--2---:R1:W-:-:S12]  /*99e0*/  STL [R1+0x4], R9 ;  /* 0x0000040901007387 */ /* 0x0043d80000100800 */
[----:B------:R-:W-:Y:S05]  /*99f0*/  @P1 BRA `(.L_x_4093) ;  /* 0x0000003400581947 */ /* 0x000fea0003800000 */
[----:B------:R-:W-:Y:S01]  /*9a00*/  CS2R R14, SRZ ;  /* 0x00000000000e7805 */ /* 0x000fe2000001ff00 */
[----:B------:R-:W-:Y:S06]  /*9a10*/  @!P0 BRA `(.L_x_4096) ;  /* 0x0000001000548947 */ /* 0x000fec0003800000 */
[----:B------:R-:W0:Y:S01]  /*9a20*/  LDC R11, c[0x0][0x3d8] ;  /* 0x0000f600ff0b7b82 */ /* 0x000e220000000800 */
[----:B------:R-:W2:Y:S01]  /*9a30*/  LDCU.64 UR4, c[0x0][0x3e0] ;  /* 0x00007c00ff0477ac */ /* 0x000ea20008000a00 */
[----:B------:R-:W-:Y:S01]  /*9a40*/  IMAD.MOV.U32 R18, RZ, RZ, RZ ;  /* 0x000000ffff127224 */ /* 0x000fe200078e00ff */
[----:B------:R-:W3:Y:S03]  /*9a50*/  LDCU UR6, c[0x0][0x3dc] ;  /* 0x00007b80ff0677ac */ /* 0x000ee60008000800 */
[----:B--2---:R-:W-:Y:S01]  /*9a60*/  IMAD.HI.U32 R16, R19, UR4, R18 ;  /* 0x0000000413107c27 */ /* 0x004fe2000f8e0012 */
[----:B------:R-:W2:Y:S03]  /*9a70*/  LDCU UR4, c[0x0][0x508] ;  /* 0x0000a100ff0477ac */ /* 0x000ea60008000800 */
[----:B0-----:R-:W-:Y:S01]  /*9a80*/  VIADD R11, R11, 0xffffffff ;  /* 0xffffffff0b0b7836 */ /* 0x001fe20000000000 */
[----:B------:R-:W-:-:S04]  /*9a90*/  SHF.R.U32.HI R17, RZ, UR5, R16 ;  /* 0x00000005ff117c19 */ /* 0x000fc80008011610 */
[----:B------:R-:W-:Y:S02]  /*9aa0*/  ISETP.NE.AND P1, PT, R11, RZ, PT ;  /* 0x000000ff0b00720c */ /* 0x000fe40003f25270 */
[----:B-1----:R-:W-:-:S05]  /*9ab0*/  IADD3 R9, PT, PT, -R17, RZ, RZ ;  /* 0x000000ff11097210 */ /* 0x002fca0007ffe1ff */
[----:B---3--:R-:W-:-:S04]  /*9ac0*/  IMAD R9, R9, UR6, R19 ;  /* 0x0000000609097c24 */ /* 0x008fc8000f8e0213 */
[----:B--2---:R-:W-:Y:S02]  /*9ad0*/  IMAD R9, R9, UR4, RZ ;  /* 0x0000000409097c24 */ /* 0x004fe4000f8e02ff */
        /* <DEDUP_REMOVED lines=263> */
.L_x_4097:
[----:B------:R-:W-:Y:S01]  /*ab50*/  SHF.R.U32.HI R14, RZ, 0x1, R9 ;  /* 0x00000001ff0e7819 */ /* 0x000fe20000011609 */
[----:B------:R-:W-:-:S07]  /*ab60*/  IMAD.MOV.U32 R15, RZ, RZ, RZ ;  /* 0x000000ffff0f7224 */ /* 0x000fce00078e00ff */
.L_x_4096:
[----:B------:R-:W-:-:S04]  /*ab70*/  LEA R16, P1, R14, R22, 0x1 ;  /* 0x000000160e107211 */ /* 0x000fc800078208ff */
[----:B------:R-:W-:-:S05]  /*ab80*/  LEA.HI.X R17, R14, R20, R15, 0x1, P1 ;  /* 0x000000140e117211 */ /* 0x000fca00008f0c0f */
[----:B-1----:R-:W2:Y:S01]  /*ab90*/  LDG.E.U16 R9, desc[UR36][R16.64] ;  /* 0x0000002410097981 */ /* 0x002ea2000c1e1500 */
[----:B------:R-:W-:-:S05]  /*aba0*/  IMAD.IADD R19, R19, 0x1, R12 ;  /* 0x0000000113137824 */ /* 0x000fca00078e020c */
[----:B------:R-:W-:Y:S01]  /*abb0*/  ISETP.GE.U32.AND P1, PT, R19, R13, PT ;  /* 0x0000000d1300720c */ /* 0x000fe20003f26070 */
[----:B--2---:R2:W-:-:S12]  /*abc0*/  STL [R1], R9 ;  /* 0x0000000901007387 */ /* 0x0045d80000100800 */
[----:B------:R-:W-:Y:S05]  /*abd0*/  @P1 BRA `(.L_x_4093) ;  /* 0x0000002000e01947 */ /* 0x000fea0003800000 */
[----:B------:R-:W-:Y:S01]  /*abe0*/  CS2R R14, SRZ ;  /* 0x00000000000e7805 */ /* 0x000fe2000001ff00 */
[----:B------:R-:W-:Y:S06]  /*abf0*/  @!P0 BRA `(.L_x_4098) ;  /* 0x0000001000548947 */ /* 0x000fec0003800000 */
[----:B------:R-:W0:Y:S01]  /*ac00*/  LDC R11, c[0x0][0x3d8] ;  /* 0x0000f600ff0b7b82 */ /* 0x000e220000000800 */
[----:B------:R-:W1:Y:S01]  /*ac10*/  LDCU.64 UR4, c[0x0][0x3e0] ;  /* 0x00007c00ff0477ac */ /* 0x000e620008000a00 */
[----:B------:R-:W-:Y:S01]  /*ac20*/  HFMA2 R18, -RZ, RZ, 0, 0 ;  /* 0x00000000ff127431 */ /* 0x000fe200000001ff */
[----:B------:R-:W3:Y:S04]  /*ac30*/  LDCU UR6, c[0x0][0x3dc] ;  /* 0x00007b80ff0677ac */ /* 0x000ee80008000800 */
[----:B-1----:R-:W-:Y:S01]  /*ac40*/  IMAD.HI.U32 R16, R19, UR4, R18 ;  /* 0x0000000413107c27 */ /* 0x002fe2000f8e0012 */
[----:B------:R-:W1:Y:S03]  /*ac50*/  LDCU UR4, c[0x0][0x508] ;  /* 0x0000a100ff0477ac */ /* 0x000e660008000800 */
[----:B0-----:R-:W-:Y:S01]  /*ac60*/  VIADD R11, R11, 0xffffffff ;  /* 0xffffffff0b0b7836 */ /* 0x001fe20000000000 */
[----:B------:R-:W-:-:S04]  /*ac70*/  SHF.R.U32.HI R17, RZ, UR5, R16 ;  /* 0x00000005ff117c19 */ /* 0x000fc80008011610 */
[----:B------:R-:W-:Y:S01]  /*ac80*/  ISETP.NE.AND P1, PT, R11, RZ, PT ;  /* 0x000000ff0b00720c */ /* 0x000fe20003f25270 */
[----:B--2---:R-:W-:-:S04]  /*ac90*/  IMAD.MOV R9, RZ, RZ, -R17 ;  /* 0x000000ffff097224 */ /* 0x004fc800078e0a11 */
[----:B---3--:R-:W-:-:S04]  /*aca0*/  IMAD R9, R9, UR6, R19 ;  /* 0x0000000609097c24 */ /* 0x008fc8000f8e0213 */
        /* <DEDUP_REMOVED lines=264> */
.L_x_4099:
[----:B------:R-:W-:Y:S02]  /*bd30*/  SHF.R.U32.HI R14, RZ, 0x1, R9 ;  /* 0x00000001ff0e7819 */ /* 0x000fe40000011609 */
[----:B------:R-:W-:-:S07]  /*bd40*/  MOV R15, RZ ;  /* 0x000000ff000f7202 */ /* 0x000fce0000000f00 */
.L_x_4098:
        /* <DEDUP_REMOVED lines=8> */
[----:B--2---:R-:W0:Y:S01]  /*bdd0*/  LDC R9, c[0x0][0x3d8] ;  /* 0x0000f600ff097b82 */ /* 0x004e220000000800 */
        /* <DEDUP_REMOVED lines=274> */
.L_x_4101:
[----:B------:R-:W-:Y:S01]  /*cf00*/  SHF.R.U32.HI R14, RZ, 0x1, R9 ;  /* 0x00000001ff0e7819 */ /* 0x000fe20000011609 */
[----:B------:R-:W-:-:S07]  /*cf10*/  IMAD.MOV.U32 R15, RZ, RZ, RZ ;  /* 0x000000ffff0f7224 */ /* 0x000fce00078e00ff */
.L_x_4100:
[----:B------:R-:W-:-:S04]  /*cf20*/  LEA R10, P0, R14, R22, 0x1 ;  /* 0x000000160e0a7211 */ /* 0x000fc800078008ff */
[----:B------:R-:W-:-:S05]  /*cf30*/  LEA.HI.X R11, R14, R20, R15, 0x1, P0 ;  /* 0x000000140e0b7211 */ /* 0x000fca00000f0c0f */
[----:B--2---:R-:W2:Y:S04]  /*cf40*/  LDG.E.U16 R9, desc[UR36][R10.64] ;  /* 0x000000240a097981 */ /* 0x004ea8000c1e1500 */
[----:B--2---:R3:W-:Y:S02]  /*cf50*/  STL [R1+0x8], R9 ;  /* 0x0000080901007387 */ /* 0x0047e40000100800 */
.L_x_4093:
[----:B------:R-:W-:Y:S05]  /*cf60*/  BSYNC.RECONVERGENT B1 ;  /* 0x0000000000017941 */ /* 0x000fea0003800200 */
.L_x_4092:
[----:B------:R-:W-:Y:S01]  /*cf70*/  ISETP.GE.U32.AND P0, PT, R0, R13, PT ;  /* 0x0000000d0000720c */ /* 0x000fe20003f06070 */
[----:B------:R-:W-:-:S12]  /*cf80*/  BSSY.RECONVERGENT B1, `(.L_x_4102) ;  /* 0x000004e000017945 */ /* 0x000fd80003800200 */
[----:B------:R-:W-:Y:S05]  /*cf90*/  @P0 BRA `(.L_x_4103) ;  /* 0x0000000400300947 */ /* 0x000fea0003800000 */
[----:B0123--:R-:W2:Y:S01]  /*cfa0*/  LDL.LU R9, [R1+0x4] ;  /* 0x0000040001097983 */ /* 0x00fea20000300800 */
[----:B------:R-:W-:Y:S01]  /*cfb0*/  FSETP.NAN.FTZ.AND P3, PT, |R2|, |R2|, PT ;  /* 0x400000020200720b */ /* 0x000fe20003f78200 */
[----:B------:R-:W-:Y:S01]  /*cfc0*/  BSSY.RECONVERGENT B2, `(.L_x_4104) ;  /* 0x000000d000027945 */ /* 0x000fe20003800200 */
[----:B------:R-:W-:-:S04]  /*cfd0*/  IADD3 R10, PT, PT, R0, R12, RZ ;  /* 0x0000000c000a7210 */ /* 0x000fc80007ffe0ff */
[----:B------:R-:W-:-:S07]  /*cfe0*/  ISETP.GE.U32.AND P2, PT, R10, R13, PT ;  /* 0x0000000d0a00720c */ /* 0x000fce0003f46070 */
[----:B------:R-:W-:Y:S01]  /*cff0*/  @P3 ISETP.LT.U32.AND P1, PT, R6, R0, PT ;  /* 0x000000000600320c */ /* 0x000fe20003f21070 */
[----:B--2---:R-:W-:-:S05]  /*d000*/  IMAD.U32 R9, R9, 0x10000, RZ ;  /* 0x0001000009097824 */ /* 0x004fca00078e00ff */
        /* <DEDUP_REMOVED lines=8> */
.L_x_4105:
[----:B------:R-:W-:Y:S05]  /*d090*/  BSYNC.RECONVERGENT B2 ;  /* 0x0000000000027941 */ /* 0x000fea0003800200 */
.L_x_4104:
[----:B------:R-:W-:Y:S02]  /*d0a0*/  FSEL R2, R2, R9, P0 ;  /* 0x0000000902027208 */ /* 0x000fe40000000000 */
[----:B------:R-:W-:Y:S02]  /*d0b0*/  SEL R6, R6, R0, P0 ;  /* 0x0000000006067207 */ /* 0x000fe40000000000 */
[----:B------:R-:W-:Y:S01]  /*d0c0*/  SEL R24, R24, RZ, P0 ;  /* 0x000000ff18187207 */ /* 0x000fe20000000000 */
[----:B------:R-:W-:Y:S06]  /*d0d0*/  @P2 BRA `(.L_x_4103) ;  /* 0x0000000000e02947 */ /* 0x000fec0003800000 */
[----:B------:R-:W2:Y:S01]  /*d0e0*/  LDL.LU R11, [R1] ;  /* 0x00000000010b7983 */ /* 0x000ea20000300800 */
[----:B------:R-:W-:Y:S01]  /*d0f0*/  FSETP.NAN.FTZ.AND P3, PT, |R3|, |R3|, PT ;  /* 0x400000030300720b */ /* 0x000fe20003f78200 */
[----:B------:R-:W-:Y:S01]  /*d100*/  IMAD.IADD R9, R10, 0x1, R12 ;  /* 0x000000010a097824 */ /* 0x000fe200078e020c */
[----:B------:R-:W-:Y:S04]  /*d110*/  BSSY.RECONVERGENT B2, `(.L_x_4106) ;  /* 0x000000c000027945 */ /* 0x000fe80003800200 */
[----:B------:R-:W-:-:S07]  /*d120*/  ISETP.GE.U32.AND P2, PT, R9, R13, PT ;  /* 0x0000000d0900720c */ /* 0x000fce0003f46070 */
[----:B------:R-:W-:Y:S02]  /*d130*/  @P3 ISETP.LT.U32.AND P1, PT, R7, R10, PT ;  /* 0x0000000a0700320c */ /* 0x000fe40003f21070 */
[----:B--2---:R-:W-:-:S04]  /*d140*/  SHF.L.U32 R0, R11, 0x10, RZ ;  /* 0x000000100b007819 */ /* 0x004fc800000006ff */
        /* <DEDUP_REMOVED lines=8> */
.L_x_4107:
[----:B------:R-:W-:Y:S05]  /*d1d0*/  BSYNC.RECONVERGENT B2 ;  /* 0x0000000000027941 */ /* 0x000fea0003800200 */
.L_x_4106:
[----:B------:R-:W-:Y:S02]  /*d1e0*/  FSEL R3, R3, R0, P0 ;  /* 0x0000000003037208 */ /* 0x000fe40000000000 */
[----:B------:R-:W-:Y:S02]  /*d1f0*/  SEL R7, R7, R10, P0 ;  /* 0x0000000a07077207 */ /* 0x000fe40000000000 */
[----:B------:R-:W-:Y:S01]  /*d200*/  SEL R25, R25, RZ, P0 ;  /* 0x000000ff19197207 */ /* 0x000fe20000000000 */
[----:B------:R-:W-:Y:S06]  /*d210*/  @P2 BRA `(.L_x_4103) ;  /* 0x0000000000902947 */ /* 0x000fec0003800000 */
[----:B------:R-:W-:Y:S01]  /*d220*/  FSETP.NAN.FTZ.AND P3, PT, |R4|, |R4|, PT ;  /* 0x400000040400720b */ /* 0x000fe20003f78200 */
[----:B-----5:R-:W-:Y:S01]  /*d230*/  IMAD.U32 R21, R21, 0x10000, RZ ;  /* 0x0001000015157824 */ /* 0x020fe200078e00ff */
        /* <DEDUP_REMOVED lines=12> */
.L_x_4109:
[----:B------:R-:W-:Y:S05]  /*d300*/  BSYNC.RECONVERGENT B2 ;  /* 0x0000000000027941 */ /* 0x000fea0003800200 */
.L_x_4108:
[----:B------:R-:W-:Y:S02]  /*d310*/  FSEL R4, R4, R21, P0 ;  /* 0x0000001504047208 */ /* 0x000fe40000000000 */
[----:B------:R-:W-:Y:S02]  /*d320*/  SEL R8, R8, R9, P0 ;  /* 0x0000000908087207 */ /* 0x000fe40000000000 */
[----:B------:R-:W-:Y:S01]  /*d330*/  SEL R26, R26, RZ, P0 ;  /* 0x000000ff1a1a7207 */ /* 0x000fe20000000000 */
[----:B------:R-:W-:Y:S06]  /*d340*/  @P2 BRA `(.L_x_4103) ;  /* 0x0000000000442947 */ /* 0x000fec0003800000 */
[----:B------:R-:W2:Y:S01]  /*d350*/  LDL.LU R0, [R1+0x8] ;  /* 0x0000080001007983 */ /* 0x000ea20000300800 */
[----:B------:R-:W-:Y:S01]  /*d360*/  FSETP.NAN.FTZ.AND P2, PT, |R5|, |R5|, PT ;  /* 0x400000050500720b */ /* 0x000fe20003f58200 */
[----:B------:R-:W-:-:S12]  /*d370*/  BSSY.RECONVERGENT B2, `(.L_x_4110) ;  /* 0x000000b000027945 */ /* 0x000fd80003800200 */
        /* <DEDUP_REMOVED lines=10> */
.L_x_4111:
[----:B------:R-:W-:Y:S05]  /*d420*/  BSYNC.RECONVERGENT B2 ;  /* 0x0000000000027941 */ /* 0x000fea0003800200 */
.L_x_4110:
[----:B------:R-:W-:Y:S02]  /*d430*/  FSEL R5, R5, R0, P0 ;  /* 0x0000000005057208 */ /* 0x000fe40000000000 */
[----:B------:R-:W-:Y:S02]  /*d440*/  SEL R23, R23, R12, P0 ;  /* 0x0000000c17177207 */ /* 0x000fe40000000000 */
[----:B------:R-:W-:-:S07]  /*d450*/  SEL R27, R27, RZ, P0 ;  /* 0x000000ff1b1b7207 */ /* 0x000fce0000000000 */
.L_x_4103:
[----:B------:R-:W-:Y:S05]  /*d460*/  BSYNC.RECONVERGENT B1 ;  /* 0x0000000000017941 */ /* 0x000fea0003800200 */
.L_x_4102:
        /* <DEDUP_REMOVED lines=11> */
.L_x_4113:
[----:B------:R-:W-:Y:S05]  /*d520*/  BSYNC.RECONVERGENT B1 ;  /* 0x0000000000017941 */ /* 0x000fea0003800200 */
.L_x_4112:
        /* <DEDUP_REMOVED lines=14> */
.L_x_4115:
[----:B------:R-:W-:Y:S05]  /*d610*/  BSYNC.RECONVERGENT B1 ;  /* 0x0000000000017941 */ /* 0x000fea0003800200 */
.L_x_4114:
        /* <DEDUP_REMOVED lines=14> */
.L_x_4117:
[----:B------:R-:W-:Y:S05]  /*d700*/  BSYNC.RECONVERGENT B1 ;  /* 0x0000000000017941 */ /* 0x000fea0003800200 */
.L_x_4116:
[----:B------:R-:W-:Y:S02]  /*d710*/  FSEL R5, R4, R5, P0 ;  /* 0x0000000504057208 */ /* 0x000fe40000000000 */
[----:B0-----:R-:W-:Y:S02]  /*d720*/  SEL R10, R8, R23, P0 ;  /* 0x00000017080a7207 */ /* 0x001fe40000000000 */
[----:B------:R-:W-:-:S07]  /*d730*/  SEL R11, R26, R27, P0 ;  /* 0x0000001b1a0b7207 */ /* 0x000fce0000000000 */
.L_x_3988:
[----:B------:R-:W-:Y:S05]  /*d740*/  BSYNC.RECONVERGENT B0 ;  /* 0x0000000000007941 */ /* 0x000fea0003800200 */
.L_x_3987:
[----:B------:R-:W4:Y:S01]  /*d750*/  LDCU UR4, c[0x0][0x3b4] ;  /* 0x00007680ff0477ac */ /* 0x000f220008000800 */
[----:B------:R-:W0:Y:S01]  /*d760*/  S2R R0, SR_TID.X ;  /* 0x0000000000007919 */ /* 0x000e220000002100 */
[----:B------:R-:W0:Y:S01]  /*d770*/  S2R R7, SR_TID.Y ;  /* 0x0000000000077919 */ /* 0x000e220000002200 */
[----:B----4-:R-:W-:-:S09]  /*d780*/  UISETP.NE.AND UP0, UPT, UR4, URZ, UPT ;  /* 0x000000ff0400728c */ /* 0x010fd2000bf05270 */
[----:B------:R-:W-:Y:S05]  /*d790*/  BRA.U !UP0, `(.L_x_4118) ;  /* 0x0000000108b47547 */ /* 0x000fea000b800000 */
[----:B------:R-:W4:Y:S01]  /*d7a0*/  S2UR UR5, SR_CgaCtaId ;  /* 0x00000000000579c3 */ /* 0x000f220000008800 */
[----:B------:R-:W0:Y:S01]  /*d7b0*/  LDCU UR8, c[0x0][0x360] ;  /* 0x00006c00ff0877ac */ /* 0x000e220008000800 */
[----:B------:R-:W-:Y:S01]  /*d7c0*/  UMOV UR4, 0x400 ;  /* 0x0000040000047882 */ /* 0x000fe20000000000 */
[----:B------:R-:W1:Y:S01]  /*d7d0*/  LDCU UR6, c[0x0][0x364] ;  /* 0x00006c80ff0677ac */ /* 0x000e620008000800 */
[----:B------:R-:W-:Y:S01]  /*d7e0*/  UIADD3 UR4, UPT, UPT, UR4, 0x10, URZ ;  /* 0x0000001004047890 */ /* 0x000fe2000fffe0ff */
[----:B0-----:R-:W-:-:S03]  /*d7f0*/  IMAD R2, R7, UR8, R0 ;  /* 0x0000000807027c24 */ /* 0x001fc6000f8e0200 */
[----:B----4-:R-:W-:Y:S02]  /*d800*/  ULEA UR4, UR5, UR4, 0x18 ;  /* 0x0000000405047291 */ /* 0x010fe4000f8ec0ff */
[----:B-1----:R-:W-:-:S04]  /*d810*/  UISETP.GE.U32.AND UP0, UPT, UR6, 0x2, UPT ;  /* 0x000000020600788c */ /* 0x002fc8000bf06070 */
[----:B------:R-:W-:-:S05]  /*d820*/  LEA R4, R2, UR4, 0x4 ;  /* 0x0000000402047c11 */ /* 0x000fca000f8e20ff */
[----:B------:R4:W-:Y:S04]  /*d830*/  STS.64 [R4+0x8], R10 ;  /* 0x0000080a04007388 */ /* 0x0009e80000000a00 */
[----:B------:R4:W-:Y:S01]  /*d840*/  STS [R4], R5 ;  /* 0x0000000504007388 */ /* 0x0009e20000000800 */
[----:B------:R-:W-:Y:S05]  /*d850*/  BRA.U !UP0, `(.L_x_4118) ;  /* 0x0000000108847547 */ /* 0x000fea000b800000 */
[----:B------:R-:W-:-:S05]  /*d860*/  UMOV UR5, UR6 ;  /* 0x0000000600057c82 */ /* 0x000fca0008000000 */
.L_x_4123:
        /* <DEDUP_REMOVED lines=22> */
.L_x_4122:
[----:B------:R-:W-:Y:S05]  /*d9d0*/  BSYNC.RECONVERGENT B1 ;  /* 0x0000000000017941 */ /* 0x000fea0003800200 */
.L_x_4121:
[----:B----4-:R-:W-:Y:S02]  /*d9e0*/  FSEL R5, R5, R8, P0 ;  /* 0x0000000805057208 */ /* 0x010fe40000000000 */
[----:B------:R-:W-:Y:S02]  /*d9f0*/  SEL R10, R10, R2, P0 ;  /* 0x000000020a0a7207 */ /* 0x000fe40000000000 */
[----:B------:R-:W-:Y:S01]  /*da00*/  SEL R11, R11, R3, P0 ;  /* 0x000000030b0b7207 */ /* 0x000fe20000000000 */
[----:B------:R0:W-:Y:S04]  /*da10*/  STS [R4], R5 ;  /* 0x0000000504007388 */ /* 0x0001e80000000800 */
[----:B------:R0:W-:Y:S02]  /*da20*/  STS.64 [R4+0x8], R10 ;  /* 0x0000080a04007388 */ /* 0x0001e40000000a00 */
.L_x_4120:
[----:B------:R-:W-:Y:S05]  /*da30*/  BSYNC.RECONVERGENT B0 ;  /* 0x0000000000007941 */ /* 0x000fea0003800200 */
.L_x_4119:
[----:B------:R-:W-:-:S03]  /*da40*/  UISETP.GT.U32.AND UP0, UPT, UR5, 0x3, UPT ;  /* 0x000000030500788c */ /* 0x000fc6000bf04070 */
[----:B------:R-:W-:-:S06]  /*da50*/  UMOV UR5, UR7 ;  /* 0x0000000700057c82 */ /* 0x000fcc0008000000 */
[----:B------:R-:W-:Y:S05]  /*da60*/  BRA.U UP0, `(.L_x_4123) ;  /* 0xfffffffd00807547 */ /* 0x000fea000b83ffff */
.L_x_4118:
        /* <DEDUP_REMOVED lines=9> */
[----:B0-----:R-:W-:Y:S01]  /*db00*/  IMAD R2, R7, UR5, R0 ;  /* 0x0000000507027c24 */ /* 0x001fe2000f8e0200 */
[----:B------:R-:W-:Y:S02]  /*db10*/  UIADD3 UR4, UPT, UPT, UR4, 0x10, URZ ;  /* 0x0000001004047890 */ /* 0x000fe4000fffe0ff */
[----:B------:R-:W-:Y:S02]  /*db20*/  UISETP.GE.U32.AND UP0, UPT, UR5, 0x40, UPT ;  /* 0x000000400500788c */ /* 0x000fe4000bf06070 */
[----:B-1----:R-:W-:-:S06]  /*db30*/  ULEA UR4, UR6, UR4, 0x18 ;  /* 0x0000000406047291 */ /* 0x002fcc000f8ec0ff */
[----:B----4-:R-:W-:Y:S01]  /*db40*/  LEA R4, R2, UR4, 0x4 ;  /* 0x0000000402047c11 */ /* 0x010fe2000f8e20ff */
[----:B------:R-:W-:-:S04]  /*db50*/  UMOV UR4, 0x20 ;  /* 0x0000002000047882 */ /* 0x000fc80000000000 */
[----:B------:R1:W-:Y:S04]  /*db60*/  STS.64 [R4+0x8], R10 ;  /* 0x0000080a04007388 */ /* 0x0003e80000000a00 */
[----:B------:R1:W-:Y:S01]  /*db70*/  STS [R4], R5 ;  /* 0x0000000504007388 */ /* 0x0003e20000000800 */
[----:B------:R-:W-:Y:S05]  /*db80*/  BRA.U !UP0, `(.L_x_4125) ;  /* 0x0000000108807547 */ /* 0x000fea000b800000 */
[----:B------:R-:W-:-:S07]  /*db90*/  IMAD.U32 R6, RZ, RZ, UR5 ;  /* 0x00000005ff067e24 */ /* 0x000fce000f8e00ff */
.L_x_4130:
[----:B--23--:R-:W-:Y:S01]  /*dba0*/  SHF.R.U32.HI R9, RZ, 0x1, R6 ;  /* 0x00000001ff097819 */ /* 0x00cfe20000011606 */
[----:B------:R-:W-:Y:S03]  /*dbb0*/  BAR.SYNC.DEFER_BLOCKING 0x0 ;  /* 0x0000000000007b1d */ /* 0x000fe60000010000 */
[----:B------:R-:W-:-:S03]  /*dbc0*/  IADD3 R2, PT, PT, R9, R0, RZ ;  /* 0x0000000009027210 */ /* 0x000fc60007ffe0ff */
[----:B------:R-:W-:Y:S01]  /*dbd0*/  BSSY.RECONVERGENT B0, `(.L_x_4126) ;  /* 0x0000018000007945 */ /* 0x000fe20003800200 */
[----:B------:R-:W-:-:S04]  /*dbe0*/  ISETP.GE.U32.AND P0, PT, R2, UR5, PT ;  /* 0x0000000502007c0c */ /* 0x000fc8000bf06070 */
[----:B------:R-:W-:-:S13]  /*dbf0*/  ISETP.GE.U32.OR P0, PT, R0, R9, P0 ;  /* 0x000000090000720c */ /* 0x000fda0000706470 */
[----:B0-----:R-:W-:Y:S05]  /*dc00*/  @P0 BRA `(.L_x_4127) ;  /* 0x0000000000500947 */ /* 0x001fea0003800000 */
[----:B------:R-:W-:Y:S01]  /*dc10*/  IMAD R8, R9, 0x10, R4 ;  /* 0x0000001009087824 */ /* 0x000fe200078e0204 */
[----:B------:R-:W-:Y:S01]  /*dc20*/  FSETP.NAN.FTZ.AND P2, PT, |R5|, |R5|, PT ;  /* 0x400000050500720b */ /* 0x000fe20003f58200 */
[----:B------:R-:W-:Y:S03]  /*dc30*/  BSSY.RECONVERGENT B1, `(.L_x_4128) ;  /* 0x000000c000017945 */ /* 0x000fe60003800200 */
[----:B------:R-:W0:Y:S04]  /*dc40*/  LDS R12, [R8] ;  /* 0x00000000080c7984 */ /* 0x000e280000000800 */
[----:B------:R-:W2:Y:S05]  /*dc50*/  LDS.64 R2, [R8+0x8] ;  /* 0x0000080008027984 */ /* 0x000eaa0000000a00 */
[----:B0-----:R-:W-:-:S02]  /*dc60*/  @P2 FSETP.NAN.FTZ.AND P0, PT, |R12|, |R12|, PT ;  /* 0x4000000c0c00220b */ /* 0x001fc40003f18200 */
        /* <DEDUP_REMOVED lines=8> */
.L_x_4129:
[----:B------:R-:W-:Y:S05]  /*dcf0*/  BSYNC.RECONVERGENT B1 ;  /* 0x0000000000017941 */ /* 0x000fea0003800200 */
.L_x_4128:
[----:B-1----:R-:W-:Y:S02]  /*dd00*/  FSEL R5, R5, R12, P0 ;  /* 0x0000000c05057208 */ /* 0x002fe40000000000 */
[----:B------:R-:W-:Y:S02]  /*dd10*/  SEL R10, R10, R2, P0 ;  /* 0x000000020a0a7207 */ /* 0x000fe40000000000 */
[----:B------:R-:W-:Y:S01]  /*dd20*/  SEL R11, R11, R3, P0 ;  /* 0x000000030b0b7207 */ /* 0x000fe20000000000 */
[----:B------:R0:W-:Y:S04]  /*dd30*/  STS [R4], R5 ;  /* 0x0000000504007388 */ /* 0x0001e80000000800 */
[----:B------:R0:W-:Y:S02]  /*dd40*/  STS.64 [R4+0x8], R10 ;  /* 0x0000080a04007388 */ /* 0x0001e40000000a00 */
.L_x_4127:
[----:B------:R-:W-:Y:S05]  /*dd50*/  BSYNC.RECONVERGENT B0 ;  /* 0x0000000000007941 */ /* 0x000fea0003800200 */
.L_x_4126:
[----:B------:R-:W-:Y:S01]  /*dd60*/  ISETP.GT.U32.AND P0, PT, R6, 0x7f, PT ;  /* 0x0000007f0600780c */ /* 0x000fe20003f04070 */
[----:B------:R-:W-:-:S12]  /*dd70*/  IMAD.MOV.U32 R6, RZ, RZ, R9 ;  /* 0x000000ffff067224 */ /* 0x000fd800078e0009 */
[----:B------:R-:W-:Y:S05]  /*dd80*/  @P0 BRA `(.L_x_4130) ;  /* 0xfffffffc00840947 */ /* 0x000fea000383ffff */
.L_x_4125:
[----:B------:R-:W-:Y:S01]  /*dd90*/  BAR.SYNC.DEFER_BLOCKING 0x0 ;  /* 0x0000000000007b1d */ /* 0x000fe20000010000 */
[----:B------:R-:W-:-:S09]  /*dda0*/  UISETP.GE.U32.AND UP0, UPT, UR4, 0x2, UPT ;  /* 0x000000020400788c */ /* 0x000fd2000bf06070 */
[----:B------:R-:W-:Y:S05]  /*ddb0*/  BRA.U !UP0, `(.L_x_4124) ;  /* 0x0000000108587547 */ /* 0x000fea000b800000 */
[----:B0-----:R-:W-:-:S07]  /*ddc0*/  HFMA2 R2, -RZ, RZ, 0, 5.9604644775390625e-08 ;  /* 0x00000001ff027431 */ /* 0x001fce00000001ff */
.L_x_4133:
[----:B-1--4-:R-:W0:Y:S01]  /*ddd0*/  SHFL.DOWN PT, R4, R5, R2, 0x1f ;  /* 0x08001f0205047589 */ /* 0x012e2200000e0000 */
[----:B------:R-:W-:Y:S01]  /*dde0*/  FSETP.NAN.FTZ.AND P3, PT, |R5|, |R5|, PT ;  /* 0x400000050500720b */ /* 0x000fe20003f78200 */
[----:B------:R-:W-:Y:S02]  /*ddf0*/  BSSY.RECONVERGENT B0, `(.L_x_4131) ;  /* 0x000000e000007945 */ /* 0x000fe40003800200 */
[----:B------:R-:W1:Y:S04]  /*de00*/  SHFL.DOWN PT, R3, R10, R2, 0x1f ;  /* 0x08001f020a037589 */ /* 0x000e6800000e0000 */
[----:B------:R4:W2:Y:S02]  /*de10*/  SHFL.DOWN PT, R6, R11, R2, 0x1f ;  /* 0x08001f020b067589 */ /* 0x0008a400000e0000 */
[----:B----4-:R-:W-:-:S05]  /*de20*/  IMAD.SHL.U32 R2, R2, 0x2, RZ ;  /* 0x0000000202027824 */ /* 0x010fca00078e00ff */
[----:B------:R-:W-:Y:S02]  /*de30*/  ISETP.GE.AND P2, PT, R2, UR4, PT ;  /* 0x0000000402007c0c */ /* 0x000fe4000bf46270 */
[----:B0-----:R-:W-:Y:S02]  /*de40*/  @P3 FSETP.NAN.FTZ.AND P0, PT, |R4|, |R4|, PT ;  /* 0x400000040400320b */ /* 0x001fe40003f18200 */
        /* <DEDUP_REMOVED lines=8> */
.L_x_4132:
[----:B------:R-:W-:Y:S05]  /*ded0*/  BSYNC.RECONVERGENT B0 ;  /* 0x0000000000007941 */ /* 0x000fea0003800200 */
.L_x_4131:
[----:B------:R-:W-:Y:S02]  /*dee0*/  FSEL R5, R5, R4, P0 ;  /* 0x0000000405057208 */ /* 0x000fe40000000000 */
[----:B------:R-:W-:Y:S02]  /*def0*/  SEL R10, R10, R3, P0 ;  /* 0x000000030a0a7207 */ /* 0x000fe40000000000 */
[----:B------:R-:W-:Y:S01]  /*df00*/  SEL R11, R11, R6, P0 ;  /* 0x000000060b0b7207 */ /* 0x000fe20000000000 */
[----:B------:R-:W-:Y:S06]  /*df10*/  @!P2 BRA `(.L_x_4133) ;  /* 0xfffffffc00aca947 */ /* 0x000fec000383ffff */
.L_x_4124:
[----:B------:R-:W0:Y:S01]  /*df20*/  LDCU UR4, c[0x0][0x56c] ;  /* 0x0000ad80ff0477ac */ /* 0x000e220008000800 */
[----:B-----5:R-:W-:Y:S01]  /*df30*/  IMAD.MOV.U32 R18, RZ, RZ, RZ ;  /* 0x000000ffff127224 */ /* 0x020fe200078e00ff */
[----:B0-----:R-:W-:-:S09]  /*df40*/  UISETP.NE.AND UP0, UPT, UR4, URZ, UPT ;  /* 0x000000ff0400728c */ /* 0x001fd2000bf05270 */
[----:B------:R-:W-:Y:S05]  /*df50*/  BRA.U !UP0, `(.L_x_4134) ;  /* 0x0000001108587547 */ /* 0x000fea000b800000 */
[----:B------:R-:W0:Y:S01]  /*df60*/  LDCU.64 UR8, c[0x0][0x570] ;  /* 0x0000ae00ff0877ac */ /* 0x000e220008000a00 */
[----:B------:R-:W-:Y:S02]  /*df70*/  HFMA2 R2, -RZ, RZ, 0, 0 ;  /* 0x00000000ff027431 */ /* 0x000fe400000001ff */
[----:B------:R-:W-:Y:S01]  /*df80*/  IMAD.MOV.U32 R3, RZ, RZ, R29 ;  /* 0x000000ffff037224 */ /* 0x000fe200078e001d */
[----:B------:R-:W5:Y:S01]  /*df90*/  LDCU UR6, c[0x0][0x578] ;  /* 0x0000af00ff0677ac */ /* 0x000f620008000800 */
[----:B------:R-:W1:Y:S01]  /*dfa0*/  LDCU UR5, c[0x0][0x69c] ;  /* 0x0000d380ff0577ac */ /* 0x000e620008000800 */
[----:B------:R-:W-:-:S04]  /*dfb0*/  UIADD3 UR4, UPT, UPT, UR4, -0x1, URZ ;  /* 0xffffffff04047890 */ /* 0x000fc8000fffe0ff */
[----:B------:R-:W-:Y:S01]  /*dfc0*/  UISETP.NE.AND UP0, UPT, UR4, URZ, UPT ;  /* 0x000000ff0400728c */ /* 0x000fe2000bf05270 */
[----:B0-----:R-:W-:-:S05]  /*dfd0*/  IMAD.HI.U32 R2, R29, UR9, R2 ;  /* 0x000000091d027c27 */ /* 0x001fca000f8e0002 */
[----:B-----5:R-:W-:-:S05]  /*dfe0*/  SHF.R.U32.HI R3, RZ, UR6, R2 ;  /* 0x00000006ff037c19 */ /* 0x020fca0008011602 */
[----:B--23--:R-:W-:-:S04]  /*dff0*/  IMAD.MOV R9, RZ, RZ, -R3 ;  /* 0x000000ffff097224 */ /* 0x00cfc800078e0a03 */
[----:B------:R-:W-:-:S04]  /*e000*/  IMAD R9, R9, UR8, R29 ;  /* 0x0000000809097c24 */ /* 0x000fc8000f8e021d */
[----:B-1----:R-:W-:Y:S01]  /*e010*/  IMAD R18, R9, UR5, RZ ;  /* 0x0000000509127c24 */ /* 0x002fe2000f8e02ff */
        /* <DEDUP_REMOVED lines=266> */
.L_x_4134:
[----:B------:R-:W0:Y:S01]  /*f0c0*/  LDCU.64 UR4, c[0x0][0x780] ;  /* 0x0000f000ff0477ac */ /* 0x000e220008000a00 */
[----:B------:R-:W-:Y:S01]  /*f0d0*/  CS2R R2, SRZ ;  /* 0x0000000000027805 */ /* 0x000fe2000001ff00 */
[----:B------:R-:W-:Y:S02]  /*f0e0*/  UPLOP3.LUT UP0, UPT, UPT, UPT, UPT, 0x80, 0x8 ;  /* 0x000000000008789c */ /* 0x000fe40003f0f070 */
[----:B0-----:R-:W-:-:S04]  /*f0f0*/  UISETP.NE.U32.AND UP1, UPT, UR4, URZ, UPT ;  /* 0x000000ff0400728c */ /* 0x001fc8000bf25070 */
[----:B------:R-:W-:-:S09]  /*f100*/  UISETP.NE.AND.EX UP1, UPT, UR5, URZ, UPT, UP1 ;  /* 0x000000ff0500728c */ /* 0x000fd2000bf25310 */
[----:B------:R-:W-:Y:S05]  /*f110*/  BRA.U !UP1, `(.L_x_4135) ;  /* 0x0000000509387547 */ /* 0x000fea000b800000 */
[----:B--23--:R-:W-:Y:S02]  /*f120*/  HFMA2 R9, -RZ, RZ, 0, 4.76837158203125e-07 ;  /* 0x00000008ff097431 */ /* 0x00cfe400000001ff */
[----:B-1--4-:R-:W-:-:S07]  /*f130*/  IMAD.MOV.U32 R4, RZ, RZ, 0x10 ;  /* 0x00000010ff047424 */ /* 0x012fce00078e00ff */
.L_x_4136:
[----:B------:R-:W0:Y:S08]  /*f140*/  I2F.U32.RP R6, R4 ;  /* 0x0000000400067306 */ /* 0x000e300000209000 */
        /* <DEDUP_REMOVED lines=33> */
[----:B------:R-:W-:Y:S02]  /*f360*/  @P3 IMAD.IADD R3, R3, 0x1, -R8 ;  /* 0x0000000103033824 */ /* 0x000fe400078e0a08 */
[----:B------:R-:W-:-:S03]  /*f370*/  @P3 VIADD R13, R13, 0x1 ;  /* 0x000000010d0d3836 */ /* 0x000fc60000000000 */
[----:B------:R-:W-:-:S06]  /*f380*/  ISETP.GE.U32.AND P1, PT, R3, R8, PT ;  /* 0x000000080300720c */ /* 0x000fcc0003f26070 */
[----:B------:R-:W-:-:S04]  /*f390*/  @P2 IADD3 R9, PT, PT, R9, 0x1, RZ ;  /* 0x0000000109092810 */ /* 0x000fc80007ffe0ff */
[----:B------:R-:W-:-:S03]  /*f3a0*/  SEL R3, R6, R9, !P0 ;  /* 0x0000000906037207 */ /* 0x000fc60004000000 */
[----:B------:R-:W-:Y:S02]  /*f3b0*/  @P1 VIADD R13, R13, 0x1 ;  /* 0x000000010d0d1836 */ /* 0x000fe40000000000 */
[----:B------:R-:W-:-:S03]  /*f3c0*/  IMAD.WIDE.U32 R2, R3, R18, RZ ;  /* 0x0000001203027225 */ /* 0x000fc600078e00ff */
[----:B------:R-:W-:Y:S02]  /*f3d0*/  SEL R13, R6, R13, !P0 ;  /* 0x0000000d060d7207 */ /* 0x000fe40004000000 */
[----:B------:R-:W-:-:S13]  /*f3e0*/  LOP3.LUT P2, RZ, R3, 0x1f, RZ, 0xc0, !PT ;  /* 0x0000001f03ff7812 */ /* 0x000fda000784c0ff */
[----:B------:R-:W-:Y:S05]  /*f3f0*/  @P2 BRA `(.L_x_4138) ;  /* 0x0000000000542947 */ /* 0x000fea0003800000 */
[----:B------:R-:W0:Y:S01]  /*f400*/  I2F.U32.RP R3, R13 ;  /* 0x0000000d00037306 */ /* 0x000e220000209000 */
[----:B------:R-:W-:Y:S01]  /*f410*/  IMAD.MOV R15, RZ, RZ, -R13 ;  /* 0x000000ffff0f7224 */ /* 0x000fe200078e0a0d */
[----:B------:R-:W-:-:S06]  /*f420*/  ISETP.NE.U32.AND P2, PT, R13, RZ, PT ;  /* 0x000000ff0d00720c */ /* 0x000fcc0003f45070 */
[----:B0-----:R-:W0:Y:S02]  /*f430*/  MUFU.RCP R3, R3 ;  /* 0x0000000300037308 */ /* 0x001e240000001000 */
[----:B0-----:R-:W-:Y:S01]  /*f440*/  IADD3 R8, PT, PT, R3, 0xffffffe, RZ ;  /* 0x0ffffffe03087810 */ /* 0x001fe20007ffe0ff */
[----:B------:R-:W-:-:S05]  /*f450*/  IMAD.MOV.U32 R3, RZ, RZ, RZ ;  /* 0x000000ffff037224 */ /* 0x000fca00078e00ff */
        /* <DEDUP_REMOVED lines=15> */
.L_x_4138:
[----:B------:R-:W-:-:S07]  /*f550*/  MOV R4, 0xf570 ;  /* 0x0000f57000047802 */ /* 0x000fce0000000f00 */
[----:B------:R-:W-:Y:S05]  /*f560*/  CALL.REL.NOINC `($__internal_21_$__cuda_sm20_div_u64) ;  /* 0x0000003000c07944 */ /* 0x000fea0003c00000 */
[----:B------:R-:W-:Y:S01]  /*f570*/  MOV R2, R6 ;  /* 0x0000000600027202 */ /* 0x000fe20000000f00 */
[----:B------:R-:W-:-:S07]  /*f580*/  IMAD.MOV.U32 R3, RZ, RZ, R9 ;  /* 0x000000ffff037224 */ /* 0x000fce00078e0009 */
.L_x_4139:
[----:B------:R-:W-:Y:S05]  /*f590*/  BSYNC.RECONVERGENT B0 ;  /* 0x0000000000007941 */ /* 0x000fea0003800200 */
.L_x_4137:
[----:B------:R-:W0:Y:S02]  /*f5a0*/  LDCU.64 UR4, c[0x0][0x780] ;  /* 0x0000f000ff0477ac */ /* 0x000e240008000a00 */
[----:B0-----:R-:W-:Y:S02]  /*f5b0*/  UISETP.NE.U32.AND UP0, UPT, UR4, URZ, UPT ;  /* 0x000000ff0400728c */ /* 0x001fe4000bf05070 */
[----:B------:R-:W-:Y:S02]  /*f5c0*/  IADD3 R2, P0, PT, R2, UR4, RZ ;  /* 0x0000000402027c10 */ /* 0x000fe4000ff1e0ff */
[----:B------:R-:W-:Y:S02]  /*f5d0*/  UISETP.NE.AND.EX UP0, UPT, UR5, URZ, UPT, UP0 ;  /* 0x000000ff0500728c */ /* 0x000fe4000bf05300 */
[----:B------:R-:W-:Y:S02]  /*f5e0*/  IADD3.X R3, PT, PT, R3, UR5, RZ, P0, !PT ;  /* 0x0000000503037c10 */ /* 0x000fe400087fe4ff */
[----:B------:R-:W-:-:S11]  /*f5f0*/  UPLOP3.LUT UP0, UPT, UPT, UPT, UP0, 0x40, 0x4 ;  /* 0x000000000004789c */ /* 0x000fd60003f0e800 */
.L_x_4135:
[----:B------:R-:W0:Y:S02]  /*f600*/  LDCU UR4, c[0x0][0x3b8] ;  /* 0x00007700ff0477ac */ /* 0x000e240008000800 */
[----:B0-----:R-:W-:-:S09]  /*f610*/  UISETP.NE.AND UP1, UPT, UR4, URZ, UPT ;  /* 0x000000ff0400728c */ /* 0x001fd2000bf25270 */
[----:B------:R-:W-:Y:S05]  /*f620*/  BRA.U !UP1, `(.L_x_4140) ;  /* 0x00000029098c7547 */ /* 0x000fea000b800000 */
[----:B-1--4-:R-:W0:Y:S01]  /*f630*/  S2R R4, SR_CTAID.X ;  /* 0x0000000000047919 */ /* 0x012e220000002500 */
[----:B------:R-:W1:Y:S01]  /*f640*/  LDCU UR4, c[0x0][0x56c] ;  /* 0x0000ad80ff0477ac */ /* 0x000e620008000800 */
[----:B------:R-:W-:Y:S01]  /*f650*/  IMAD.MOV.U32 R18, RZ, RZ, RZ ;  /* 0x000000ffff127224 */ /* 0x000fe200078e00ff */
[----:B------:R-:W4:Y:S01]  /*f660*/  LDCU UR5, c[0x0][0x3bc] ;  /* 0x00007780ff0577ac */ /* 0x000f220008000800 */
[----:B------:R-:W2:Y:S01]  /*f670*/  LDCU UR6, c[0x0][0x3c0] ;  /* 0x00007800ff0677ac */ /* 0x000ea20008000800 */
[----:B------:R-:W0:Y:S01]  /*f680*/  LDCU UR7, c[0x0][0x3a8] ;  /* 0x00007500ff0777ac */ /* 0x000e220008000800 */
[----:B-1----:R-:W-:Y:S01]  /*f690*/  UISETP.NE.AND UP1, UPT, UR4, URZ, UPT ;  /* 0x000000ff0400728c */ /* 0x002fe2000bf25270 */
[----:B----4-:R-:W-:-:S04]  /*f6a0*/  IMAD R6, R0, UR5, RZ ;  /* 0x0000000500067c24 */ /* 0x010fc8000f8e02ff */
[----:B--23--:R-:W-:-:S04]  /*f6b0*/  IMAD R9, R7, UR6, R6 ;  /* 0x0000000607097c24 */ /* 0x00cfc8000f8e0206 */
        /* <DEDUP_REMOVED lines=279> */
.L_x_4141:
        /* <DEDUP_REMOVED lines=24> */
.L_x_4143:
[----:B------:R-:W-:Y:S05]  /*109b0*/  BSYNC.RECONVERGENT B0 ;  /* 0x0000000000007941 */ /* 0x000fea0003800200 */
.L_x_4142:
        /* <DEDUP_REMOVED lines=34> */
.L_x_4145:
[----:B------:R-:W-:Y:S05]  /*10be0*/  BSYNC.RECONVERGENT B0 ;  /* 0x0000000000007941 */ /* 0x000fea0003800200 */
.L_x_4144:
        /* <DEDUP_REMOVED lines=21> */
[----:B-1----:R-:W-:Y:S01]  /*10d40*/  MOV R8, UR6 ;  /* 0x0000000600087c02 */ /* 0x002fe20008000f00 */
[----:B------:R-:W-:-:S02]  /*10d50*/  IMAD.U32 R9, RZ, RZ, UR7 ;  /* 0x00000007ff097e24 */ /* 0x000fc4000f8e00ff */
[----:B--2---:R-:W-:-:S05]  /*10d60*/  IMAD.U32 R5, RZ, RZ, UR5 ;  /* 0x00000005ff057e24 */ /* 0x004fca000f8e00ff */
        /* <DEDUP_REMOVED lines=13> */
.L_x_4152:
[----:B------:R-:W-:-:S05]  /*10e40*/  IADD3 R13, PT, PT, R17, R6, RZ ;  /* 0x00000006110d7210 */ /* 0x000fca0007ffe0ff */
        /* <DEDUP_REMOVED lines=16> */
.L_x_4151:
[----:B------:R-:W-:Y:S05]  /*10f50*/  BSYNC.RECONVERGENT B2 ;  /* 0x0000000000027941 */ /* 0x000fea0003800200 */
.L_x_4150:
[----:B------:R-:W-:Y:S02]  /*10f60*/  SEL R8, R8, R14, P1 ;  /* 0x0000000e08087207 */ /* 0x000fe40000800000 */
[----:B------:R-:W-:Y:S02]  /*10f70*/  SEL R9, R9, R15, P1 ;  /* 0x0000000f09097207 */ /* 0x000fe40000800000 */
[----:B------:R-:W-:Y:S01]  /*10f80*/  FSEL R5, R5, R4, P1 ;  /* 0x0000000405057208 */ /* 0x000fe20000800000 */
[----:B------:R-:W-:Y:S06]  /*10f90*/  @!P3 BRA `(.L_x_4152) ;  /* 0xfffffffc00a8b947 */ /* 0x000fec000383ffff */
[----:B------:R-:W-:Y:S05]  /*10fa0*/  BSYNC.RECONVERGENT B1 ;  /* 0x0000000000017941 */ /* 0x000fea0003800200 */
.L_x_4149:
[----:B------:R-:W-:Y:S05]  /*10fb0*/  BRA `(.L_x_4148) ;  /* 0x0000000000847947 */ /* 0x000fea0003800000 */
.L_x_4147:
[----:B------:R-:W0:Y:S01]  /*10fc0*/  LDCU UR4, c[0x0][0x3ac] ;  /* 0x00007580ff0477ac */ /* 0x000e220008000800 */
[----:B------:R-:W1:Y:S01]  /*10fd0*/  LDCU UR5, c[0x0][0x3ac] ;  /* 0x00007580ff0577ac */ /* 0x000e620008000800 */
[----:B0-----:R-:W-:-:S13]  /*10fe0*/  ISETP.GE.U32.AND P1, PT, R7, UR4, PT ;  /* 0x0000000407007c0c */ /* 0x001fda000bf26070 */
[----:B-1----:R-:W-:Y:S05]  /*10ff0*/  @P1 BRA `(.L_x_4148) ;  /* 0x0000000000741947 */ /* 0x002fea0003800000 */
[----:B------:R-:W0:Y:S01]  /*11000*/  LDCU UR4, c[0x0][0x374] ;  /* 0x00006e80ff0477ac */ /* 0x000e220008000800 */
[----:B------:R-:W1:Y:S01]  /*11010*/  LDC R6, c[0x0][0x360] ;  /* 0x0000d800ff067b82 */ /* 0x000e620000000800 */
[----:B------:R-:W-:-:S07]  /*11020*/  IMAD.MOV.U32 R17, RZ, RZ, R7 ;  /* 0x000000ffff117224 */ /* 0x000fce00078e0007 */
[----:B------:R-:W2:Y:S08]  /*11030*/  LDC.64 R10, c[0x0][0x788] ;  /* 0x0001e200ff0a7b82 */ /* 0x000eb00000000a00 */
[----:B------:R-:W3:Y:S01]  /*11040*/  LDC R16, c[0x0][0x364] ;  /* 0x0000d900ff107b82 */ /* 0x000ee20000000800 */
[----:B0-----:R-:W-:-:S07]  /*11050*/  IMAD R4, R4, UR4, RZ ;  /* 0x0000000404047c24 */ /* 0x001fce000f8e02ff */
.L_x_4155:
[----:B------:R-:W-:-:S05]  /*11060*/  IADD3 R13, PT, PT, R4, R17, RZ ;  /* 0x00000011040d7210 */ /* 0x000fca0007ffe0ff */
        /* <DEDUP_REMOVED lines=17> */
.L_x_4154:
[----:B------:R-:W-:Y:S05]  /*11180*/  BSYNC.RECONVERGENT B1 ;  /* 0x0000000000017941 */ /* 0x000fea0003800200 */
.L_x_4153:
[----:B------:R-:W-:Y:S02]  /*11190*/  SEL R8, R8, R14, P1 ;  /* 0x0000000e08087207 */ /* 0x000fe40000800000 */
[----:B------:R-:W-:Y:S02]  /*111a0*/  SEL R9, R9, R15, P1 ;  /* 0x0000000f09097207 */ /* 0x000fe40000800000 */
[----:B------:R-:W-:Y:S01]  /*111b0*/  FSEL R5, R5, R20, P1 ;  /* 0x0000001405057208 */ /* 0x000fe20000800000 */
[----:B------:R-:W-:Y:S06]  /*111c0*/  @!P3 BRA `(.L_x_4155) ;  /* 0xfffffffc00a4b947 */ /* 0x000fec000383ffff */
.L_x_4148:
[----:B------:R-:W-:Y:S05]  /*111d0*/  BSYNC.RECONVERGENT B0 ;  /* 0x0000000000007941 */ /* 0x000fea0003800200 */
.L_x_4146:
[----:B------:R-:W0:Y:S01]  /*111e0*/  S2UR UR6, SR_CgaCtaId ;  /* 0x00000000000679c3 */ /* 0x000e220000008800 */
[----:B------:R-:W1:Y:S01]  /*111f0*/  LDCU UR5, c[0x0][0x360] ;  /* 0x00006c00ff0577ac */ /* 0x000e620008000800 */
        /* <DEDUP_REMOVED lines=11> */
.L_x_4161:
        /* <DEDUP_REMOVED lines=22> */
.L_x_4160:
[----:B------:R-:W-:Y:S05]  /*11410*/  BSYNC.RECONVERGENT B1 ;  /* 0x0000000000017941 */ /* 0x000fea0003800200 */
.L_x_4159:
[----:B------:R-:W-:Y:S02]  /*11420*/  FSEL R5, R5, R12, P1 ;  /* 0x0000000c05057208 */ /* 0x000fe40000800000 */
[----:B------:R-:W-:Y:S02]  /*11430*/  SEL R8, R8, R10, P1 ;  /* 0x0000000a08087207 */ /* 0x000fe40000800000 */
[----:B------:R-:W-:Y:S01]  /*11440*/  SEL R9, R9, R11, P1 ;  /* 0x0000000b09097207 */ /* 0x000fe20000800000 */
[----:B------:R0:W-:Y:S04]  /*11450*/  STS [R4], R5 ;  /* 0x0000000504007388 */ /* 0x0001e80000000800 */
[----:B------:R0:W-:Y:S02]  /*11460*/  STS.64 [R4+0x8], R8 ;  /* 0x0000080804007388 */ /* 0x0001e40000000a00 */
.L_x_4158:
[----:B------:R-:W-:Y:S05]  /*11470*/  BSYNC.RECONVERGENT B0 ;  /* 0x0000000000007941 */ /* 0x000fea0003800200 */
.L_x_4157:
[----:B------:R-:W-:-:S03]  /*11480*/  UISETP.GT.U32.AND UP1, UPT, UR4, 0x3, UPT ;  /* 0x000000030400788c */ /* 0x000fc6000bf24070 */
[----:B------:R-:W-:-:S06]  /*11490*/  UMOV UR4, UR7 ;  /* 0x0000000700047c82 */ /* 0x000fcc0008000000 */
[----:B------:R-:W-:Y:S05]  /*114a0*/  BRA.U UP1, `(.L_x_4161) ;  /* 0xfffffffd01807547 */ /* 0x000fea000b83ffff */
.L_x_4156:
[----:B------:R-:W1:Y:S02]  /*114b0*/  LDCU UR4, c[0x0][0x3b0] ;  /* 0x00007600ff0477ac */ /* 0x000e640008000800 */
[----:B-1----:R-:W-:-:S09]  /*114c0*/  UISETP.NE.AND UP1, UPT, UR4, URZ, UPT ;  /* 0x000000ff0400728c */ /* 0x002fd2000bf25270 */
[----:B------:R-:W-:Y:S05]  /*114d0*/  BRA.U !UP1, `(.L_x_4162) ;  /* 0x0000000509047547 */ /* 0x000fea000b800000 */
[----:B------:R-:W-:Y:S02]  /*114e0*/  UISETP.GE.U32.AND UP1, UPT, UR5, 0x21, UPT ;  /* 0x000000210500788c */ /* 0x000fe4000bf26070 */
[----:B------:R-:W-:-:S07]  /*114f0*/  UMOV UR4, UR5 ;  /* 0x0000000500047c82 */ /* 0x000fce0008000000 */
[----:B------:R-:W-:Y:S05]  /*11500*/  BRA.U !UP1, `(.L_x_4163) ;  /* 0x0000000109947547 */ /* 0x000fea000b800000 */
[----:B------:R1:W-:Y:S01]  /*11510*/  STS [R4], R5 ;  /* 0x0000000504007388 */ /* 0x0003e20000000800 */
[----:B------:R-:W-:Y:S01]  /*11520*/  UISETP.GE.U32.AND UP1, UPT, UR5, 0x40, UPT ;  /* 0x000000400500788c */ /* 0x000fe2000bf26070 */
[----:B------:R-:W-:Y:S02]  /*11530*/  UMOV UR4, 0x20 ;  /* 0x0000002000047882 */ /* 0x000fe40000000000 */
[----:B------:R1:W-:Y:S06]  /*11540*/  STS.64 [R4+0x8], R8 ;  /* 0x0000080804007388 */ /* 0x0003ec0000000a00 */
[----:B------:R-:W-:Y:S05]  /*11550*/  BRA.U !UP1, `(.L_x_4163) ;  /* 0x0000000109807547 */ /* 0x000fea000b800000 */
[----:B------:R-:W-:-:S07]  /*11560*/  MOV R10, UR5 ;  /* 0x00000005000a7c02 */ /* 0x000fce0008000f00 */
.L_x_4168:
[----:B------:R-:W-:Y:S01]  /*11570*/  SHF.R.U32.HI R13, RZ, 0x1, R10 ;  /* 0x00000001ff0d7819 */ /* 0x000fe2000001160a */
[----:B------:R-:W-:Y:S04]  /*11580*/  BAR.SYNC.DEFER_BLOCKING 0x0 ;  /* 0x0000000000007b1d */ /* 0x000fe80000010000 */
[----:B------:R-:W-:Y:S02]  /*11590*/  IMAD.IADD R6, R13, 0x1, R0 ;  /* 0x000000010d067824 */ /* 0x000fe400078e0200 */
[----:B------:R-:W-:Y:S03]  /*115a0*/  BSSY.RECONVERGENT B0, `(.L_x_4164) ;  /* 0x0000018000007945 */ /* 0x000fe60003800200 */
[----:B------:R-:W-:-:S04]  /*115b0*/  ISETP.GE.U32.AND P1, PT, R6, UR5, PT ;  /* 0x0000000506007c0c */ /* 0x000fc8000bf26070 */
[----:B------:R-:W-:-:S13]  /*115c0*/  ISETP.GE.U32.OR P1, PT, R0, R13, P1 ;  /* 0x0000000d0000720c */ /* 0x000fda0000f26470 */
[----:B--2---:R-:W-:Y:S05]  /*115d0*/  @P1 BRA `(.L_x_4165) ;  /* 0x0000000000501947 */ /* 0x004fea0003800000 */
[----:B------:R-:W-:Y:S01]  /*115e0*/  IMAD R11, R13, 0x10, R4 ;  /* 0x000000100d0b7824 */ /* 0x000fe200078e0204 */
[----:B------:R-:W-:Y:S01]  /*115f0*/  FSETP.NAN.FTZ.AND P3, PT, |R5|, |R5|, PT ;  /* 0x400000050500720b */ /* 0x000fe20003f78200 */
[----:B------:R-:W-:Y:S03]  /*11600*/  BSSY.RECONVERGENT B1, `(.L_x_4166) ;  /* 0x000000c000017945 */ /* 0x000fe60003800200 */
[----:B------:R-:W2:Y:S04]  /*11610*/  LDS R12, [R11] ;  /* 0x000000000b0c7984 */ /* 0x000ea80000000800 */
[----:B------:R-:W3:Y:S05]  /*11620*/  LDS.64 R6, [R11+0x8] ;  /* 0x000008000b067984 */ /* 0x000eea0000000a00 */
[----:B--2---:R-:W-:-:S02]  /*11630*/  @P3 FSETP.NAN.FTZ.AND P1, PT, |R12|, |R12|, PT ;  /* 0x4000000c0c00320b */ /* 0x004fc40003f38200 */
        /* <DEDUP_REMOVED lines=8> */
.L_x_4167:
[----:B------:R-:W-:Y:S05]  /*116c0*/  BSYNC.RECONVERGENT B1 ;  /* 0x0000000000017941 */ /* 0x000fea0003800200 */
.L_x_4166:
[----:B01----:R-:W-:Y:S02]  /*116d0*/  FSEL R5, R5, R12, P1 ;  /* 0x0000000c05057208 */ /* 0x003fe40000800000 */
[----:B------:R-:W-:Y:S02]  /*116e0*/  SEL R8, R8, R6, P1 ;  /* 0x0000000608087207 */ /* 0x000fe40000800000 */
[----:B------:R-:W-:Y:S01]  /*116f0*/  SEL R9, R9, R7, P1 ;  /* 0x0000000709097207 */ /* 0x000fe20000800000 */
[----:B------:R2:W-:Y:S04]  /*11700*/  STS [R4], R5 ;  /* 0x0000000504007388 */ /* 0x0005e80000000800 */
[----:B------:R2:W-:Y:S02]  /*11710*/  STS.64 [R4+0x8], R8 ;  /* 0x0000080804007388 */ /* 0x0005e40000000a00 */
.L_x_4165:
[----:B------:R-:W-:Y:S05]  /*11720*/  BSYNC.RECONVERGENT B0 ;  /* 0x0000000000007941 */ /* 0x000fea0003800200 */
.L_x_4164:
[----:B------:R-:W-:Y:S02]  /*11730*/  ISETP.GT.U32.AND P1, PT, R10, 0x7f, PT ;  /* 0x0000007f0a00780c */ /* 0x000fe40003f24070 */
[----:B------:R-:W-:-:S11]  /*11740*/  MOV R10, R13 ;  /* 0x0000000d000a7202 */ /* 0x000fd60000000f00 */
[----:B------:R-:W-:Y:S05]  /*11750*/  @P1 BRA `(.L_x_4168) ;  /* 0xfffffffc00841947 */ /* 0x000fea000383ffff */
.L_x_4163:
[----:B------:R-:W-:Y:S01]  /*11760*/  BAR.SYNC.DEFER_BLOCKING 0x0 ;  /* 0x0000000000007b1d */ /* 0x000fe20000010000 */
[----:B------:R-:W-:-:S09]  /*11770*/  UISETP.GE.U32.AND UP1, UPT, UR4, 0x2, UPT ;  /* 0x000000020400788c */ /* 0x000fd2000bf26070 */
[----:B------:R-:W-:Y:S05]  /*11780*/  BRA.U !UP1, `(.L_x_4162) ;  /* 0x0000000109587547 */ /* 0x000fea000b800000 */
[----:B------:R-:W-:-:S07]  /*11790*/  IMAD.MOV.U32 R0, RZ, RZ, 0x1 ;  /* 0x00000001ff007424 */ /* 0x000fce00078e00ff */
.L_x_4171:
[----:B012---:R-:W0:Y:S01]  /*117a0*/  SHFL.DOWN PT, R4, R5, R0, 0x1f ;  /* 0x08001f0005047589 */ /* 0x007e2200000e0000 */
        /* <DEDUP_REMOVED lines=15> */
.L_x_4170:
[----:B------:R-:W-:Y:S05]  /*118a0*/  BSYNC.RECONVERGENT B0 ;  /* 0x0000000000007941 */ /* 0x000fea0003800200 */
.L_x_4169:
[----:B------:R-:W-:Y:S02]  /*118b0*/  FSEL R5, R5, R4, P1 ;  /* 0x0000000405057208 */ /* 0x000fe40000800000 */
[----:B------:R-:W-:Y:S02]  /*118c0*/  SEL R8, R8, R7, P1 ;  /* 0x0000000708087207 */ /* 0x000fe40000800000 */
[----:B------:R-:W-:Y:S01]  /*118d0*/  SEL R9, R9, R6, P1 ;  /* 0x0000000609097207 */ /* 0x000fe20000800000 */
[----:B------:R-:W-:Y:S06]  /*118e0*/  @!P3 BRA `(.L_x_4171) ;  /* 0xfffffffc00acb947 */ /* 0x000fec000383ffff */
.L_x_4162:
        /* <DEDUP_REMOVED lines=12> */
[----:B012---:R-:W-:Y:S02]  /*119b0*/  HFMA2 R8, -RZ, RZ, 0, 4.3690204620361328125e-05 ;  /* 0x000002ddff087431 */ /* 0x007fe400000001ff */
[----:B------:R-:W-:Y:S01]  /*119c0*/  IMAD.MOV.U32 R12, RZ, RZ, 0x1 ;  /* 0x00000001ff0c7424 */ /* 0x000fe200078e00ff */
[----:B------:R0:W1:Y:S01]  /*119d0*/  LDC.64 R2, c[0x4][R0] ;  /* 0x0100000000027b82 */ /* 0x0000620000000a00 */
[----:B------:R-:W2:Y:S01]  /*119e0*/  LDCU.64 UR6, c[0x4][0x3c0] ;  /* 0x01007800ff0677ac */ /* 0x000ea20008000a00 */
[----:B------:R-:W-:Y:S01]  /*119f0*/  IMAD.MOV.U32 R13, RZ, RZ, RZ ;  /* 0x000000ffff0d7224 */ /* 0x000fe200078e00ff */
[----:B------:R-:W4:Y:S01]  /*11a00*/  LDCU.64 UR8, c[0x4][0x98] ;  /* 0x01001300ff0877ac */ /* 0x000f220008000a00 */
[----:B---3--:R-:W-:Y:S01]  /*11a10*/  MOV R4, UR4 ;  /* 0x0000000400047c02 */ /* 0x008fe20008000f00 */
[----:B------:R-:W-:-:S02]  /*11a20*/  IMAD.U32 R5, RZ, RZ, UR5 ;  /* 0x00000005ff057e24 */ /* 0x000fc4000f8e00ff */
[----:B--2---:R-:W-:Y:S01]  /*11a30*/  IMAD.U32 R6, RZ, RZ, UR6 ;  /* 0x00000006ff067e24 */ /* 0x004fe2000f8e00ff */
[----:B------:R-:W-:Y:S01]  /*11a40*/  MOV R7, UR7 ;  /* 0x0000000700077c02 */ /* 0x000fe20008000f00 */
[----:B----4-:R-:W-:Y:S02]  /*11a50*/  IMAD.U32 R10, RZ, RZ, UR8 ;  /* 0x00000008ff0a7e24 */ /* 0x010fe4000f8e00ff */
[----:B0-----:R-:W-:-:S07]  /*11a60*/  IMAD.U32 R11, RZ, RZ, UR9 ;  /* 0x00000009ff0b7e24 */ /* 0x001fce000f8e00ff */
[----:B------:R-:W-:-:S07]  /*11a70*/  LEPC R20, `(.L_x_4174) ;  /* 0x000000001014794e */ /* 0x000fce0000000000 */
[----:B-1----:R-:W-:Y:S05]  /*11a80*/  CALL.ABS.NOINC R2 ;  /* 0x0000000002007343 */ /* 0x002fea0003c00000 */
.L_x_4174:
[----:B------:R-:W-:-:S07]  /*11a90*/  CS2R R16, SRZ ;  /* 0x0000000000107805 */ /* 0x000fce000001ff00 */
.L_x_4173:
        /* <DEDUP_REMOVED lines=14> */
[----:B---3--:R-:W-:Y:S01]  /*11b80*/  MOV R4, UR4 ;  /* 0x0000000400047c02 */ /* 0x008fe20008000f00 */
[----:B------:R-:W-:-:S02]  /*11b90*/  IMAD.U32 R5, RZ, RZ, UR5 ;  /* 0x00000005ff057e24 */ /* 0x000fc4000f8e00ff */
[----:B0-----:R-:W-:Y:S01]  /*11ba0*/  IMAD.U32 R6, RZ, RZ, UR8 ;  /* 0x00000008ff067e24 */ /* 0x001fe2000f8e00ff */
[----:B------:R-:W-:Y:S01]  /*11bb0*/  MOV R7, UR9 ;  /* 0x0000000900077c02 */ /* 0x000fe20008000f00 */
[----:B--2---:R-:W-:Y:S02]  /*11bc0*/  IMAD.U32 R10, RZ, RZ, UR6 ;  /* 0x00000006ff0a7e24 */ /* 0x004fe4000f8e00ff */
[----:B------:R-:W-:-:S07]  /*11bd0*/  IMAD.U32 R11, RZ, RZ, UR7 ;  /* 0x00000007ff0b7e24 */ /* 0x000fce000f8e00ff */
[----:B------:R-:W-:-:S07]  /*11be0*/  LEPC R20, `(.L_x_4176) ;  /* 0x000000001014794e */ /* 0x000fce0000000000 */
[----:B-1----:R-:W-:Y:S05]  /*11bf0*/  CALL.ABS.NOINC R2 ;  /* 0x0000000002007343 */ /* 0x002fea0003c00000 */
.L_x_4176:
[----:B------:R-:W3:Y:S02]  /*11c00*/  LDCU.64 UR4, c[0x0][0x770] ;  /* 0x0000ee00ff0477ac */ /* 0x000ee40008000a00 */
[----:B---3--:R-:W-:-:S04]  /*11c10*/  IADD3 R18, P0, PT, R18, UR4, RZ ;  /* 0x0000000412127c10 */ /* 0x008fc8000ff1e0ff */
[----:B------:R-:W-:-:S05]  /*11c20*/  IADD3.X R19, PT, PT, RZ, UR5, RZ, P0, !PT ;  /* 0x00000005ff137c10 */ /* 0x000fca00087fe4ff */
[----:B------:R-:W-:Y:S01]  /*11c30*/  STG.E.64 desc[UR36][R18.64], R16 ;  /* 0x0000001012007986 */ /* 0x000fe2000c101b24 */
[----:B------:R-:W-:Y:S05]  /*11c40*/  EXIT ;  /* 0x000000000000794d */ /* 0x000fea0003800000 */
.L_x_4175:
[----:B------:R-:W-:Y:S01]  /*11c50*/  MOV R0, 0x0 ;  /* 0x0000000000007802 */ /* 0x000fe20000000f00 */
[----:B------:R-:W3:Y:S01]  /*11c60*/  LDCU.64 UR6, c[0x4][0x3c8] ;  /* 0x01007900ff0677ac */ /* 0x000ee20008000a00 */
[----:B------:R-:W-:Y:S02]  /*11c70*/  HFMA2 R13, -RZ, RZ, 0, 0 ;  /* 0x00000000ff0d7431 */ /* 0x000fe400000001ff */
[----:B012---:R-:W-:Y:S01]  /*11c80*/  IMAD.MOV.U32 R8, RZ, RZ, 0x2e9 ;  /* 0x000002e9ff087424 */ /* 0x007fe200078e00ff */
[----:B------:R0:W1:Y:S01]  /*11c90*/  LDC.64 R2, c[0x4][R0] ;  /* 0x0100000000027b82 */ /* 0x0000620000000a00 */
[----:B------:R-:W2:Y:S01]  /*11ca0*/  LDCU.64 UR8, c[0x4][0x3c0] ;  /* 0x01007800ff0877ac */ /* 0x000ea20008000a00 */
[----:B------:R-:W-:Y:S01]  /*11cb0*/  IMAD.MOV.U32 R12, RZ, RZ, 0x1 ;  /* 0x00000001ff0c7424 */ /* 0x000fe200078e00ff */
[----:B------:R-:W4:Y:S01]  /*11cc0*/  LDCU.64 UR4, c[0x4][0x78] ;  /* 0x01000f00ff0477ac */ /* 0x000f220008000a00 */
[----:B---3--:R-:W-:Y:S02]  /*11cd0*/  IMAD.U32 R4, RZ, RZ, UR6 ;  /* 0x00000006ff047e24 */ /* 0x008fe4000f8e00ff */
[----:B------:R-:W-:Y:S01]  /*11ce0*/  IMAD.U32 R5, RZ, RZ, UR7 ;  /* 0x00000007ff057e24 */ /* 0x000fe2000f8e00ff */
[----:B--2---:R-:W-:Y:S01]  /*11cf0*/  MOV R6, UR8 ;  /* 0x0000000800067c02 */ /* 0x004fe20008000f00 */
[----:B------:R-:W-:-:S02]  /*11d00*/  IMAD.U32 R7, RZ, RZ, UR9 ;  /* 0x00000009ff077e24 */ /* 0x000fc4000f8e00ff */
[----:B----4-:R-:W-:Y:S01]  /*11d10*/  IMAD.U32 R10, RZ, RZ, UR4 ;  /* 0x00000004ff0a7e24 */ /* 0x010fe2000f8e00ff */
[----:B0-----:R-:W-:-:S07]  /*11d20*/  MOV R11, UR5 ;  /* 0x00000005000b7c02 */ /* 0x001fce0008000f00 */
[----:B------:R-:W-:-:S07]  /*11d30*/  LEPC R20, `(.L_x_4177) ;  /* 0x000000001014794e */ /* 0x000fce0000000000 */
[----:B-1----:R-:W-:Y:S05]  /*11d40*/  CALL.ABS.NOINC R2 ;  /* 0x0000000002007343 */ /* 0x002fea0003c00000 */
.L_x_4177:
[----:B------:R-:W-:Y:S05]  /*11d50*/  EXIT ;  /* 0x000000000000794d */ /* 0x000fea0003800000 */
.L_x_4172:
[----:B------:R-:W-:Y:S05]  /*11d60*/  BRA.U !UP1, `(.L_x_4178) ;  /* 0x0000000109447547 */ /* 0x000fea000b800000 */
[----:B------:R-:W3:Y:S04]  /*11d70*/  LDG.E R0, desc[UR36][R2.64] ;  /* 0x0000002402007981 */ /* 0x000ee8000c1e1900 */
[----:B------:R-:W4:Y:S01]  /*11d80*/  LDG.E.64 R6, desc[UR36][R2.64+0x8] ;  /* 0x0000082402067981 */ /* 0x000f22000c1e1b00 */
[----:B------:R-:W-:Y:S01]  /*11d90*/  BSSY.RECONVERGENT B0, `(.L_x_4179) ;  /* 0x000000b000007945 */ /* 0x000fe20003800200 */
[----:B---3--:R-:W-:-:S13]  /*11da0*/  FSETP.NAN.FTZ.AND P2, PT, |R0|, |R0|, PT ;  /* 0x400000000000720b */ /* 0x008fda0003f58200 */
[----:B------:R-:W-:Y:S02]  /*11db0*/  @P2 FSETP.NAN.FTZ.AND P1, PT, |R5|, |R5|, PT ;  /* 0x400000050500220b */ /* 0x000fe40003f38200 */
        /* <DEDUP_REMOVED lines=8> */
.L_x_4180:
[----:B------:R-:W-:Y:S05]  /*11e40*/  BSYNC.RECONVERGENT B0 ;  /* 0x0000000000007941 */ /* 0x000fea0003800200 */
.L_x_4179:
[----:B------:R-:W-:Y:S02]  /*11e50*/  SEL R16, R6, R16, P0 ;  /* 0x0000001006107207 */ /* 0x000fe40000000000 */
[----:B------:R-:W-:Y:S02]  /*11e60*/  SEL R17, R7, R17, P0 ;  /* 0x0000001107117207 */ /* 0x000fe40000000000 */
[----:B012---:R-:W-:-:S07]  /*11e70*/  FSEL R5, R0, R5, P0 ;  /* 0x0000000500057208 */ /* 0x007fce0000000000 */
.L_x_4178:
        /* <DEDUP_REMOVED lines=8> */
[----:B------:R-:W-:Y:S02]  /*11f00*/  HFMA2 R13, -RZ, RZ, 0, 0 ;  /* 0x00000000ff0d7431 */ /* 0x000fe400000001ff */
[----:B012---:R-:W-:Y:S01]  /*11f10*/  IMAD.MOV.U32 R8, RZ, RZ, 0x2ef ;  /* 0x000002efff087424 */ /* 0x007fe200078e00ff */
[----:B------:R-:W0:Y:S01]  /*11f20*/  LDCU.64 UR6, c[0x4][0x3c0] ;  /* 0x01007800ff0677ac */ /* 0x000e220008000a00 */
[----:B------:R-:W1:Y:S01]  /*11f30*/  LDC.64 R2, c[0x4][R2] ;  /* 0x0100000002027b82 */ /* 0x000e620000000a00 */
[----:B------:R-:W-:Y:S01]  /*11f40*/  IMAD.MOV.U32 R12, RZ, RZ, 0x1 ;  /* 0x00000001ff0c7424 */ /* 0x000fe200078e00ff */
[----:B------:R-:W2:Y:S01]  /*11f50*/  LDCU.64 UR8, c[0x4][0x70] ;  /* 0x01000e00ff0877ac */ /* 0x000ea20008000a00 */
[----:B---3--:R-:W-:Y:S02]  /*11f60*/  IMAD.U32 R4, RZ, RZ, UR4 ;  /* 0x00000004ff047e24 */ /* 0x008fe4000f8e00ff */
[----:B------:R-:W-:Y:S01]  /*11f70*/  IMAD.U32 R5, RZ, RZ, UR5 ;  /* 0x00000005ff057e24 */ /* 0x000fe2000f8e00ff */
[----:B0-----:R-:W-:Y:S01]  /*11f80*/  MOV R6, UR6 ;  /* 0x0000000600067c02 */ /* 0x001fe20008000f00 */
[----:B------:R-:W-:-:S02]  /*11f90*/  IMAD.U32 R7, RZ, RZ, UR7 ;  /* 0x00000007ff077e24 */ /* 0x000fc4000f8e00ff */
[----:B--2---:R-:W-:Y:S01]  /*11fa0*/  IMAD.U32 R10, RZ, RZ, UR8 ;  /* 0x00000008ff0a7e24 */ /* 0x004fe2000f8e00ff */
[----:B------:R-:W-:-:S07]  /*11fb0*/  MOV R11, UR9 ;  /* 0x00000009000b7c02 */ /* 0x000fce0008000f00 */
[----:B------:R-:W-:-:S07]  /*11fc0*/  LEPC R20, `(.L_x_4182) ;  /* 0x000000001014794e */ /* 0x000fce0000000000 */
[----:B-1----:R-:W-:Y:S05]  /*11fd0*/  CALL.ABS.NOINC R2 ;  /* 0x0000000002007343 */ /* 0x002fea0003c00000 */
.L_x_4182:
[----:B------:R-:W3:Y:S02]  /*11fe0*/  LDCU.64 UR4, c[0x0][0x770] ;  /* 0x0000ee00ff0477ac */ /* 0x000ee40008000a00 */
[----:B---3--:R-:W-:-:S05]  /*11ff0*/  IADD3 R18, P0, PT, R18, UR4, RZ ;  /* 0x0000000412127c10 */ /* 0x008fca000ff1e0ff */
[----:B------:R-:W-:-:S05]  /*12000*/  IMAD.X R19, RZ, RZ, UR5, P0 ;  /* 0x00000005ff137e24 */ /* 0x000fca00080e06ff */
[----:B------:R-:W-:Y:S01]  /*12010*/  STG.E.64 desc[UR36][R18.64], R16 ;  /* 0x0000001012007986 */ /* 0x000fe2000c101b24 */
[----:B------:R-:W-:Y:S05]  /*12020*/  EXIT ;  /* 0x000000000000794d */ /* 0x000fea0003800000 */
.L_x_4181:
[----:B------:R-:W-:Y:S04]  /*12030*/  STG.E.64 desc[UR36][R2.64+0x8], R16 ;  /* 0x0000081002007986 */ /* 0x000fe8000c101b24 */
[----:B------:R-:W-:Y:S01]  /*12040*/  STG.E desc[UR36][R2.64], R5 ;  /* 0x0000000502007986 */ /* 0x000fe2000c101924 */
[----:B------:R-:W-:Y:S05]  /*12050*/  EXIT ;  /* 0x000000000000794d */ /* 0x000fea0003800000 */
.L_x_4140:
        /* <DEDUP_REMOVED lines=11> */
[----:B------:R-:W0:Y:S01]  /*12110*/  LDCU.U8 UR6, c[0x0][0x7a0] ;  /* 0x0000f400ff0677ac */ /* 0x000e220008000000 */
[----:B------:R-:W5:Y:S01]  /*12120*/  LDCU.64 UR4, c[0x0][0x798] ;  /* 0x0000f300ff0477ac */ /* 0x000f620008000a00 */
[----:B0-----:R-:W-:-:S04]  /*12130*/  UISETP.NE.AND UP1, UPT, UR6, URZ, UPT ;  /* 0x000000ff0600728c */ /* 0x001fc8000bf25270 */
[----:B-----5:R-:W-:Y:S02]  /*12140*/  USEL UR4, UR4, URZ, UP1 ;  /* 0x000000ff04047287 */ /* 0x020fe40008800000 */
        /* <DEDUP_REMOVED lines=8> */
[----:B------:R-:W-:Y:S01]  /*121d0*/  IMAD.MOV.U32 R8, RZ, RZ, 0x2dd ;  /* 0x000002ddff087424 */ /* 0x000fe200078e00ff */
[----:B------:R0:W0:Y:S01]  /*121e0*/  LDC.64 R2, c[0x4][R0] ;  /* 0x0100000000027b82 */ /* 0x0000220000000a00 */
[----:B------:R-:W5:Y:S01]  /*121f0*/  LDCU.64 UR6, c[0x4][0x3c0] ;  /* 0x01007800ff0677ac */ /* 0x000f620008000a00 */
[----:B------:R-:W-:Y:S01]  /*12200*/  IMAD.MOV.U32 R13, RZ, RZ, RZ ;  /* 0x000000ffff0d7224 */ /* 0x000fe200078e00ff */
[----:B------:R-:W2:Y:S01]  /*12210*/  LDCU.64 UR8, c[0x4][0x98] ;  /* 0x01001300ff0877ac */ /* 0x000ea20008000a00 */
[----:B-1--4-:R-:W-:Y:S01]  /*12220*/  IMAD.U32 R4, RZ, RZ, UR4 ;  /* 0x00000004ff047e24 */ /* 0x012fe2000f8e00ff */
[----:B------:R-:W-:Y:S01]  /*12230*/  MOV R5, UR5 ;  /* 0x0000000500057c02 */ /* 0x000fe20008000f00 */
[----:B-----5:R-:W-:-:S02]  /*12240*/  IMAD.U32 R6, RZ, RZ, UR6 ;  /* 0x00000006ff067e24 */ /* 0x020fc4000f8e00ff */
[----:B------:R-:W-:Y:S01]  /*12250*/  IMAD.U32 R7, RZ, RZ, UR7 ;  /* 0x00000007ff077e24 */ /* 0x000fe2000f8e00ff */
[----:B--2---:R-:W-:Y:S01]  /*12260*/  MOV R10, UR8 ;  /* 0x00000008000a7c02 */ /* 0x004fe20008000f00 */
[----:B------:R-:W-:-:S07]  /*12270*/  IMAD.U32 R11, RZ, RZ, UR9 ;  /* 0x00000009ff0b7e24 */ /* 0x000fce000f8e00ff */
[----:B------:R-:W-:-:S07]  /*12280*/  LEPC R20, `(.L_x_4185) ;  /* 0x000000001014794e */ /* 0x000fce0000000000 */
[----:B0--3--:R-:W-:Y:S05]  /*12290*/  CALL.ABS.NOINC R2 ;  /* 0x0000000002007343 */ /* 0x009fea0003c00000 */
.L_x_4185:
[----:B------:R-:W-:-:S07]  /*122a0*/  CS2R R16, SRZ ;  /* 0x0000000000107805 */ /* 0x000fce000001ff00 */
.L_x_4184:
[----:B------:R-:W0:Y:S02]  /*122b0*/  LDCU.U8 UR4, c[0x0][0x7a1] ;  /* 0x0000f420ff0477ac */ /* 0x000e240008000000 */
[----:B0-----:R-:W-:-:S09]  /*122c0*/  UISETP.NE.AND UP0, UPT, UR4, URZ, UPT ;  /* 0x000000ff0400728c */ /* 0x001fd2000bf05270 */
[----:B------:R-:W-:Y:S05]  /*122d0*/  BRA.U !UP0, `(.L_x_4186) ;  /* 0x0000000108607547 */ /* 0x000fea000b800000 */
[----:B------:R-:W0:Y:S02]  /*122e0*/  LDCU UR4, c[0x0][0x7a4] ;  /* 0x0000f480ff0477ac */ /* 0x000e240008000800 */
[----:B0-----:R-:W-:-:S09]  /*122f0*/  UISETP.NE.AND UP0, UPT, UR4, 0x1, UPT ;  /* 0x000000010400788c */ /* 0x001fd2000bf05270 */
[----:B------:R-:W-:Y:S05]  /*12300*/  BRA.U !UP0, `(.L_x_4187) ;  /* 0x0000000108407547 */ /* 0x000fea000b800000 */
[----:B------:R-:W-:Y:S01]  /*12310*/  MOV R2, 0x0 ;  /* 0x0000000000027802 */ /* 0x000fe20000000f00 */
[----:B------:R-:W1:Y:S01]  /*12320*/  LDCU.64 UR4, c[0x4][0x3d8] ;  /* 0x01007b00ff0477ac */ /* 0x000e620008000a00 */
[----:B------:R-:W-:Y:S02]  /*12330*/  HFMA2 R12, -RZ, RZ, 0, 5.9604644775390625e-08 ;  /* 0x00000001ff0c7431 */ /* 0x000fe400000001ff */
[----:B------:R-:W-:Y:S01]  /*12340*/  IMAD.MOV.U32 R8, RZ, RZ, 0x2ef ;  /* 0x000002efff087424 */ /* 0x000fe200078e00ff */
[----:B------:R-:W0:Y:S01]  /*12350*/  LDCU.64 UR6, c[0x4][0x3c0] ;  /* 0x01007800ff0677ac */ /* 0x000e220008000a00 */
[----:B------:R-:W2:Y:S01]  /*12360*/  LDC.64 R2, c[0x4][R2] ;  /* 0x0100000002027b82 */ /* 0x000ea20000000a00 */
[----:B------:R-:W-:Y:S01]  /*12370*/  IMAD.MOV.U32 R13, RZ, RZ, RZ ;  /* 0x000000ffff0d7224 */ /* 0x000fe200078e00ff */
[----:B------:R-:W5:Y:S01]  /*12380*/  LDCU.64 UR8, c[0x4][0x70] ;  /* 0x01000e00ff0877ac */ /* 0x000f620008000a00 */
[----:B-1--4-:R-:W-:Y:S01]  /*12390*/  IMAD.U32 R4, RZ, RZ, UR4 ;  /* 0x00000004ff047e24 */ /* 0x012fe2000f8e00ff */
[----:B------:R-:W-:Y:S01]  /*123a0*/  MOV R5, UR5 ;  /* 0x0000000500057c02 */ /* 0x000fe20008000f00 */
[----:B0-----:R-:W-:-:S02]  /*123b0*/  IMAD.U32 R6, RZ, RZ, UR6 ;  /* 0x00000006ff067e24 */ /* 0x001fc4000f8e00ff */
[----:B------:R-:W-:Y:S01]  /*123c0*/  IMAD.U32 R7, RZ, RZ, UR7 ;  /* 0x00000007ff077e24 */ /* 0x000fe2000f8e00ff */
[----:B-----5:R-:W-:Y:S01]  /*123d0*/  MOV R10, UR8 ;  /* 0x00000008000a7c02 */ /* 0x020fe20008000f00 */
[----:B------:R-:W-:-:S07]  /*123e0*/  IMAD.U32 R11, RZ, RZ, UR9 ;  /* 0x00000009ff0b7e24 */ /* 0x000fce000f8e00ff */
[----:B------:R-:W-:-:S07]  /*123f0*/  LEPC R20, `(.L_x_4187) ;  /* 0x000000001014794e */ /* 0x000fce0000000000 */
[----:B--23--:R-:W-:Y:S05]  /*12400*/  CALL.ABS.NOINC R2 ;  /* 0x0000000002007343 */ /* 0x00cfea0003c00000 */
.L_x_4187:
[----:B------:R-:W0:Y:S02]  /*12410*/  LDCU.64 UR4, c[0x0][0x770] ;  /* 0x0000ee00ff0477ac */ /* 0x000e240008000a00 */
[----:B0-----:R-:W-:-:S05]  /*12420*/  IADD3 R18, P0, PT, R18, UR4, RZ ;  /* 0x0000000412127c10 */ /* 0x001fca000ff1e0ff */
[----:B------:R-:W-:-:S05]  /*12430*/  IMAD.X R19, RZ, RZ, UR5, P0 ;  /* 0x00000005ff137e24 */ /* 0x000fca00080e06ff */
[----:B------:R-:W-:Y:S01]  /*12440*/  STG.E.64 desc[UR36][R18.64], R16 ;  /* 0x0000001012007986 */ /* 0x000fe2000c101b24 */
[----:B------:R-:W-:Y:S05]  /*12450*/  EXIT ;  /* 0x000000000000794d */ /* 0x000fea0003800000 */
.L_x_4186:
[----:B------:R-:W-:Y:S01]  /*12460*/  MOV R0, 0x0 ;  /* 0x0000000000007802 */ /* 0x000fe20000000f00 */
[----:B------:R-:W1:Y:S01]  /*12470*/  LDCU.64 UR4, c[0x4][0x3c8] ;  /* 0x01007900ff0477ac */ /* 0x000e620008000a00 */
[----:B------:R-:W-:Y:S02]  /*12480*/  HFMA2 R8, -RZ, RZ, 0, 4.4405460357666015625e-05 ;  /* 0x000002e9ff087431 */ /* 0x000fe400000001ff */
[----:B------:R-:W-:Y:S01]  /*12490*/  IMAD.MOV.U32 R12, RZ, RZ, 0x1 ;  /* 0x00000001ff0c7424 */ /* 0x000fe200078e00ff */
[----:B------:R0:W0:Y:S01]  /*124a0*/  LDC.64 R2, c[0x4][R0] ;  /* 0x0100000000027b82 */ /* 0x0000220000000a00 */
[----:B------:R-:W5:Y:S01]  /*124b0*/  LDCU.64 UR6, c[0x4][0x3c0] ;  /* 0x01007800ff0677ac */ /* 0x000f620008000a00 */
[----:B------:R-:W-:Y:S01]  /*124c0*/  IMAD.MOV.U32 R13, RZ, RZ, RZ ;  /* 0x000000ffff0d7224 */ /* 0x000fe200078e00ff */
[----:B------:R-:W2:Y:S01]  /*124d0*/  LDCU.64 UR8, c[0x4][0x78] ;  /* 0x01000f00ff0877ac */ /* 0x000ea20008000a00 */
[----:B-1--4-:R-:W-:Y:S01]  /*124e0*/  MOV R4, UR4 ;  /* 0x0000000400047c02 */ /* 0x012fe20008000f00 */
[----:B------:R-:W-:-:S02]  /*124f0*/  IMAD.U32 R5, RZ, RZ, UR5 ;  /* 0x00000005ff057e24 */ /* 0x000fc4000f8e00ff */
[----:B-----5:R-:W-:Y:S01]  /*12500*/  IMAD.U32 R6, RZ, RZ, UR6 ;  /* 0x00000006ff067e24 */ /* 0x020fe2000f8e00ff */
[----:B------:R-:W-:Y:S01]  /*12510*/  MOV R7, UR7 ;  /* 0x0000000700077c02 */ /* 0x000fe20008000f00 */
[----:B--2---:R-:W-:Y:S02]  /*12520*/  IMAD.U32 R10, RZ, RZ, UR8 ;  /* 0x00000008ff0a7e24 */ /* 0x004fe4000f8e00ff */
[----:B------:R-:W-:-:S07]  /*12530*/  IMAD.U32 R11, RZ, RZ, UR9 ;  /* 0x00000009ff0b7e24 */ /* 0x000fce000f8e00ff */
[----:B------:R-:W-:-:S07]  /*12540*/  LEPC R20, `(.L_x_4188) ;  /* 0x000000001014794e */ /* 0x000fce0000000000 */
[----:B0--3--:R-:W-:Y:S05]  /*12550*/  CALL.ABS.NOINC R2 ;  /* 0x0000000002007343 */ /* 0x009fea0003c00000 */
.L_x_4188:
[----:B------:R-:W-:Y:S05]  /*12560*/  EXIT ;  /* 0x000000000000794d */ /* 0x000fea0003800000 */
.L_x_4183:
[----:B------:R-:W-:Y:S05]  /*12570*/  BRA.U !UP1, `(.L_x_4189) ;  /* 0x0000000109447547 */ /* 0x000fea000b800000 */
[----:B------:R-:W5:Y:S04]  /*12580*/  LDG.E R0, desc[UR36][R2.64] ;  /* 0x0000002402007981 */ /* 0x000f68000c1e1900 */
[----:B------:R-:W2:Y:S01]  /*12590*/  LDG.E.64 R6, desc[UR36][R2.64+0x8] ;  /* 0x0000082402067981 */ /* 0x000ea2000c1e1b00 */
[----:B------:R-:W-:Y:S01]  /*125a0*/  BSSY.RECONVERGENT B0, `(.L_x_4190) ;  /* 0x000000b000007945 */ /* 0x000fe20003800200 */
[----:B-----5:R-:W-:-:S13]  /*125b0*/  FSETP.NAN.FTZ.AND P2, PT, |R0|, |R0|, PT ;  /* 0x400000000000720b */ /* 0x020fda0003f58200 */
        /* <DEDUP_REMOVED lines=9> */
.L_x_4191:
[----:B------:R-:W-:Y:S05]  /*12650*/  BSYNC.RECONVERGENT B0 ;  /* 0x0000000000007941 */ /* 0x000fea0003800200 */
.L_x_4190:
[----:B------:R-:W-:Y:S02]  /*12660*/  SEL R16, R6, R16, P0 ;  /* 0x0000001006107207 */ /* 0x000fe40000000000 */
[----:B------:R-:W-:Y:S02]  /*12670*/  SEL R17, R7, R17, P0 ;  /* 0x0000001107117207 */ /* 0x000fe40000000000 */
[----:B-1--4-:R-:W-:-:S07]  /*12680*/  FSEL R5, R0, R5, P0 ;  /* 0x0000000500057208 */ /* 0x012fce0000000000 */
.L_x_4189:
        /* <DEDUP_REMOVED lines=8> */
[----:B------:R-:W-:Y:S02]  /*12710*/  HFMA2 R8, -RZ, RZ, 0, 4.4763088226318359375e-05 ;  /* 0x000002efff087431 */ /* 0x000fe400000001ff */
[----:B------:R-:W-:Y:S01]  /*12720*/  IMAD.MOV.U32 R12, RZ, RZ, 0x1 ;  /* 0x00000001ff0c7424 */ /* 0x000fe200078e00ff */
[----:B------:R-:W0:Y:S01]  /*12730*/  LDCU.64 UR6, c[0x4][0x3c0] ;  /* 0x01007800ff0677ac */ /* 0x000e220008000a00 */
[----:B------:R-:W2:Y:S01]  /*12740*/  LDC.64 R2, c[0x4][R2] ;  /* 0x0100000002027b82 */ /* 0x000ea20000000a00 */
[----:B------:R-:W-:Y:S01]  /*12750*/  IMAD.MOV.U32 R13, RZ, RZ, RZ ;  /* 0x000000ffff0d7224 */ /* 0x000fe200078e00ff */
[----:B------:R-:W5:Y:S01]  /*12760*/  LDCU.64 UR8, c[0x4][0x70] ;  /* 0x01000e00ff0877ac */ /* 0x000f620008000a00 */
[----:B-1--4-:R-:W-:Y:S01]  /*12770*/  MOV R4, UR4 ;  /* 0x0000000400047c02 */ /* 0x012fe20008000f00 */
[----:B------:R-:W-:-:S02]  /*12780*/  IMAD.U32 R5, RZ, RZ, UR5 ;  /* 0x00000005ff057e24 */ /* 0x000fc4000f8e00ff */
[----:B0-----:R-:W-:Y:S01]  /*12790*/  IMAD.U32 R6, RZ, RZ, UR6 ;  /* 0x00000006ff067e24 */ /* 0x001fe2000f8e00ff */
[----:B------:R-:W-:Y:S01]  /*127a0*/  MOV R7, UR7 ;  /* 0x0000000700077c02 */ /* 0x000fe20008000f00 */
[----:B-----5:R-:W-:Y:S02]  /*127b0*/  IMAD.U32 R10, RZ, RZ, UR8 ;  /* 0x00000008ff0a7e24 */ /* 0x020fe4000f8e00ff */
[----:B------:R-:W-:-:S07]  /*127c0*/  IMAD.U32 R11, RZ, RZ, UR9 ;  /* 0x00000009ff0b7e24 */ /* 0x000fce000f8e00ff */
[----:B------:R-:W-:-:S07]  /*127d0*/  LEPC R20, `(.L_x_4193) ;  /* 0x000000001014794e */ /* 0x000fce0000000000 */
[----:B--23--:R-:W-:Y:S05]  /*127e0*/  CALL.ABS.NOINC R2 ;  /* 0x0000000002007343 */ /* 0x00cfea0003c00000 */
.L_x_4193:
[----:B------:R-:W0:Y:S02]  /*127f0*/  LDCU.64 UR4, c[0x0][0x770] ;  /* 0x0000ee00ff0477ac */ /* 0x000e240008000a00 */
[----:B0-----:R-:W-:-:S04]  /*12800*/  IADD3 R18, P0, PT, R18, UR4, RZ ;  /* 0x0000000412127c10 */ /* 0x001fc8000ff1e0ff */
[----:B------:R-:W-:-:S05]  /*12810*/  IADD3.X R19, PT, PT, RZ, UR5, RZ, P0, !PT ;  /* 0x00000005ff137c10 */ /* 0x000fca00087fe4ff */
[----:B------:R-:W-:Y:S01]  /*12820*/  STG.E.64 desc[UR36][R18.64], R16 ;  /* 0x0000001012007986 */ /* 0x000fe2000c101b24 */
[----:B------:R-:W-:Y:S05]  /*12830*/  EXIT ;  /* 0x000000000000794d */ /* 0x000fea0003800000 */
.L_x_4192:
[----:B------:R-:W-:Y:S04]  /*12840*/  STG.E.64 desc[UR36][R2.64+0x8], R16 ;  /* 0x0000081002007986 */ /* 0x000fe8000c101b24 */
[----:B------:R-:W-:Y:S01]  /*12850*/  STG.E desc[UR36][R2.64], R5 ;  /* 0x0000000502007986 */ /* 0x000fe2000c101924 */
[----:B------:R-:W-:Y:S05]  /*12860*/  EXIT ;  /* 0x000000000000794d */ /* 0x000fea0003800000 */
        .weak           $__internal_21_$__cuda_sm20_div_u64
        .type           $__internal_21_$__cuda_sm20_div_u64,@function
        .size           $__internal_21_$__cuda_sm20_div_u64,(.L_x_6073 - $__internal_21_$__cuda_sm20_div_u64)
$__internal_21_$__cuda_sm20_div_u64:
        /* <DEDUP_REMOVED lines=69> */
[----:B------:R-:W-:Y:S06]  /*12cc0*/  RET.REL.NODEC R2 `(_ZN2at6native13reduce_kernelILi512ELi1ENS0_8ReduceOpIN3c108BFloat16ENS0_9ArgMinOpsIfEEjlLi4ELi4EEEEEvT1_) ;  /* 0xfffffed002cc7950 */ /* 0x000fec0003c3ffff */
.L_x_4194:
        /* <DEDUP_REMOVED lines=11> */
.L_x_6073:


//--------------------- .text._ZN2at6native13reduce_kernelILi256ELi2ENS0_8ReduceOpIN3c108BFloat16ENS0_9ArgMinOpsIfEEjlLi4ELi4EEEEEvT1_ --------------------------
	.section	.text._ZN2at6native13reduce_kernelILi256ELi2ENS0_8ReduceOpIN3c108BFloat16ENS0_9ArgMinOpsIfEEjlLi4ELi4EEEEEvT1_,"ax",@progbits
	.align	128
        .global         _ZN2at6native13reduce_kernelILi256ELi2ENS0_8ReduceOpIN3c108BFloat16ENS0_9ArgMinOpsIfEEjlLi4ELi4EEEEEvT1_
        .type           _ZN2at6native13reduce_kernelILi256ELi2ENS0_8ReduceOpIN3c108BFloat16ENS0_9ArgMinOpsIfEEjlLi4ELi4EEEEEvT1_,@function
        .size           _ZN2at6native13reduce_kernelILi256ELi2ENS0_8ReduceOpIN3c108BFloat16ENS0_9ArgMinOpsIfEEjlLi4ELi4EEEEEvT1_,(.L_x_6074 - _ZN2at6native13reduce_kernelILi256ELi2ENS0_8ReduceOpIN3c108BFloat16ENS0_9ArgMinOpsIfEEjlLi4ELi4EEEEEvT1_)
        .other          _ZN2at6native13reduce_kernelILi256ELi2ENS0_8ReduceOpIN3c108BFloat16ENS0_9ArgMinOpsIfEEjlLi4ELi4EEEEEvT1_,@"STO_CUDA_ENTRY STV_DEFAULT"
_ZN2at6native13reduce_kernelILi256ELi2ENS0_8ReduceOpIN3c108BFloat16ENS0_9ArgMinOpsIfEEjlLi4ELi4EEEEEvT1_:
.text._ZN2at6native13reduce_kernelILi256ELi2ENS0_8ReduceOpIN3c108BFloat16ENS0_9ArgMinOpsIfEEjlLi4ELi4EEEEEvT1_:
        /* <DEDUP_REMOVED lines=57> */
[----:B------:R-:W-:Y:S01]  /*0390*/  HFMA2 R4, -RZ, RZ, 0, 0 ;  /* 0x00000000ff047431 */ /* 0x000fe200000001ff */
[----:B------:R-:W2:Y:S01]  /*03a0*/  LDCU UR5, c[0x0][0x594] ;  /* 0x0000b280ff0577ac */ /* 0x000ea20008000800 */
[----:B------:R-:W3:Y:S01]  /*03b0*/  LDCU UR8, c[0x0][0x6b8] ;  /* 0x0000d700ff0877ac */ /* 0x000ee20008000800 */
[----:B------:R-:W-:Y:S02]  /*03c0*/  UISETP.NE.AND UP0, UPT, UR4, 0x4, UPT ;  /* 0x000000040400788c */ /* 0x000fe4000bf05270 */
        /* <DEDUP_REMOVED lines=45> */
[----:B------:R-:W-:-:S04]  /*06a0*/  SHF.R.U32.HI R7, RZ, UR7, R6 ;  /* 0x00000007ff077c19 */ /* 0x000fc80008011606 */
[----:B------:R-:W-:-:S05]  /*06b0*/  IADD3 R3, PT, PT, -R7, RZ, RZ ;  /* 0x000000ff07037210 */ /* 0x000fca0007ffe1ff */
        /* <DEDUP_REMOVED lines=48> */
[----:B------:R-:W-:Y:S01]  /*09c0*/  MOV R6, RZ ;  /* 0x000000ff00067202 */ /* 0x000fe20000000f00 */
[----:B------:R-:W2:Y:S01]  /*09d0*/  LDCU UR5, c[0x0][0x608] ;  /* 0x0000c100ff0577ac */ /* 0x000ea20008000800 */
[----:B------:R-:W3:Y:S01]  /*09e0*/  LDCU UR8, c[0x0][0x700] ;  /* 0x0000e000ff0877ac */ /* 0x000ee20008000800 */
[----:B------:R-:W-:Y:S02]  /*09f0*/  UISETP.NE.AND UP0, UPT, UR4, 0xd, UPT ;  /* 0x0000000d0400788c */ /* 0x000fe4000bf05270 */
        /* <DEDUP_REMOVED lines=136> */
.L_x_4195:
[----:B------:R-:W1:Y:S01]  /*1280*/  LDCU UR5, c[0x0][0x39c] ;  /* 0x00007380ff0577ac */ /* 0x000e620008000800 */
[----:B------:R-:W-:Y:S01]  /*1290*/  BSSY.RECONVERGENT B6, `(.L_x_4196) ;  /* 0x0000f22000067945 */ /* 0x000fe20003800200 */
[----:B------:R-:W-:Y:S02]  /*12a0*/  MOV R18, RZ ;  /* 0x000000ff00127202 */ /* 0x000fe40000000f00 */
[----:B------:R-:W-:Y:S01]  /*12b0*/  CS2R R26, SRZ ;  /* 0x00000000001a7805 */ /* 0x000fe2000001ff00 */
[----:B------:R-:W2:Y:S01]  /*12c0*/  LDCU UR4, c[0x0][0x3a0] ;  /* 0x00007400ff0477ac */ /* 0x000ea20008000800 */
[----:B------:R-:W-:Y:S01]  /*12d0*/  CS2R R12, SRZ ;  /* 0x00000000000c7805 */ /* 0x000fe2000001ff00 */
[----:B------:R-:W-:Y:S01]  /*12e0*/  IMAD.MOV.U32 R41, RZ, RZ, RZ ;  /* 0x000000ffff297224 */ /* 0x000fe200078e00ff */
[----:B------:R-:W3:Y:S01]  /*12f0*/  LDCU.64 UR36, c[0x0][0x358] ;  /* 0x00006b00ff2477ac */ /* 0x000ee20008000a00 */
        /* <DEDUP_REMOVED lines=9> */
[----:B------:R-:W-:-:S03]  /*1390*/  IMAD.X R23, RZ, RZ, UR5, P0 ;  /* 0x00000005ff177e24 */ /* 0x000fc600080e06ff */
[----:B------:R-:W-:Y:S05]  /*13a0*/  BRA.U !UP0, `(.L_x_4198) ;  /* 0x0000001108087547 */ /* 0x000fea000b800000 */
[----:B------:R-:W-:Y:S01]  /*13b0*/  MOV R0, 0x0 ;  /* 0x0000000000007802 */ /* 0x000fe20000000f00 */
[----:B------:R-:W1:Y:S01]  /*13c0*/  LDCU.64 UR6, c[0x4][0x3b8] ;  /* 0x01007700ff0677ac */ /* 0x000e620008000a00 */
[----:B------:R-:W-:Y:S02]  /*13d0*/  HFMA2 R8, -RZ, RZ, 0, 2.8789043426513671875e-05 ;  /* 0x000001e3ff087431 */ /* 0x000fe400000001ff */
        /* <DEDUP_REMOVED lines=15> */
.L_x_4199:
        /* <DEDUP_REMOVED lines=39> */
[----:B------:R-:W2:Y:S01]  /*1740*/  LDG.E.U16 R4, desc[UR36][R4.64] ;  /* 0x0000002404047981 */ /* 0x000ea2000c1e1500 */
[----:B------:R-:W-:Y:S02]  /*1750*/  IMAD.IADD R6, R19, 0x1, -R10 ;  /* 0x0000000113067824 */ /* 0x000fe400078e0a0a */
        /* <DEDUP_REMOVED lines=13> */
.L_x_4204:
[----:B------:R-:W0:Y:S01]  /*1830*/  @P0 LDC R6, c[0x0][0x390] ;  /* 0x0000e400ff060b82 */ /* 0x000e220000000800 */
[----:B------:R-:W-:Y:S02]  /*1840*/  FSEL R3, R0, R3, !P0 ;  /* 0x0000000300037208 */ /* 0x000fe40004000000 */
[----:B------:R-:W-:-:S07]  /*1850*/  SEL R0, R7, RZ, P0 ;  /* 0x000000ff07007207 */ /* 0x000fce0000000000 */
.L_x_4203:
[----:B------:R-:W-:Y:S05]  /*1860*/  BSYNC.RECONVERGENT B1 ;  /* 0x0000000000017941 */ /* 0x000fea0003800200 */
.L_x_4202:
[----:B------:R-:W1:Y:S01]  /*1870*/  LDC R5, c[0x0][0x39c] ;  /* 0x0000e700ff057b82 */ /* 0x000e620000000800 */
[----:B------:R-:W-:Y:S02]  /*1880*/  IADD3 R22, P0, PT, R22, 0x8, RZ ;  /* 0x0000000816167810 */ /* 0x000fe40007f1e0ff */
[----:B------:R-:W-:-:S03]  /*1890*/  IADD3 R7, PT, PT, -R10, 0x4, RZ ;  /* 0x000000040a077810 */ /* 0x000fc60007ffe1ff */
[----:B------:R-:W-:Y:S01]  /*18a0*/  IMAD.X R23, RZ, RZ, R23, P0 ;  /* 0x000000ffff177224 */ /* 0x000fe200000e0617 */
[----:B-1----:R-:W-:-:S07]  /*18b0*/  IADD3 R28, PT, PT, R10, -0x4, R5 ;  /* 0xfffffffc0a1c7810 */ /* 0x002fce0007ffe005 */
.L_x_4201:
[----:B------:R-:W-:Y:S05]  /*18c0*/  BSYNC.RECONVERGENT B0 ;  /* 0x0000000000007941 */ /* 0x000fea0003800200 */
.L_x_4200:
        /* <DEDUP_REMOVED lines=17> */
.L_x_4215:
[----:B------:R-:W-:-:S06]  /*19e0*/  IMAD.WIDE.U32 R4, R9, 0x8, R22 ;  /* 0x0000000809047825 */ /* 0x000fcc00078e0016 */
[----:B------:R-:W2:Y:S01]  /*19f0*/  LDG.E.64 R4, desc[UR36][R4.64] ;  /* 0x0000002404047981 */ /* 0x000ea2000c1e1b00 */
        /* <DEDUP_REMOVED lines=8> */
[----:B0-----:R-:W-:Y:S02]  /*1a80*/  @P6 ISETP.LT.U32.AND P3, PT, R6, R29, PT ;  /* 0x0000001d0600620c */ /* 0x001fe40003f61070 */
[----:B------:R-:W-:Y:S02]  /*1a90*/  @P4 ISETP.LT.U32.AND P1, PT, R11, R32, PT ;  /* 0x000000200b00420c */ /* 0x000fe40003f21070 */
[C---:B--2---:R-:W-:Y:S01]  /*1aa0*/  PRMT R8, R4.reuse, 0x7632, R8 ;  /* 0x0000763204087816 */ /* 0x044fe20000000008 */
[----:B------:R-:W-:Y:S01]  /*1ab0*/  IMAD.U32 R30, R4, 0x10000, RZ ;  /* 0x00010000041e7824 */ /* 0x000fe200078e00ff */
[C---:B------:R-:W-:Y:S01]  /*1ac0*/  PRMT R4, R5.reuse, 0x7632, R4 ;  /* 0x0000763205047816 */ /* 0x040fe20000000004 */
[----:B------:R-:W-:Y:S01]  /*1ad0*/  IMAD.U32 R5, R5, 0x10000, RZ ;  /* 0x0001000005057824 */ /* 0x000fe200078e00ff */
[----:B------:R-:W-:Y:S02]  /*1ae0*/  SHF.L.U32 R31, R8, 0x10, RZ ;  /* 0x00000010081f7819 */ /* 0x000fe400000006ff */
[----:B------:R-:W-:-:S02]  /*1af0*/  @P6 FSETP.NAN.FTZ.AND P0, PT, |R30|, |R30|, PT ;  /* 0x4000001e1e00620b */ /* 0x000fc40003f18200 */
[----:B------:R-:W-:Y:S02]  /*1b00*/  @P4 FSETP.NAN.FTZ.AND P2, PT, |R31|, |R31|, PT ;  /* 0x4000001f1f00420b */ /* 0x000fe40003f58200 */
[----:B------:R-:W-:Y:S02]  /*1b10*/  @P6 ISETP.LT.OR.EX P0, PT, R0, RZ, !P0, P3 ;  /* 0x000000ff0000620c */ /* 0x000fe40004701730 */
[----:B------:R-:W-:Y:S02]  /*1b20*/  @P4 ISETP.LT.OR.EX P1, PT, R15, RZ, !P2, P1 ;  /* 0x000000ff0f00420c */ /* 0x000fe40005721710 */
        /* <DEDUP_REMOVED lines=8> */
.L_x_4208:
[----:B------:R-:W-:Y:S05]  /*1bb0*/  BSYNC.RECONVERGENT B1 ;  /* 0x0000000000017941 */ /* 0x000fea0003800200 */
.L_x_4207:
[----:B------:R-:W-:Y:S04]  /*1bc0*/  BSSY.RECONVERGENT B1, `(.L_x_4209) ;  /* 0x0000007000017945 */ /* 0x000fe80003800200 */
[----:B------:R-:W-:Y:S05]  /*1bd0*/  @P4 BRA `(.L_x_4210) ;  /* 0x0000000000144947 */ /* 0x000fea0003800000 */
[----:B------:R-:W-:-:S13]  /*1be0*/  FSETP.NEU.FTZ.AND P6, PT, R14, R31, PT ;  /* 0x0000001f0e00720b */ /* 0x000fda0003fdd000 */
[----:B------:R-:W-:Y:S02]  /*1bf0*/  @!P6 ISETP.GE.U32.AND P4, PT, R11, R32, PT ;  /* 0x000000200b00e20c */ /* 0x000fe40003f86070 */
[----:B------:R-:W-:Y:S02]  /*1c00*/  @P6 FSETP.LT.FTZ.AND P1, PT, R14, R31, PT ;  /* 0x0000001f0e00620b */ /* 0x000fe40003f31000 */
[----:B------:R-:W-:-:S04]  /*1c10*/  @!P6 ISETP.GE.AND.EX P4, PT, R15, RZ, PT, P4 ;  /* 0x000000ff0f00e20c */ /* 0x000fc80003f86340 */
[----:B------:R-:W-:-:S13]  /*1c20*/  @!P6 PLOP3.LUT P1, PT, P4, PT, PT, 0x8, 0x80 ;  /* 0x000000000080e81c */ /* 0x000fda000272e170 */
.L_x_4210:
[----:B------:R-:W-:Y:S05]  /*1c30*/  BSYNC.RECONVERGENT B1 ;  /* 0x0000000000017941 */ /* 0x000fea0003800200 */
.L_x_4209:
[----:B------:R-:W-:Y:S01]  /*1c40*/  @P5 FSETP.NAN.FTZ.AND P6, PT, |R5|, |R5|, PT ;  /* 0x400000050500520b */ /* 0x000fe20003fd8200 */
[----:B------:R-:W-:Y:S01]  /*1c50*/  IMAD.U32 R4, R4, 0x10000, RZ ;  /* 0x0001000004047824 */ /* 0x000fe200078e00ff */
[----:B------:R-:W-:Y:S01]  /*1c60*/  @P3 ISETP.LT.U32.AND P4, PT, R12, R35, PT ;  /* 0x000000230c00320c */ /* 0x000fe20003f81070 */
[----:B------:R-:W-:Y:S01]  /*1c70*/  BSSY.RECONVERGENT B1, `(.L_x_4211) ;  /* 0x000000e000017945 */ /* 0x000fe20003800200 */
        /* <DEDUP_REMOVED lines=13> */
.L_x_4212:
[----:B------:R-:W-:Y:S05]  /*1d50*/  BSYNC.RECONVERGENT B1 ;  /* 0x0000000000017941 */ /* 0x000fea0003800200 */
.L_x_4211:
        /* <DEDUP_REMOVED lines=12> */
.L_x_4214:
[----:B------:R-:W-:Y:S05]  /*1e20*/  BSYNC.RECONVERGENT B1 ;  /* 0x0000000000017941 */ /* 0x000fea0003800200 */
.L_x_4213:
        /* <DEDUP_REMOVED lines=9> */
.L_x_4206:
[----:B------:R-:W-:Y:S05]  /*1ec0*/  BSYNC.RECONVERGENT B0 ;  /* 0x0000000000007941 */ /* 0x000fea0003800200 */
.L_x_4205:
        /* <DEDUP_REMOVED lines=29> */
.L_x_4219:
[----:B------:R-:W-:Y:S05]  /*20a0*/  BSYNC.RECONVERGENT B1 ;  /* 0x0000000000017941 */ /* 0x000fea0003800200 */
.L_x_4218:
[----:B------:R-:W-:Y:S02]  /*20b0*/  FSEL R3, R3, R4, P0 ;  /* 0x0000000403037208 */ /* 0x000fe40000000000 */
[----:B------:R-:W-:Y:S02]  /*20c0*/  SEL R6, R6, R5, P0 ;  /* 0x0000000506067207 */ /* 0x000fe40000000000 */
[----:B------:R-:W-:-:S07]  /*20d0*/  SEL R0, R0, R7, P0 ;  /* 0x0000000700007207 */ /* 0x000fce0000000000 */
.L_x_4217:
[----:B------:R-:W-:Y:S05]  /*20e0*/  BSYNC.RECONVERGENT B0 ;  /* 0x0000000000007941 */ /* 0x000fea0003800200 */
.L_x_4216:
        /* <DEDUP_REMOVED lines=11> */
.L_x_4221:
[----:B------:R-:W-:Y:S05]  /*21a0*/  BSYNC.RECONVERGENT B0 ;  /* 0x0000000000007941 */ /* 0x000fea0003800200 */
.L_x_4220:
        /* <DEDUP_REMOVED lines=14> */
.L_x_4223:
[----:B------:R-:W-:Y:S05]  /*2290*/  BSYNC.RECONVERGENT B0 ;  /* 0x0000000000007941 */ /* 0x000fea0003800200 */
.L_x_4222:
        /* <DEDUP_REMOVED lines=14> */
.L_x_4225:
[----:B------:R-:W-:Y:S05]  /*2380*/  BSYNC.RECONVERGENT B0 ;  /* 0x0000000000007941 */ /* 0x000fea0003800200 */
.L_x_4224:
[----:B------:R-:W-:Y:S02]  /*2390*/  FSEL R41, R10, R41, P0 ;  /* 0x000000290a297208 */ /* 0x000fe40000000000 */
[----:B------:R-:W-:Y:S02]  /*23a0*/  SEL R12, R11, R12, P0 ;  /* 0x0000000c0b0c7207 */ /* 0x000fe40000000000 */
[----:B------:R-:W-:Y:S01]  /*23b0*/  SEL R13, R0, R13, P0 ;  /* 0x0000000d000d7207 */ /* 0x000fe20000000000 */
[----:B------:R-:W-:Y:S06]  /*23c0*/  BRA `(.L_x_4197) ;  /* 0x000000e000387947 */ /* 0x000fec0003800000 */
.L_x_4198:
        /* <DEDUP_REMOVED lines=56> */
.L_x_4245:
[----:B------:R-:W-:Y:S01]  /*2750*/  SHF.R.U32.HI R6, RZ, 0x1, R42 ;  /* 0x00000001ff067819 */ /* 0x000fe2000001162a */
[----:B-1----:R-:W-:-:S04]  /*2760*/  IMAD.IADD R38, R42, 0x1, R13 ;  /* 0x000000012a267824 */ /* 0x002fc800078e020d */
[----:B------:R-:W-:-:S04]  /*2770*/  IMAD.WIDE.U32 R4, R6, 0x4, R22 ;  /* 0x0000000406047825 */ /* 0x000fc800078e0016 */
[----:B------:R-:W-:Y:S01]  /*2780*/  IMAD.IADD R8, R6, 0x1, R13 ;  /* 0x0000000106087824 */ /* 0x000fe200078e020d */
[----:B------:R-:W-:Y:S01]  /*2790*/  SHF.R.U32.HI R7, RZ, 0x1, R38 ;  /* 0x00000001ff077819 */ /* 0x000fe20000011626 */
[----:B------:R-:W2:Y:S03]  /*27a0*/  LDG.E R43, desc[UR36][R4.64] ;  /* 0x00000024042b7981 */ /* 0x000ea6000c1e1900 */
[----:B------:R-:W-:Y:S01]  /*27b0*/  SHF.L.U32 R9, R8, 0x2, RZ ;  /* 0x0000000208097819 */ /* 0x000fe200000006ff */
[----:B------:R-:W-:Y:S01]  /*27c0*/  IMAD.WIDE.U32 R6, R7, 0x4, R22 ;  /* 0x0000000407067825 */ /* 0x000fe200078e0016 */
[----:B------:R-:W-:Y:S02]  /*27d0*/  SHF.R.U32.HI R8, RZ, 0x1e, R8 ;  /* 0x0000001eff087819 */ /* 0x000fe40000011608 */
[----:B------:R-:W-:Y:S02]  /*27e0*/  LOP3.LUT R9, R9, 0xfffffffc, RZ, 0xc0, !PT ;  /* 0xfffffffc09097812 */ /* 0x000fe400078ec0ff */
[----:B------:R-:W-:Y:S01]  /*27f0*/  LOP3.LUT R41, R8, 0x1, RZ, 0xc0, !PT ;  /* 0x0000000108297812 */ /* 0x000fe200078ec0ff */
[----:B------:R-:W3:Y:S01]  /*2800*/  LDG.E R7, desc[UR36][R6.64] ;  /* 0x0000002406077981 */ /* 0x000ee2000c1e1900 */
[----:B------:R-:W-:-:S05]  /*2810*/  IADD3 R8, P0, PT, R22, R9, RZ ;  /* 0x0000000916087210 */ /* 0x000fca0007f1e0ff */
[----:B------:R-:W-:-:S06]  /*2820*/  IMAD.X R9, R23, 0x1, R41, P0 ;  /* 0x0000000117097824 */ /* 0x000fcc00000e0629 */
[----:B------:R1:W5:Y:S01]  /*2830*/  LDG.E R9, desc[UR36][R8.64] ;  /* 0x0000002408097981 */ /* 0x000362000c1e1900 */
[----:B------:R-:W-:Y:S01]  /*2840*/  FSETP.NAN.FTZ.AND P6, PT, |R26|, |R26|, PT ;  /* 0x4000001a1a00720b */ /* 0x000fe20003fd8200 */
[----:B------:R-:W-:Y:S01]  /*2850*/  BSSY.RECONVERGENT B1, `(.L_x_4229) ;  /* 0x0000016000017945 */ /* 0x000fe20003800200 */
[----:B------:R-:W-:Y:S02]  /*2860*/  FSETP.NAN.FTZ.AND P2, PT, |R27|, |R27|, PT ;  /* 0x4000001b1b00720b */ /* 0x000fe40003f58200 */
[----:B------:R-:W-:-:S09]  /*2870*/  FSETP.NAN.FTZ.AND P3, PT, |R21|, |R21|, PT ;  /* 0x400000151500720b */ /* 0x000fd20003f78200 */
[-C--:B------:R-:W-:Y:S02]  /*2880*/  @P6 ISETP.LT.U32.AND P4, PT, R32, R42.reuse, PT ;  /* 0x0000002a2000620c */ /* 0x080fe40003f81070 */
[----:B------:R-:W-:Y:S02]  /*2890*/  @P2 ISETP.LT.U32.AND P1, PT, R33, R42, PT ;  /* 0x0000002a2100220c */ /* 0x000fe40003f21070 */
[C---:B--2---:R-:W-:Y:S01]  /*28a0*/  PRMT R41, R43.reuse, 0x7632, R41 ;  /* 0x000076322b297816 */ /* 0x044fe20000000029 */
[----:B------:R-:W-:-:S04]  /*28b0*/  IMAD.U32 R45, R43, 0x10000, RZ ;  /* 0x000100002b2d7824 */ /* 0x000fc800078e00ff */
[----:B------:R-:W-:Y:S01]  /*28c0*/  IMAD.U32 R48, R41, 0x10000, RZ ;  /* 0x0001000029307824 */ /* 0x000fe200078e00ff */
[----:B------:R-:W-:-:S04]  /*28d0*/  @P6 FSETP.NAN.FTZ.AND P0, PT, |R45|, |R45|, PT ;  /* 0x4000002d2d00620b */ /* 0x000fc80003f18200 */
[----:B------:R-:W-:Y:S02]  /*28e0*/  @P2 FSETP.NAN.FTZ.AND P5, PT, |R48|, |R48|, PT ;  /* 0x400000303000220b */ /* 0x000fe40003fb8200 */
[----:B---3--:R-:W-:Y:S02]  /*28f0*/  PRMT R6, R7, 0x7610, R6 ;  /* 0x0000761007067816 */ /* 0x008fe40000000006 */
[----:B------:R-:W-:Y:S02]  /*2900*/  @P6 ISETP.LT.OR.EX P0, PT, R37, RZ, !P0, P4 ;  /* 0x000000ff2500620c */ /* 0x000fe40004701740 */
[----:B------:R-:W-:Y:S01]  /*2910*/  @P2 ISETP.LT.OR.EX P1, PT, R35, RZ, !P5, P1 ;  /* 0x000000ff2300220c */ /* 0x000fe20006f21710 */
[----:B------:R-:W-:Y:S01]  /*2920*/  IMAD.U32 R50, R6, 0x10000, RZ ;  /* 0x0001000006327824 */ /* 0x000fe200078e00ff */
[----:B------:R-:W-:Y:S02]  /*2930*/  FSETP.NAN.FTZ.AND P4, PT, |R20|, |R20|, PT ;  /* 0x400000141400720b */ /* 0x000fe40003f98200 */
[----:B------:R-:W-:Y:S01]  /*2940*/  FSETP.NAN.FTZ.AND P5, PT, |R18|, |R18|, PT ;  /* 0x400000121200720b */ /* 0x000fe20003fb8200 */
[----:B-1----:R-:W-:-:S12]  /*2950*/  @P6 BRA `(.L_x_4230) ;  /* 0x0000000000146947 */ /* 0x002fd80003800000 */
[----:B------:R-:W-:-:S13]  /*2960*/  FSETP.NEU.FTZ.AND P6, PT, R26, R45, PT ;  /* 0x0000002d1a00720b */ /* 0x000fda0003fdd000 */
[----:B------:R-:W-:-:S04]  /*2970*/  @!P6 ISETP.GE.U32.AND P0, PT, R32, R42, PT ;  /* 0x0000002a2000e20c */ /* 0x000fc80003f06070 */
[----:B------:R-:W-:-:S04]  /*2980*/  @!P6 ISETP.GE.AND.EX P0, PT, R37, RZ, PT, P0 ;  /* 0x000000ff2500e20c */ /* 0x000fc80003f06300 */
[----:B------:R-:W-:Y:S02]  /*2990*/  @!P6 PLOP3.LUT P0, PT, P0, PT, PT, 0x8, 0x80 ;  /* 0x000000000080e81c */ /* 0x000fe4000070e170 */
[----:B------:R-:W-:-:S13]  /*29a0*/  @P6 FSETP.LT.FTZ.AND P0, PT, R26, R45, PT ;  /* 0x0000002d1a00620b */ /* 0x000fda0003f11000 */
.L_x_4230:
[----:B------:R-:W-:Y:S05]  /*29b0*/  BSYNC.RECONVERGENT B1 ;  /* 0x0000000000017941 */ /* 0x000fea0003800200 */
.L_x_4229:
[----:B------:R-:W-:Y:S04]  /*29c0*/  BSSY.RECONVERGENT B1, `(.L_x_4231) ;  /* 0x0000007000017945 */ /* 0x000fe80003800200 */
[----:B------:R-:W-:Y:S05]  /*29d0*/  @P2 BRA `(.L_x_4232) ;  /* 0x0000000000142947 */ /* 0x000fea0003800000 */
[----:B------:R-:W-:-:S13]  /*29e0*/  FSETP.NEU.FTZ.AND P6, PT, R27, R48, PT ;  /* 0x000000301b00720b */ /* 0x000fda0003fdd000 */
[----:B------:R-:W-:Y:S02]  /*29f0*/  @!P6 ISETP.GE.U32.AND P2, PT, R33, R42, PT ;  /* 0x0000002a2100e20c */ /* 0x000fe40003f46070 */
[----:B------:R-:W-:Y:S02]  /*2a00*/  @P6 FSETP.LT.FTZ.AND P1, PT, R27, R48, PT ;  /* 0x000000301b00620b */ /* 0x000fe40003f31000 */
[----:B------:R-:W-:-:S04]  /*2a10*/  @!P6 ISETP.GE.AND.EX P2, PT, R35, RZ, PT, P2 ;  /* 0x000000ff2300e20c */ /* 0x000fc80003f46320 */
[----:B------:R-:W-:-:S13]  /*2a20*/  @!P6 PLOP3.LUT P1, PT, P2, PT, PT, 0x8, 0x80 ;  /* 0x000000000080e81c */ /* 0x000fda000172e170 */
.L_x_4232:
[----:B------:R-:W-:Y:S05]  /*2a30*/  BSYNC.RECONVERGENT B1 ;  /* 0x0000000000017941 */ /* 0x000fea0003800200 */
.L_x_4231:
[----:B------:R-:W-:Y:S01]  /*2a40*/  PRMT R7, R7, 0x7632, R7 ;  /* 0x0000763207077816 */ /* 0x000fe20000000007 */
[----:B------:R-:W-:Y:S01]  /*2a50*/  BSSY.RECONVERGENT B1, `(.L_x_4233) ;  /* 0x000000b000017945 */ /* 0x000fe20003800200 */
[----:B------:R-:W-:Y:S02]  /*2a60*/  @P3 ISETP.LT.U32.AND P6, PT, R31, R38, PT ;  /* 0x000000261f00320c */ /* 0x000fe40003fc1070 */
[----:B------:R-:W-:Y:S01]  /*2a70*/  @P3 FSETP.NAN.FTZ.AND P2, PT, |R50|, |R50|, PT ;  /* 0x400000323200320b */ /* 0x000fe20003f58200 */
[----:B------:R-:W-:-:S03]  /*2a80*/  IMAD.U32 R51, R7, 0x10000, RZ ;  /* 0x0001000007337824 */ /* 0x000fc600078e00ff */
[----:B------:R-:W-:Y:S01]  /*2a90*/  @P3 ISETP.LT.OR.EX P2, PT, R34, RZ, !P2, P6 ;  /* 0x000000ff2200320c */ /* 0x000fe20005741760 */
[----:B------:R-:W-:-:S12]  /*2aa0*/  @P3 BRA `(.L_x_4234) ;  /* 0x0000000000143947 */ /* 0x000fd80003800000 */
[----:B------:R-:W-:-:S13]  /*2ab0*/  FSETP.NEU.FTZ.AND P6, PT, R21, R50, PT ;  /* 0x000000321500720b */ /* 0x000fda0003fdd000 */
[----:B------:R-:W-:Y:S02]  /*2ac0*/  @!P6 ISETP.GE.U32.AND P3, PT, R31, R38, PT ;  /* 0x000000261f00e20c */ /* 0x000fe40003f66070 */
[----:B------:R-:W-:Y:S02]  /*2ad0*/  @P6 FSETP.LT.FTZ.AND P2, PT, R21, R50, PT ;  /* 0x000000321500620b */ /* 0x000fe40003f51000 */
[----:B------:R-:W-:-:S04]  /*2ae0*/  @!P6 ISETP.GE.AND.EX P3, PT, R34, RZ, PT, P3 ;  /* 0x000000ff2200e20c */ /* 0x000fc80003f66330 */
[----:B------:R-:W-:-:S13]  /*2af0*/  @!P6 PLOP3.LUT P2, PT, P3, PT, PT, 0x8, 0x80 ;  /* 0x000000000080e81c */ /* 0x000fda0001f4e170 */
.L_x_4234:
[----:B------:R-:W-:Y:S05]  /*2b00*/  BSYNC.RECONVERGENT B1 ;  /* 0x0000000000017941 */ /* 0x000fea0003800200 */
.L_x_4233:
[----:B-----5:R-:W-:Y:S01]  /*2b10*/  PRMT R8, R9, 0x7610, R8 ;  /* 0x0000761009087816 */ /* 0x020fe20000000008 */
[----:B------:R-:W-:Y:S01]  /*2b20*/  BSSY.RECONVERGENT B1, `(.L_x_4235) ;  /* 0x000000c000017945 */ /* 0x000fe20003800200 */
[----:B------:R-:W-:Y:S01]  /*2b30*/  @P4 ISETP.LT.U32.AND P6, PT, R30, R38, PT ;  /* 0x000000261e00420c */ /* 0x000fe20003fc1070 */
[----:B------:R-:W-:Y:S01]  /*2b40*/  IMAD.IADD R47, R38, 0x1, R13 ;  /* 0x00000001262f7824 */ /* 0x000fe200078e020d */
        /* <DEDUP_REMOVED lines=9> */
.L_x_4236:
[----:B------:R-:W-:Y:S05]  /*2be0*/  BSYNC.RECONVERGENT B1 ;  /* 0x0000000000017941 */ /* 0x000fea0003800200 */
.L_x_4235:
        /* <DEDUP_REMOVED lines=10> */
.L_x_4238:
[----:B------:R-:W-:Y:S05]  /*2c90*/  BSYNC.RECONVERGENT B1 ;  /* 0x0000000000017941 */ /* 0x000fea0003800200 */
.L_x_4237:
[----:B------:R-:W-:Y:S02]  /*2ca0*/  FSETP.NAN.FTZ.AND P6, PT, |R15|, |R15|, PT ;  /* 0x4000000f0f00720b */ /* 0x000fe40003fd8200 */
[----:B------:R-:W-:Y:S02]  /*2cb0*/  PRMT R44, R9, 0x7632, R44 ;  /* 0x00007632092c7816 */ /* 0x000fe4000000002c */
[----:B------:R-:W-:Y:S02]  /*2cc0*/  LEA R46, R13, R38, 0x1 ;  /* 0x000000260d2e7211 */ /* 0x000fe400078e08ff */
[----:B------:R-:W-:Y:S01]  /*2cd0*/  P2R R4, PR, RZ, 0x1 ;  /* 0x00000001ff047803 */ /* 0x000fe20000000000 */
[----:B------:R-:W-:Y:S01]  /*2ce0*/  IMAD.U32 R52, R44, 0x10000, RZ ;  /* 0x000100002c347824 */ /* 0x000fe200078e00ff */
[----:B------:R-:W-:-:S05]  /*2cf0*/  SHF.R.U32.HI R5, RZ, 0x1, R46 ;  /* 0x00000001ff057819 */ /* 0x000fca000001162e */
[----:B------:R-:W-:Y:S02]  /*2d00*/  @P6 ISETP.LT.U32.AND P5, PT, R28, R47, PT ;  /* 0x0000002f1c00620c */ /* 0x000fe40003fa1070 */
[----:B------:R-:W-:-:S04]  /*2d10*/  @P6 FSETP.NAN.FTZ.AND P0, PT, |R52|, |R52|, PT ;  /* 0x400000343400620b */ /* 0x000fc80003f18200 */
[----:B------:R-:W-:Y:S02]  /*2d20*/  @P6 ISETP.LT.OR.EX P5, PT, R40, RZ, !P0, P5 ;  /* 0x000000ff2800620c */ /* 0x000fe400047a1750 */
[----:B------:R-:W-:Y:S01]  /*2d30*/  ISETP.NE.AND P0, PT, R4, RZ, PT ;  /* 0x000000ff0400720c */ /* 0x000fe20003f05270 */
[----:B------:R-:W-:-:S06]  /*2d40*/  IMAD.WIDE.U32 R4, R5, 0x4, R22 ;  /* 0x0000000405047825 */ /* 0x000fcc00078e0016 */
[----:B------:R1:W5:Y:S01]  /*2d50*/  LDG.E R4, desc[UR36][R4.64] ;  /* 0x0000002404047981 */ /* 0x000362000c1e1900 */
[----:B------:R-:W-:Y:S04]  /*2d60*/  BSSY.RECONVERGENT B1, `(.L_x_4239) ;  /* 0x0000009000017945 */ /* 0x000fe80003800200 */
[----:B------:R-:W-:Y:S05]  /*2d70*/  @P6 BRA `(.L_x_4240) ;  /* 0x00000000001c6947 */ /* 0x000fea0003800000 */
[----:B------:R-:W-:Y:S02]  /*2d80*/  FSETP.NEU.FTZ.AND P6, PT, R15, R52, PT ;  /* 0x000000340f00720b */ /* 0x000fe40003fdd000 */
[----:B-1----:R-:W-:-:S11]  /*2d90*/  P2R R5, PR, RZ, 0x1 ;  /* 0x00000001ff057803 */ /* 0x002fd60000000000 */
[----:B------:R-:W-:-:S04]  /*2da0*/  @!P6 ISETP.GE.U32.AND P5, PT, R28, R47, PT ;  /* 0x0000002f1c00e20c */ /* 0x000fc80003fa6070 */
[----:B------:R-:W-:Y:S02]  /*2db0*/  @!P6 ISETP.GE.AND.EX P0, PT, R40, RZ, PT, P5 ;  /* 0x000000ff2800e20c */ /* 0x000fe40003f06350 */
[----:B------:R-:W-:Y:S02]  /*2dc0*/  @P6 FSETP.LT.FTZ.AND P5, PT, R15, R52, PT ;  /* 0x000000340f00620b */ /* 0x000fe40003fb1000 */
[----:B------:R-:W-:Y:S02]  /*2dd0*/  @!P6 PLOP3.LUT P5, PT, P0, PT, PT, 0x8, 0x80 ;  /* 0x000000000080e81c */ /* 0x000fe400007ae170 */
[----:B------:R-:W-:-:S13]  /*2de0*/  ISETP.NE.AND P0, PT, R5, RZ, PT ;  /* 0x000000ff0500720c */ /* 0x000fda0003f05270 */
.L_x_4240:
[----:B------:R-:W-:Y:S05]  /*2df0*/  BSYNC.RECONVERGENT B1 ;  /* 0x0000000000017941 */ /* 0x000fea0003800200 */
.L_x_4239:
[----:B------:R-:W-:Y:S01]  /*2e00*/  FSETP.NAN.FTZ.AND P6, PT, |R14|, |R14|, PT ;  /* 0x4000000e0e00720b */ /* 0x000fe20003fd8200 */
[----:B------:R-:W-:Y:S01]  /*2e10*/  BSSY.RECONVERGENT B1, `(.L_x_4241) ;  /* 0x0000013000017945 */ /* 0x000fe20003800200 */
[----:B-----5:R-:W-:Y:S02]  /*2e20*/  PRMT R9, R4, 0x7610, R9 ;  /* 0x0000761004097816 */ /* 0x020fe40000000009 */
[----:B------:R-:W-:Y:S02]  /*2e30*/  P2R R53, PR, RZ, 0x2 ;  /* 0x00000002ff357803 */ /* 0x000fe40000000000 */
[----:B------:R-:W-:Y:S01]  /*2e40*/  FSEL R26, R26, R45, P0 ;  /* 0x0000002d1a1a7208 */ /* 0x000fe20000000000 */
[----:B-1----:R-:W-:Y:S01]  /*2e50*/  IMAD.U32 R5, R9, 0x10000, RZ ;  /* 0x0001000009057824 */ /* 0x002fe200078e00ff */
[----:B------:R-:W-:Y:S02]  /*2e60*/  SEL R32, R32, R42, P0 ;  /* 0x0000002a20207207 */ /* 0x000fe40000000000 */
[----:B------:R-:W-:-:S03]  /*2e70*/  SEL R37, R37, RZ, P0 ;  /* 0x000000ff25257207 */ /* 0x000fc60000000000 */
[----:B------:R-:W-:Y:S02]  /*2e80*/  @P6 ISETP.LT.U32.AND P0, PT, R12, R46, PT ;  /* 0x0000002e0c00620c */ /* 0x000fe40003f01070 */
[----:B------:R-:W-:-:S04]  /*2e90*/  @P6 FSETP.NAN.FTZ.AND P1, PT, |R5|, |R5|, PT ;  /* 0x400000050500620b */ /* 0x000fc80003f38200 */
[----:B------:R-:W-:Y:S02]  /*2ea0*/  @P6 ISETP.LT.OR.EX P0, PT, R11, RZ, !P1, P0 ;  /* 0x000000ff0b00620c */ /* 0x000fe40004f01700 */
[----:B------:R-:W-:Y:S01]  /*2eb0*/  ISETP.NE.AND P1, PT, R53, RZ, PT ;  /* 0x000000ff3500720c */ /* 0x000fe20003f25270 */
[----:B------:R-:W-:-:S12]  /*2ec0*/  @P6 BRA `(.L_x_4242) ;  /* 0x00000000001c6947 */ /* 0x000fd80003800000 */
[----:B------:R-:W-:Y:S02]  /*2ed0*/  FSETP.NEU.FTZ.AND P6, PT, R14, R5, PT ;  /* 0x000000050e00720b */ /* 0x000fe40003fdd000 */
[----:B------:R-:W-:-:S11]  /*2ee0*/  P2R R45, PR, RZ, 0x2 ;  /* 0x00000002ff2d7803 */ /* 0x000fd60000000000 */
[----:B------:R-:W-:-:S04]  /*2ef0*/  @!P6 ISETP.GE.U32.AND P0, PT, R12, R46, PT ;  /* 0x0000002e0c00e20c */ /* 0x000fc80003f06070 */
[----:B------:R-:W-:Y:S02]  /*2f00*/  @!P6 ISETP.GE.AND.EX P1, PT, R11, RZ, PT, P0 ;  /* 0x000000ff0b00e20c */ /* 0x000fe40003f26300 */
[----:B------:R-:W-:Y:S02]  /*2f10*/  @P6 FSETP.LT.FTZ.AND P0, PT, R14, R5, PT ;  /* 0x000000050e00620b */ /* 0x000fe40003f11000 */
[----:B------:R-:W-:Y:S02]  /*2f20*/  @!P6 PLOP3.LUT P0, PT, P1, PT, PT, 0x8, 0x80 ;  /* 0x000000000080e81c */ /* 0x000fe40000f0e170 */
[----:B------:R-:W-:-:S13]  /*2f30*/  ISETP.NE.AND P1, PT, R45, RZ, PT ;  /* 0x000000ff2d00720c */ /* 0x000fda0003f25270 */
.L_x_4242:
[----:B------:R-:W-:Y:S05]  /*2f40*/  BSYNC.RECONVERGENT B1 ;  /* 0x0000000000017941 */ /* 0x000fea0003800200 */
.L_x_4241:
[----:B------:R-:W-:Y:S01]  /*2f50*/  FSETP.NAN.FTZ.AND P6, PT, |R10|, |R10|, PT ;  /* 0x4000000a0a00720b */ /* 0x000fe20003fd8200 */
[----:B------:R-:W-:Y:S01]  /*2f60*/  BSSY.RECONVERGENT B1, `(.L_x_4243) ;  /* 0x000001e000017945 */ /* 0x000fe20003800200 */
[----:B------:R-:W-:Y:S02]  /*2f70*/  PRMT R45, R4, 0x7632, R45 ;  /* 0x00007632042d7816 */ /* 0x000fe4000000002d */
[----:B------:R-:W-:Y:S02]  /*2f80*/  FSEL R18, R18, R49, P4 ;  /* 0x0000003112127208 */ /* 0x000fe40002000000 */
[----:B------:R-:W-:Y:S01]  /*2f90*/  FSEL R27, R27, R48, P1 ;  /* 0x000000301b1b7208 */ /* 0x000fe20000800000 */
[----:B------:R-:W-:Y:S01]  /*2fa0*/  IMAD.U32 R49, R45, 0x10000, RZ ;  /* 0x000100002d317824 */ /* 0x000fe200078e00ff */
[----:B------:R-:W-:Y:S02]  /*2fb0*/  SEL R33, R33, R42, P1 ;  /* 0x0000002a21217207 */ /* 0x000fe40000800000 */
[----:B------:R-:W-:-:S02]  /*2fc0*/  FSEL R21, R21, R50, P2 ;  /* 0x0000003215157208 */ /* 0x000fc40001000000 */
[----:B------:R-:W-:Y:S02]  /*2fd0*/  SEL R31, R31, R38, P2 ;  /* 0x000000261f1f7207 */ /* 0x000fe40001000000 */
[----:B------:R-:W-:Y:S02]  /*2fe0*/  SEL R35, R35, RZ, P1 ;  /* 0x000000ff23237207 */ /* 0x000fe40000800000 */
[----:B------:R-:W-:Y:S02]  /*2ff0*/  SEL R34, R34, RZ, P2 ;  /* 0x000000ff22227207 */ /* 0x000fe40001000000 */
[----:B------:R-:W-:Y:S02]  /*3000*/  @P6 ISETP.LT.U32.AND P1, PT, R3, R46, PT ;  /* 0x0000002e0300620c */ /* 0x000fe40003f21070 */
[----:B------:R-:W-:Y:S02]  /*3010*/  @P6 FSETP.NAN.FTZ.AND P2, PT, |R49|, |R49|, PT ;  /* 0x400000313100620b */ /* 0x000fe40003f58200 */
[----:B------:R-:W-:-:S02]  /*3020*/  FSEL R20, R20, R51, P3 ;  /* 0x0000003314147208 */ /* 0x000fc40001800000 */
[----:B------:R-:W-:Y:S02]  /*3030*/  SEL R30, R30, R38, P3 ;  /* 0x000000261e1e7207 */ /* 0x000fe40001800000 */
[----:B------:R-:W-:Y:S02]  /*3040*/  FSEL R15, R15, R52, P5 ;  /* 0x000000340f0f7208 */ /* 0x000fe40002800000 */
[-C--:B------:R-:W-:Y:S02]  /*3050*/  SEL R29, R29, R47.reuse, P4 ;  /* 0x0000002f1d1d7207 */ /* 0x080fe40002000000 */
[----:B------:R-:W-:Y:S02]  /*3060*/  SEL R28, R28, R47, P5 ;  /* 0x0000002f1c1c7207 */ /* 0x000fe40002800000 */
[----:B------:R-:W-:Y:S02]  /*3070*/  FSEL R14, R14, R5, P0 ;  /* 0x000000050e0e7208 */ /* 0x000fe40000000000 */
[----:B------:R-:W-:-:S02]  /*3080*/  @P6 ISETP.LT.OR.EX P1, PT, R0, RZ, !P2, P1 ;  /* 0x000000ff0000620c */ /* 0x000fc40005721710 */
[----:B------:R-:W-:Y:S02]  /*3090*/  SEL R36, R36, RZ, P3 ;  /* 0x000000ff24247207 */ /* 0x000fe40001800000 */
[----:B------:R-:W-:Y:S02]  /*30a0*/  SEL R39, R39, RZ, P4 ;  /* 0x000000ff27277207 */ /* 0x000fe40002000000 */
[----:B------:R-:W-:Y:S02]  /*30b0*/  SEL R40, R40, RZ, P5 ;  /* 0x000000ff28287207 */ /* 0x000fe40002800000 */
        /* <DEDUP_REMOVED lines=8> */
.L_x_4244:
[----:B------:R-:W-:Y:S05]  /*3140*/  BSYNC.RECONVERGENT B1 ;  /* 0x0000000000017941 */ /* 0x000fea0003800200 */
.L_x_4243:
[----:B------:R-:W-:Y:S01]  /*3150*/  IMAD.IADD R42, R46, 0x1, R13 ;  /* 0x000000012e2a7824 */ /* 0x000fe200078e020d */
[----:B------:R-:W-:Y:S01]  /*3160*/  FSEL R10, R10, R49, P1 ;  /* 0x000000310a0a7208 */ /* 0x000fe20000800000 */
[----:B------:R-:W-:Y:S01]  /*3170*/  IMAD.U32 R38, RZ, RZ, UR38 ;  /* 0x00000026ff267e24 */ /* 0x000fe2000f8e00ff */
[----:B------:R-:W-:Y:S01]  /*3180*/  SEL R3, R3, R46, P1 ;  /* 0x0000002e03037207 */ /* 0x000fe20000800000 */
[----:B------:R-:W-:Y:S01]  /*3190*/  IMAD R5, R13, 0x3, R42 ;  /* 0x000000030d057824 */ /* 0x000fe200078e022a */
[----:B------:R-:W-:-:S04]  /*31a0*/  SEL R0, R0, RZ, P1 ;  /* 0x000000ff00007207 */ /* 0x000fc80000800000 */
[----:B------:R-:W-:-:S13]  /*31b0*/  ISETP.GE.U32.AND P0, PT, R5, R38, PT ;  /* 0x000000260500720c */ /* 0x000fda0003f06070 */
[----:B------:R-:W-:Y:S05]  /*31c0*/  @!P0 BRA `(.L_x_4245) ;  /* 0xfffffff400608947 */ /* 0x000fea000383ffff */
.L_x_4228:
[----:B------:R-:W-:Y:S05]  /*31d0*/  BSYNC.RECONVERGENT B0 ;  /* 0x0000000000007941 */ /* 0x000fea0003800200 */
.L_x_4227:
        /* <DEDUP_REMOVED lines=31> */
.L_x_4247:
[----:B------:R-:W-:Y:S05]  /*33d0*/  BSYNC.RECONVERGENT B0 ;  /* 0x0000000000007941 */ /* 0x000fea0003800200 */
.L_x_4246:
[----:B------:R-:W-:Y:S04]  /*33e0*/  BSSY.RECONVERGENT B0, `(.L_x_4248) ;  /* 0x000008b000007945 */ /* 0x000fe80003800200 */
[----:B------:R-:W-:Y:S05]  /*33f0*/  @P0 BRA `(.L_x_4249) ;  /* 0x0000000800240947 */ /* 0x000fea0003800000 */
[----:B------:R-:W-:Y:S01]  /*3400*/  FSETP.NAN.FTZ.AND P5, PT, |R26|, |R26|, PT ;  /* 0x4000001a1a00720b */ /* 0x000fe20003fb8200 */
[----:B------:R-:W-:Y:S01]  /*3410*/  IMAD.U32 R43, R43, 0x10000, RZ ;  /* 0x000100002b2b7824 */ /* 0x000fe200078e00ff */
[----:B------:R-:W-:Y:S01]  /*3420*/  FSETP.NAN.FTZ.AND P3, PT, |R27|, |R27|, PT ;  /* 0x4000001b1b00720b */ /* 0x000fe20003f78200 */
[----:B------:R-:W-:Y:S01]  /*3430*/  IMAD.U32 R4, R41, 0x10000, RZ ;  /* 0x0001000029047824 */ /* 0x000fe200078e00ff */
[----:B------:R-:W-:Y:S01]  /*3440*/  IADD3 R5, PT, PT, R42, R13, RZ ;  /* 0x0000000d2a057210 */ /* 0x000fe20007ffe0ff */
[----:B------:R-:W-:Y:S03]  /*3450*/  BSSY.RECONVERGENT B1, `(.L_x_4250) ;  /* 0x000000d000017945 */ /* 0x000fe60003800200 */
[----:B------:R-:W-:-:S05]  /*3460*/  ISETP.GE.U32.AND P4, PT, R5, R38, PT ;  /* 0x000000260500720c */ /* 0x000fca0003f86070 */
[----:B------:R-:W-:Y:S02]  /*3470*/  @P5 FSETP.NAN.FTZ.AND P0, PT, |R43|, |R43|, PT ;  /* 0x4000002b2b00520b */ /* 0x000fe40003f18200 */
        /* <DEDUP_REMOVED lines=10> */
.L_x_4251:
[----:B------:R-:W-:Y:S05]  /*3520*/  BSYNC.RECONVERGENT B1 ;  /* 0x0000000000017941 */ /* 0x000fea0003800200 */
.L_x_4250:
        /* <DEDUP_REMOVED lines=9> */
.L_x_4253:
[----:B------:R-:W-:Y:S05]  /*35c0*/  BSYNC.RECONVERGENT B1 ;  /* 0x0000000000017941 */ /* 0x000fea0003800200 */
.L_x_4252:
[----:B------:R-:W-:Y:S02]  /*35d0*/  FSEL R27, R27, R4, P1 ;  /* 0x000000041b1b7208 */ /* 0x000fe40000800000 */
[-C--:B------:R-:W-:Y:S02]  /*35e0*/  SEL R32, R32, R42.reuse, P0 ;  /* 0x0000002a20207207 */ /* 0x080fe40000000000 */
[----:B------:R-:W-:Y:S02]  /*35f0*/  SEL R33, R33, R42, P1 ;  /* 0x0000002a21217207 */ /* 0x000fe40000800000 */
[----:B------:R-:W-:Y:S02]  /*3600*/  SEL R37, R37, RZ, P0 ;  /* 0x000000ff25257207 */ /* 0x000fe40000000000 */
[----:B------:R-:W-:Y:S01]  /*3610*/  SEL R35, R35, RZ, P1 ;  /* 0x000000ff23237207 */ /* 0x000fe20000800000 */
[----:B------:R-:W-:Y:S06]  /*3620*/  @P4 BRA `(.L_x_4249) ;  /* 0x0000000400984947 */ /* 0x000fec0003800000 */
[----:B------:R-:W-:Y:S01]  /*3630*/  FSETP.NAN.FTZ.AND P5, PT, |R21|, |R21|, PT ;  /* 0x400000151500720b */ /* 0x000fe20003fb8200 */
[----:B------:R-:W-:Y:S01]  /*3640*/  IMAD.U32 R6, R6, 0x10000, RZ ;  /* 0x0001000006067824 */ /* 0x000fe200078e00ff */
[----:B------:R-:W-:Y:S01]  /*3650*/  FSETP.NAN.FTZ.AND P3, PT, |R20|, |R20|, PT ;  /* 0x400000141400720b */ /* 0x000fe20003f78200 */
[----:B------:R-:W-:Y:S01]  /*3660*/  IMAD.U32 R7, R7, 0x10000, RZ ;  /* 0x0001000007077824 */ /* 0x000fe200078e00ff */
[----:B------:R-:W-:Y:S01]  /*3670*/  BSSY.RECONVERGENT B1, `(.L_x_4254) ;  /* 0x000000e000017945 */ /* 0x000fe20003800200 */
[----:B------:R-:W-:-:S05]  /*3680*/  IMAD.IADD R4, R5, 0x1, R13 ;  /* 0x0000000105047824 */ /* 0x000fca00078e020d */
[----:B------:R-:W-:-:S03]  /*3690*/  ISETP.GE.U32.AND P4, PT, R4, R38, PT ;  /* 0x000000260400720c */ /* 0x000fc60003f86070 */
        /* <DEDUP_REMOVED lines=11> */
.L_x_4255:
[----:B------:R-:W-:Y:S05]  /*3750*/  BSYNC.RECONVERGENT B1 ;  /* 0x0000000000017941 */ /* 0x000fea0003800200 */
.L_x_4254:
        /* <DEDUP_REMOVED lines=9> */
.L_x_4257:
[----:B------:R-:W-:Y:S05]  /*37f0*/  BSYNC.RECONVERGENT B1 ;  /* 0x0000000000017941 */ /* 0x000fea0003800200 */
.L_x_4256:
        /* <DEDUP_REMOVED lines=9> */
[----:B------:R-:W-:Y:S01]  /*3890*/  IMAD.IADD R13, R4, 0x1, R13 ;  /* 0x00000001040d7824 */ /* 0x000fe200078e020d */
[----:B------:R-:W-:Y:S01]  /*38a0*/  BSSY.RECONVERGENT B1, `(.L_x_4258) ;  /* 0x000000e000017945 */ /* 0x000fe20003800200 */
[----:B------:R-:W-:-:S03]  /*38b0*/  IMAD.U32 R44, R44, 0x10000, RZ ;  /* 0x000100002c2c7824 */ /* 0x000fc600078e00ff */
        /* <DEDUP_REMOVED lines=12> */
.L_x_4259:
[----:B------:R-:W-:Y:S05]  /*3980*/  BSYNC.RECONVERGENT B1 ;  /* 0x0000000000017941 */ /* 0x000fea0003800200 */
.L_x_4258:
        /* <DEDUP_REMOVED lines=9> */
.L_x_4261:
[----:B------:R-:W-:Y:S05]  /*3a20*/  BSYNC.RECONVERGENT B1 ;  /* 0x0000000000017941 */ /* 0x000fea0003800200 */
.L_x_4260:
        /* <DEDUP_REMOVED lines=9> */
[----:B------:R-:W-:Y:S01]  /*3ac0*/  BSSY.RECONVERGENT B1, `(.L_x_4262) ;  /* 0x000000d000017945 */ /* 0x000fe20003800200 */
[----:B------:R-:W-:-:S09]  /*3ad0*/  SHF.L.U32 R9, R9, 0x10, RZ ;  /* 0x0000001009097819 */ /* 0x000fd200000006ff */
        /* <DEDUP_REMOVED lines=11> */
.L_x_4263:
[----:B------:R-:W-:Y:S05]  /*3b90*/  BSYNC.RECONVERGENT B1 ;  /* 0x0000000000017941 */ /* 0x000fea0003800200 */
.L_x_4262:
        /* <DEDUP_REMOVED lines=10> */
.L_x_4265:
[----:B------:R-:W-:Y:S05]  /*3c40*/  BSYNC.RECONVERGENT B1 ;  /* 0x0000000000017941 */ /* 0x000fea0003800200 */
.L_x_4264:
[----:B------:R-:W-:Y:S02]  /*3c50*/  FSEL R10, R10, R45, P0 ;  /* 0x0000002d0a0a7208 */ /* 0x000fe40000000000 */
[----:B------:R-:W-:Y:S02]  /*3c60*/  SEL R3, R3, R13, P0 ;  /* 0x0000000d03037207 */ /* 0x000fe40000000000 */
[----:B------:R-:W-:Y:S02]  /*3c70*/  SEL R11, R11, RZ, P2 ;  /* 0x000000ff0b0b7207 */ /* 0x000fe40001000000 */
[----:B------:R-:W-:-:S07]  /*3c80*/  SEL R0, R0, RZ, P0 ;  /* 0x000000ff00007207 */ /* 0x000fce0000000000 */
.L_x_4249:
[----:B------:R-:W-:Y:S05]  /*3c90*/  BSYNC.RECONVERGENT B0 ;  /* 0x0000000000007941 */ /* 0x000fea0003800200 */
.L_x_4248:
        /* <DEDUP_REMOVED lines=15> */
.L_x_4267:
[----:B------:R-:W-:Y:S05]  /*3d90*/  BSYNC.RECONVERGENT B0 ;  /* 0x0000000000007941 */ /* 0x000fea0003800200 */
.L_x_4266:
[----:B------:R-:W-:Y:S04]  /*3da0*/  BSSY.RECONVERGENT B0, `(.L_x_4268) ;  /* 0x0000007000007945 */ /* 0x000fe80003800200 */
[----:B------:R-:W-:Y:S05]  /*3db0*/  @P2 BRA `(.L_x_4269) ;  /* 0x0000000000142947 */ /* 0x000fea0003800000 */
[----:B------:R-:W-:-:S13]  /*3dc0*/  FSETP.NEU.FTZ.AND P2, PT, R27, R20, PT ;  /* 0x000000141b00720b */ /* 0x000fda0003f5d000 */
[----:B------:R-:W-:Y:S02]  /*3dd0*/  @!P2 ISETP.GE.U32.AND P1, PT, R33, R30, PT ;  /* 0x0000001e2100a20c */ /* 0x000fe40003f26070 */
[----:B------:R-:W-:Y:S02]  /*3de0*/  @P2 FSETP.LT.FTZ.AND P0, PT, R27, R20, PT ;  /* 0x000000141b00220b */ /* 0x000fe40003f11000 */
[----:B------:R-:W-:-:S04]  /*3df0*/  @!P2 ISETP.GE.AND.EX P1, PT, R35, R36, PT, P1 ;  /* 0x000000242300a20c */ /* 0x000fc80003f26310 */
[----:B------:R-:W-:-:S13]  /*3e00*/  @!P2 PLOP3.LUT P0, PT, P1, PT, PT, 0x8, 0x80 ;  /* 0x000000000080a81c */ /* 0x000fda0000f0e170 */
.L_x_4269:
[----:B------:R-:W-:Y:S05]  /*3e10*/  BSYNC.RECONVERGENT B0 ;  /* 0x0000000000007941 */ /* 0x000fea0003800200 */
.L_x_4268:
        /* <DEDUP_REMOVED lines=20> */
.L_x_4271:
[----:B------:R-:W-:Y:S05]  /*3f60*/  BSYNC.RECONVERGENT B0 ;  /* 0x0000000000007941 */ /* 0x000fea0003800200 */
.L_x_4270:
        /* <DEDUP_REMOVED lines=8> */
.L_x_4273:
[----:B------:R-:W-:Y:S05]  /*3ff0*/  BSYNC.RECONVERGENT B0 ;  /* 0x0000000000007941 */ /* 0x000fea0003800200 */
.L_x_4272:
        /* <DEDUP_REMOVED lines=20> */
.L_x_4275:
[----:B------:R-:W-:Y:S05]  /*4140*/  BSYNC.RECONVERGENT B0 ;  /* 0x0000000000007941 */ /* 0x000fea0003800200 */
.L_x_4274:
        /* <DEDUP_REMOVED lines=11> */
.L_x_4277:
[----:B------:R-:W-:Y:S05]  /*4200*/  BSYNC.RECONVERGENT B0 ;  /* 0x0000000000007941 */ /* 0x000fea0003800200 */
.L_x_4276:
[----:B------:R-:W-:Y:S02]  /*4210*/  FSEL R18, R15, R10, P2 ;  /* 0x0000000a0f127208 */ /* 0x000fe40001000000 */
[----:B------:R-:W-:Y:S02]  /*4220*/  SEL R26, R26, R3, P2 ;  /* 0x000000031a1a7207 */ /* 0x000fe40001000000 */
[----:B------:R-:W-:Y:S01]  /*4230*/  SEL R27, R27, R0, P2 ;  /* 0x000000001b1b7207 */ /* 0x000fe20001000000 */
[----:B------:R-:W-:Y:S06]  /*4240*/  BRA `(.L_x_4197) ;  /* 0x000000c000987947 */ /* 0x000fec0003800000 */
.L_x_4226:
        /* <DEDUP_REMOVED lines=52> */
.L_x_4297:
[----:B------:R-:W-:Y:S02]  /*4590*/  IMAD R4, R12, R43, RZ ;  /* 0x0000002b0c047224 */ /* 0x000fe400078e02ff */
[----:B-1----:R-:W-:-:S03]  /*45a0*/  IMAD.IADD R45, R43, 0x1, R14 ;  /* 0x000000012b2d7824 */ /* 0x002fc600078e020e */
[----:B------:R-:W-:Y:S01]  /*45b0*/  SHF.R.U32.HI R5, RZ, 0x1, R4 ;  /* 0x00000001ff057819 */ /* 0x000fe20000011604 */
[----:B------:R-:W-:Y:S02]  /*45c0*/  IMAD R6, R12, R45, RZ ;  /* 0x0000002d0c067224 */ /* 0x000fe400078e02ff */
[----:B------:R-:W-:Y:S02]  /*45d0*/  IMAD.IADD R47, R45, 0x1, R14 ;  /* 0x000000012d2f7824 */ /* 0x000fe400078e020e */
[----:B------:R-:W-:Y:S01]  /*45e0*/  IMAD.WIDE.U32 R4, R5, 0x4, R22 ;  /* 0x0000000405047825 */ /* 0x000fe200078e0016 */
[----:B------:R-:W-:-:S03]  /*45f0*/  SHF.R.U32.HI R7, RZ, 0x1, R6 ;  /* 0x00000001ff077819 */ /* 0x000fc60000011606 */
[----:B------:R-:W-:Y:S01]  /*4600*/  IMAD R8, R12, R47, RZ ;  /* 0x0000002f0c087224 */ /* 0x000fe200078e02ff */
[----:B------:R-:W2:Y:S01]  /*4610*/  LDG.E R38, desc[UR36][R4.64] ;  /* 0x0000002404267981 */ /* 0x000ea2000c1e1900 */
[----:B------:R-:W-:-:S03]  /*4620*/  IMAD.WIDE.U32 R6, R7, 0x4, R22 ;  /* 0x0000000407067825 */ /* 0x000fc600078e0016 */
[----:B------:R-:W-:-:S03]  /*4630*/  SHF.R.U32.HI R9, RZ, 0x1, R8 ;  /* 0x00000001ff097819 */ /* 0x000fc60000011608 */
[----:B------:R-:W3:Y:S02]  /*4640*/  LDG.E R6, desc[UR36][R6.64] ;  /* 0x0000002406067981 */ /* 0x000ee4000c1e1900 */
[----:B------:R-:W-:-:S06]  /*4650*/  IMAD.WIDE.U32 R8, R9, 0x4, R22 ;  /* 0x0000000409087825 */ /* 0x000fcc00078e0016 */
        /* <DEDUP_REMOVED lines=8> */
[----:B------:R-:W-:-:S03]  /*46e0*/  IMAD.U32 R53, R38, 0x10000, RZ ;  /* 0x0001000026357824 */ /* 0x000fc600078e00ff */
[----:B------:R-:W-:Y:S02]  /*46f0*/  SHF.L.U32 R46, R42, 0x10, RZ ;  /* 0x000000102a2e7819 */ /* 0x000fe400000006ff */
[----:B------:R-:W-:Y:S02]  /*4700*/  @P6 FSETP.NAN.FTZ.AND P0, PT, |R53|, |R53|, PT ;  /* 0x400000353500620b */ /* 0x000fe40003f18200 */
[----:B------:R-:W-:Y:S02]  /*4710*/  @P2 FSETP.NAN.FTZ.AND P5, PT, |R46|, |R46|, PT ;  /* 0x4000002e2e00220b */ /* 0x000fe40003fb8200 */
[----:B---3--:R-:W-:Y:S02]  /*4720*/  PRMT R7, R6, 0x7610, R7 ;  /* 0x0000761006077816 */ /* 0x008fe40000000007 */
[----:B------:R-:W-:Y:S02]  /*4730*/  @P6 ISETP.LT.OR.EX P0, PT, R15, RZ, !P0, P4 ;  /* 0x000000ff0f00620c */ /* 0x000fe40004701740 */
[----:B------:R-:W-:Y:S01]  /*4740*/  @P2 ISETP.LT.OR.EX P1, PT, R18, RZ, !P5, P1 ;  /* 0x000000ff1200220c */ /* 0x000fe20006f21710 */
[----:B------:R-:W-:Y:S01]  /*4750*/  IMAD.U32 R50, R7, 0x10000, RZ ;  /* 0x0001000007327824 */ /* 0x000fe200078e00ff */
[----:B------:R-:W-:-:S02]  /*4760*/  FSETP.NAN.FTZ.AND P4, PT, |R36|, |R36|, PT ;  /* 0x400000242400720b */ /* 0x000fc40003f98200 */
[----:B------:R-:W-:Y:S01]  /*4770*/  FSETP.NAN.FTZ.AND P5, PT, |R39|, |R39|, PT ;  /* 0x400000272700720b */ /* 0x000fe20003fb8200 */
[----:B-1----:R-:W-:-:S12]  /*4780*/  @P6 BRA `(.L_x_4282) ;  /* 0x0000000000146947 */ /* 0x002fd80003800000 */
[----:B------:R-:W-:-:S13]  /*4790*/  FSETP.NEU.FTZ.AND P6, PT, R34, R53, PT ;  /* 0x000000352200720b */ /* 0x000fda0003fdd000 */
[----:B------:R-:W-:-:S04]  /*47a0*/  @!P6 ISETP.GE.U32.AND P0, PT, R28, R43, PT ;  /* 0x0000002b1c00e20c */ /* 0x000fc80003f06070 */
[----:B------:R-:W-:-:S04]  /*47b0*/  @!P6 ISETP.GE.AND.EX P0, PT, R15, RZ, PT, P0 ;  /* 0x000000ff0f00e20c */ /* 0x000fc80003f06300 */
[----:B------:R-:W-:Y:S02]  /*47c0*/  @!P6 PLOP3.LUT P0, PT, P0, PT, PT, 0x8, 0x80 ;  /* 0x000000000080e81c */ /* 0x000fe4000070e170 */
[----:B------:R-:W-:-:S13]  /*47d0*/  @P6 FSETP.LT.FTZ.AND P0, PT, R34, R53, PT ;  /* 0x000000352200620b */ /* 0x000fda0003f11000 */
.L_x_4282:
[----:B------:R-:W-:Y:S05]  /*47e0*/  BSYNC.RECONVERGENT B1 ;  /* 0x0000000000017941 */ /* 0x000fea0003800200 */
.L_x_4281:
[----:B------:R-:W-:Y:S04]  /*47f0*/  BSSY.RECONVERGENT B1, `(.L_x_4283) ;  /* 0x0000007000017945 */ /* 0x000fe80003800200 */
[----:B------:R-:W-:Y:S05]  /*4800*/  @P2 BRA `(.L_x_4284) ;  /* 0x0000000000142947 */ /* 0x000fea0003800000 */
[----:B------:R-:W-:-:S13]  /*4810*/  FSETP.NEU.FTZ.AND P6, PT, R35, R46, PT ;  /* 0x0000002e2300720b */ /* 0x000fda0003fdd000 */
[----:B------:R-:W-:Y:S02]  /*4820*/  @!P6 ISETP.GE.U32.AND P2, PT, R29, R43, PT ;  /* 0x0000002b1d00e20c */ /* 0x000fe40003f46070 */
[----:B------:R-:W-:Y:S02]  /*4830*/  @P6 FSETP.LT.FTZ.AND P1, PT, R35, R46, PT ;  /* 0x0000002e2300620b */ /* 0x000fe40003f31000 */
[----:B------:R-:W-:-:S04]  /*4840*/  @!P6 ISETP.GE.AND.EX P2, PT, R18, RZ, PT, P2 ;  /* 0x000000ff1200e20c */ /* 0x000fc80003f46320 */
[----:B------:R-:W-:-:S13]  /*4850*/  @!P6 PLOP3.LUT P1, PT, P2, PT, PT, 0x8, 0x80 ;  /* 0x000000000080e81c */ /* 0x000fda000172e170 */
.L_x_4284:
[----:B------:R-:W-:Y:S05]  /*4860*/  BSYNC.RECONVERGENT B1 ;  /* 0x0000000000017941 */ /* 0x000fea0003800200 */
.L_x_4283:
        /* <DEDUP_REMOVED lines=12> */
.L_x_4286:
[----:B------:R-:W-:Y:S05]  /*4930*/  BSYNC.RECONVERGENT B1 ;  /* 0x0000000000017941 */ /* 0x000fea0003800200 */
.L_x_4285:
[----:B-----5:R-:W-:Y:S01]  /*4940*/  PRMT R9, R8, 0x7610, R9 ;  /* 0x0000761008097816 */ /* 0x020fe20000000009 */
        /* <DEDUP_REMOVED lines=11> */
.L_x_4288:
[----:B------:R-:W-:Y:S05]  /*4a00*/  BSYNC.RECONVERGENT B1 ;  /* 0x0000000000017941 */ /* 0x000fea0003800200 */
.L_x_4287:
        /* <DEDUP_REMOVED lines=10> */
.L_x_4290:
[----:B------:R-:W-:Y:S05]  /*4ab0*/  BSYNC.RECONVERGENT B1 ;  /* 0x0000000000017941 */ /* 0x000fea0003800200 */
.L_x_4289:
[----:B------:R-:W-:Y:S01]  /*4ac0*/  FSETP.NAN.FTZ.AND P6, PT, |R40|, |R40|, PT ;  /* 0x400000282800720b */ /* 0x000fe20003fd8200 */
[----:B------:R-:W-:Y:S01]  /*4ad0*/  IMAD.IADD R48, R47, 0x1, R14 ;  /* 0x000000012f307824 */ /* 0x000fe200078e020e */
[----:B------:R-:W-:Y:S02]  /*4ae0*/  PRMT R44, R8, 0x7632, R44 ;  /* 0x00007632082c7816 */ /* 0x000fe4000000002c */
[----:B------:R-:W-:-:S03]  /*4af0*/  P2R R4, PR, RZ, 0x1 ;  /* 0x00000001ff047803 */ /* 0x000fc60000000000 */
[----:B------:R-:W-:-:S06]  /*4b00*/  IMAD.U32 R51, R44, 0x10000, RZ ;  /* 0x000100002c337824 */ /* 0x000fcc00078e00ff */
[----:B------:R-:W-:Y:S02]  /*4b10*/  @P6 ISETP.LT.U32.AND P5, PT, R33, R47, PT ;  /* 0x0000002f2100620c */ /* 0x000fe40003fa1070 */
[----:B------:R-:W-:-:S04]  /*4b20*/  @P6 FSETP.NAN.FTZ.AND P0, PT, |R51|, |R51|, PT ;  /* 0x400000333300620b */ /* 0x000fc80003f18200 */
[----:B------:R-:W-:Y:S02]  /*4b30*/  @P6 ISETP.LT.OR.EX P5, PT, R27, RZ, !P0, P5 ;  /* 0x000000ff1b00620c */ /* 0x000fe400047a1750 */
[----:B------:R-:W-:Y:S01]  /*4b40*/  ISETP.NE.AND P0, PT, R4, RZ, PT ;  /* 0x000000ff0400720c */ /* 0x000fe20003f05270 */
[----:B------:R-:W-:-:S05]  /*4b50*/  IMAD R4, R12, R48, RZ ;  /* 0x000000300c047224 */ /* 0x000fca00078e02ff */
[----:B------:R-:W-:-:S05]  /*4b60*/  SHF.R.U32.HI R5, RZ, 0x1, R4 ;  /* 0x00000001ff057819 */ /* 0x000fca0000011604 */
        /* <DEDUP_REMOVED lines=11> */
.L_x_4292:
[----:B------:R-:W-:Y:S05]  /*4c20*/  BSYNC.RECONVERGENT B1 ;  /* 0x0000000000017941 */ /* 0x000fea0003800200 */
.L_x_4291:
[----:B------:R-:W-:Y:S01]  /*4c30*/  FSETP.NAN.FTZ.AND P6, PT, |R41|, |R41|, PT ;  /* 0x400000292900720b */ /* 0x000fe20003fd8200 */
[----:B------:R-:W-:Y:S01]  /*4c40*/  BSSY.RECONVERGENT B1, `(.L_x_4293) ;  /* 0x0000013000017945 */ /* 0x000fe20003800200 */
[----:B-----5:R-:W-:Y:S02]  /*4c50*/  PRMT R8, R4, 0x7610, R8 ;  /* 0x0000761004087816 */ /* 0x020fe40000000008 */
[----:B-1----:R-:W-:Y:S02]  /*4c60*/  P2R R5, PR, RZ, 0x2 ;  /* 0x00000002ff057803 */ /* 0x002fe40000000000 */
[----:B------:R-:W-:Y:S01]  /*4c70*/  FSEL R34, R34, R53, P0 ;  /* 0x0000003522227208 */ /* 0x000fe20000000000 */
[----:B------:R-:W-:Y:S01]  /*4c80*/  IMAD.U32 R54, R8, 0x10000, RZ ;  /* 0x0001000008367824 */ /* 0x000fe200078e00ff */
        /* <DEDUP_REMOVED lines=14> */
.L_x_4294:
[----:B------:R-:W-:Y:S05]  /*4d70*/  BSYNC.RECONVERGENT B1 ;  /* 0x0000000000017941 */ /* 0x000fea0003800200 */
.L_x_4293:
[----:B------:R-:W-:Y:S01]  /*4d80*/  FSETP.NAN.FTZ.AND P6, PT, |R10|, |R10|, PT ;  /* 0x4000000a0a00720b */ /* 0x000fe20003fd8200 */
[----:B------:R-:W-:Y:S01]  /*4d90*/  BSSY.RECONVERGENT B1, `(.L_x_4295) ;  /* 0x000001f000017945 */ /* 0x000fe20003800200 */
[----:B------:R-:W-:Y:S02]  /*4da0*/  FSEL R35, R35, R46, P1 ;  /* 0x0000002e23237208 */ /* 0x000fe40000800000 */
[----:B------:R-:W-:Y:S02]  /*4db0*/  PRMT R46, R4, 0x7632, R46 ;  /* 0x00007632042e7816 */ /* 0x000fe4000000002e */
[----:B------:R-:W-:Y:S02]  /*4dc0*/  FSEL R36, R36, R49, P3 ;  /* 0x0000003124247208 */ /* 0x000fe40001800000 */
[----:B------:R-:W-:Y:S01]  /*4dd0*/  SEL R29, R29, R43, P1 ;  /* 0x0000002b1d1d7207 */ /* 0x000fe20000800000 */
[----:B------:R-:W-:Y:S01]  /*4de0*/  IMAD.U32 R49, R46, 0x10000, RZ ;  /* 0x000100002e317824 */ /* 0x000fe200078e00ff */
[----:B------:R-:W-:-:S02]  /*4df0*/  FSEL R37, R37, R50, P2 ;  /* 0x0000003225257208 */ /* 0x000fc40001000000 */
[----:B------:R-:W-:Y:S02]  /*4e00*/  SEL R31, R31, R45, P2 ;  /* 0x0000002d1f1f7207 */ /* 0x000fe40001000000 */
[----:B------:R-:W-:Y:S02]  /*4e10*/  SEL R18, R18, RZ, P1 ;  /* 0x000000ff12127207 */ /* 0x000fe40000800000 */
[----:B------:R-:W-:Y:S02]  /*4e20*/  SEL R20, R20, RZ, P2 ;  /* 0x000000ff14147207 */ /* 0x000fe40001000000 */
[----:B------:R-:W-:Y:S02]  /*4e30*/  @P6 ISETP.LT.U32.AND P1, PT, R3, R48, PT ;  /* 0x000000300300620c */ /* 0x000fe40003f21070 */
[----:B------:R-:W-:Y:S02]  /*4e40*/  @P6 FSETP.NAN.FTZ.AND P2, PT, |R49|, |R49|, PT ;  /* 0x400000313100620b */ /* 0x000fe40003f58200 */
[----:B------:R-:W-:-:S02]  /*4e50*/  SEL R30, R30, R45, P3 ;  /* 0x0000002d1e1e7207 */ /* 0x000fc40001800000 */
[----:B------:R-:W-:Y:S02]  /*4e60*/  FSEL R39, R39, R52, P4 ;  /* 0x0000003427277208 */ /* 0x000fe40002000000 */
[----:B------:R-:W-:Y:S02]  /*4e70*/  FSEL R40, R40, R51, P5 ;  /* 0x0000003328287208 */ /* 0x000fe40002800000 */
[-C--:B------:R-:W-:Y:S02]  /*4e80*/  SEL R32, R32, R47.reuse, P4 ;  /* 0x0000002f20207207 */ /* 0x080fe40002000000 */
[----:B------:R-:W-:Y:S02]  /*4e90*/  SEL R33, R33, R47, P5 ;  /* 0x0000002f21217207 */ /* 0x000fe40002800000 */
[----:B------:R-:W-:Y:S02]  /*4ea0*/  FSEL R41, R41, R54, P0 ;  /* 0x0000003629297208 */ /* 0x000fe40000000000 */
[----:B------:R-:W-:-:S02]  /*4eb0*/  @P6 ISETP.LT.OR.EX P1, PT, R0, RZ, !P2, P1 ;  /* 0x000000ff0000620c */ /* 0x000fc40005721710 */
[----:B------:R-:W-:Y:S02]  /*4ec0*/  PRMT R45, R38, 0x7610, R45 ;  /* 0x00007610262d7816 */ /* 0x000fe4000000002d */
        /* <DEDUP_REMOVED lines=11> */
.L_x_4296:
[----:B------:R-:W-:Y:S05]  /*4f80*/  BSYNC.RECONVERGENT B1 ;  /* 0x0000000000017941 */ /* 0x000fea0003800200 */
.L_x_4295:
[----:B------:R-:W1:Y:S01]  /*4f90*/  LDCU UR4, c[0x0][0x39c] ;  /* 0x00007380ff0477ac */ /* 0x000e620008000800 */
[----:B------:R-:W-:Y:S01]  /*4fa0*/  IMAD.IADD R43, R48, 0x1, R14 ;  /* 0x00000001302b7824 */ /* 0x000fe200078e020e */
[----:B------:R-:W-:Y:S02]  /*4fb0*/  FSEL R10, R10, R49, P1 ;  /* 0x000000310a0a7208 */ /* 0x000fe40000800000 */
[----:B------:R-:W-:Y:S01]  /*4fc0*/  SEL R3, R3, R48, P1 ;  /* 0x0000003003037207 */ /* 0x000fe20000800000 */
[----:B------:R-:W-:Y:S01]  /*4fd0*/  IMAD R5, R14, 0x3, R43 ;  /* 0x000000030e057824 */ /* 0x000fe200078e022b */
[----:B------:R-:W-:Y:S02]  /*4fe0*/  SEL R0, R0, RZ, P1 ;  /* 0x000000ff00007207 */ /* 0x000fe40000800000 */
[----:B-1----:R-:W-:-:S04]  /*4ff0*/  MOV R38, UR4 ;  /* 0x0000000400267c02 */ /* 0x002fc80008000f00 */
[----:B------:R-:W-:-:S13]  /*5000*/  ISETP.GE.U32.AND P0, PT, R5, R38, PT ;  /* 0x000000260500720c */ /* 0x000fda0003f06070 */
[----:B------:R-:W-:Y:S05]  /*5010*/  @!P0 BRA `(.L_x_4297) ;  /* 0xfffffff4005c8947 */ /* 0x000fea000383ffff */
.L_x_4280:
[----:B------:R-:W-:Y:S05]  /*5020*/  BSYNC.RECONVERGENT B0 ;  /* 0x0000000000007941 */ /* 0x000fea0003800200 */
.L_x_4279:
        /* <DEDUP_REMOVED lines=35> */
.L_x_4299:
[----:B------:R-:W-:Y:S05]  /*5260*/  BSYNC.RECONVERGENT B0 ;  /* 0x0000000000007941 */ /* 0x000fea0003800200 */
.L_x_4298:
[----:B------:R-:W-:Y:S04]  /*5270*/  BSSY.RECONVERGENT B0, `(.L_x_4300) ;  /* 0x000008b000007945 */ /* 0x000fe80003800200 */
[----:B------:R-:W-:Y:S05]  /*5280*/  @P0 BRA `(.L_x_4301) ;  /* 0x0000000800240947 */ /* 0x000fea0003800000 */
        /* <DEDUP_REMOVED lines=18> */
.L_x_4303:
[----:B------:R-:W-:Y:S05]  /*53b0*/  BSYNC.RECONVERGENT B1 ;  /* 0x0000000000017941 */ /* 0x000fea0003800200 */
.L_x_4302:
        /* <DEDUP_REMOVED lines=9> */
.L_x_4305:
[----:B------:R-:W-:Y:S05]  /*5450*/  BSYNC.RECONVERGENT B1 ;  /* 0x0000000000017941 */ /* 0x000fea0003800200 */
.L_x_4304:
        /* <DEDUP_REMOVED lines=10> */
[----:B------:R-:W-:Y:S01]  /*5500*/  SHF.L.U32 R4, R7, 0x10, RZ ;  /* 0x0000001007047819 */ /* 0x000fe200000006ff */
        /* <DEDUP_REMOVED lines=13> */
.L_x_4307:
[----:B------:R-:W-:Y:S05]  /*55e0*/  BSYNC.RECONVERGENT B1 ;  /* 0x0000000000017941 */ /* 0x000fea0003800200 */
.L_x_4306:
        /* <DEDUP_REMOVED lines=9> */
.L_x_4309:
[----:B------:R-:W-:Y:S05]  /*5680*/  BSYNC.RECONVERGENT B1 ;  /* 0x0000000000017941 */ /* 0x000fea0003800200 */
.L_x_4308:
        /* <DEDUP_REMOVED lines=24> */
.L_x_4311:
[----:B------:R-:W-:Y:S05]  /*5810*/  BSYNC.RECONVERGENT B1 ;  /* 0x0000000000017941 */ /* 0x000fea0003800200 */
.L_x_4310:
        /* <DEDUP_REMOVED lines=9> */
.L_x_4313:
[----:B------:R-:W-:Y:S05]  /*58b0*/  BSYNC.RECONVERGENT B1 ;  /* 0x0000000000017941 */ /* 0x000fea0003800200 */
.L_x_4312:
        /* <DEDUP_REMOVED lines=10> */
[----:B------:R-:W-:Y:S09]  /*5960*/  BSSY.RECONVERGENT B1, `(.L_x_4314) ;  /* 0x000000c000017945 */ /* 0x000ff20003800200 */
[----:B------:R-:W-:-:S02]  /*5970*/  @P5 FSETP.NAN.FTZ.AND P2, PT, |R8|, |R8|, PT ;  /* 0x400000080800520b */ /* 0x000fc40003f58200 */
        /* <DEDUP_REMOVED lines=10> */
.L_x_4315:
[----:B------:R-:W-:Y:S05]  /*5a20*/  BSYNC.RECONVERGENT B1 ;  /* 0x0000000000017941 */ /* 0x000fea0003800200 */
.L_x_4314:
        /* <DEDUP_REMOVED lines=10> */
.L_x_4317:
[----:B------:R-:W-:Y:S05]  /*5ad0*/  BSYNC.RECONVERGENT B1 ;  /* 0x0000000000017941 */ /* 0x000fea0003800200 */
.L_x_4316:
[----:B------:R-:W-:Y:S02]  /*5ae0*/  FSEL R10, R10, R5, P0 ;  /* 0x000000050a0a7208 */ /* 0x000fe40000000000 */
[----:B------:R-:W-:Y:S02]  /*5af0*/  SEL R3, R3, R14, P0 ;  /* 0x0000000e03037207 */ /* 0x000fe40000000000 */
[----:B------:R-:W-:Y:S02]  /*5b00*/  SEL R11, R11, RZ, P2 ;  /* 0x000000ff0b0b7207 */ /* 0x000fe40001000000 */
[----:B------:R-:W-:-:S07]  /*5b10*/  SEL R0, R0, RZ, P0 ;  /* 0x000000ff00007207 */ /* 0x000fce0000000000 */
.L_x_4301:
[----:B------:R-:W-:Y:S05]  /*5b20*/  BSYNC.RECONVERGENT B0 ;  /* 0x0000000000007941 */ /* 0x000fea0003800200 */
.L_x_4300:
        /* <DEDUP_REMOVED lines=15> */
.L_x_4319:
[----:B------:R-:W-:Y:S05]  /*5c20*/  BSYNC.RECONVERGENT B0 ;  /* 0x0000000000007941 */ /* 0x000fea0003800200 */
.L_x_4318:
[----:B------:R-:W-:Y:S04]  /*5c30*/  BSSY.RECONVERGENT B0, `(.L_x_4320) ;  /* 0x0000007000007945 */ /* 0x000fe80003800200 */
[----:B------:R-:W-:Y:S05]  /*5c40*/  @P2 BRA `(.L_x_4321) ;  /* 0x0000000000142947 */ /* 0x000fea0003800000 */
[----:B------:R-:W-:-:S13]  /*5c50*/  FSETP.NEU.FTZ.AND P2, PT, R35, R36, PT ;  /* 0x000000242300720b */ /* 0x000fda0003f5d000 */
[----:B------:R-:W-:Y:S02]  /*5c60*/  @!P2 ISETP.GE.U32.AND P1, PT, R29, R30, PT ;  /* 0x0000001e1d00a20c */ /* 0x000fe40003f26070 */
[----:B------:R-:W-:Y:S02]  /*5c70*/  @P2 FSETP.LT.FTZ.AND P0, PT, R35, R36, PT ;  /* 0x000000242300220b */ /* 0x000fe40003f11000 */
[----:B------:R-:W-:-:S04]  /*5c80*/  @!P2 ISETP.GE.AND.EX P1, PT, R18, R21, PT, P1 ;  /* 0x000000151200a20c */ /* 0x000fc80003f26310 */
[----:B------:R-:W-:-:S13]  /*5c90*/  @!P2 PLOP3.LUT P0, PT, P1, PT, PT, 0x8, 0x80 ;  /* 0x000000000080a81c */ /* 0x000fda0000f0e170 */
.L_x_4321:
[----:B------:R-:W-:Y:S05]  /*5ca0*/  BSYNC.RECONVERGENT B0 ;  /* 0x0000000000007941 */ /* 0x000fea0003800200 */
.L_x_4320:
        /* <DEDUP_REMOVED lines=20> */
.L_x_4323:
[----:B------:R-:W-:Y:S05]  /*5df0*/  BSYNC.RECONVERGENT B0 ;  /* 0x0000000000007941 */ /* 0x000fea0003800200 */
.L_x_4322:
        /* <DEDUP_REMOVED lines=8> */
.L_x_4325:
[----:B------:R-:W-:Y:S05]  /*5e80*/  BSYNC.RECONVERGENT B0 ;  /* 0x0000000000007941 */ /* 0x000fea0003800200 */
.L_x_4324:
        /* <DEDUP_REMOVED lines=20> */
.L_x_4327:
[----:B------:R-:W-:Y:S05]  /*5fd0*/  BSYNC.RECONVERGENT B0 ;  /* 0x0000000000007941 */ /* 0x000fea0003800200 */
.L_x_4326:
[----:B------:R-:W-:Y:S01]  /*5fe0*/  BSSY.RECONVERGENT B0, `(.L_x_4328) ;  /* 0x000000b000007945 */ /* 0x000fe20003800200 */
[----:B------:R-:W-:Y:S02]  /*5ff0*/  SEL R12, R12, R13, P0 ;  /* 0x0000000d0c0c7207 */ /* 0x000fe40000000000 */
[----:B------:R-:W-:Y:S02]  /*6000*/  FSEL R41, R34, R41, P0 ;  /* 0x0000002922297208 */ /* 0x000fe40000000000 */
        /* <DEDUP_REMOVED lines=8> */
.L_x_4329:
[----:B------:R-:W-:Y:S05]  /*6090*/  BSYNC.RECONVERGENT B0 ;  /* 0x0000000000007941 */ /* 0x000fea0003800200 */
.L_x_4328:
[----:B------:R-:W-:Y:S02]  /*60a0*/  FSEL R18, R35, R10, P2 ;  /* 0x0000000a23127208 */ /* 0x000fe40001000000 */
[----:B------:R-:W-:Y:S02]  /*60b0*/  SEL R26, R30, R3, P2 ;  /* 0x000000031e1a7207 */ /* 0x000fe40001000000 */
[----:B------:R-:W-:Y:S01]  /*60c0*/  SEL R27, R27, R0, P2 ;  /* 0x000000001b1b7207 */ /* 0x000fe20001000000 */
[----:B------:R-:W-:Y:S06]  /*60d0*/  BRA `(.L_x_4197) ;  /* 0x000000a000f47947 */ /* 0x000fec0003800000 */
.L_x_4278:
        /* <DEDUP_REMOVED lines=13> */
[--C-:B------:R-:W-:Y:S01]  /*61b0*/  IMAD.MOV.U32 R27, RZ, RZ, R20.reuse ;  /* 0x000000ffff1b7224 */ /* 0x100fe200078e0014 */
[----:B---3--:R-:W-:Y:S01]  /*61c0*/  MOV R13, R10 ;  /* 0x0000000a000d7202 */ /* 0x008fe20000000f00 */
[----:B------:R-:W-:-:S02]  /*61d0*/  IMAD.MOV.U32 R26, RZ, RZ, R20 ;  /* 0x000000ffff1a7224 */ /* 0x000fc400078e0014 */
[--C-:B------:R-:W-:Y:S02]  /*61e0*/  IMAD.MOV.U32 R21, RZ, RZ, R10.reuse ;  /* 0x000000ffff157224 */ /* 0x100fe400078e000a */
[--C-:B------:R-:W-:Y:S02]  /*61f0*/  IMAD.MOV.U32 R18, RZ, RZ, R10.reuse ;  /* 0x000000ffff127224 */ /* 0x100fe400078e000a */
[--C-:B------:R-:W-:Y:S01]  /*6200*/  IMAD.MOV.U32 R15, RZ, RZ, R10.reuse ;  /* 0x000000ffff0f7224 */ /* 0x100fe200078e000a */
[----:B----4-:R-:W-:Y:S01]  /*6210*/  MOV R0, R4 ;  /* 0x0000000400007202 */ /* 0x010fe20000000f00 */
        /* <DEDUP_REMOVED lines=10> */
[----:B------:R-:W-:-:S04]  /*62c0*/  ISETP.NE.AND P0, PT, R39, RZ, PT ;  /* 0x000000ff2700720c */ /* 0x000fc80003f05270 */
[----:B------:R-:W-:-:S09]  /*62d0*/  P2R R0, PR, RZ, 0x1 ;  /* 0x00000001ff007803 */ /* 0x000fd20000000000 */
[----:B------:R1:W5:Y:S01]  /*62e0*/  @!P0 LDG.E R41, desc[UR36][R22.64] ;  /* 0x0000002416298981 */ /* 0x000362000c1e1900 */
[----:B------:R-:W-:Y:S01]  /*62f0*/  VIADD R0, R39, 0xffffffff ;  /* 0xffffffff27007836 */ /* 0x000fe20000000000 */
[----:B------:R-:W-:Y:S01]  /*6300*/  MOV R21, R10 ;  /* 0x0000000a00157202 */ /* 0x000fe20000000f00 */
[--C-:B------:R-:W-:Y:S01]  /*6310*/  IMAD.MOV.U32 R36, RZ, RZ, R20.reuse ;  /* 0x000000ffff247224 */ /* 0x100fe200078e0014 */
[----:B------:R-:W-:Y:S01]  /*6320*/  MOV R7, R4 ;  /* 0x0000000400077202 */ /* 0x000fe20000000f00 */
[--C-:B------:R-:W-:Y:S01]  /*6330*/  IMAD.MOV.U32 R31, RZ, RZ, R20.reuse ;  /* 0x000000ffff1f7224 */ /* 0x100fe200078e0014 */
[----:B------:R-:W-:Y:S01]  /*6340*/  VIMNMX.U32 R43, PT, PT, R0, 0x18, PT ;  /* 0x00000018002b7848 */ /* 0x000fe20003fe0000 */
        /* <DEDUP_REMOVED lines=17> */
[----:B-1----:R-:W-:-:S07]  /*6460*/  VIADD R43, R43, 0x1 ;  /* 0x000000012b2b7836 */ /* 0x002fce0000000000 */
.L_x_4353:
[----:B------:R-:W-:-:S13]  /*6470*/  ISETP.NE.AND P0, PT, R39, RZ, PT ;  /* 0x000000ff2700720c */ /* 0x000fda0003f05270 */
        /* <DEDUP_REMOVED lines=305> */
.L_x_4333:
[----:B------:R-:W-:Y:S01]  /*7790*/  LOP3.LUT R33, R38, 0xfffffffc, RZ, 0xc0, !PT ;  /* 0xfffffffc26217812 */ /* 0x000fe200078ec0ff */
[----:B------:R-:W1:Y:S03]  /*77a0*/  LDCU UR28, c[0x0][0x3a4] ;  /* 0x00007480ff1c77ac */ /* 0x000e660008000800 */
[----:B------:R-:W-:-:S05]  /*77b0*/  IADD3 R32, P0, PT, R33, R22, RZ ;  /* 0x0000001621207210 */ /* 0x000fca0007f1e0ff */
[----:B------:R-:W-:-:S05]  /*77c0*/  IMAD.X R33, RZ, RZ, R23, P0 ;  /* 0x000000ffff217224 */ /* 0x000fca00000e0617 */
[----:B------:R-:W2:Y:S01]  /*77d0*/  LDG.E R32, desc[UR36][R32.64] ;  /* 0x0000002420207981 */ /* 0x000ea2000c1e1900 */
[----:B------:R-:W-:Y:S01]  /*77e0*/  IMAD.MOV.U32 R50, RZ, RZ, RZ ;  /* 0x000000ffff327224 */ /* 0x000fe200078e00ff */
[----:B-1----:R-:W-:-:S05]  /*77f0*/  IADD3 R51, PT, PT, R37, UR28, RZ ;  /* 0x0000001c25337c10 */ /* 0x002fca000fffe0ff */
[----:B------:R-:W-:-:S05]  /*7800*/  IMAD.HI.U32 R34, R51, UR30, R50 ;  /* 0x0000001e33227c27 */ /* 0x000fca000f8e0032 */
[----:B------:R-:W-:-:S05]  /*7810*/  SHF.R.U32.HI R34, RZ, UR31, R34 ;  /* 0x0000001fff227c19 */ /* 0x000fca0008011622 */
[----:B------:R-:W-:-:S04]  /*7820*/  IMAD.MOV R35, RZ, RZ, -R34 ;  /* 0x000000ffff237224 */ /* 0x000fc800078e0a22 */
[----:B------:R-:W-:-:S04]  /*7830*/  IMAD R38, R35, UR29, R51 ;  /* 0x0000001d23267c24 */ /* 0x000fc8000f8e0233 */
[----:B------:R-:W-:Y:S01]  /*7840*/  IMAD R38, R38, UR4, RZ ;  /* 0x0000000426267c24 */ /* 0x000fe2000f8e02ff */
[C---:B--2---:R-:W-:Y:S02]  /*7850*/  PRMT R45, R32.reuse, 0x7610, R45 ;  /* 0x00007610202d7816 */ /* 0x044fe4000000002d */
        /* <DEDUP_REMOVED lines=231> */
.L_x_4334:
        /* <DEDUP_REMOVED lines=243> */
.L_x_4335:
        /* <DEDUP_REMOVED lines=243> */
.L_x_4336:
[----:B------:R-:W-:-:S04]  /*a530*/  LOP3.LUT R33, R38, 0xfffffffc, RZ, 0xc0, !PT ;  /* 0xfffffffc26217812 */ /* 0x000fc800078ec0ff */
[----:B------:R-:W-:-:S05]  /*a540*/  IADD3 R32, P0, PT, R33, R22, RZ ;  /* 0x0000001621207210 */ /* 0x000fca0007f1e0ff */
[----:B------:R-:W-:-:S05]  /*a550*/  IMAD.X R33, RZ, RZ, R23, P0 ;  /* 0x000000ffff217224 */ /* 0x000fca00000e0617 */
[----:B------:R-:W2:Y:S02]  /*a560*/  LDG.E R32, desc[UR36][R32.64] ;  /* 0x0000002420207981 */ /* 0x000ea4000c1e1900 */
[C---:B--2---:R-:W-:Y:S02]  /*a570*/  PRMT R50, R32.reuse, 0x7610, R50 ;  /* 0x0000761020327816 */ /* 0x044fe40000000032 */
[----:B------:R-:W-:-:S07]  /*a580*/  PRMT R49, R32, 0x7632, R49 ;  /* 0x0000763220317816 */ /* 0x000fce0000000031 */
.L_x_4332:
[----:B------:R-:W-:Y:S01]  /*a590*/  FSETP.NAN.FTZ.AND P0, PT, |R28|, |R28|, PT ;  /* 0x4000001c1c00720b */ /* 0x000fe20003f18200 */
[----:B------:R-:W-:Y:S01]  /*a5a0*/  IMAD.U32 R32, R45, 0x10000, RZ ;  /* 0x000100002d207824 */ /* 0x000fe200078e00ff */
[----:B------:R-:W-:Y:S01]  /*a5b0*/  FSETP.NAN.FTZ.AND P1, PT, |R27|, |R27|, PT ;  /* 0x4000001b1b00720b */ /* 0x000fe20003f38200 */
[----:B------:R-:W-:Y:S01]  /*a5c0*/  BSSY.RECONVERGENT B1, `(.L_x_4337) ;  /* 0x000000e000017945 */ /* 0x000fe20003800200 */
[----:B------:R-:W-:-:S09]  /*a5d0*/  SHF.L.U32 R33, R46, 0x10, RZ ;  /* 0x000000102e217819 */ /* 0x000fd200000006ff */
[----:B------:R-:W-:Y:S02]  /*a5e0*/  @P0 ISETP.LT.U32.AND P3, PT, R14, R37, PT ;  /* 0x000000250e00020c */ /* 0x000fe40003f61070 */
[----:B------:R-:W-:Y:S02]  /*a5f0*/  @P0 FSETP.NAN.FTZ.AND P2, PT, |R33|, |R33|, PT ;  /* 0x400000212100020b */ /* 0x000fe40003f58200 */
        /* <DEDUP_REMOVED lines=10> */
.L_x_4338:
[----:B0-----:R-:W-:Y:S05]  /*a6a0*/  BSYNC.RECONVERGENT B1 ;  /* 0x0000000000017941 */ /* 0x001fea0003800200 */
.L_x_4337:
[----:B------:R-:W-:Y:S04]  /*a6b0*/  BSSY.RECONVERGENT B1, `(.L_x_4339) ;  /* 0x0000007000017945 */ /* 0x000fe80003800200 */
[----:B------:R-:W-:Y:S05]  /*a6c0*/  @P0 BRA `(.L_x_4340) ;  /* 0x0000000000140947 */ /* 0x000fea0003800000 */
[----:B------:R-:W-:-:S13]  /*a6d0*/  FSETP.NEU.FTZ.AND P1, PT, R28, R33, PT ;  /* 0x000000211c00720b */ /* 0x000fda0003f3d000 */
[----:B------:R-:W-:Y:S02]  /*a6e0*/  @!P1 ISETP.GE.U32.AND P0, PT, R14, R37, PT ;  /* 0x000000250e00920c */ /* 0x000fe40003f06070 */
[----:B------:R-:W-:Y:S02]  /*a6f0*/  @P1 FSETP.LT.FTZ.AND P2, PT, R28, R33, PT ;  /* 0x000000211c00120b */ /* 0x000fe40003f51000 */
[----:B------:R-:W-:-:S04]  /*a700*/  @!P1 ISETP.GE.AND.EX P0, PT, R6, RZ, PT, P0 ;  /* 0x000000ff0600920c */ /* 0x000fc80003f06300 */
[----:B------:R-:W-:-:S13]  /*a710*/  @!P1 PLOP3.LUT P2, PT, P0, PT, PT, 0x8, 0x80 ;  /* 0x000000000080981c */ /* 0x000fda000074e170 */
.L_x_4340:
[----:B------:R-:W-:Y:S05]  /*a720*/  BSYNC.RECONVERGENT B1 ;  /* 0x0000000000017941 */ /* 0x000fea0003800200 */
.L_x_4339:
[----:B------:R-:W0:Y:S01]  /*a730*/  LDCU UR4, c[0x0][0x3a4] ;  /* 0x00007480ff0477ac */ /* 0x000e220008000800 */
[----:B------:R-:W-:Y:S01]  /*a740*/  FSETP.NAN.FTZ.AND P1, PT, |R30|, |R30|, PT ;  /* 0x4000001e1e00720b */ /* 0x000fe20003f38200 */
[----:B------:R-:W-:Y:S01]  /*a750*/  IMAD.U32 R35, R47, 0x10000, RZ ;  /* 0x000100002f237824 */ /* 0x000fe200078e00ff */
[----:B------:R-:W-:Y:S01]  /*a760*/  BSSY.RECONVERGENT B1, `(.L_x_4341) ;  /* 0x000000e000017945 */ /* 0x000fe20003800200 */
[----:B------:R-:W-:Y:S01]  /*a770*/  FSETP.NAN.FTZ.AND P0, PT, |R31|, |R31|, PT ;  /* 0x4000001f1f00720b */ /* 0x000fe20003f18200 */
[----:B------:R-:W-:-:S09]  /*a780*/  IMAD.U32 R34, R48, 0x10000, RZ ;  /* 0x0001000030227824 */ /* 0x000fd200078e00ff */
        /* <DEDUP_REMOVED lines=11> */
.L_x_4342:
[----:B------:R-:W-:Y:S05]  /*a840*/  BSYNC.RECONVERGENT B1 ;  /* 0x0000000000017941 */ /* 0x000fea0003800200 */
.L_x_4341:
        /* <DEDUP_REMOVED lines=10> */
.L_x_4344:
[----:B------:R-:W-:Y:S05]  /*a8f0*/  BSYNC.RECONVERGENT B1 ;  /* 0x0000000000017941 */ /* 0x000fea0003800200 */
.L_x_4343:
[----:B------:R-:W-:Y:S01]  /*a900*/  FSETP.NAN.FTZ.AND P6, PT, |R36|, |R36|, PT ;  /* 0x400000242400720b */ /* 0x000fe20003fd8200 */
[----:B------:R-:W-:Y:S01]  /*a910*/  IMAD.U32 R55, R44, 0x10000, RZ ;  /* 0x000100002c377824 */ /* 0x000fe200078e00ff */
[----:B------:R-:W-:Y:S01]  /*a920*/  BSSY.RECONVERGENT B1, `(.L_x_4345) ;  /* 0x000000b000017945 */ /* 0x000fe20003800200 */
[----:B------:R-:W-:-:S10]  /*a930*/  IMAD.IADD R53, R59, 0x1, R40 ;  /* 0x000000013b357824 */ /* 0x000fd400078e0228 */
        /* <DEDUP_REMOVED lines=9> */
.L_x_4346:
[----:B------:R-:W-:Y:S05]  /*a9d0*/  BSYNC.RECONVERGENT B1 ;  /* 0x0000000000017941 */ /* 0x000fea0003800200 */
.L_x_4345:
[----:B------:R-:W-:Y:S01]  /*a9e0*/  FSETP.NAN.FTZ.AND P6, PT, |R29|, |R29|, PT ;  /* 0x4000001d1d00720b */ /* 0x000fe20003fd8200 */
[----:B------:R-:W-:Y:S01]  /*a9f0*/  IMAD.U32 R38, R51, 0x10000, RZ ;  /* 0x0001000033267824 */ /* 0x000fe200078e00ff */
[----:B------:R-:W-:Y:S01]  /*aa00*/  FSEL R27, R27, R32, P3 ;  /* 0x000000201b1b7208 */ /* 0x000fe20001800000 */
[----:B------:R-:W-:Y:S01]  /*aa10*/  BSSY.RECONVERGENT B1, `(.L_x_4347) ;  /* 0x000000c000017945 */ /* 0x000fe20003800200 */
        /* <DEDUP_REMOVED lines=11> */
.L_x_4348:
[----:B------:R-:W-:Y:S05]  /*aad0*/  BSYNC.RECONVERGENT B1 ;  /* 0x0000000000017941 */ /* 0x000fea0003800200 */
.L_x_4347:
[----:B------:R-:W-:Y:S01]  /*aae0*/  FSETP.NAN.FTZ.AND P6, PT, |R26|, |R26|, PT ;  /* 0x4000001a1a00720b */ /* 0x000fe20003fd8200 */
[----:B------:R-:W-:Y:S01]  /*aaf0*/  IMAD.IADD R57, R53, 0x1, R40 ;  /* 0x0000000135397824 */ /* 0x000fe200078e0228 */
[----:B------:R-:W-:Y:S01]  /*ab00*/  FSEL R28, R28, R33, P2 ;  /* 0x000000211c1c7208 */ /* 0x000fe20001000000 */
[----:B------:R-:W-:Y:S01]  /*ab10*/  BSSY.RECONVERGENT B1, `(.L_x_4349) ;  /* 0x000000d000017945 */ /* 0x000fe20003800200 */
[----:B------:R-:W-:Y:S02]  /*ab20*/  SHF.L.U32 R33, R50, 0x10, RZ ;  /* 0x0000001032217819 */ /* 0x000fe400000006ff */
[----:B------:R-:W-:Y:S02]  /*ab30*/  SEL R14, R14, R37, P2 ;  /* 0x000000250e0e7207 */ /* 0x000fe40001000000 */
[----:B------:R-:W-:-:S05]  /*ab40*/  SEL R6, R6, RZ, P2 ;  /* 0x000000ff06067207 */ /* 0x000fca0001000000 */
        /* <DEDUP_REMOVED lines=9> */
.L_x_4350:
[----:B------:R-:W-:Y:S05]  /*abe0*/  BSYNC.RECONVERGENT B1 ;  /* 0x0000000000017941 */ /* 0x000fea0003800200 */
.L_x_4349:
[----:B------:R-:W-:Y:S01]  /*abf0*/  FSETP.NAN.FTZ.AND P0, PT, |R20|, |R20|, PT ;  /* 0x400000141400720b */ /* 0x000fe20003f18200 */
[----:B------:R-:W-:Y:S01]  /*ac00*/  BSSY.RECONVERGENT B1, `(.L_x_4351) ;  /* 0x000001a000017945 */ /* 0x000fe20003800200 */
[----:B------:R-:W-:Y:S01]  /*ac10*/  FSEL R30, R30, R35, P4 ;  /* 0x000000231e1e7208 */ /* 0x000fe20002000000 */
[----:B------:R-:W-:Y:S01]  /*ac20*/  IMAD.U32 R35, R49, 0x10000, RZ ;  /* 0x0001000031237824 */ /* 0x000fe200078e00ff */
[----:B------:R-:W-:Y:S02]  /*ac30*/  FSEL R31, R31, R34, P5 ;  /* 0x000000221f1f7208 */ /* 0x000fe40002800000 */
[-C--:B------:R-:W-:Y:S02]  /*ac40*/  SEL R18, R18, R59.reuse, P4 ;  /* 0x0000003b12127207 */ /* 0x080fe40002000000 */
[----:B------:R-:W-:Y:S02]  /*ac50*/  SEL R21, R21, R59, P5 ;  /* 0x0000003b15157207 */ /* 0x000fe40002800000 */
[----:B------:R-:W-:-:S02]  /*ac60*/  SEL R8, R8, RZ, P4 ;  /* 0x000000ff08087207 */ /* 0x000fc40002000000 */
[----:B------:R-:W-:Y:S02]  /*ac70*/  SEL R9, R9, RZ, P5 ;  /* 0x000000ff09097207 */ /* 0x000fe40002800000 */
[----:B------:R-:W-:Y:S02]  /*ac80*/  @P0 FSETP.NAN.FTZ.AND P4, PT, |R35|, |R35|, PT ;  /* 0x400000232300020b */ /* 0x000fe40003f98200 */
[----:B------:R-:W-:Y:S02]  /*ac90*/  @P0 ISETP.LT.U32.AND P5, PT, R10, R57, PT ;  /* 0x000000390a00020c */ /* 0x000fe40003fa1070 */
[----:B------:R-:W-:Y:S02]  /*aca0*/  FSEL R36, R36, R55, P1 ;  /* 0x0000003724247208 */ /* 0x000fe40000800000 */
[----:B------:R-:W-:Y:S02]  /*acb0*/  FSEL R29, R29, R38, P3 ;  /* 0x000000261d1d7208 */ /* 0x000fe40001800000 */
[----:B------:R-:W-:-:S02]  /*acc0*/  @P0 ISETP.LT.OR.EX P4, PT, R0, RZ, !P4, P5 ;  /* 0x000000ff0000020c */ /* 0x000fc40006781750 */
[-C--:B------:R-:W-:Y:S02]  /*acd0*/  SEL R15, R15, R53.reuse, P1 ;  /* 0x000000350f0f7207 */ /* 0x080fe40000800000 */
[----:B------:R-:W-:Y:S02]  /*ace0*/  SEL R12, R12, R53, P3 ;  /* 0x000000350c0c7207 */ /* 0x000fe40001800000 */
[----:B------:R-:W-:Y:S02]  /*acf0*/  FSEL R26, R26, R33, P2 ;  /* 0x000000211a1a7208 */ /* 0x000fe40001000000 */
[----:B------:R-:W-:Y:S02]  /*ad00*/  SEL R7, R7, RZ, P1 ;  /* 0x000000ff07077207 */ /* 0x000fe40000800000 */
[----:B------:R-:W-:Y:S02]  /*ad10*/  SEL R4, R4, RZ, P3 ;  /* 0x000000ff04047207 */ /* 0x000fe40001800000 */
[----:B------:R-:W-:-:S02]  /*ad20*/  SEL R11, R11, R57, P2 ;  /* 0x000000390b0b7207 */ /* 0x000fc40001000000 */
[----:B------:R-:W-:Y:S01]  /*ad30*/  SEL R3, R3, RZ, P2 ;  /* 0x000000ff03037207 */ /* 0x000fe20001000000 */
[----:B------:R-:W-:Y:S06]  /*ad40*/  @P0 BRA `(.L_x_4352) ;  /* 0x0000000000140947 */ /* 0x000fec0003800000 */
[----:B------:R-:W-:-:S13]  /*ad50*/  FSETP.NEU.FTZ.AND P1, PT, R20, R35, PT ;  /* 0x000000231400720b */ /* 0x000fda0003f3d000 */
[----:B------:R-:W-:Y:S02]  /*ad60*/  @!P1 ISETP.GE.U32.AND P0, PT, R10, R57, PT ;  /* 0x000000390a00920c */ /* 0x000fe40003f06070 */
[----:B------:R-:W-:Y:S02]  /*ad70*/  @P1 FSETP.LT.FTZ.AND P4, PT, R20, R35, PT ;  /* 0x000000231400120b */ /* 0x000fe40003f91000 */
[----:B------:R-:W-:-:S04]  /*ad80*/  @!P1 ISETP.GE.AND.EX P0, PT, R0, RZ, PT, P0 ;  /* 0x000000ff0000920c */ /* 0x000fc80003f06300 */
[----:B------:R-:W-:-:S13]  /*ad90*/  @!P1 PLOP3.LUT P4, PT, P0, PT, PT, 0x8, 0x80 ;  /* 0x000000000080981c */ /* 0x000fda000078e170 */
.L_x_4352:
[----:B------:R-:W-:Y:S05]  /*ada0*/  BSYNC.RECONVERGENT B1 ;  /* 0x0000000000017941 */ /* 0x000fea0003800200 */
.L_x_4351:
        /* <DEDUP_REMOVED lines=9> */
.L_x_4331:
[----:B------:R-:W-:Y:S05]  /*ae40*/  BSYNC.RECONVERGENT B0 ;  /* 0x0000000000007941 */ /* 0x000fea0003800200 */
.L_x_4330:
[----:B------:R-:W-:Y:S01]  /*ae50*/  ISETP.GE.U32.AND P0, PT, R37, R38, PT ;  /* 0x000000262500720c */ /* 0x000fe20003f06070 */
[----:B------:R-:W-:Y:S01]  /*ae60*/  BSSY.RECONVERGENT B0, `(.L_x_4354) ;  /* 0x000047d000007945 */ /* 0x000fe20003800200 */
[----:B------:R-:W-:-:S11]  /*ae70*/  PRMT R39, R44, 0x7610, R39 ;  /* 0x000076102c277816 */ /* 0x000fd60000000027 */
        /* <DEDUP_REMOVED lines=15> */
[----:B------:R-:W-:-:S04]  /*af70*/  SHF.R.U32.HI R33, RZ, UR5, R32 ;  /* 0x00000005ff217c19 */ /* 0x000fc80008011620 */
[----:B------:R-:W-:-:S05]  /*af80*/  IADD3 R34, PT, PT, -R33, RZ, RZ ;  /* 0x000000ff21227210 */ /* 0x000fca0007ffe1ff */
        /* <DEDUP_REMOVED lines=196> */
[----:B------:R-:W-:-:S04]  /*bbd0*/  SHF.R.U32.HI R33, RZ, UR5, R32 ;  /* 0x00000005ff217c19 */ /* 0x000fc80008011620 */
[----:B------:R-:W-:-:S05]  /*bbe0*/  IADD3 R22, PT, PT, -R33, RZ, RZ ;  /* 0x000000ff21167210 */ /* 0x000fca0007ffe1ff */
        /* <DEDUP_REMOVED lines=67> */
.L_x_4357:
[----:B------:R-:W-:Y:S01]  /*c020*/  SHF.R.U32.HI R34, RZ, 0x2, R34 ;  /* 0x00000002ff227819 */ /* 0x000fe20000011622 */
[----:B------:R-:W-:-:S07]  /*c030*/  IMAD.MOV.U32 R35, RZ, RZ, RZ ;  /* 0x000000ffff237224 */ /* 0x000fce00078e00ff */
.L_x_4356:
[----:B------:R-:W1:Y:S02]  /*c040*/  LDCU.64 UR4, c[0x0][0x768] ;  /* 0x0000ed00ff0477ac */ /* 0x000e640008000a00 */
[----:B-1----:R-:W-:-:S05]  /*c050*/  IADD3 R42, P1, PT, R42, UR4, RZ ;  /* 0x000000042a2a7c10 */ /* 0x002fca000ff3e0ff */
        /* <DEDUP_REMOVED lines=284> */
.L_x_4359:
[----:B------:R-:W-:Y:S01]  /*d220*/  SHF.R.U32.HI R34, RZ, 0x2, R47 ;  /* 0x00000002ff227819 */ /* 0x000fe2000001162f */
[----:B------:R-:W-:-:S07]  /*d230*/  IMAD.MOV.U32 R35, RZ, RZ, RZ ;  /* 0x000000ffff237224 */ /* 0x000fce00078e00ff */
.L_x_4358:
        /* <DEDUP_REMOVED lines=279> */
[----:B------:R-:W-:-:S04]  /*e3b0*/  SHF.R.U32.HI R22, RZ, UR5, R22 ;  /* 0x00000005ff167c19 */ /* 0x000fc80008011616 */
[----:B------:R-:W-:-:S05]  /*e3c0*/  IADD3 R34, PT, PT, -R22, RZ, RZ ;  /* 0x000000ff16227210 */ /* 0x000fca0007ffe1ff */
[----:B--2---:R-:W-:-:S04]  /*e3d0*/  IMAD R34, R34, UR6, R35 ;  /* 0x0000000622227c24 */ /* 0x004fc8000f8e0223 */
[----:B---3--:R-:W-:-:S07]  /*e3e0*/  IMAD R39, R34, UR7, R39 ;  /* 0x0000000722277c24 */ /* 0x008fce000f8e0227 */
.L_x_4361:
[----:B------:R-:W-:Y:S01]  /*e3f0*/  SHF.R.U32.HI R34, RZ, 0x2, R39 ;  /* 0x00000002ff227819 */ /* 0x000fe20000011627 */
[----:B------:R-:W-:-:S07]  /*e400*/  IMAD.MOV.U32 R35, RZ, RZ, RZ ;  /* 0x000000ffff237224 */ /* 0x000fce00078e00ff */
.L_x_4360:
        /* <DEDUP_REMOVED lines=283> */
.L_x_4363:
[----:B------:R-:W-:Y:S01]  /*f5c0*/  SHF.R.U32.HI R34, RZ, 0x2, R34 ;  /* 0x00000002ff227819 */ /* 0x000fe20000011622 */
[----:B------:R-:W-:-:S07]  /*f5d0*/  IMAD.MOV.U32 R35, RZ, RZ, RZ ;  /* 0x000000ffff237224 */ /* 0x000fce00078e00ff */
.L_x_4362:
[----:B------:R-:W-:-:S04]  /*f5e0*/  LEA R42, P0, R34, R42, 0x2 ;  /* 0x0000002a222a7211 */ /* 0x000fc800078010ff */
[----:B------:R-:W-:-:S05]  /*f5f0*/  LEA.HI.X R43, R34, R41, R35, 0x2, P0 ;  /* 0x00000029222b7211 */ /* 0x000fca00000f1423 */
[----:B------:R-:W2:Y:S02]  /*f600*/  LDG.E R42, desc[UR36][R42.64] ;  /* 0x000000242a2a7981 */ /* 0x000ea4000c1e1900 */
[C---:B--2---:R-:W-:Y:S02]  /*f610*/  PRMT R50, R42.reuse, 0x7610, R50 ;  /* 0x000076102a327816 */ /* 0x044fe40000000032 */
[----:B------:R-:W-:-:S07]  /*f620*/  PRMT R49, R42, 0x7632, R49 ;  /* 0x000076322a317816 */ /* 0x000fce0000000031 */
.L_x_4355:
[----:B------:R-:W-:Y:S05]  /*f630*/  BSYNC.RECONVERGENT B0 ;  /* 0x0000000000007941 */ /* 0x000fea0003800200 */
.L_x_4354:
[----:B------:R-:W-:Y:S01]  /*f640*/  ISETP.GE.U32.AND P0, PT, R37, R38, PT ;  /* 0x000000262500720c */ /* 0x000fe20003f06070 */
[----:B------:R-:W-:-:S12]  /*f650*/  BSSY.RECONVERGENT B0, `(.L_x_4364) ;  /* 0x000008b000007945 */ /* 0x000fd80003800200 */
[----:B------:R-:W-:Y:S05]  /*f660*/  @P0 BRA `(.L_x_4365) ;  /* 0x0000000800240947 */ /* 0x000fea0003800000 */
        /* <DEDUP_REMOVED lines=18> */
.L_x_4367:
[----:B------:R-:W-:Y:S05]  /*f790*/  BSYNC.RECONVERGENT B1 ;  /* 0x0000000000017941 */ /* 0x000fea0003800200 */
.L_x_4366:
        /* <DEDUP_REMOVED lines=9> */
.L_x_4369:
[----:B------:R-:W-:Y:S05]  /*f830*/  BSYNC.RECONVERGENT B1 ;  /* 0x0000000000017941 */ /* 0x000fea0003800200 */
.L_x_4368:
        /* <DEDUP_REMOVED lines=24> */
.L_x_4371:
[----:B------:R-:W-:Y:S05]  /*f9c0*/  BSYNC.RECONVERGENT B1 ;  /* 0x0000000000017941 */ /* 0x000fea0003800200 */
.L_x_4370:
        /* <DEDUP_REMOVED lines=9> */
.L_x_4373:
[----:B------:R-:W-:Y:S05]  /*fa60*/  BSYNC.RECONVERGENT B1 ;  /* 0x0000000000017941 */ /* 0x000fea0003800200 */
.L_x_4372:
        /* <DEDUP_REMOVED lines=24> */
.L_x_4375:
[----:B------:R-:W-:Y:S05]  /*fbf0*/  BSYNC.RECONVERGENT B1 ;  /* 0x0000000000017941 */ /* 0x000fea0003800200 */
.L_x_4374:
        /* <DEDUP_REMOVED lines=9> */
.L_x_4377:
[----:B------:R-:W-:Y:S05]  /*fc90*/  BSYNC.RECONVERGENT B1 ;  /* 0x0000000000017941 */ /* 0x000fea0003800200 */
.L_x_4376:
        /* <DEDUP_REMOVED lines=22> */
.L_x_4379:
[----:B------:R-:W-:Y:S05]  /*fe00*/  BSYNC.RECONVERGENT B1 ;  /* 0x0000000000017941 */ /* 0x000fea0003800200 */
.L_x_4378:
        /* <DEDUP_REMOVED lines=10> */
.L_x_4381:
[----:B------:R-:W-:Y:S05]  /*feb0*/  BSYNC.RECONVERGENT B1 ;  /* 0x0000000000017941 */ /* 0x000fea0003800200 */
.L_x_4380:
[----:B------:R-:W-:Y:S02]  /*fec0*/  FSEL R20, R20, R49, P0 ;  /* 0x0000003114147208 */ /* 0x000fe40000000000 */
[----:B------:R-:W-:Y:S02]  /*fed0*/  SEL R10, R10, R33, P0 ;  /* 0x000000210a0a7207 */ /* 0x000fe40000000000 */
[----:B------:R-:W-:Y:S02]  /*fee0*/  SEL R3, R3, RZ, P2 ;  /* 0x000000ff03037207 */ /* 0x000fe40001000000 */
[----:B------:R-:W-:-:S07]  /*fef0*/  SEL R0, R0, RZ, P0 ;  /* 0x000000ff00007207 */ /* 0x000fce0000000000 */
.L_x_4365:
[----:B------:R-:W-:Y:S05]  /*ff00*/  BSYNC.RECONVERGENT B0 ;  /* 0x0000000000007941 */ /* 0x000fea0003800200 */
.L_x_4364:
        /* <DEDUP_REMOVED lines=15> */
.L_x_4383:
[----:B------:R-:W-:Y:S05]  /*10000*/  BSYNC.RECONVERGENT B0 ;  /* 0x0000000000007941 */ /* 0x000fea0003800200 */
.L_x_4382:
[----:B------:R-:W-:Y:S04]  /*10010*/  BSSY.RECONVERGENT B0, `(.L_x_4384) ;  /* 0x0000007000007945 */ /* 0x000fe80003800200 */
[----:B------:R-:W-:Y:S05]  /*10020*/  @P2 BRA `(.L_x_4385) ;  /* 0x0000000000142947 */ /* 0x000fea0003800000 */
[----:B------:R-:W-:-:S13]  /*10030*/  FSETP.NEU.FTZ.AND P2, PT, R28, R31, PT ;  /* 0x0000001f1c00720b */ /* 0x000fda0003f5d000 */
[----:B------:R-:W-:Y:S02]  /*10040*/  @!P2 ISETP.GE.U32.AND P1, PT, R14, R21, PT ;  /* 0x000000150e00a20c */ /* 0x000fe40003f26070 */
[----:B------:R-:W-:Y:S02]  /*10050*/  @P2 FSETP.LT.FTZ.AND P0, PT, R28, R31, PT ;  /* 0x0000001f1c00220b */ /* 0x000fe40003f11000 */
[----:B------:R-:W-:-:S04]  /*10060*/  @!P2 ISETP.GE.AND.EX P1, PT, R6, R9, PT, P1 ;  /* 0x000000090600a20c */ /* 0x000fc80003f26310 */
[----:B------:R-:W-:-:S13]  /*10070*/  @!P2 PLOP3.LUT P0, PT, P1, PT, PT, 0x8, 0x80 ;  /* 0x000000000080a81c */ /* 0x000fda0000f0e170 */
.L_x_4385:
[----:B------:R-:W-:Y:S05]  /*10080*/  BSYNC.RECONVERGENT B0 ;  /* 0x0000000000007941 */ /* 0x000fea0003800200 */
.L_x_4384:
        /* <DEDUP_REMOVED lines=20> */
.L_x_4387:
[----:B------:R-:W-:Y:S05]  /*101d0*/  BSYNC.RECONVERGENT B0 ;  /* 0x0000000000007941 */ /* 0x000fea0003800200 */
.L_x_4386:
        /* <DEDUP_REMOVED lines=8> */
.L_x_4389:
[----:B------:R-:W-:Y:S05]  /*10260*/  BSYNC.RECONVERGENT B0 ;  /* 0x0000000000007941 */ /* 0x000fea0003800200 */
.L_x_4388:
        /* <DEDUP_REMOVED lines=20> */
.L_x_4391:
[----:B------:R-:W-:Y:S05]  /*103b0*/  BSYNC.RECONVERGENT B0 ;  /* 0x0000000000007941 */ /* 0x000fea0003800200 */
.L_x_4390:
        /* <DEDUP_REMOVED lines=11> */
.L_x_4393:
[----:B------:R-:W-:Y:S05]  /*10470*/  BSYNC.RECONVERGENT B0 ;  /* 0x0000000000007941 */ /* 0x000fea0003800200 */
.L_x_4392:
[----:B------:R-:W-:Y:S02]  /*10480*/  FSEL R18, R29, R20, P2 ;  /* 0x000000141d127208 */ /* 0x000fe40001000000 */
[----:B------:R-:W-:Y:S02]  /*10490*/  SEL R26, R21, R10, P2 ;  /* 0x0000000a151a7207 */ /* 0x000fe40001000000 */
[----:B------:R-:W-:-:S07]  /*104a0*/  SEL R27, R9, R0, P2 ;  /* 0x00000000091b7207 */ /* 0x000fce0001000000 */
.L_x_4197:
[----:B------:R-:W-:Y:S05]  /*104b0*/  BSYNC.RECONVERGENT B6 ;  /* 0x0000000000067941 */ /* 0x000fea0003800200 */
.L_x_4196:
[----:B------:R-:W1:Y:S02]  /*104c0*/  LDCU UR4, c[0x0][0x3b4] ;  /* 0x00007680ff0477ac */ /* 0x000e640008000800 */
[----:B-1----:R-:W-:-:S09]  /*104d0*/  UISETP.NE.AND UP0, UPT, UR4, URZ, UPT ;  /* 0x000000ff0400728c */ /* 0x002fd2000bf05270 */
[----:B------:R-:W-:Y:S05]  /*104e0*/  BRA.U !UP0, `(.L_x_4394) ;  /* 0x00000005080c7547 */ /* 0x000fea000b800000 */
[----:B------:R-:W1:Y:S01]  /*104f0*/  S2R R4, SR_CgaCtaId ;  /* 0x0000000000047919 */ /* 0x000e620000008800 */
[----:B------:R-:W2:Y:S01]  /*10500*/  LDC R10, c[0x0][0x360] ;  /* 0x0000d800ff0a7b82 */ /* 0x000ea20000000800 */
[----:B------:R-:W-:-:S05]  /*10510*/  MOV R0, 0x400 ;  /* 0x0000040000007802 */ /* 0x000fca0000000f00 */
        /* <DEDUP_REMOVED lines=11> */
[----:B------:R-:W-:-:S07]  /*105d0*/  IMAD.MOV.U32 R0, RZ, RZ, R11 ;  /* 0x000000ffff007224 */ /* 0x000fce00078e000b */
.L_x_4401:
        /* <DEDUP_REMOVED lines=8> */
[----:B------:R-:W-:Y:S01]  /*10660*/  IMAD R4, R4, R10, R19 ;  /* 0x0000000a04047224 */ /* 0x000fe200078e0213 */
[----:B------:R-:W-:Y:S01]  /*10670*/  FSETP.NAN.FTZ.AND P5, PT, |R41|, |R41|, PT ;  /* 0x400000292900720b */ /* 0x000fe20003fb8200 */
[----:B------:R-:W-:Y:S01]  /*10680*/  BSSY.RECONVERGENT B1, `(.L_x_4397) ;  /* 0x0000012000017945 */ /* 0x000fe20003800200 */
[----:B------:R-:W-:Y:S01]  /*10690*/  FSETP.NAN.FTZ.AND P3, PT, |R18|, |R18|, PT ;  /* 0x400000121200720b */ /* 0x000fe20003f78200 */
[----:B------:R-:W-:-:S05]  /*106a0*/  IMAD R8, R4, 0x20, R3 ;  /* 0x0000002004087824 */ /* 0x000fca00078e0203 */
[----:B------:R-:W2:Y:S04]  /*106b0*/  LDS R14, [R8] ;  /* 0x00000000080e7984 */ /* 0x000ea80000000800 */
[----:B------:R-:W3:Y:S04]  /*106c0*/  LDS.64 R4, [R8+0x8] ;  /* 0x0000080008047984 */ /* 0x000ee80000000a00 */
[----:B------:R-:W4:Y:S04]  /*106d0*/  LDS R21, [R8+0x10] ;  /* 0x0000100008157984 */ /* 0x000f280000000800 */
[----:B------:R-:W5:Y:S01]  /*106e0*/  LDS.64 R6, [R8+0x18] ;  /* 0x0000180008067984 */ /* 0x000f620000000a00 */
[----:B--2---:R-:W-:-:S02]  /*106f0*/  @P5 FSETP.NAN.FTZ.AND P2, PT, |R14|, |R14|, PT ;  /* 0x4000000e0e00520b */ /* 0x004fc40003f58200 */
[----:B---3--:R-:W-:Y:S02]  /*10700*/  @P5 ISETP.LT.U32.AND P4, PT, R12, R4, PT ;  /* 0x000000040c00520c */ /* 0x008fe40003f81070 */
[----:B----4-:R-:W-:Y:S02]  /*10710*/  @P3 FSETP.NAN.FTZ.AND P0, PT, |R21|, |R21|, PT ;  /* 0x400000151500320b */ /* 0x010fe40003f18200 */
[----:B------:R-:W-:Y:S02]  /*10720*/  @P5 ISETP.LT.OR.EX P2, PT, R13, R5, !P2, P4 ;  /* 0x000000050d00520c */ /* 0x000fe40005741740 */
[----:B-----5:R-:W-:Y:S01]  /*10730*/  @P3 ISETP.LT.U32.AND P1, PT, R26, R6, PT ;  /* 0x000000061a00320c */ /* 0x020fe20003f21070 */
[----:B------:R-:W-:-:S12]  /*10740*/  @P5 BRA `(.L_x_4398) ;  /* 0x0000000000145947 */ /* 0x000fd80003800000 */
[----:B------:R-:W-:-:S13]  /*10750*/  FSETP.NEU.FTZ.AND P4, PT, R41, R14, PT ;  /* 0x0000000e2900720b */ /* 0x000fda0003f9d000 */
[----:B------:R-:W-:-:S04]  /*10760*/  @!P4 ISETP.GE.U32.AND P2, PT, R12, R4, PT ;  /* 0x000000040c00c20c */ /* 0x000fc80003f46070 */
[----:B------:R-:W-:-:S04]  /*10770*/  @!P4 ISETP.GE.AND.EX P2, PT, R13, R5, PT, P2 ;  /* 0x000000050d00c20c */ /* 0x000fc80003f46320 */
[----:B------:R-:W-:Y:S02]  /*10780*/  @!P4 PLOP3.LUT P2, PT, P2, PT, PT, 0x8, 0x80 ;  /* 0x000000000080c81c */ /* 0x000fe4000174e170 */
[----:B------:R-:W-:-:S13]  /*10790*/  @P4 FSETP.LT.FTZ.AND P2, PT, R41, R14, PT ;  /* 0x0000000e2900420b */ /* 0x000fda0003f51000 */
.L_x_4398:
[----:B------:R-:W-:Y:S05]  /*107a0*/  BSYNC.RECONVERGENT B1 ;  /* 0x0000000000017941 */ /* 0x000fea0003800200 */
.L_x_4397:
[----:B------:R-:W-:Y:S01]  /*107b0*/  BSSY.RECONVERGENT B1, `(.L_x_4399) ;  /* 0x000000a000017945 */ /* 0x000fe20003800200 */
[----:B-1----:R-:W-:Y:S02]  /*107c0*/  SEL R12, R12, R4, P2 ;  /* 0x000000040c0c7207 */ /* 0x002fe40001000000 */
        /* <DEDUP_REMOVED lines=8> */
.L_x_4400:
[----:B------:R-:W-:Y:S05]  /*10850*/  BSYNC.RECONVERGENT B1 ;  /* 0x0000000000017941 */ /* 0x000fea0003800200 */
.L_x_4399:
[----:B------:R-:W-:Y:S01]  /*10860*/  SEL R26, R26, R6, P0 ;  /* 0x000000061a1a7207 */ /* 0x000fe20000000000 */
[----:B------:R2:W-:Y:S01]  /*10870*/  STS.64 [R9+0x8], R12 ;  /* 0x0000080c09007388 */ /* 0x0005e20000000a00 */
[----:B------:R-:W-:Y:S02]  /*10880*/  SEL R27, R27, R7, P0 ;  /* 0x000000071b1b7207 */ /* 0x000fe40000000000 */
[----:B------:R-:W-:Y:S02]  /*10890*/  FSEL R41, R41, R14, P2 ;  /* 0x0000000e29297208 */ /* 0x000fe40001000000 */
[----:B------:R-:W-:Y:S01]  /*108a0*/  FSEL R18, R18, R21, P0 ;  /* 0x0000001512127208 */ /* 0x000fe20000000000 */
[----:B------:R2:W-:Y:S04]  /*108b0*/  STS.64 [R9+0x18], R26 ;  /* 0x0000181a09007388 */ /* 0x0005e80000000a00 */
[----:B------:R2:W-:Y:S04]  /*108c0*/  STS [R9], R41 ;  /* 0x0000002909007388 */ /* 0x0005e80000000800 */
[----:B------:R2:W-:Y:S02]  /*108d0*/  STS [R9+0x10], R18 ;  /* 0x0000101209007388 */ /* 0x0005e40000000800 */
.L_x_4396:
[----:B------:R-:W-:Y:S05]  /*108e0*/  BSYNC.RECONVERGENT B0 ;  /* 0x0000000000007941 */ /* 0x000fea0003800200 */
.L_x_4395:
[----:B------:R-:W-:Y:S01]  /*108f0*/  ISETP.GT.U32.AND P0, PT, R0, 0x3, PT ;  /* 0x000000030000780c */ /* 0x000fe20003f04070 */
[----:B------:R-:W-:-:S12]  /*10900*/  IMAD.MOV.U32 R0, RZ, RZ, R15 ;  /* 0x000000ffff007224 */ /* 0x000fd800078e000f */
[----:B------:R-:W-:Y:S05]  /*10910*/  @P0 BRA `(.L_x_4401) ;  /* 0xfffffffc00300947 */ /* 0x000fea000383ffff */
.L_x_4394:
[----:B------:R-:W3:Y:S02]  /*10920*/  LDCU UR4, c[0x0][0x3b0] ;  /* 0x00007600ff0477ac */ /* 0x000ee40008000800 */
[----:B---3--:R-:W-:-:S09]  /*10930*/  UISETP.NE.AND UP0, UPT, UR4, URZ, UPT ;  /* 0x000000ff0400728c */ /* 0x008fd2000bf05270 */
[----:B------:R-:W-:Y:S05]  /*10940*/  BRA.U !UP0, `(.L_x_4402) ;  /* 0x0000000508c47547 */ /* 0x000fea000b800000 */
[----:B------:R-:W3:Y:S02]  /*10950*/  LDC R11, c[0x0][0x360] ;  /* 0x0000d800ff0b7b82 */ /* 0x000ee40000000800 */
[----:B---3--:R-:W-:Y:S01]  /*10960*/  ISETP.GE.U32.AND P0, PT, R11, 0x21, PT ;  /* 0x000000210b00780c */ /* 0x008fe20003f06070 */
[----:B------:R-:W-:-:S12]  /*10970*/  IMAD.MOV.U32 R0, RZ, RZ, R11 ;  /* 0x000000ffff007224 */ /* 0x000fd800078e000b */
[----:B------:R-:W-:Y:S05]  /*10980*/  @!P0 BRA `(.L_x_4403) ;  /* 0x0000000400048947 */ /* 0x000fea0003800000 */
[----:B------:R-:W3:Y:S01]  /*10990*/  S2UR UR5, SR_CgaCtaId ;  /* 0x00000000000579c3 */ /* 0x000ee20000008800 */
[----:B------:R-:W-:Y:S01]  /*109a0*/  UMOV UR4, 0x400 ;  /* 0x0000040000047882 */ /* 0x000fe20000000000 */
[----:B------:R-:W-:Y:S01]  /*109b0*/  IMAD R0, R16, R11, R19 ;  /* 0x0000000b10007224 */ /* 0x000fe200078e0213 */
[----:B------:R-:W-:Y:S01]  /*109c0*/  UIADD3 UR4, UPT, UPT, UR4, 0x10, URZ ;  /* 0x0000001004047890 */ /* 0x000fe2000fffe0ff */
[----:B------:R-:W-:-:S03]  /*109d0*/  ISETP.GE.U32.AND P0, PT, R11, 0x40, PT ;  /* 0x000000400b00780c */ /* 0x000fc60003f06070 */
[----:B---3--:R-:W-:-:S06]  /*109e0*/  ULEA UR4, UR5, UR4, 0x18 ;  /* 0x0000000405047291 */ /* 0x008fcc000f8ec0ff */
[----:B------:R-:W-:Y:S01]  /*109f0*/  LEA R3, R0, UR4, 0x5 ;  /* 0x0000000400037c11 */ /* 0x000fe2000f8e28ff */
[----:B------:R-:W-:-:S04]  /*10a00*/  HFMA2 R0, -RZ, RZ, 0, 1.9073486328125e-06 ;  /* 0x00000020ff007431 */ /* 0x000fc800000001ff */
[----:B------:R3:W-:Y:S04]  /*10a10*/  STS.64 [R3+0x8], R12 ;  /* 0x0000080c03007388 */ /* 0x0007e80000000a00 */
[----:B------:R3:W-:Y:S04]  /*10a20*/  STS.64 [R3+0x18], R26 ;  /* 0x0000181a03007388 */ /* 0x0007e80000000a00 */
[----:B------:R3:W-:Y:S04]  /*10a30*/  STS [R3], R41 ;  /* 0x0000002903007388 */ /* 0x0007e80000000800 */
[----:B------:R3:W-:Y:S01]  /*10a40*/  STS [R3+0x10], R18 ;  /* 0x0000101203007388 */ /* 0x0007e20000000800 */
[----:B------:R-:W-:Y:S05]  /*10a50*/  @!P0 BRA `(.L_x_4403) ;  /* 0x0000000000d08947 */ /* 0x000fea0003800000 */
[----:B------:R-:W-:-:S07]  /*10a60*/  IMAD.MOV.U32 R8, RZ, RZ, R11 ;  /* 0x000000ffff087224 */ /* 0x000fce00078e000b */
.L_x_4410:
[----:B------:R-:W-:Y:S01]  /*10a70*/  SHF.R.U32.HI R10, RZ, 0x1, R8 ;  /* 0x00000001ff0a7819 */ /* 0x000fe20000011608 */
[----:B------:R-:W-:Y:S05]  /*10a80*/  WARPSYNC.ALL ;  /* 0x0000000000007948 */ /* 0x000fea0003800000 */
[----:B------:R-:W-:Y:S01]  /*10a90*/  IMAD.IADD R4, R10, 0x1, R19 ;  /* 0x000000010a047824 */ /* 0x000fe200078e0213 */
[----:B------:R-:W-:Y:S04]  /*10aa0*/  BAR.SYNC.DEFER_BLOCKING 0x0 ;  /* 0x0000000000007b1d */ /* 0x000fe80000010000 */
[----:B------:R-:W-:-:S02]  /*10ab0*/  ISETP.GE.U32.AND P0, PT, R4, R11, PT ;  /* 0x0000000b0400720c */ /* 0x000fc40003f06070 */
[----:B------:R-:W-:Y:S02]  /*10ac0*/  BSSY.RECONVERGENT B0, `(.L_x_4404) ;  /* 0x000002a000007945 */ /* 0x000fe40003800200 */
[----:B------:R-:W-:-:S13]  /*10ad0*/  ISETP.GE.U32.OR P0, PT, R19, R10, P0 ;  /* 0x0000000a1300720c */ /* 0x000fda0000706470 */
[----:B----4-:R-:W-:Y:S05]  /*10ae0*/  @P0 BRA `(.L_x_4405) ;  /* 0x00000000009c0947 */ /* 0x010fea0003800000 */
[----:B-12---:R-:W-:Y:S01]  /*10af0*/  IMAD R9, R10, 0x20, R3 ;  /* 0x000000200a097824 */ /* 0x006fe200078e0203 */
[----:B------:R-:W-:Y:S01]  /*10b00*/  FSETP.NAN.FTZ.AND P5, PT, |R41|, |R41|, PT ;  /* 0x400000292900720b */ /* 0x000fe20003fb8200 */
[----:B------:R-:W-:Y:S01]  /*10b10*/  BSSY.RECONVERGENT B1, `(.L_x_4406) ;  /* 0x0000011000017945 */ /* 0x000fe20003800200 */
[----:B------:R-:W-:Y:S02]  /*10b20*/  FSETP.NAN.FTZ.AND P3, PT, |R18|, |R18|, PT ;  /* 0x400000121200720b */ /* 0x000fe40003f78200 */
[----:B------:R-:W1:Y:S04]  /*10b30*/  LDS R14, [R9] ;  /* 0x00000000090e7984 */ /* 0x000e680000000800 */
[----:B------:R-:W2:Y:S04]  /*10b40*/  LDS.64 R4, [R9+0x8] ;  /* 0x0000080009047984 */ /* 0x000ea80000000a00 */
[----:B------:R-:W4:Y:S04]  /*10b50*/  LDS R15, [R9+0x10] ;  /* 0x00001000090f7984 */ /* 0x000f280000000800 */
[----:B------:R-:W5:Y:S01]  /*10b60*/  LDS.64 R6, [R9+0x18] ;  /* 0x0000180009067984 */ /* 0x000f620000000a00 */
[----:B-1----:R-:W-:-:S02]  /*10b70*/  @P5 FSETP.NAN.FTZ.AND P2, PT, |R14|, |R14|, PT ;  /* 0x4000000e0e00520b */ /* 0x002fc40003f58200 */
[----:B--2---:R-:W-:Y:S02]  /*10b80*/  @P5 ISETP.LT.U32.AND P4, PT, R12, R4, PT ;  /* 0x000000040c00520c */ /* 0x004fe40003f81070 */
        /* <DEDUP_REMOVED lines=9> */
.L_x_4407:
[----:B------:R-:W-:Y:S05]  /*10c20*/  BSYNC.RECONVERGENT B1 ;  /* 0x0000000000017941 */ /* 0x000fea0003800200 */
.L_x_4406:
[----:B------:R-:W-:Y:S01]  /*10c30*/  BSSY.RECONVERGENT B1, `(.L_x_4408) ;  /* 0x000000a000017945 */ /* 0x000fe20003800200 */
[----:B---3--:R-:W-:Y:S02]  /*10c40*/  SEL R12, R12, R4, P2 ;  /* 0x000000040c0c7207 */ /* 0x008fe40001000000 */
        /* <DEDUP_REMOVED lines=8> */
.L_x_4409:
[----:B------:R-:W-:Y:S05]  /*10cd0*/  BSYNC.RECONVERGENT B1 ;  /* 0x0000000000017941 */ /* 0x000fea0003800200 */
.L_x_4408:
        /* <DEDUP_REMOVED lines=8> */
.L_x_4405:
[----:B------:R-:W-:Y:S05]  /*10d60*/  BSYNC.RECONVERGENT B0 ;  /* 0x0000000000007941 */ /* 0x000fea0003800200 */
.L_x_4404:
[----:B------:R-:W-:Y:S01]  /*10d70*/  ISETP.GT.U32.AND P0, PT, R8, 0x7f, PT ;  /* 0x0000007f0800780c */ /* 0x000fe20003f04070 */
[----:B------:R-:W-:-:S12]  /*10d80*/  IMAD.MOV.U32 R8, RZ, RZ, R10 ;  /* 0x000000ffff087224 */ /* 0x000fd800078e000a */
[----:B------:R-:W-:Y:S05]  /*10d90*/  @P0 BRA `(.L_x_4410) ;  /* 0xfffffffc00340947 */ /* 0x000fea000383ffff */
.L_x_4403:
[----:B------:R-:W-:Y:S01]  /*10da0*/  ISETP.GE.U32.AND P0, PT, R0, 0x2, PT ;  /* 0x000000020000780c */ /* 0x000fe20003f06070 */
[----:B------:R-:W-:Y:S05]  /*10db0*/  WARPSYNC.ALL ;  /* 0x0000000000007948 */ /* 0x000fea0003800000 */
[----:B------:R-:W-:Y:S07]  /*10dc0*/  BAR.SYNC.DEFER_BLOCKING 0x0 ;  /* 0x0000000000007b1d */ /* 0x000fee0000010000 */
[----:B------:R-:W-:Y:S05]  /*10dd0*/  @!P0 BRA `(.L_x_4402) ;  /* 0x0000000000a08947 */ /* 0x000fea0003800000 */
[----:B---34-:R-:W-:-:S07]  /*10de0*/  IMAD.MOV.U32 R3, RZ, RZ, 0x1 ;  /* 0x00000001ff037424 */ /* 0x018fce00078e00ff */
.L_x_4415:
[----:B------:R-:W3:Y:S01]  /*10df0*/  SHFL.DOWN PT, R4, R41, R3, 0x1f ;  /* 0x08001f0329047589 */ /* 0x000ee200000e0000 */
[----:B------:R-:W-:Y:S01]  /*10e00*/  FSETP.NAN.FTZ.AND P2, PT, |R41|, |R41|, PT ;  /* 0x400000292900720b */ /* 0x000fe20003f58200 */
[----:B------:R-:W-:Y:S02]  /*10e10*/  BSSY.RECONVERGENT B0, `(.L_x_4411) ;  /* 0x000000c000007945 */ /* 0x000fe40003800200 */
[----:B------:R-:W4:Y:S04]  /*10e20*/  SHFL.DOWN PT, R5, R12, R3, 0x1f ;  /* 0x08001f030c057589 */ /* 0x000f2800000e0000 */
[----:B------:R-:W5:Y:S06]  /*10e30*/  SHFL.DOWN PT, R6, R13, R3, 0x1f ;  /* 0x08001f030d067589 */ /* 0x000f6c00000e0000 */
[----:B---3--:R-:W-:-:S02]  /*10e40*/  @P2 FSETP.NAN.FTZ.AND P0, PT, |R4|, |R4|, PT ;  /* 0x400000040400220b */ /* 0x008fc40003f18200 */
[----:B----4-:R-:W-:-:S04]  /*10e50*/  @P2 ISETP.LT.U32.AND P1, PT, R12, R5, PT ;  /* 0x000000050c00220c */ /* 0x010fc80003f21070 */
[----:B-----5:R-:W-:Y:S01]  /*10e60*/  @P2 ISETP.LT.OR.EX P0, PT, R13, R6, !P0, P1 ;  /* 0x000000060d00220c */ /* 0x020fe20004701710 */
[----:B------:R-:W-:-:S12]  /*10e70*/  @P2 BRA `(.L_x_4412) ;  /* 0x0000000000142947 */ /* 0x000fd80003800000 */
[----:B------:R-:W-:-:S13]  /*10e80*/  FSETP.NEU.FTZ.AND P1, PT, R41, R4, PT ;  /* 0x000000042900720b */ /* 0x000fda0003f3d000 */
[----:B------:R-:W-:-:S04]  /*10e90*/  @!P1 ISETP.GE.U32.AND P0, PT, R12, R5, PT ;  /* 0x000000050c00920c */ /* 0x000fc80003f06070 */
[----:B------:R-:W-:-:S04]  /*10ea0*/  @!P1 ISETP.GE.AND.EX P0, PT, R13, R6, PT, P0 ;  /* 0x000000060d00920c */ /* 0x000fc80003f06300 */
[----:B------:R-:W-:Y:S02]  /*10eb0*/  @!P1 PLOP3.LUT P0, PT, P0, PT, PT, 0x8, 0x80 ;  /* 0x000000000080981c */ /* 0x000fe4000070e170 */
[----:B------:R-:W-:-:S13]  /*10ec0*/  @P1 FSETP.LT.FTZ.AND P0, PT, R41, R4, PT ;  /* 0x000000042900120b */ /* 0x000fda0003f11000 */
.L_x_4412:
[----:B------:R-:W-:Y:S05]  /*10ed0*/  BSYNC.RECONVERGENT B0 ;  /* 0x0000000000007941 */ /* 0x000fea0003800200 */
.L_x_4411:
[----:B------:R-:W3:Y:S01]  /*10ee0*/  SHFL.DOWN PT, R7, R18, R3, 0x1f ;  /* 0x08001f0312077589 */ /* 0x000ee200000e0000 */
[----:B------:R-:W-:Y:S01]  /*10ef0*/  FSETP.NAN.FTZ.AND P3, PT, |R18|, |R18|, PT ;  /* 0x400000121200720b */ /* 0x000fe20003f78200 */
[----:B------:R-:W-:Y:S01]  /*10f00*/  BSSY.RECONVERGENT B0, `(.L_x_4413) ;  /* 0x000000f000007945 */ /* 0x000fe20003800200 */
[----:B-12---:R-:W-:Y:S01]  /*10f10*/  FSEL R41, R41, R4, P0 ;  /* 0x0000000429297208 */ /* 0x006fe20000000000 */
[----:B------:R-:W1:Y:S01]  /*10f20*/  SHFL.DOWN PT, R9, R26, R3, 0x1f ;  /* 0x08001f031a097589 */ /* 0x000e6200000e0000 */
[----:B------:R-:W-:Y:S02]  /*10f30*/  SEL R12, R12, R5, P0 ;  /* 0x000000050c0c7207 */ /* 0x000fe40000000000 */
[----:B------:R-:W-:Y:S01]  /*10f40*/  SEL R13, R13, R6, P0 ;  /* 0x000000060d0d7207 */ /* 0x000fe20000000000 */
[----:B------:R-:W2:Y:S06]  /*10f50*/  SHFL.DOWN PT, R8, R27, R3, 0x1f ;  /* 0x08001f031b087589 */ /* 0x000eac00000e0000 */
[----:B---3--:R-:W-:-:S02]  /*10f60*/  @P3 FSETP.NAN.FTZ.AND P1, PT, |R7|, |R7|, PT ;  /* 0x400000070700320b */ /* 0x008fc40003f38200 */
        /* <DEDUP_REMOVED lines=8> */
.L_x_4414:
[----:B------:R-:W-:Y:S05]  /*10ff0*/  BSYNC.RECONVERGENT B0 ;  /* 0x0000000000007941 */ /* 0x000fea0003800200 */
.L_x_4413:
[----:B------:R-:W-:Y:S01]  /*11000*/  IMAD.SHL.U32 R3, R3, 0x2, RZ ;  /* 0x0000000203037824 */ /* 0x000fe200078e00ff */
[----:B------:R-:W-:Y:S02]  /*11010*/  FSEL R18, R18, R7, P1 ;  /* 0x0000000712127208 */ /* 0x000fe40000800000 */
[----:B------:R-:W-:Y:S02]  /*11020*/  SEL R26, R26, R9, P1 ;  /* 0x000000091a1a7207 */ /* 0x000fe40000800000 */
[----:B------:R-:W-:Y:S02]  /*11030*/  ISETP.GE.AND P0, PT, R3, R0, PT ;  /* 0x000000000300720c */ /* 0x000fe40003f06270 */
[----:B------:R-:W-:-:S11]  /*11040*/  SEL R27, R27, R8, P1 ;  /* 0x000000081b1b7207 */ /* 0x000fd60000800000 */
[----:B------:R-:W-:Y:S05]  /*11050*/  @!P0 BRA `(.L_x_4415) ;  /* 0xfffffffc00648947 */ /* 0x000fea000383ffff */
.L_x_4402:
[----:B------:R-:W5:Y:S01]  /*11060*/  LDC R0, c[0x0][0x56c] ;  /* 0x00015b00ff007b82 */ /* 0x000f620000000800 */
[----:B------:R-:W-:Y:S01]  /*11070*/  IMAD.MOV.U32 R23, RZ, RZ, RZ ;  /* 0x000000ffff177224 */ /* 0x000fe200078e00ff */
[C---:B-----5:R-:W-:Y:S01]  /*11080*/  ISETP.NE.AND P0, PT, R0.reuse, RZ, PT ;  /* 0x000000ff0000720c */ /* 0x060fe20003f05270 */
[----:B------:R-:W-:-:S05]  /*11090*/  VIADD R20, R0, 0xffffffff ;  /* 0xffffffff00147836 */ /* 0x000fca0000000000 */
[----:B------:R-:W-:-:S04]  /*110a0*/  VIMNMX.U32 R0, PT, PT, R20, 0x18, PT ;  /* 0x0000001814007848 */ /* 0x000fc80003fe0000 */
[----:B------:R-:W-:-:S03]  /*110b0*/  IADD3 R0, PT, PT, R0, 0x1, RZ ;  /* 0x0000000100007810 */ /* 0x000fc60007ffe0ff */
        /* <DEDUP_REMOVED lines=8> */
[----:B0-----:R-:W-:-:S05]  /*11140*/  SHF.R.U32.HI R5, RZ, UR5, R4 ;  /* 0x00000005ff057c19 */ /* 0x001fca0008011604 */
[----:B---34-:R-:W-:-:S04]  /*11150*/  IMAD.MOV R3, RZ, RZ, -R5 ;  /* 0x000000ffff037224 */ /* 0x018fc800078e0a05 */
        /* <DEDUP_REMOVED lines=265> */
.L_x_4416:
[----:B------:R-:W-:Y:S01]  /*121f0*/  IMAD.MOV.U32 R22, RZ, RZ, RZ ;  /* 0x000000ffff167224 */ /* 0x000fe200078e00ff */
[----:B------:R-:W-:Y:S06]  /*12200*/  @!P0 BRA `(.L_x_4417) ;  /* 0x0000001000488947 */ /* 0x000fec0003800000 */
[----:B------:R-:W5:Y:S01]  /*12210*/  LDCU.64 UR6, c[0x0][0x570] ;  /* 0x0000ae00ff0677ac */ /* 0x000f620008000a00 */
[----:B------:R-:W-:Y:S02]  /*12220*/  HFMA2 R4, -RZ, RZ, 0, 0 ;  /* 0x00000000ff047431 */ /* 0x000fe400000001ff */
[----:B------:R-:W-:Y:S01]  /*12230*/  VIADD R5, R25, 0x1 ;  /* 0x0000000119057836 */ /* 0x000fe20000000000 */
[----:B------:R-:W-:Y:S01]  /*12240*/  ISETP.NE.AND P0, PT, R20, RZ, PT ;  /* 0x000000ff1400720c */ /* 0x000fe20003f05270 */
[----:B------:R-:W0:Y:S01]  /*12250*/  LDCU UR4, c[0x0][0x578] ;  /* 0x0000af00ff0477ac */ /* 0x000e220008000800 */
[----:B------:R-:W1:Y:S01]  /*12260*/  LDCU UR5, c[0x0][0x69c] ;  /* 0x0000d380ff0577ac */ /* 0x000e620008000800 */
[----:B-----5:R-:W-:-:S05]  /*12270*/  IMAD.HI.U32 R6, R5, UR7, R4 ;  /* 0x0000000705067c27 */ /* 0x020fca000f8e0004 */
        /* <DEDUP_REMOVED lines=12> */
[----:B---34-:R-:W-:-:S04]  /*12340*/  IMAD.MOV R3, RZ, RZ, -R5 ;  /* 0x000000ffff037224 */ /* 0x018fc800078e0a05 */
[----:B-1----:R-:W-:-:S04]  /*12350*/  IMAD R7, R3, UR6, R7 ;  /* 0x0000000603077c24 */ /* 0x002fc8000f8e0207 */
[----:B-----5:R-:W-:Y:S01]  /*12360*/  IMAD R22, R7, UR7, R22 ;  /* 0x0000000707167c24 */ /* 0x020fe2000f8e0216 */
        /* <DEDUP_REMOVED lines=252> */
.L_x_4417:
[----:B------:R-:W5:Y:S01]  /*13330*/  LDCU.64 UR4, c[0x0][0x780] ;  /* 0x0000f000ff0477ac */ /* 0x000f620008000a00 */
[----:B------:R-:W-:Y:S02]  /*13340*/  PLOP3.LUT P1, PT, PT, PT, PT, 0x80, 0x8 ;  /* 0x000000000008781c */ /* 0x000fe40003f2f070 */
[----:B------:R-:W-:Y:S01]  /*13350*/  CS2R R4, SRZ ;  /* 0x0000000000047805 */ /* 0x000fe2000001ff00 */
[----:B-----5:R-:W-:-:S04]  /*13360*/  UISETP.NE.U32.AND UP0, UPT, UR4, URZ, UPT ;  /* 0x000000ff0400728c */ /* 0x020fc8000bf05070 */
[----:B------:R-:W-:-:S09]  /*13370*/  UISETP.NE.AND.EX UP0, UPT, UR5, URZ, UPT, UP0 ;  /* 0x000000ff0500728c */ /* 0x000fd2000bf05300 */
[----:B------:R-:W-:Y:S05]  /*13380*/  BRA.U !UP0, `(.L_x_4418) ;  /* 0x00000005083c7547 */ /* 0x000fea000b800000 */
[----:B------:R-:W-:Y:S01]  /*13390*/  BSSY.RECONVERGENT B0, `(.L_x_4419) ;  /* 0x0000019000007945 */ /* 0x000fe20003800200 */
[----:B------:R-:W-:Y:S02]  /*133a0*/  IMAD.MOV.U32 R8, RZ, RZ, 0x8 ;  /* 0x00000008ff087424 */ /* 0x000fe400078e00ff */
[----:B---34-:R-:W-:-:S07]  /*133b0*/  IMAD.MOV.U32 R3, RZ, RZ, 0x10 ;  /* 0x00000010ff037424 */ /* 0x018fce00078e00ff */
.L_x_4420:
[----:B------:R-:W3:Y:S08]  /*133c0*/  I2F.U32.RP R6, R3 ;  /* 0x0000000300067306 */ /* 0x000ef00000209000 */
[----:B---3--:R-:W3:Y:S02]  /*133d0*/  MUFU.RCP R6, R6 ;  /* 0x0000000600067308 */ /* 0x008ee40000001000 */
[----:B---3--:R-:W-:-:S06]  /*133e0*/  VIADD R4, R6, 0xffffffe ;  /* 0x0ffffffe06047836 */ /* 0x008fcc0000000000 */
[----:B------:R3:W4:Y:S02]  /*133f0*/  F2I.FTZ.U32.TRUNC.NTZ R5, R4 ;  /* 0x0000000400057305 */ /* 0x000724000021f000 */
[----:B---3--:R-:W-:Y:S01]  /*13400*/  MOV R4, RZ ;  /* 0x000000ff00047202 */ /* 0x008fe20000000f00 */
[----:B----4-:R-:W-:-:S04]  /*13410*/  IMAD.MOV R10, RZ, RZ, -R5 ;  /* 0x000000ffff0a7224 */ /* 0x010fc800078e0a05 */
        /* <DEDUP_REMOVED lines=17> */
.L_x_4419:
        /* <DEDUP_REMOVED lines=22> */
[----:B------:R-:W3:Y:S01]  /*13690*/  I2F.U32.RP R5, R3 ;  /* 0x0000000300057306 */ /* 0x000ee20000209000 */
[----:B-12---:R-:W-:Y:S01]  /*136a0*/  IMAD.MOV R9, RZ, RZ, -R3 ;  /* 0x000000ffff097224 */ /* 0x006fe200078e0a03 */
[----:B------:R-:W-:-:S06]  /*136b0*/  ISETP.NE.U32.AND P2, PT, R3, RZ, PT ;  /* 0x000000ff0300720c */ /* 0x000fcc0003f45070 */
[----:B---3--:R-:W1:Y:S02]  /*136c0*/  MUFU.RCP R5, R5 ;  /* 0x0000000500057308 */ /* 0x008e640000001000 */
        /* <DEDUP_REMOVED lines=17> */
.L_x_4422:
[----:B------:R-:W-:-:S07]  /*137e0*/  MOV R6, 0x13800 ;  /* 0x0001380000067802 */ /* 0x000fce0000000f00 */
[----:B012---:R-:W-:Y:S05]  /*137f0*/  CALL.REL.NOINC `($__internal_22_$__cuda_sm20_div_u64) ;  /* 0x00000054009c7944 */ /* 0x007fea0003c00000 */
.L_x_4423:
[----:B------:R-:W-:Y:S05]  /*13800*/  BSYNC.RECONVERGENT B0 ;  /* 0x0000000000007941 */ /* 0x000fea0003800200 */
.L_x_4421:
[----:B------:R-:W1:Y:S02]  /*13810*/  LDCU.64 UR4, c[0x0][0x780] ;  /* 0x0000f000ff0477ac */ /* 0x000e640008000a00 */
[----:B-1----:R-:W-:Y:S02]  /*13820*/  UISETP.NE.U32.AND UP0, UPT, UR4, URZ, UPT ;  /* 0x000000ff0400728c */ /* 0x002fe4000bf05070 */
[----:B------:R-:W-:Y:S02]  /*13830*/  IADD3 R4, P0, PT, R4, UR4, RZ ;  /* 0x0000000404047c10 */ /* 0x000fe4000ff1e0ff */
[----:B------:R-:W-:Y:S02]  /*13840*/  UISETP.NE.AND.EX UP0, UPT, UR5, URZ, UPT, UP0 ;  /* 0x000000ff0500728c */ /* 0x000fe4000bf05300 */
[----:B------:R-:W-:-:S04]  /*13850*/  IADD3.X R5, PT, PT, R5, UR5, RZ, P0, !PT ;  /* 0x0000000505057c10 */ /* 0x000fc800087fe4ff */
[----:B------:R-:W-:-:S04]  /*13860*/  PLOP3.LUT P1, PT, PT, PT, UP0, 0x80, 0x8 ;  /* 0x000000000008781c */ /* 0x000fc80003f2f008 */
[----:B------:R-:W-:-:S13]  /*13870*/  PLOP3.LUT P1, PT, P1, PT, PT, 0x8, 0x80 ;  /* 0x000000000080781c */ /* 0x000fda0000f2e170 */
.L_x_4418:
[----:B------:R-:W5:Y:S02]  /*13880*/  LDCU UR4, c[0x0][0x3b8] ;  /* 0x00007700ff0477ac */ /* 0x000f640008000800 */
[----:B-----5:R-:W-:-:S09]  /*13890*/  UISETP.NE.AND UP0, UPT, UR4, URZ, UPT ;  /* 0x000000ff0400728c */ /* 0x020fd2000bf05270 */
[----:B------:R-:W-:Y:S05]  /*138a0*/  BRA.U !UP0, `(.L_x_4424) ;  /* 0x0000004908107547 */ /* 0x000fea000b800000 */
[----:B------:R-:W3:Y:S01]  /*138b0*/  LDCU UR4, c[0x0][0x3bc] ;  /* 0x00007780ff0477ac */ /* 0x000ee20008000800 */
[----:B------:R-:W-:Y:S01]  /*138c0*/  IMAD.MOV.U32 R23, RZ, RZ, RZ ;  /* 0x000000ffff177224 */ /* 0x000fe200078e00ff */
[----:B------:R-:W5:Y:S01]  /*138d0*/  LDCU UR7, c[0x0][0x56c] ;  /* 0x0000ad80ff0777ac */ /* 0x000f620008000800 */
[----:B------:R-:W0:Y:S01]  /*138e0*/  LDCU UR5, c[0x0][0x3c0] ;  /* 0x00007800ff0577ac */ /* 0x000e220008000800 */
[----:B------:R-:W1:Y:S01]  /*138f0*/  LDCU UR6, c[0x0][0x3a8] ;  /* 0x00007500ff0677ac */ /* 0x000e620008000800 */
[----:B---34-:R-:W-:Y:S01]  /*13900*/  IMAD R3, R19, UR4, RZ ;  /* 0x0000000413037c24 */ /* 0x018fe2000f8e02ff */
[----:B-----5:R-:W-:-:S03]  /*13910*/  UISETP.NE.AND UP0, UPT, UR7, URZ, UPT ;  /* 0x000000ff0700728c */ /* 0x020fc6000bf05270 */
[----:B0-----:R-:W-:-:S04]  /*13920*/  IMAD R6, R16, UR5, R3 ;  /* 0x0000000510067c24 */ /* 0x001fc8000f8e0203 */
[----:B-1----:R-:W-:-:S04]  /*13930*/  IMAD R6, R17, UR6, R6 ;  /* 0x0000000611067c24 */ /* 0x002fc8000f8e0206 */
[----:B------:R-:W-:Y:S01]  /*13940*/  IMAD.SHL.U32 R7, R6, 0x2, RZ ;  /* 0x0000000206077824 */ /* 0x000fe200078e00ff */
[----:B------:R-:W-:Y:S06]  /*13950*/  BRA.U !UP0, `(.L_x_4425) ;  /* 0x0000001108447547 */ /* 0x000fec000b800000 */
[----:B------:R-:W0:Y:S01]  /*13960*/  LDCU.64 UR6, c[0x0][0x570] ;  /* 0x0000ae00ff0677ac */ /* 0x000e220008000a00 */
[----:B------:R-:W-:Y:S01]  /*13970*/  IMAD.MOV.U32 R6, RZ, RZ, RZ ;  /* 0x000000ffff067224 */ /* 0x000fe200078e00ff */
[----:B------:R-:W-:Y:S01]  /*13980*/  ISETP.NE.AND P0, PT, R20, RZ, PT ;  /* 0x000000ff1400720c */ /* 0x000fe20003f05270 */
[----:B------:R-:W2:Y:S01]  /*13990*/  LDCU UR4, c[0x0][0x578] ;  /* 0x0000af00ff0477ac */ /* 0x000ea20008000800 */
[----:B------:R-:W1:Y:S01]  /*139a0*/  LDCU UR5, c[0x0][0x69c] ;  /* 0x0000d380ff0577ac */ /* 0x000e620008000800 */
[----:B0-----:R-:W-:-:S05]  /*139b0*/  IMAD.HI.U32 R8, R7, UR7, R6 ;  /* 0x0000000707087c27 */ /* 0x001fca000f8e0006 */
[----:B--2---:R-:W-:-:S05]  /*139c0*/  SHF.R.U32.HI R9, RZ, UR4, R8 ;  /* 0x00000004ff097c19 */ /* 0x004fca0008011608 */
        /* <DEDUP_REMOVED lines=266> */
.L_x_4425:
[----:B------:R-:W-:Y:S01]  /*14a70*/  IMAD.MOV.U32 R22, RZ, RZ, RZ ;  /* 0x000000ffff167224 */ /* 0x000fe200078e00ff */
[----:B------:R-:W-:Y:S06]  /*14a80*/  BRA.U !UP0, `(.L_x_4426) ;  /* 0x0000001108487547 */ /* 0x000fec000b800000 */
[----:B------:R-:W0:Y:S01]  /*14a90*/  LDCU.64 UR6, c[0x0][0x570] ;  /* 0x0000ae00ff0677ac */ /* 0x000e220008000a00 */
[----:B--2---:R-:W-:Y:S01]  /*14aa0*/  VIADD R9, R7, 0x1 ;  /* 0x0000000107097836 */ /* 0x004fe20000000000 */
        /* <DEDUP_REMOVED lines=272> */
.L_x_4426:
[----:B------:R-:W0:Y:S01]  /*15bb0*/  LDCU UR4, c[0x0][0x3a0] ;  /* 0x00007400ff0477ac */ /* 0x000e220008000800 */
[----:B------:R-:W-:Y:S01]  /*15bc0*/  BSSY.RECONVERGENT B0, `(.L_x_4427) ;  /* 0x0000018000007945 */ /* 0x000fe20003800200 */
[----:B------:R-:W-:Y:S02]  /*15bd0*/  LOP3.LUT P4, RZ, R19, R16, RZ, 0xfc, !PT ;  /* 0x0000001013ff7212 */ /* 0x000fe4000788fcff */
[----:B------:R-:W-:Y:S02]  /*15be0*/  PLOP3.LUT P0, PT, PT, PT, PT, 0x8, 0x80 ;  /* 0x000000000080781c */ /* 0x000fe40003f0e170 */
[----:B0-----:R-:W-:-:S13]  /*15bf0*/  ISETP.GE.AND P2, PT, R7, UR4, PT ;  /* 0x0000000407007c0c */ /* 0x001fda000bf46270 */
[----:B------:R-:W-:Y:S05]  /*15c00*/  @P2 BRA `(.L_x_4428) ;  /* 0x00000000004c2947 */ /* 0x000fea0003800000 */
[----:B--2---:R-:W0:Y:S02]  /*15c10*/  LDC.64 R8, c[0x0][0x3b0] ;  /* 0x0000ec00ff087b82 */ /* 0x004e240000000a00 */
        /* <DEDUP_REMOVED lines=16> */
[----:B------:R0:W-:Y:S04]  /*15d20*/  STG.E desc[UR36][R2.64], R41 ;  /* 0x0000002902007986 */ /* 0x0001e8000c101924 */
[----:B------:R0:W-:Y:S02]  /*15d30*/  STG.E desc[UR36][R2.64+0x10], R18 ;  /* 0x0000101202007986 */ /* 0x0001e4000c101924 */
.L_x_4428:
[----:B------:R-:W-:Y:S05]  /*15d40*/  BSYNC.RECONVERGENT B0 ;  /* 0x0000000000007941 */ /* 0x000fea0003800200 */
.L_x_4427:
        /* <DEDUP_REMOVED lines=14> */
[----:B--2---:R-:W1:Y:S01]  /*15e30*/  S2R R9, SR_LANEID ;  /* 0x0000000000097919 */ /* 0x004e620000000000 */
        /* <DEDUP_REMOVED lines=20> */
.L_x_4430:
[----:B------:R-:W-:Y:S05]  /*15f80*/  BSYNC.RECONVERGENT B0 ;  /* 0x0000000000007941 */ /* 0x000fea0003800200 */
.L_x_4429:
        /* <DEDUP_REMOVED lines=19> */
[----:B------:R-:W3:Y:S01]  /*160c0*/  LDCU.64 UR8, c[0x0][0x390] ;  /* 0x00007200ff0877ac */ /* 0x000ee20008000a00 */
[----:B-1----:R-:W-:Y:S01]  /*160d0*/  UISETP.NE.AND UP0, UPT, UR4, URZ, UPT ;  /* 0x000000ff0400728c */ /* 0x002fe2000bf05270 */
[----:B0-----:R-:W-:-:S02]  /*160e0*/  IMAD.U32 R3, RZ, RZ, UR6 ;  /* 0x00000006ff037e24 */ /* 0x001fc4000f8e00ff */
[----:B---3--:R-:W-:Y:S02]  /*160f0*/  IMAD.U32 R2, RZ, RZ, UR8 ;  /* 0x00000008ff027e24 */ /* 0x008fe4000f8e00ff */
[----:B------:R-:W-:-:S04]  /*16100*/  IMAD.U32 R11, RZ, RZ, UR9 ;  /* 0x00000009ff0b7e24 */ /* 0x000fc8000f8e00ff */
[----:B------:R-:W-:Y:S05]  /*16110*/  BRA.U !UP0, `(.L_x_4432) ;  /* 0x0000000108ec7547 */ /* 0x000fea000b800000 */
[----:B------:R-:W0:Y:S01]  /*16120*/  LDCU UR4, c[0x0][0x360] ;  /* 0x00006c00ff0477ac */ /* 0x000e220008000800 */
[----:B------:R-:W-:Y:S02]  /*16130*/  IMAD.U32 R7, RZ, RZ, UR6 ;  /* 0x00000006ff077e24 */ /* 0x000fe4000f8e00ff */
[----:B------:R-:W-:Y:S01]  /*16140*/  IMAD.U32 R0, RZ, RZ, UR8 ;  /* 0x00000008ff007e24 */ /* 0x000fe2000f8e00ff */
[----:B------:R-:W1:Y:S01]  /*16150*/  LDCU UR5, c[0x0][0x3ac] ;  /* 0x00007580ff0577ac */ /* 0x000e620008000800 */
[----:B--2---:R-:W-:Y:S01]  /*16160*/  IMAD.U32 R9, RZ, RZ, UR9 ;  /* 0x00000009ff097e24 */ /* 0x004fe2000f8e00ff */
[----:B------:R-:W2:Y:S01]  /*16170*/  LDCU UR7, c[0x0][0x3ac] ;  /* 0x00007580ff0777ac */ /* 0x000ea20008000800 */
[----:B0-----:R-:W-:-:S05]  /*16180*/  IMAD R6, R16, UR4, R19 ;  /* 0x0000000410067c24 */ /* 0x001fca000f8e0213 */
[----:B-1----:R-:W-:-:S13]  /*16190*/  ISETP.GE.U32.AND P2, PT, R6, UR5, PT ;  /* 0x0000000506007c0c */ /* 0x002fda000bf46070 */
[----:B--2---:R-:W-:Y:S05]  /*161a0*/  @P2 BRA `(.L_x_4433) ;  /* 0x0000000400a82947 */ /* 0x004fea0003800000 */
[----:B------:R-:W0:Y:S01]  /*161b0*/  LDCU UR5, c[0x0][0x374] ;  /* 0x00006e80ff0577ac */ /* 0x000e220008000800 */
[----:B------:R-:W1:Y:S01]  /*161c0*/  LDC R27, c[0x0][0x364] ;  /* 0x0000d900ff1b7b82 */ /* 0x000e620000000800 */
[----:B------:R-:W-:Y:S01]  /*161d0*/  BSSY.RECONVERGENT B0, `(.L_x_4434) ;  /* 0x000002e000007945 */ /* 0x000fe20003800200 */
[----:B------:R-:W-:Y:S01]  /*161e0*/  IMAD.U32 R7, RZ, RZ, UR6 ;  /* 0x00000006ff077e24 */ /* 0x000fe2000f8e00ff */
[----:B------:R-:W-:Y:S01]  /*161f0*/  MOV R0, UR8 ;  /* 0x0000000800007c02 */ /* 0x000fe20008000f00 */
[----:B------:R-:W-:-:S04]  /*16200*/  IMAD.U32 R9, RZ, RZ, UR9 ;  /* 0x00000009ff097e24 */ /* 0x000fc8000f8e00ff */
[----:B------:R-:W2:Y:S01]  /*16210*/  LDC.64 R24, c[0x0][0x788] ;  /* 0x0001e200ff187b82 */ /* 0x000ea20000000a00 */
[----:B0-----:R-:W-:Y:S02]  /*16220*/  IMAD R17, R17, UR5, RZ ;  /* 0x0000000511117c24 */ /* 0x001fe4000f8e02ff */
[----:B-1----:R-:W-:-:S07]  /*16230*/  IMAD R27, R27, UR4, RZ ;  /* 0x000000041b1b7c24 */ /* 0x002fce000f8e02ff */
.L_x_4439:
        /* <DEDUP_REMOVED lines=23> */
.L_x_4436:
[----:B------:R-:W-:Y:S05]  /*163b0*/  BSYNC.RECONVERGENT B2 ;  /* 0x0000000000027941 */ /* 0x000fea0003800200 */
.L_x_4435:
        /* <DEDUP_REMOVED lines=10> */
.L_x_4438:
[----:B------:R-:W-:Y:S05]  /*16460*/  BSYNC.RECONVERGENT B2 ;  /* 0x0000000000027941 */ /* 0x000fea0003800200 */
.L_x_4437:
[----:B------:R-:W-:Y:S02]  /*16470*/  SEL R0, R0, R20, P3 ;  /* 0x0000001400007207 */ /* 0x000fe40001800000 */
[----:B------:R-:W-:Y:S02]  /*16480*/  SEL R9, R9, R21, P3 ;  /* 0x0000001509097207 */ /* 0x000fe40001800000 */
[----:B------:R-:W-:Y:S01]  /*16490*/  FSEL R7, R7, R10, P3 ;  /* 0x0000000a07077208 */ /* 0x000fe20001800000 */
[----:B------:R-:W-:Y:S06]  /*164a0*/  @!P6 BRA `(.L_x_4439) ;  /* 0xfffffffc0064e947 */ /* 0x000fec000383ffff */
[----:B------:R-:W-:Y:S05]  /*164b0*/  BSYNC.RECONVERGENT B0 ;  /* 0x0000000000007941 */ /* 0x000fea0003800200 */
.L_x_4434:
[----:B------:R-:W-:Y:S05]  /*164c0*/  BRA `(.L_x_4433) ;  /* 0x0000000000e07947 */ /* 0x000fea0003800000 */
.L_x_4432:
[----:B------:R-:W0:Y:S01]  /*164d0*/  LDCU UR4, c[0x0][0x3ac] ;  /* 0x00007580ff0477ac */ /* 0x000e220008000800 */
[----:B------:R-:W-:Y:S02]  /*164e0*/  IMAD.U32 R7, RZ, RZ, UR6 ;  /* 0x00000006ff077e24 */ /* 0x000fe4000f8e00ff */
[----:B------:R-:W-:Y:S01]  /*164f0*/  IMAD.U32 R0, RZ, RZ, UR8 ;  /* 0x00000008ff007e24 */ /* 0x000fe2000f8e00ff */
[----:B------:R-:W1:Y:S01]  /*16500*/  LDCU UR5, c[0x0][0x3ac] ;  /* 0x00007580ff0577ac */ /* 0x000e620008000800 */
[----:B--2---:R-:W-:Y:S01]  /*16510*/  IMAD.U32 R9, RZ, RZ, UR9 ;  /* 0x00000009ff097e24 */ /* 0x004fe2000f8e00ff */
[----:B0-----:R-:W-:-:S13]  /*16520*/  ISETP.GE.U32.AND P2, PT, R16, UR4, PT ;  /* 0x0000000410007c0c */ /* 0x001fda000bf46070 */
[----:B-1----:R-:W-:Y:S05]  /*16530*/  @P2 BRA `(.L_x_4433) ;  /* 0x0000000000c42947 */ /* 0x002fea0003800000 */
        /* <DEDUP_REMOVED lines=9> */
.L_x_4444:
        /* <DEDUP_REMOVED lines=8> */
[----:B---3--:R-:W-:Y:S01]  /*16650*/  IMAD.IADD R6, R27, 0x1, R6 ;  /* 0x000000011b067824 */ /* 0x008fe200078e0206 */
[----:B------:R-:W-:Y:S01]  /*16660*/  FSETP.NAN.FTZ.AND P4, PT, |R7|, |R7|, PT ;  /* 0x400000070700720b */ /* 0x000fe20003f98200 */
[----:B------:R-:W-:Y:S10]  /*16670*/  BSSY.RECONVERGENT B0, `(.L_x_4440) ;  /* 0x000000e000007945 */ /* 0x000ff40003800200 */
[----:B--2---:R-:W-:-:S02]  /*16680*/  @P5 FSETP.NAN.FTZ.AND P2, PT, |R8|, |R8|, PT ;  /* 0x400000080800520b */ /* 0x004fc40003f58200 */
        /* <DEDUP_REMOVED lines=12> */
.L_x_4441:
[----:B------:R-:W-:Y:S05]  /*16750*/  BSYNC.RECONVERGENT B0 ;  /* 0x0000000000007941 */ /* 0x000fea0003800200 */
.L_x_4440:
        /* <DEDUP_REMOVED lines=10> */
.L_x_4443:
[----:B------:R-:W-:Y:S05]  /*16800*/  BSYNC.RECONVERGENT B0 ;  /* 0x0000000000007941 */ /* 0x000fea0003800200 */
.L_x_4442:
[----:B------:R-:W-:Y:S02]  /*16810*/  SEL R0, R0, R20, P3 ;  /* 0x0000001400007207 */ /* 0x000fe40001800000 */
[----:B------:R-:W-:Y:S02]  /*16820*/  SEL R9, R9, R21, P3 ;  /* 0x0000001509097207 */ /* 0x000fe40001800000 */
[----:B------:R-:W-:Y:S01]  /*16830*/  FSEL R7, R7, R18, P3 ;  /* 0x0000001207077208 */ /* 0x000fe20001800000 */
[----:B------:R-:W-:Y:S06]  /*16840*/  @!P6 BRA `(.L_x_4444) ;  /* 0xfffffffc0060e947 */ /* 0x000fec000383ffff */
.L_x_4433:
[----:B------:R-:W-:Y:S05]  /*16850*/  BSYNC.RECONVERGENT B1 ;  /* 0x0000000000017941 */ /* 0x000fea0003800200 */
.L_x_4431:
        /* <DEDUP_REMOVED lines=17> */
.L_x_4452:
[----:B------:R-:W-:Y:S01]  /*16970*/  USHF.R.U32.HI UR7, URZ, 0x1, UR4 ;  /* 0x00000001ff077899 */ /* 0x000fe20008011604 */
[----:B------:R-:W-:Y:S05]  /*16980*/  BAR.SYNC.DEFER_BLOCKING 0x0 ;  /* 0x0000000000007b1d */ /* 0x000fea0000010000 */
[----:B01----:R-:W-:Y:S01]  /*16990*/  VIADD R8, R16, UR7 ;  /* 0x0000000710087c36 */ /* 0x003fe20008000000 */
[----:B------:R-:W-:Y:S04]  /*169a0*/  BSSY.RECONVERGENT B0, `(.L_x_4446) ;  /* 0x000002e000007945 */ /* 0x000fe80003800200 */
[----:B------:R-:W-:-:S04]  /*169b0*/  ISETP.GE.U32.AND P2, PT, R8, UR6, PT ;  /* 0x0000000608007c0c */ /* 0x000fc8000bf46070 */
[----:B------:R-:W-:-:S13]  /*169c0*/  ISETP.GE.U32.OR P2, PT, R16, UR7, P2 ;  /* 0x0000000710007c0c */ /* 0x000fda0009746470 */
[----:B------:R-:W-:Y:S05]  /*169d0*/  @P2 BRA `(.L_x_4447) ;  /* 0x0000000000a82947 */ /* 0x000fea0003800000 */
[----:B------:R-:W-:Y:S01]  /*169e0*/  IMAD R8, R8, UR5, R19 ;  /* 0x0000000508087c24 */ /* 0x000fe2000f8e0213 */
[----:B------:R-:W-:Y:S01]  /*169f0*/  FSETP.NAN.FTZ.AND P6, PT, |R3|, |R3|, PT ;  /* 0x400000030300720b */ /* 0x000fe20003fd8200 */
[----:B------:R-:W-:Y:S01]  /*16a00*/  BSSY.RECONVERGENT B1, `(.L_x_4448) ;  /* 0x0000012000017945 */ /* 0x000fe20003800200 */
[----:B------:R-:W-:Y:S02]  /*16a10*/  FSETP.NAN.FTZ.AND P5, PT, |R7|, |R7|, PT ;  /* 0x400000070700720b */ /* 0x000fe40003fb8200 */
[----:B------:R-:W-:-:S05]  /*16a20*/  LEA R8, R8, UR8, 0x5 ;  /* 0x0000000808087c11 */ /* 0x000fca000f8e28ff */
        /* <DEDUP_REMOVED lines=15> */
.L_x_4449:
[----:B------:R-:W-:Y:S05]  /*16b20*/  BSYNC.RECONVERGENT B1 ;  /* 0x0000000000017941 */ /* 0x000fea0003800200 */
.L_x_4448:
        /* <DEDUP_REMOVED lines=10> */
.L_x_4451:
[----:B------:R-:W-:Y:S05]  /*16bd0*/  BSYNC.RECONVERGENT B1 ;  /* 0x0000000000017941 */ /* 0x000fea0003800200 */
.L_x_4450:
        /* <DEDUP_REMOVED lines=10> */
.L_x_4447:
[----:B------:R-:W-:Y:S05]  /*16c80*/  BSYNC.RECONVERGENT B0 ;  /* 0x0000000000007941 */ /* 0x000fea0003800200 */
.L_x_4446:
[----:B------:R-:W-:-:S03]  /*16c90*/  UISETP.GT.U32.AND UP0, UPT, UR4, 0x3, UPT ;  /* 0x000000030400788c */ /* 0x000fc6000bf04070 */
[----:B------:R-:W-:-:S06]  /*16ca0*/  UMOV UR4, UR7 ;  /* 0x0000000700047c82 */ /* 0x000fcc0008000000 */
[----:B------:R-:W-:Y:S05]  /*16cb0*/  BRA.U UP0, `(.L_x_4452) ;  /* 0xfffffffd002c7547 */ /* 0x000fea000b83ffff */
.L_x_4445:
[----:B------:R-:W2:Y:S02]  /*16cc0*/  LDCU UR4, c[0x0][0x3b0] ;  /* 0x00007600ff0477ac */ /* 0x000ea40008000800 */
[----:B--2---:R-:W-:-:S09]  /*16cd0*/  UISETP.NE.AND UP0, UPT, UR4, URZ, UPT ;  /* 0x000000ff0400728c */ /* 0x004fd2000bf05270 */
[----:B------:R-:W-:Y:S05]  /*16ce0*/  BRA.U !UP0, `(.L_x_4453) ;  /* 0x0000000508b07547 */ /* 0x000fea000b800000 */
[----:B------:R-:W-:Y:S02]  /*16cf0*/  UISETP.GE.U32.AND UP0, UPT, UR5, 0x21, UPT ;  /* 0x000000210500788c */ /* 0x000fe4000bf06070 */
[----:B------:R-:W-:-:S07]  /*16d00*/  UMOV UR4, UR5 ;  /* 0x0000000500047c82 */ /* 0x000fce0008000000 */
[----:B------:R-:W-:Y:S05]  /*16d10*/  BRA.U !UP0, `(.L_x_4454) ;  /* 0x0000000108f87547 */ /* 0x000fea000b800000 */
[----:B01----:R-:W-:Y:S01]  /*16d20*/  MOV R10, R2 ;  /* 0x00000002000a7202 */ /* 0x003fe20000000f00 */
[----:B------:R-:W-:Y:S01]  /*16d30*/  IMAD.MOV.U32 R8, RZ, RZ, R0 ;  /* 0x000000ffff087224 */ /* 0x000fe200078e0000 */
        /* <DEDUP_REMOVED lines=8> */
.L_x_4461:
        /* <DEDUP_REMOVED lines=26> */
.L_x_4458:
[----:B------:R-:W-:Y:S05]  /*16f60*/  BSYNC.RECONVERGENT B1 ;  /* 0x0000000000017941 */ /* 0x000fea0003800200 */
.L_x_4457:
        /* <DEDUP_REMOVED lines=10> */
.L_x_4460:
[----:B------:R-:W-:Y:S05]  /*17010*/  BSYNC.RECONVERGENT B1 ;  /* 0x0000000000017941 */ /* 0x000fea0003800200 */
.L_x_4459:
        /* <DEDUP_REMOVED lines=10> */
.L_x_4456:
[----:B------:R-:W-:Y:S05]  /*170c0*/  BSYNC.RECONVERGENT B0 ;  /* 0x0000000000007941 */ /* 0x000fea0003800200 */
.L_x_4455:
[----:B------:R-:W-:Y:S01]  /*170d0*/  ISETP.GT.U32.AND P2, PT, R16, 0x7f, PT ;  /* 0x0000007f1000780c */ /* 0x000fe20003f44070 */
[----:B------:R-:W-:-:S12]  /*170e0*/  IMAD.MOV.U32 R16, RZ, RZ, R18 ;  /* 0x000000ffff107224 */ /* 0x000fd800078e0012 */
[----:B------:R-:W-:Y:S05]  /*170f0*/  @P2 BRA `(.L_x_4461) ;  /* 0xfffffffc00302947 */ /* 0x000fea000383ffff */
.L_x_4454:
[----:B------:R-:W-:Y:S01]  /*17100*/  BAR.SYNC.DEFER_BLOCKING 0x0 ;  /* 0x0000000000007b1d */ /* 0x000fe20000010000 */
[----:B------:R-:W-:-:S09]  /*17110*/  UISETP.GE.U32.AND UP0, UPT, UR4, 0x2, UPT ;  /* 0x000000020400788c */ /* 0x000fd2000bf06070 */
[----:B------:R-:W-:Y:S05]  /*17120*/  BRA.U !UP0, `(.L_x_4453) ;  /* 0x0000000108a07547 */ /* 0x000fea000b800000 */
[----:B012---:R-:W-:-:S07]  /*17130*/  IMAD.MOV.U32 R6, RZ, RZ, 0x1 ;  /* 0x00000001ff067424 */ /* 0x007fce00078e00ff */
.L_x_4466:
        /* <DEDUP_REMOVED lines=14> */
.L_x_4463:
[----:B------:R-:W-:Y:S05]  /*17220*/  BSYNC.RECONVERGENT B0 ;  /* 0x0000000000007941 */ /* 0x000fea0003800200 */
.L_x_4462:
        /* <DEDUP_REMOVED lines=17> */
.L_x_4465:
[----:B------:R-:W-:Y:S05]  /*17340*/  BSYNC.RECONVERGENT B0 ;  /* 0x0000000000007941 */ /* 0x000fea0003800200 */
.L_x_4464:
[----:B------:R-:W-:Y:S02]  /*17350*/  SHF.L.U32 R6, R6, 0x1, RZ ;  /* 0x0000000106067819 */ /* 0x000fe400000006ff */
[----:B------:R-:W-:Y:S02]  /*17360*/  FSEL R7, R7, R12, P3 ;  /* 0x0000000c07077208 */ /* 0x000fe40001800000 */
[----:B------:R-:W-:Y:S02]  /*17370*/  ISETP.GE.AND P2, PT, R6, UR4, PT ;  /* 0x0000000406007c0c */ /* 0x000fe4000bf46270 */
[----:B------:R-:W-:Y:S02]  /*17380*/  SEL R0, R0, R15, P3 ;  /* 0x0000000f00007207 */ /* 0x000fe40001800000 */
[----:B------:R-:W-:-:S09]  /*17390*/  SEL R9, R9, R14, P3 ;  /* 0x0000000e09097207 */ /* 0x000fd20001800000 */
[----:B------:R-:W-:Y:S05]  /*173a0*/  @!P2 BRA `(.L_x_4466) ;  /* 0xfffffffc0064a947 */ /* 0x000fea000383ffff */
.L_x_4453:
        /* <DEDUP_REMOVED lines=12> */
[----:B------:R-:W-:Y:S02]  /*17470*/  HFMA2 R8, -RZ, RZ, 0, 4.3690204620361328125e-05 ;  /* 0x000002ddff087431 */ /* 0x000fe400000001ff */
        /* <DEDUP_REMOVED lines=13> */
.L_x_4469:
[----:B------:R-:W-:Y:S02]  /*17550*/  IMAD.MOV.U32 R2, RZ, RZ, RZ ;  /* 0x000000ffff027224 */ /* 0x000fe400078e00ff */
[----:B------:R-:W-:Y:S02]  /*17560*/  IMAD.MOV.U32 R11, RZ, RZ, RZ ;  /* 0x000000ffff0b7224 */ /* 0x000fe400078e00ff */
[----:B------:R-:W-:Y:S02]  /*17570*/  IMAD.MOV.U32 R0, RZ, RZ, RZ ;  /* 0x000000ffff007224 */ /* 0x000fe400078e00ff */
[----:B------:R-:W-:-:S07]  /*17580*/  IMAD.MOV.U32 R9, RZ, RZ, RZ ;  /* 0x000000ffff097224 */ /* 0x000fce00078e00ff */
.L_x_4468:
[----:B------:R-:W0:Y:S01]  /*17590*/  LDCU.U8 UR4, c[0x0][0x7a1] ;  /* 0x0000f420ff0477ac */ /* 0x000e220008000000 */
[----:B------:R-:W-:Y:S01]  /*175a0*/  IMAD.MOV.U32 R16, RZ, RZ, R2 ;  /* 0x000000ffff107224 */ /* 0x000fe200078e0002 */
[----:B------:R-:W-:Y:S01]  /*175b0*/  MOV R24, R0 ;  /* 0x0000000000187202 */ /* 0x000fe20000000f00 */
        /* <DEDUP_REMOVED lines=23> */
.L_x_4472:
        /* <DEDUP_REMOVED lines=19> */
.L_x_4473:
[----:B------:R-:W-:Y:S05]  /*17860*/  BRA `(.L_x_4474) ;  /* 0x0000000000107947 */ /* 0x000fea0003800000 */
.L_x_4471:
[----:B------:R-:W0:Y:S02]  /*17870*/  LDCU.64 UR4, c[0x0][0x770] ;  /* 0x0000ee00ff0477ac */ /* 0x000e240008000a00 */
[----:B0-----:R-:W-:-:S05]  /*17880*/  IADD3 R2, P0, PT, R23, UR4, RZ ;  /* 0x0000000417027c10 */ /* 0x001fca000ff1e0ff */
[----:B------:R-:W-:-:S05]  /*17890*/  IMAD.X R3, RZ, RZ, UR5, P0 ;  /* 0x00000005ff037e24 */ /* 0x000fca00080e06ff */
[----:B------:R0:W-:Y:S03]  /*178a0*/  STG.E.64 desc[UR36][R2.64], R16 ;  /* 0x0000001002007986 */ /* 0x0001e6000c101b24 */
.L_x_4474:
[----:B------:R-:W1:Y:S02]  /*178b0*/  LDCU.64 UR4, c[0x0][0x770] ;  /* 0x0000ee00ff0477ac */ /* 0x000e640008000a00 */
[----:B-1----:R-:W-:-:S05]  /*178c0*/  IADD3 R22, P0, PT, R22, UR4, RZ ;  /* 0x0000000416167c10 */ /* 0x002fca000ff1e0ff */
[----:B------:R-:W-:-:S05]  /*178d0*/  IMAD.X R23, RZ, RZ, UR5, P0 ;  /* 0x00000005ff177e24 */ /* 0x000fca00080e06ff */
[----:B------:R-:W-:Y:S01]  /*178e0*/  STG.E.64 desc[UR36][R22.64], R24 ;  /* 0x0000001816007986 */ /* 0x000fe2000c101b24 */
[----:B------:R-:W-:Y:S05]  /*178f0*/  EXIT ;  /* 0x000000000000794d */ /* 0x000fea0003800000 */
.L_x_4470:
        /* <DEDUP_REMOVED lines=16> */
.L_x_4475:
        /* <DEDUP_REMOVED lines=10> */
[----:B------:R-:W-:Y:S01]  /*17aa0*/  IMAD.U32 R7, RZ, RZ, UR7 ;  /* 0x00000007ff077e24 */ /* 0x000fe2000f8e00ff */
[----:B---3--:R-:W-:Y:S01]  /*17ab0*/  MOV R10, UR8 ;  /* 0x00000008000a7c02 */ /* 0x008fe20008000f00 */
[----:B------:R-:W-:-:S07]  /*17ac0*/  IMAD.U32 R11, RZ, RZ, UR9 ;  /* 0x00000009ff0b7e24 */ /* 0x000fce000f8e00ff */
[----:B------:R-:W-:-:S07]  /*17ad0*/  LEPC R20, `(.L_x_4476) ;  /* 0x000000001014794e */ /* 0x000fce0000000000 */
[----:B0-----:R-:W-:Y:S05]  /*17ae0*/  CALL.ABS.NOINC R2 ;  /* 0x0000000002007343 */ /* 0x001fea0003c00000 */
.L_x_4476:
[----:B------:R-:W-:Y:S05]  /*17af0*/  EXIT ;  /* 0x000000000000794d */ /* 0x000fea0003800000 */
.L_x_4467:
        /* <DEDUP_REMOVED lines=19> */
.L_x_4479:
[----:B------:R-:W-:Y:S05]  /*17c30*/  BSYNC.RECONVERGENT B0 ;  /* 0x0000000000007941 */ /* 0x000fea0003800200 */
.L_x_4478:
        /* <DEDUP_REMOVED lines=11> */
.L_x_4481:
[----:B------:R-:W-:Y:S05]  /*17cf0*/  BSYNC.RECONVERGENT B0 ;  /* 0x0000000000007941 */ /* 0x000fea0003800200 */
.L_x_4480:
[----:B------:R-:W-:Y:S02]  /*17d00*/  SEL R0, R14, R0, P0 ;  /* 0x000000000e007207 */ /* 0x000fe40000000000 */
[----:B------:R-:W-:Y:S02]  /*17d10*/  SEL R9, R15, R9, P0 ;  /* 0x000000090f097207 */ /* 0x000fe40000000000 */
[----:B------:R-:W-:-:S07]  /*17d20*/  FSEL R7, R8, R7, P0 ;  /* 0x0000000708077208 */ /* 0x000fce0000000000 */
.L_x_4477:
        /* <DEDUP_REMOVED lines=26> */
.L_x_4484:
        /* <DEDUP_REMOVED lines=19> */
.L_x_4485:
[----:B------:R-:W-:Y:S05]  /*18000*/  BRA `(.L_x_4486) ;  /* 0x0000000000107947 */ /* 0x000fea0003800000 */
.L_x_4483:
[----:B------:R-:W0:Y:S02]  /*18010*/  LDCU.64 UR4, c[0x0][0x770] ;  /* 0x0000ee00ff0477ac */ /* 0x000e240008000a00 */
[----:B0-----:R-:W-:-:S05]  /*18020*/  IADD3 R2, P0, PT, R23, UR4, RZ ;  /* 0x0000000417027c10 */ /* 0x001fca000ff1e0ff */
[----:B------:R-:W-:-:S05]  /*18030*/  IMAD.X R3, RZ, RZ, UR5, P0 ;  /* 0x00000005ff037e24 */ /* 0x000fca00080e06ff */
[----:B------:R0:W-:Y:S03]  /*18040*/  STG.E.64 desc[UR36][R2.64], R16 ;  /* 0x0000001002007986 */ /* 0x0001e6000c101b24 */
.L_x_4486:
[----:B------:R-:W1:Y:S02]  /*18050*/  LDCU.64 UR4, c[0x0][0x770] ;  /* 0x0000ee00ff0477ac */ /* 0x000e640008000a00 */
[----:B-1----:R-:W-:-:S05]  /*18060*/  IADD3 R22, P0, PT, R22, UR4, RZ ;  /* 0x0000000416167c10 */ /* 0x002fca000ff1e0ff */
[----:B------:R-:W-:-:S05]  /*18070*/  IMAD.X R23, RZ, RZ, UR5, P0 ;  /* 0x00000005ff177e24 */ /* 0x000fca00080e06ff */
[----:B------:R-:W-:Y:S01]  /*18080*/  STG.E.64 desc[UR36][R22.64], R18 ;  /* 0x0000001216007986 */ /* 0x000fe2000c101b24 */
[----:B------:R-:W-:Y:S05]  /*18090*/  EXIT ;  /* 0x000000000000794d */ /* 0x000fea0003800000 */
.L_x_4482:
[----:B------:R-:W-:Y:S04]  /*180a0*/  STG.E.64 desc[UR36][R4.64+0x8], R16 ;  /* 0x0000081004007986 */ /* 0x000fe8000c101b24 */
[----:B------:R-:W-:Y:S04]  /*180b0*/  STG.E.64 desc[UR36][R4.64+0x18], R18 ;  /* 0x0000181204007986 */ /* 0x000fe8000c101b24 */
[----:B------:R-:W-:Y:S04]  /*180c0*/  STG.E desc[UR36][R4.64], R3 ;  /* 0x0000000304007986 */ /* 0x000fe8000c101924 */
[----:B------:R-:W-:Y:S01]  /*180d0*/  STG.E desc[UR36][R4.64+0x10], R7 ;  /* 0x0000100704007986 */ /* 0x000fe2000c101924 */
[----:B------:R-:W-:Y:S05]  /*180e0*/  EXIT ;  /* 0x000000000000794d */ /* 0x000fea0003800000 */
.L_x_4424:
[----:B------:R-:W5:Y:S02]  /*180f0*/  LDCU UR4, c[0x0][0x3a0] ;  /* 0x00007400ff0477ac */ /* 0x000f640008000800 */
[----:B-----5:R-:W-:-:S13]  /*18100*/  ISETP.GE.AND P0, PT, R25, UR4, PT ;  /* 0x0000000419007c0c */ /* 0x020fda000bf06270 */
[----:B------:R-:W-:Y:S05]  /*18110*/  @P0 EXIT ;  /* 0x000000000000094d */ /* 0x000fea0003800000 */
[----:B------:R-:W5:Y:S01]  /*18120*/  LDCU UR4, c[0x0][0x3b0] ;  /* 0x00007600ff0477ac */ /* 0x000f620008000800 */
[----:B------:R-:W-:Y:S02]  /*18130*/  ISETP.NE.AND P2, PT, R19, RZ, PT ;  /* 0x000000ff1300720c */ /* 0x000fe40003f45270 */
[----:B-----5:R-:W-:-:S13]  /*18140*/  ISETP.NE.AND P0, PT, RZ, UR4, PT ;  /* 0x00000004ff007c0c */ /* 0x020fda000bf05270 */
[----:B------:R-:W-:Y:S05]  /*18150*/  @P0 EXIT P2 ;  /* 0x000000000000094d */ /* 0x000fea0001000000 */
[----:B------:R-:W5:Y:S01]  /*18160*/  LDCU UR4, c[0x0][0x3b4] ;  /* 0x00007680ff0477ac */ /* 0x000f620008000800 */
[----:B------:R-:W-:Y:S02]  /*18170*/  ISETP.NE.AND P2, PT, R16, RZ, PT ;  /* 0x000000ff1000720c */ /* 0x000fe40003f45270 */
[----:B-----5:R-:W-:-:S13]  /*18180*/  ISETP.NE.AND P0, PT, RZ, UR4, PT ;  /* 0x00000004ff007c0c */ /* 0x020fda000bf05270 */
[----:B------:R-:W-:Y:S05]  /*18190*/  @P0 EXIT P2 ;  /* 0x000000000000094d */ /* 0x000fea0001000000 */
[----:B------:R-:W5:Y:S02]  /*181a0*/  LDCU.U8 UR4, c[0x0][0x7a0] ;  /* 0x0000f400ff0477ac */ /* 0x000f640008000000 */
[----:B-----5:R-:W-:-:S13]  /*181b0*/  ISETP.NE.AND P3, PT, RZ, UR4, PT ;  /* 0x00000004ff007c0c */ /* 0x020fda000bf65270 */
[----:B---34-:R-:W1:Y:S02]  /*181c0*/  @P3 LDC.64 R2, c[0x0][0x798] ;  /* 0x0001e600ff023b82 */ /* 0x018e640000000a00 */
[-C--:B-12---:R-:W-:Y:S02]  /*181d0*/  @P3 IADD3 R12, P0, PT, R12, R2.reuse, RZ ;  /* 0x000000020c0c3210 */ /* 0x086fe40007f1e0ff */
[----:B------:R-:W-:-:S03]  /*181e0*/  @P3 IADD3 R26, P2, PT, R26, R2, RZ ;  /* 0x000000021a1a3210 */ /* 0x000fc60007f5e0ff */
[--C-:B------:R-:W-:Y:S02]  /*181f0*/  @P3 IMAD.X R13, R13, 0x1, R3.reuse, P0 ;  /* 0x000000010d0d3824 */ /* 0x100fe400000e0603 */
[----:B------:R-:W-:Y:S01]  /*18200*/  @P3 IMAD.X R27, R27, 0x1, R3, P2 ;  /* 0x000000011b1b3824 */ /* 0x000fe200010e0603 */
[----:B------:R-:W-:Y:S07]  /*18210*/  @!P1 BRA `(.L_x_4487) ;  /* 0x0000000400a09947 */ /* 0x000fee0003800000 */
        /* <DEDUP_REMOVED lines=9> */
[----:B-1----:R-:W-:Y:S01]  /*182b0*/  IMAD.U32 R4, RZ, RZ, UR4 ;  /* 0x00000004ff047e24 */ /* 0x002fe2000f8e00ff */
[----:B------:R-:W-:Y:S01]  /*182c0*/  MOV R5, UR5 ;  /* 0x0000000500057c02 */ /* 0x000fe20008000f00 */
[----:B----4-:R-:W-:-:S02]  /*182d0*/  IMAD.U32 R6, RZ, RZ, UR6 ;  /* 0x00000006ff067e24 */ /* 0x010fc4000f8e00ff */
[----:B------:R-:W-:Y:S02]  /*182e0*/  IMAD.U32 R7, RZ, RZ, UR7 ;  /* 0x00000007ff077e24 */ /* 0x000fe4000f8e00ff */
[----:B-----5:R-:W-:Y:S02]  /*182f0*/  IMAD.U32 R10, RZ, RZ, UR8 ;  /* 0x00000008ff0a7e24 */ /* 0x020fe4000f8e00ff */
[----:B--2---:R-:W-:-:S07]  /*18300*/  IMAD.U32 R11, RZ, RZ, UR9 ;  /* 0x00000009ff0b7e24 */ /* 0x004fce000f8e00ff */
[----:B------:R-:W-:-:S07]  /*18310*/  LEPC R20, `(.L_x_4489) ;  /* 0x000000001014794e */ /* 0x000fce0000000000 */
[----:B0--3--:R-:W-:Y:S05]  /*18320*/  CALL.ABS.NOINC R2 ;  /* 0x0000000002007343 */ /* 0x009fea0003c00000 */
.L_x_4489:
[----:B------:R-:W-:Y:S02]  /*18330*/  CS2R R26, SRZ ;  /* 0x00000000001a7805 */ /* 0x000fe4000001ff00 */
[----:B------:R-:W-:-:S07]  /*18340*/  CS2R R12, SRZ ;  /* 0x00000000000c7805 */ /* 0x000fce000001ff00 */
.L_x_4488:
[----:B------:R-:W1:Y:S01]  /*18350*/  LDCU.U8 UR4, c[0x0][0x7a1] ;  /* 0x0000f420ff0477ac */ /* 0x000e620008000000 */
[----:B------:R-:W-:Y:S01]  /*18360*/  MOV R16, R12 ;  /* 0x0000000c00107202 */ /* 0x000fe20000000f00 */
        /* <DEDUP_REMOVED lines=8> */
[----:B------:R-:W-:Y:S02]  /*183f0*/  HFMA2 R8, -RZ, RZ, 0, 4.4763088226318359375e-05 ;  /* 0x000002efff087431 */ /* 0x000fe400000001ff */
[----:B------:R-:W-:Y:S01]  /*18400*/  IMAD.MOV.U32 R12, RZ, RZ, 0x1 ;  /* 0x00000001ff0c7424 */ /* 0x000fe200078e00ff */
[----:B------:R2:W3:Y:S01]  /*18410*/  LDC.64 R2, c[0x4][R18] ;  /* 0x0100000012027b82 */ /* 0x0004e20000000a00 */
[----:B------:R-:W4:Y:S01]  /*18420*/  LDCU.64 UR6, c[0x4][0x3c0] ;  /* 0x01007800ff0677ac */ /* 0x000f220008000a00 */
[----:B------:R-:W-:Y:S01]  /*18430*/  IMAD.MOV.U32 R13, RZ, RZ, RZ ;  /* 0x000000ffff0d7224 */ /* 0x000fe200078e00ff */
[----:B------:R-:W5:Y:S01]  /*18440*/  LDCU.64 UR8, c[0x4][0x70] ;  /* 0x01000e00ff0877ac */ /* 0x000f620008000a00 */
[----:B-1----:R-:W-:Y:S02]  /*18450*/  IMAD.U32 R4, RZ, RZ, UR4 ;  /* 0x00000004ff047e24 */ /* 0x002fe4000f8e00ff */
[----:B------:R-:W-:-:S02]  /*18460*/  IMAD.U32 R5, RZ, RZ, UR5 ;  /* 0x00000005ff057e24 */ /* 0x000fc4000f8e00ff */
[----:B----4-:R-:W-:Y:S02]  /*18470*/  IMAD.U32 R6, RZ, RZ, UR6 ;  /* 0x00000006ff067e24 */ /* 0x010fe4000f8e00ff */
[----:B------:R-:W-:Y:S02]  /*18480*/  IMAD.U32 R7, RZ, RZ, UR7 ;  /* 0x00000007ff077e24 */ /* 0x000fe4000f8e00ff */
[----:B-----5:R-:W-:Y:S02]  /*18490*/  IMAD.U32 R10, RZ, RZ, UR8 ;  /* 0x00000008ff0a7e24 */ /* 0x020fe4000f8e00ff */
[----:B--2---:R-:W-:-:S07]  /*184a0*/  IMAD.U32 R11, RZ, RZ, UR9 ;  /* 0x00000009ff0b7e24 */ /* 0x004fce000f8e00ff */
[----:B------:R-:W-:-:S07]  /*184b0*/  LEPC R20, `(.L_x_4492) ;  /* 0x000000001014794e */ /* 0x000fce0000000000 */
[----:B0--3--:R-:W-:Y:S05]  /*184c0*/  CALL.ABS.NOINC R2 ;  /* 0x0000000002007343 */ /* 0x009fea0003c00000 */
.L_x_4492:
        /* <DEDUP_REMOVED lines=19> */
.L_x_4493:
[----:B------:R-:W-:Y:S05]  /*18600*/  BRA `(.L_x_4494) ;  /* 0x0000000000107947 */ /* 0x000fea0003800000 */
.L_x_4491:
[----:B------:R-:W1:Y:S02]  /*18610*/  LDCU.64 UR4, c[0x0][0x770] ;  /* 0x0000ee00ff0477ac */ /* 0x000e640008000a00 */
[----:B-1----:R-:W-:-:S05]  /*18620*/  IADD3 R2, P0, PT, R23, UR4, RZ ;  /* 0x0000000417027c10 */ /* 0x002fca000ff1e0ff */
[----:B------:R-:W-:-:S05]  /*18630*/  IMAD.X R3, RZ, RZ, UR5, P0 ;  /* 0x00000005ff037e24 */ /* 0x000fca00080e06ff */
[----:B------:R1:W-:Y:S03]  /*18640*/  STG.E.64 desc[UR36][R2.64], R16 ;  /* 0x0000001002007986 */ /* 0x0003e6000c101b24 */
.L_x_4494:
[----:B------:R-:W2:Y:S02]  /*18650*/  LDCU.64 UR4, c[0x0][0x770] ;  /* 0x0000ee00ff0477ac */ /* 0x000ea40008000a00 */
[----:B--2---:R-:W-:-:S05]  /*18660*/  IADD3 R22, P0, PT, R22, UR4, RZ ;  /* 0x0000000416167c10 */ /* 0x004fca000ff1e0ff */
[----:B------:R-:W-:-:S05]  /*18670*/  IMAD.X R23, RZ, RZ, UR5, P0 ;  /* 0x00000005ff177e24 */ /* 0x000fca00080e06ff */
[----:B------:R-:W-:Y:S01]  /*18680*/  STG.E.64 desc[UR36][R22.64], R26 ;  /* 0x0000001a16007986 */ /* 0x000fe2000c101b24 */
[----:B------:R-:W-:Y:S05]  /*18690*/  EXIT ;  /* 0x000000000000794d */ /* 0x000fea0003800000 */
.L_x_4490:
        /* <DEDUP_REMOVED lines=16> */
.L_x_4495:
[----:B------:R-:W0:Y:S01]  /*187a0*/  LDC.64 R2, c[0x4][R2] ;  /* 0x0100000002027b82 */ /* 0x000e220000000a00 */
[----:B------:R-:W1:Y:S01]  /*187b0*/  LDCU.64 UR4, c[0x4][0x3c8] ;  /* 0x01007900ff0477ac */ /* 0x000e620008000a00 */
[----:B------:R-:W-:Y:S02]  /*187c0*/  HFMA2 R13, -RZ, RZ, 0, 0 ;  /* 0x00000000ff0d7431 */ /* 0x000fe400000001ff */
[----:B------:R-:W-:Y:S01]  /*187d0*/  IMAD.MOV.U32 R8, RZ, RZ, 0x2e9 ;  /* 0x000002e9ff087424 */ /* 0x000fe200078e00ff */
[----:B------:R-:W2:Y:S01]  /*187e0*/  LDCU.64 UR6, c[0x4][0x3c0] ;  /* 0x01007800ff0677ac */ /* 0x000ea20008000a00 */
[----:B------:R-:W-:Y:S01]  /*187f0*/  IMAD.MOV.U32 R12, RZ, RZ, 0x1 ;  /* 0x00000001ff0c7424 */ /* 0x000fe200078e00ff */
        /* <DEDUP_REMOVED lines=9> */
.L_x_4496:
[----:B------:R-:W-:Y:S05]  /*18890*/  EXIT ;  /* 0x000000000000794d */ /* 0x000fea0003800000 */
.L_x_4487:
        /* <DEDUP_REMOVED lines=19> */
.L_x_4499:
[----:B------:R-:W-:Y:S05]  /*189d0*/  BSYNC.RECONVERGENT B0 ;  /* 0x0000000000007941 */ /* 0x000fea0003800200 */
.L_x_4498:
        /* <DEDUP_REMOVED lines=11> */
.L_x_4501:
[----:B------:R-:W-:Y:S05]  /*18a90*/  BSYNC.RECONVERGENT B0 ;  /* 0x0000000000007941 */ /* 0x000fea0003800200 */
.L_x_4500:
[----:B------:R-:W-:Y:S02]  /*18aa0*/  SEL R26, R6, R26, P0 ;  /* 0x0000001a061a7207 */ /* 0x000fe40000000000 */
[----:B------:R-:W-:Y:S02]  /*18ab0*/  SEL R27, R7, R27, P0 ;  /* 0x0000001b071b7207 */ /* 0x000fe40000000000 */
[----:B------:R-:W-:-:S07]  /*18ac0*/  FSEL R18, R9, R18, P0 ;  /* 0x0000001209127208 */ /* 0x000fce0000000000 */
.L_x_4497:
[----:B------:R-:W1:Y:S01]  /*18ad0*/  LDCU.U8 UR4, c[0x0][0x7a1] ;  /* 0x0000f420ff0477ac */ /* 0x000e620008000000 */
        /* <DEDUP_REMOVED lines=23> */
.L_x_4504:
        /* <DEDUP_REMOVED lines=19> */
.L_x_4505:
[----:B------:R-:W-:Y:S05]  /*18d80*/  BRA `(.L_x_4506) ;  /* 0x0000000000107947 */ /* 0x000fea0003800000 */
.L_x_4503:
[----:B------:R-:W1:Y:S02]  /*18d90*/  LDCU.64 UR4, c[0x0][0x770] ;  /* 0x0000ee00ff0477ac */ /* 0x000e640008000a00 */
[----:B-1----:R-:W-:-:S05]  /*18da0*/  IADD3 R2, P0, PT, R23, UR4, RZ ;  /* 0x0000000417027c10 */ /* 0x002fca000ff1e0ff */
[----:B------:R-:W-:-:S05]  /*18db0*/  IMAD.X R3, RZ, RZ, UR5, P0 ;  /* 0x00000005ff037e24 */ /* 0x000fca00080e06ff */
[----:B------:R1:W-:Y:S03]  /*18dc0*/  STG.E.64 desc[UR36][R2.64], R16 ;  /* 0x0000001002007986 */ /* 0x0003e6000c101b24 */
.L_x_4506:
[----:B------:R-:W2:Y:S02]  /*18dd0*/  LDCU.64 UR4, c[0x0][0x770] ;  /* 0x0000ee00ff0477ac */ /* 0x000ea40008000a00 */
[----:B--2---:R-:W-:-:S05]  /*18de0*/  IADD3 R22, P0, PT, R22, UR4, RZ ;  /* 0x0000000416167c10 */ /* 0x004fca000ff1e0ff */
[----:B------:R-:W-:-:S05]  /*18df0*/  IMAD.X R23, RZ, RZ, UR5, P0 ;  /* 0x00000005ff177e24 */ /* 0x000fca00080e06ff */
[----:B------:R-:W-:Y:S01]  /*18e00*/  STG.E.64 desc[UR36][R22.64], R26 ;  /* 0x0000001a16007986 */ /* 0x000fe2000c101b24 */
[----:B------:R-:W-:Y:S05]  /*18e10*/  EXIT ;  /* 0x000000000000794d */ /* 0x000fea0003800000 */
.L_x_4502:
[----:B------:R-:W-:Y:S04]  /*18e20*/  STG.E.64 desc[UR36][R4.64+0x8], R16 ;  /* 0x0000081004007986 */ /* 0x000fe8000c101b24 */
[----:B------:R-:W-:Y:S04]  /*18e30*/  STG.E.64 desc[UR36][R4.64+0x18], R26 ;  /* 0x0000181a04007986 */ /* 0x000fe8000c101b24 */
[----:B------:R-:W-:Y:S04]  /*18e40*/  STG.E desc[UR36][R4.64], R41 ;  /* 0x0000002904007986 */ /* 0x000fe8000c101924 */
[----:B------:R-:W-:Y:S01]  /*18e50*/  STG.E desc[UR36][R4.64+0x10], R18 ;  /* 0x0000101204007986 */ /* 0x000fe2000c101924 */
[----:B------:R-:W-:Y:S05]  /*18e60*/  EXIT ;  /* 0x000000000000794d */ /* 0x000fea0003800000 */
        .weak           $__internal_22_$__cuda_sm20_div_u64
        .type           $__internal_22_$__cuda_sm20_div_u64,@function
        .size           $__internal_22_$__cuda_sm20_div_u64,(.L_x_6074 - $__internal_22_$__cuda_sm20_div_u64)
$__internal_22_$__cuda_sm20_div_u64:
        /* <DEDUP_REMOVED lines=68> */
[----:B------:R-:W-:Y:S06]  /*192b0*/  RET.REL.NODEC R6 `(_ZN2at6native13reduce_kernelILi256ELi2ENS0_8ReduceOpIN3c108BFloat16ENS0_9ArgMinOpsIfEEjlLi4ELi4EEEEEvT1_) ;  /* 0xfffffe6c06507950 */ /* 0x000fec0003c3ffff */
.L_x_4507:
        /* <DEDUP_REMOVED lines=12> */
.L_x_6074:


//--------------------- .text._ZN2at6native13reduce_kernelILi128ELi4ENS0_8ReduceOpIN3c108BFloat16ENS0_9ArgMinOpsIfEEjlLi4ELi4EEEEEvT1_ --------------------------
	.section	.text._ZN2at6native13reduce_kernelILi128ELi4ENS0_8ReduceOpIN3c108BFloat16ENS0_9ArgMinOpsIfEEjlLi4ELi4EEEEEvT1_,"ax",@progbits
	.align	128
        .global         _ZN2at6native13reduce_kernelILi128ELi4ENS0_8ReduceOpIN3c108BFloat16ENS0_9ArgMinOpsIfEEjlLi4ELi4EEEEEvT1_
        .type           _ZN2at6native13reduce_kernelILi128ELi4ENS0_8ReduceOpIN3c108BFloat16ENS0_9ArgMinOpsIfEEjlLi4ELi4EEEEEvT1_,@function
        .size           _ZN2at6native13reduce_kernelILi128ELi4ENS0_8ReduceOpIN3c108BFloat16ENS0_9ArgMinOpsIfEEjlLi4ELi4EEEEEvT1_,(.L_x_6075 - _ZN2at6native13reduce_kernelILi128ELi4ENS0_8ReduceOpIN3c108BFloat16ENS0_9ArgMinOpsIfEEjlLi4ELi4EEEEEvT1_)
        .other          _ZN2at6native13reduce_kernelILi128ELi4ENS0_8ReduceOpIN3c108BFloat16ENS0_9ArgMinOpsIfEEjlLi4ELi4EEEEEvT1_,@"STO_CUDA_ENTRY STV_DEFAULT"
_ZN2at6native13reduce_kernelILi128ELi4ENS0_8ReduceOpIN3c108BFloat16ENS0_9ArgMinOpsIfEEjlLi4ELi4EEEEEvT1_:
.text._ZN2at6native13reduce_kernelILi128ELi4ENS0_8ReduceOpIN3c108BFloat16ENS0_9ArgMinOpsIfEEjlLi4ELi4EEEEEvT1_:
        /* <DEDUP_REMOVED lines=296> */
.L_x_4508:
[----:B------:R-:W1:Y:S01]  /*1280*/  LDCU UR5, c[0x0][0x39c] ;  /* 0x00007380ff0577ac */ /* 0x000e620008000800 */
[----:B------:R-:W-:Y:S01]  /*1290*/  BSSY.RECONVERGENT B6, `(.L_x_4509) ;  /* 0x000142e000067945 */ /* 0x000fe20003800200 */
[----:B------:R-:W-:Y:S01]  /*12a0*/  IMAD.MOV.U32 R41, RZ, RZ, RZ ;  /* 0x000000ffff297224 */ /* 0x000fe200078e00ff */
[----:B------:R-:W-:Y:S01]  /*12b0*/  CS2R R44, SRZ ;  /* 0x00000000002c7805 */ /* 0x000fe2000001ff00 */
[----:B------:R-:W2:Y:S01]  /*12c0*/  LDCU UR4, c[0x0][0x3a0] ;  /* 0x00007400ff0477ac */ /* 0x000ea20008000800 */
[----:B------:R-:W-:Y:S01]  /*12d0*/  CS2R R8, SRZ ;  /* 0x0000000000087805 */ /* 0x000fe2000001ff00 */
[----:B------:R-:W-:Y:S01]  /*12e0*/  IMAD.MOV.U32 R3, RZ, RZ, RZ ;  /* 0x000000ffff037224 */ /* 0x000fe200078e00ff */
[----:B------:R-:W-:Y:S01]  /*12f0*/  CS2R R6, SRZ ;  /* 0x0000000000067805 */ /* 0x000fe2000001ff00 */
[----:B------:R-:W3:Y:S01]  /*1300*/  LDCU.64 UR36, c[0x0][0x358] ;  /* 0x00006b00ff2477ac */ /* 0x000ee20008000a00 */
[----:B------:R-:W-:Y:S02]  /*1310*/  IMAD.MOV.U32 R59, RZ, RZ, RZ ;  /* 0x000000ffff3b7224 */ /* 0x000fe400078e00ff */
[----:B------:R-:W-:Y:S01]  /*1320*/  IMAD.MOV.U32 R11, RZ, RZ, RZ ;  /* 0x000000ffff0b7224 */ /* 0x000fe200078e00ff */
[----:B------:R-:W4:Y:S01]  /*1330*/  LDCU UR38, c[0x0][0x39c] ;  /* 0x00007380ff2677ac */ /* 0x000f220008000800 */
[----:B------:R-:W-:-:S02]  /*1340*/  IMAD.MOV.U32 R18, RZ, RZ, RZ ;  /* 0x000000ffff127224 */ /* 0x000fc400078e00ff */
[----:B------:R-:W-:Y:S02]  /*1350*/  IMAD.MOV.U32 R57, RZ, RZ, RZ ;  /* 0x000000ffff397224 */ /* 0x000fe400078e00ff */
        /* <DEDUP_REMOVED lines=28> */
.L_x_4512:
        /* <DEDUP_REMOVED lines=54> */
.L_x_4517:
[----:B------:R-:W0:Y:S01]  /*1880*/  @P0 LDC R3, c[0x0][0x390] ;  /* 0x0000e400ff030b82 */ /* 0x000e220000000800 */
[----:B------:R-:W-:Y:S02]  /*1890*/  FSEL R0, R13, R0, !P0 ;  /* 0x000000000d007208 */ /* 0x000fe40004000000 */
[----:B------:R-:W-:Y:S01]  /*18a0*/  SEL R14, R14, RZ, P0 ;  /* 0x000000ff0e0e7207 */ /* 0x000fe20000000000 */
[----:B0-----:R-:W-:-:S07]  /*18b0*/  IMAD.MOV.U32 R15, RZ, RZ, R3 ;  /* 0x000000ffff0f7224 */ /* 0x001fce00078e0003 */
.L_x_4516:
[----:B------:R-:W-:Y:S05]  /*18c0*/  BSYNC.RECONVERGENT B1 ;  /* 0x0000000000017941 */ /* 0x000fea0003800200 */
.L_x_4515:
[----:B------:R-:W0:Y:S01]  /*18d0*/  LDC R18, c[0x0][0x39c] ;  /* 0x0000e700ff127b82 */ /* 0x000e220000000800 */
[----:B------:R-:W-:Y:S02]  /*18e0*/  IADD3 R22, P0, PT, R22, 0x8, RZ ;  /* 0x0000000816167810 */ /* 0x000fe40007f1e0ff */
[----:B------:R-:W-:-:S03]  /*18f0*/  IADD3 R3, PT, PT, -R9, 0x4, RZ ;  /* 0x0000000409037810 */ /* 0x000fc60007ffe1ff */
[----:B------:R-:W-:Y:S01]  /*1900*/  IMAD.X R23, RZ, RZ, R23, P0 ;  /* 0x000000ffff177224 */ /* 0x000fe200000e0617 */
[----:B0-----:R-:W-:-:S07]  /*1910*/  IADD3 R18, PT, PT, R9, -0x4, R18 ;  /* 0xfffffffc09127810 */ /* 0x001fce0007ffe012 */
.L_x_4514:
[----:B------:R-:W-:Y:S05]  /*1920*/  BSYNC.RECONVERGENT B0 ;  /* 0x0000000000007941 */ /* 0x000fea0003800200 */
.L_x_4513:
        /* <DEDUP_REMOVED lines=17> */
.L_x_4528:
        /* <DEDUP_REMOVED lines=12> */
[C---:B--2---:R-:W-:Y:S01]  /*1b00*/  PRMT R6, R4.reuse, 0x7632, R6 ;  /* 0x0000763204067816 */ /* 0x044fe20000000006 */
[----:B------:R-:W-:Y:S01]  /*1b10*/  IMAD.U32 R27, R4, 0x10000, RZ ;  /* 0x00010000041b7824 */ /* 0x000fe200078e00ff */
[C---:B------:R-:W-:Y:S01]  /*1b20*/  PRMT R4, R5.reuse, 0x7632, R4 ;  /* 0x0000763205047816 */ /* 0x040fe20000000004 */
[----:B------:R-:W-:Y:S02]  /*1b30*/  IMAD.U32 R5, R5, 0x10000, RZ ;  /* 0x0001000005057824 */ /* 0x000fe400078e00ff */
[----:B------:R-:W-:Y:S01]  /*1b40*/  IMAD.U32 R6, R6, 0x10000, RZ ;  /* 0x0001000006067824 */ /* 0x000fe200078e00ff */
[----:B------:R-:W-:-:S04]  /*1b50*/  @P6 FSETP.NAN.FTZ.AND P0, PT, |R27|, |R27|, PT ;  /* 0x4000001b1b00620b */ /* 0x000fc80003f18200 */
        /* <DEDUP_REMOVED lines=11> */
.L_x_4521:
[----:B------:R-:W-:Y:S05]  /*1c10*/  BSYNC.RECONVERGENT B1 ;  /* 0x0000000000017941 */ /* 0x000fea0003800200 */
.L_x_4520:
[----:B------:R-:W-:Y:S04]  /*1c20*/  BSSY.RECONVERGENT B1, `(.L_x_4522) ;  /* 0x0000007000017945 */ /* 0x000fe80003800200 */
[----:B------:R-:W-:Y:S05]  /*1c30*/  @P4 BRA `(.L_x_4523) ;  /* 0x0000000000144947 */ /* 0x000fea0003800000 */
[----:B------:R-:W-:-:S13]  /*1c40*/  FSETP.NEU.FTZ.AND P6, PT, R9, R6, PT ;  /* 0x000000060900720b */ /* 0x000fda0003fdd000 */
[----:B------:R-:W-:Y:S02]  /*1c50*/  @!P6 ISETP.GE.U32.AND P4, PT, R10, R29, PT ;  /* 0x0000001d0a00e20c */ /* 0x000fe40003f86070 */
[----:B------:R-:W-:Y:S02]  /*1c60*/  @P6 FSETP.LT.FTZ.AND P1, PT, R9, R6, PT ;  /* 0x000000060900620b */ /* 0x000fe40003f31000 */
[----:B------:R-:W-:-:S04]  /*1c70*/  @!P6 ISETP.GE.AND.EX P4, PT, R11, RZ, PT, P4 ;  /* 0x000000ff0b00e20c */ /* 0x000fc80003f86340 */
[----:B------:R-:W-:-:S13]  /*1c80*/  @!P6 PLOP3.LUT P1, PT, P4, PT, PT, 0x8, 0x80 ;  /* 0x000000000080e81c */ /* 0x000fda000272e170 */
.L_x_4523:
[----:B------:R-:W-:Y:S05]  /*1c90*/  BSYNC.RECONVERGENT B1 ;  /* 0x0000000000017941 */ /* 0x000fea0003800200 */
.L_x_4522:
        /* <DEDUP_REMOVED lines=17> */
.L_x_4525:
[----:B------:R-:W-:Y:S05]  /*1db0*/  BSYNC.RECONVERGENT B1 ;  /* 0x0000000000017941 */ /* 0x000fea0003800200 */
.L_x_4524:
        /* <DEDUP_REMOVED lines=12> */
.L_x_4527:
[----:B------:R-:W-:Y:S05]  /*1e80*/  BSYNC.RECONVERGENT B1 ;  /* 0x0000000000017941 */ /* 0x000fea0003800200 */
.L_x_4526:
        /* <DEDUP_REMOVED lines=9> */
.L_x_4519:
[----:B------:R-:W-:Y:S05]  /*1f20*/  BSYNC.RECONVERGENT B0 ;  /* 0x0000000000007941 */ /* 0x000fea0003800200 */
.L_x_4518:
        /* <DEDUP_REMOVED lines=16> */
[----:B------:R-:W-:Y:S01]  /*2030*/  IMAD.IADD R4, R5, 0x1, R3 ;  /* 0x0000000105047824 */ /* 0x000fe200078e0203 */
[----:B------:R-:W-:Y:S04]  /*2040*/  BSSY.RECONVERGENT B1, `(.L_x_4531) ;  /* 0x000000c000017945 */ /* 0x000fe80003800200 */
[----:B------:R-:W-:-:S07]  /*2050*/  SHF.R.S32.HI R5, RZ, 0x1f, R4 ;  /* 0x0000001fff057819 */ /* 0x000fce0000011404 */
[----:B------:R-:W-:Y:S01]  /*2060*/  @P2 ISETP.LT.U32.AND P1, PT, R15, R4, PT ;  /* 0x000000040f00220c */ /* 0x000fe20003f21070 */
        /* <DEDUP_REMOVED lines=9> */
.L_x_4532:
[----:B------:R-:W-:Y:S05]  /*2100*/  BSYNC.RECONVERGENT B1 ;  /* 0x0000000000017941 */ /* 0x000fea0003800200 */
.L_x_4531:
[----:B------:R-:W-:Y:S02]  /*2110*/  FSEL R0, R0, R3, P0 ;  /* 0x0000000300007208 */ /* 0x000fe40000000000 */
[----:B------:R-:W-:Y:S02]  /*2120*/  SEL R15, R15, R4, P0 ;  /* 0x000000040f0f7207 */ /* 0x000fe40000000000 */
[----:B------:R-:W-:-:S07]  /*2130*/  SEL R14, R14, R5, P0 ;  /* 0x000000050e0e7207 */ /* 0x000fce0000000000 */
.L_x_4530:
[----:B------:R-:W-:Y:S05]  /*2140*/  BSYNC.RECONVERGENT B0 ;  /* 0x0000000000007941 */ /* 0x000fea0003800200 */
.L_x_4529:
        /* <DEDUP_REMOVED lines=11> */
.L_x_4534:
[----:B------:R-:W-:Y:S05]  /*2200*/  BSYNC.RECONVERGENT B0 ;  /* 0x0000000000007941 */ /* 0x000fea0003800200 */
.L_x_4533:
        /* <DEDUP_REMOVED lines=14> */
.L_x_4536:
[----:B------:R-:W-:Y:S05]  /*22f0*/  BSYNC.RECONVERGENT B0 ;  /* 0x0000000000007941 */ /* 0x000fea0003800200 */
.L_x_4535:
        /* <DEDUP_REMOVED lines=14> */
.L_x_4538:
[----:B------:R-:W-:Y:S05]  /*23e0*/  BSYNC.RECONVERGENT B0 ;  /* 0x0000000000007941 */ /* 0x000fea0003800200 */
.L_x_4537:
        /* <DEDUP_REMOVED lines=9> */
.L_x_4511:
[----:B------:R-:W1:Y:S08]  /*2480*/  LDC R63, c[0x0][0x508] ;  /* 0x00014200ff3f7b82 */ /* 0x000e700000000800 */
[----:B------:R-:W2:Y:S01]  /*2490*/  LDC R65, c[0x0][0x3d8] ;  /* 0x0000f600ff417b82 */ /* 0x000ea20000000800 */
[----:B-1----:R-:W-:-:S04]  /*24a0*/  SHF.R.U32.HI R63, RZ, 0x1, R63 ;  /* 0x00000001ff3f7819 */ /* 0x002fc8000001163f */
[----:B------:R-:W-:-:S04]  /*24b0*/  ISETP.NE.AND P0, PT, R63, 0x1, PT ;  /* 0x000000013f00780c */ /* 0x000fc80003f05270 */
[----:B--2---:R-:W-:-:S13]  /*24c0*/  ISETP.NE.OR P0, PT, R65, 0x1, P0 ;  /* 0x000000014100780c */ /* 0x004fda0000705670 */
[----:B------:R-:W-:Y:S05]  /*24d0*/  @P0 BRA `(.L_x_4539) ;  /* 0x00000038003c0947 */ /* 0x000fea0003800000 */
[----:B------:R-:W1:Y:S01]  /*24e0*/  LDCU UR4, c[0x0][0x3a4] ;  /* 0x00007480ff0477ac */ /* 0x000e620008000800 */
[----:B------:R-:W-:Y:S01]  /*24f0*/  IMAD.MOV.U32 R64, RZ, RZ, R0 ;  /* 0x000000ffff407224 */ /* 0x000fe200078e0000 */
[----:B------:R-:W2:Y:S01]  /*2500*/  LDC R45, c[0x0][0x388] ;  /* 0x0000e200ff2d7b82 */ /* 0x000ea20000000800 */
[----:B------:R-:W-:Y:S07]  /*2510*/  BSSY.RECONVERGENT B0, `(.L_x_4540) ;  /* 0x00001a2000007945 */ /* 0x000fee0003800200 */
[----:B------:R-:W3:Y:S01]  /*2520*/  LDC R29, c[0x0][0x390] ;  /* 0x0000e400ff1d7b82 */ /* 0x000ee20000000800 */
[----:B-1----:R-:W-:-:S04]  /*2530*/  IMAD.U32 R61, RZ, RZ, UR4 ;  /* 0x00000004ff3d7e24 */ /* 0x002fc8000f8e00ff */
[----:B------:R-:W-:-:S03]  /*2540*/  IMAD R3, R61, 0x3, R0 ;  /* 0x000000033d037824 */ /* 0x000fc600078e0200 */
[----:B------:R-:W1:Y:S01]  /*2550*/  LDC R0, c[0x0][0x394] ;  /* 0x0000e500ff007b82 */ /* 0x000e620000000800 */
[--C-:B--2---:R-:W-:Y:S01]  /*2560*/  IMAD.MOV.U32 R60, RZ, RZ, R45.reuse ;  /* 0x000000ffff3c7224 */ /* 0x104fe200078e002d */
        /* <DEDUP_REMOVED lines=89> */
.L_x_4574:
[----:B------:R-:W-:-:S05]  /*2b00*/  SHF.R.U32.HI R5, RZ, 0x2, R64 ;  /* 0x00000002ff057819 */ /* 0x000fca0000011640 */
[----:B------:R-:W-:-:S06]  /*2b10*/  IMAD.WIDE.U32 R4, R5, 0x8, R22 ;  /* 0x0000000805047825 */ /* 0x000fcc00078e0016 */
[----:B------:R-:W2:Y:S01]  /*2b20*/  LDG.E.64 R4, desc[UR36][R4.64] ;  /* 0x0000002404047981 */ /* 0x000ea2000c1e1b00 */
[----:B------:R-:W-:-:S05]  /*2b30*/  IMAD.IADD R62, R64, 0x1, R61 ;  /* 0x00000001403e7824 */ /* 0x000fca00078e023d */
[----:B------:R-:W-:-:S05]  /*2b40*/  SHF.R.U32.HI R7, RZ, 0x2, R62 ;  /* 0x00000002ff077819 */ /* 0x000fca000001163e */
[----:B------:R-:W-:-:S06]  /*2b50*/  IMAD.WIDE.U32 R6, R7, 0x8, R22 ;  /* 0x0000000807067825 */ /* 0x000fcc00078e0016 */
[----:B------:R-:W5:Y:S01]  /*2b60*/  LDG.E.64 R6, desc[UR36][R6.64] ;  /* 0x0000002406067981 */ /* 0x000f62000c1e1b00 */
[----:B------:R-:W-:Y:S01]  /*2b70*/  FSETP.NAN.FTZ.AND P3, PT, |R46|, |R46|, PT ;  /* 0x4000002e2e00720b */ /* 0x000fe20003f78200 */
[----:B------:R-:W-:Y:S01]  /*2b80*/  BSSY.RECONVERGENT B1, `(.L_x_4542) ;  /* 0x0000018000017945 */ /* 0x000fe20003800200 */
[----:B------:R-:W-:Y:S02]  /*2b90*/  FSETP.NAN.FTZ.AND P5, PT, |R45|, |R45|, PT ;  /* 0x4000002d2d00720b */ /* 0x000fe40003fb8200 */
[----:B------:R-:W-:Y:S02]  /*2ba0*/  LOP3.LUT R65, R65, 0xffffffdf, RZ, 0xc0, !PT ;  /* 0xffffffdf41417812 */ /* 0x000fe400078ec0ff */
[----:B------:R-:W-:-:S07]  /*2bb0*/  FSETP.NAN.FTZ.AND P1, PT, |R47|, |R47|, PT ;  /* 0x4000002f2f00720b */ /* 0x000fce0003f38200 */
[-C--:B------:R-:W-:Y:S02]  /*2bc0*/  @P3 ISETP.LT.U32.AND P0, PT, R30, R64.reuse, PT ;  /* 0x000000401e00320c */ /* 0x080fe40003f01070 */
[----:B------:R-:W-:Y:S02]  /*2bd0*/  @P5 ISETP.LT.U32.AND P2, PT, R29, R64, PT ;  /* 0x000000401d00520c */ /* 0x000fe40003f41070 */
[C---:B--2---:R-:W-:Y:S01]  /*2be0*/  PRMT R63, R4.reuse, 0x7632, R63 ;  /* 0x00007632043f7816 */ /* 0x044fe2000000003f */
[----:B------:R-:W-:Y:S01]  /*2bf0*/  IMAD.U32 R74, R4, 0x10000, RZ ;  /* 0x00010000044a7824 */ /* 0x000fe200078e00ff */
[----:B------:R-:W-:-:S03]  /*2c00*/  PRMT R66, R5, 0x7610, R66 ;  /* 0x0000761005427816 */ /* 0x000fc60000000042 */
[----:B------:R-:W-:Y:S01]  /*2c10*/  IMAD.U32 R73, R63, 0x10000, RZ ;  /* 0x000100003f497824 */ /* 0x000fe200078e00ff */
[----:B------:R-:W-:Y:S01]  /*2c20*/  @P5 FSETP.NAN.FTZ.AND P4, PT, |R74|, |R74|, PT ;  /* 0x4000004a4a00520b */ /* 0x000fe20003f98200 */
[----:B------:R-:W-:-:S03]  /*2c30*/  IMAD.U32 R72, R66, 0x10000, RZ ;  /* 0x0001000042487824 */ /* 0x000fc600078e00ff */
[----:B------:R-:W-:Y:S02]  /*2c40*/  @P3 FSETP.NAN.FTZ.AND P6, PT, |R73|, |R73|, PT ;  /* 0x400000494900320b */ /* 0x000fe40003fd8200 */
[----:B------:R-:W-:Y:S02]  /*2c50*/  @P5 ISETP.LT.OR.EX P4, PT, R0, RZ, !P4, P2 ;  /* 0x000000ff0000520c */ /* 0x000fe40006781720 */
[----:B------:R-:W-:Y:S02]  /*2c60*/  @P3 ISETP.LT.OR.EX P6, PT, R3, RZ, !P6, P0 ;  /* 0x000000ff0300320c */ /* 0x000fe400077c1700 */
[----:B------:R-:W-:Y:S02]  /*2c70*/  FSETP.NAN.FTZ.AND P2, PT, |R48|, |R48|, PT ;  /* 0x400000303000720b */ /* 0x000fe40003f58200 */
[----:B------:R-:W-:-:S09]  /*2c80*/  FSETP.NAN.FTZ.AND P0, PT, |R50|, |R50|, PT ;  /* 0x400000323200720b */ /* 0x000fd20003f18200 */
[----:B------:R-:W-:Y:S01]  /*2c90*/  @P6 LOP3.LUT R65, R65, 0x20, RZ, 0xfc, !PT ;  /* 0x0000002041416812 */ /* 0x000fe200078efcff */
[----:B------:R-:W-:Y:S06]  /*2ca0*/  @P5 BRA `(.L_x_4543) ;  /* 0x0000000000145947 */ /* 0x000fec0003800000 */
[----:B------:R-:W-:-:S13]  /*2cb0*/  FSETP.NEU.FTZ.AND P5, PT, R45, R74, PT ;  /* 0x0000004a2d00720b */ /* 0x000fda0003fbd000 */
[----:B------:R-:W-:-:S04]  /*2cc0*/  @!P5 ISETP.GE.U32.AND P4, PT, R29, R64, PT ;  /* 0x000000401d00d20c */ /* 0x000fc80003f86070 */
[----:B------:R-:W-:-:S04]  /*2cd0*/  @!P5 ISETP.GE.AND.EX P4, PT, R0, RZ, PT, P4 ;  /* 0x000000ff0000d20c */ /* 0x000fc80003f86340 */
[----:B------:R-:W-:Y:S02]  /*2ce0*/  @!P5 PLOP3.LUT P4, PT, P4, PT, PT, 0x8, 0x80 ;  /* 0x000000000080d81c */ /* 0x000fe4000278e170 */
[----:B------:R-:W-:-:S13]  /*2cf0*/  @P5 FSETP.LT.FTZ.AND P4, PT, R45, R74, PT ;  /* 0x0000004a2d00520b */ /* 0x000fda0003f91000 */
.L_x_4543:
[----:B------:R-:W-:Y:S05]  /*2d00*/  BSYNC.RECONVERGENT B1 ;  /* 0x0000000000017941 */ /* 0x000fea0003800200 */
.L_x_4542:
        /* <DEDUP_REMOVED lines=9> */
.L_x_4545:
[----:B------:R-:W-:Y:S05]  /*2da0*/  BSYNC.RECONVERGENT B1 ;  /* 0x0000000000017941 */ /* 0x000fea0003800200 */
.L_x_4544:
[----:B------:R-:W-:Y:S01]  /*2db0*/  @P1 ISETP.LT.U32.AND P5, PT, R31, R64, PT ;  /* 0x000000401f00120c */ /* 0x000fe20003fa1070 */
[----:B------:R-:W-:Y:S01]  /*2dc0*/  BSSY.RECONVERGENT B1, `(.L_x_4546) ;  /* 0x000000f000017945 */ /* 0x000fe20003800200 */
[----:B------:R-:W-:Y:S02]  /*2dd0*/  @P1 FSETP.NAN.FTZ.AND P3, PT, |R72|, |R72|, PT ;  /* 0x400000484800120b */ /* 0x000fe40003f78200 */
[----:B------:R-:W-:Y:S02]  /*2de0*/  PRMT R68, R5, 0x7632, R68 ;  /* 0x0000763205447816 */ /* 0x000fe40000000044 */
[----:B------:R-:W-:Y:S02]  /*2df0*/  @P1 ISETP.LT.OR.EX P3, PT, R8, RZ, !P3, P5 ;  /* 0x000000ff0800120c */ /* 0x000fe40005f61750 */
[----:B------:R-:W-:Y:S01]  /*2e00*/  LOP3.LUT R65, R65, 0xfffffffb, RZ, 0xc0, !PT ;  /* 0xfffffffb41417812 */ /* 0x000fe200078ec0ff */
[----:B------:R-:W-:-:S10]  /*2e10*/  IMAD.U32 R85, R68, 0x10000, RZ ;  /* 0x0001000044557824 */ /* 0x000fd400078e00ff */
        /* <DEDUP_REMOVED lines=9> */
.L_x_4547:
[----:B------:R-:W-:Y:S05]  /*2eb0*/  BSYNC.RECONVERGENT B1 ;  /* 0x0000000000017941 */ /* 0x000fea0003800200 */
.L_x_4546:
        /* <DEDUP_REMOVED lines=12> */
.L_x_4549:
[----:B------:R-:W-:Y:S05]  /*2f80*/  BSYNC.RECONVERGENT B1 ;  /* 0x0000000000017941 */ /* 0x000fea0003800200 */
.L_x_4548:
        /* <DEDUP_REMOVED lines=10> */
.L_x_4551:
[----:B------:R-:W-:Y:S05]  /*3030*/  BSYNC.RECONVERGENT B1 ;  /* 0x0000000000017941 */ /* 0x000fea0003800200 */
.L_x_4550:
[----:B------:R-:W-:Y:S01]  /*3040*/  FSETP.NAN.FTZ.AND P0, PT, |R49|, |R49|, PT ;  /* 0x400000313100720b */ /* 0x000fe20003f18200 */
[----:B------:R-:W-:Y:S01]  /*3050*/  BSSY.RECONVERGENT B1, `(.L_x_4552) ;  /* 0x000000c000017945 */ /* 0x000fe20003800200 */
[----:B------:R-:W-:-:S05]  /*3060*/  PRMT R69, R6, 0x7632, R69 ;  /* 0x0000763206457816 */ /* 0x000fca0000000045 */
[----:B------:R-:W-:-:S06]  /*3070*/  IMAD.U32 R86, R69, 0x10000, RZ ;  /* 0x0001000045567824 */ /* 0x000fcc00078e00ff */
        /* <DEDUP_REMOVED lines=9> */
.L_x_4553:
[----:B------:R-:W-:Y:S05]  /*3110*/  BSYNC.RECONVERGENT B1 ;  /* 0x0000000000017941 */ /* 0x000fea0003800200 */
.L_x_4552:
[----:B------:R-:W-:Y:S01]  /*3120*/  FSETP.NAN.FTZ.AND P0, PT, |R52|, |R52|, PT ;  /* 0x400000343400720b */ /* 0x000fe20003f18200 */
[----:B------:R-:W-:Y:S01]  /*3130*/  BSSY.RECONVERGENT B1, `(.L_x_4554) ;  /* 0x000000f000017945 */ /* 0x000fe20003800200 */
[----:B------:R-:W-:Y:S02]  /*3140*/  PRMT R70, R7, 0x7610, R70 ;  /* 0x0000761007467816 */ /* 0x000fe40000000046 */
[----:B------:R-:W-:Y:S02]  /*3150*/  FSEL R45, R45, R74, P4 ;  /* 0x0000004a2d2d7208 */ /* 0x000fe40002000000 */
[----:B------:R-:W-:Y:S01]  /*3160*/  SEL R29, R29, R64, P4 ;  /* 0x000000401d1d7207 */ /* 0x000fe20002000000 */
[----:B------:R-:W-:Y:S01]  /*3170*/  IMAD.U32 R5, R70, 0x10000, RZ ;  /* 0x0001000046057824 */ /* 0x000fe200078e00ff */
[----:B------:R-:W-:-:S05]  /*3180*/  SEL R0, R0, RZ, P4 ;  /* 0x000000ff00007207 */ /* 0x000fca0002000000 */
        /* <DEDUP_REMOVED lines=9> */
.L_x_4555:
[----:B------:R-:W-:Y:S05]  /*3220*/  BSYNC.RECONVERGENT B1 ;  /* 0x0000000000017941 */ /* 0x000fea0003800200 */
.L_x_4554:
[----:B------:R-:W-:Y:S01]  /*3230*/  IMAD.IADD R78, R62, 0x1, R61 ;  /* 0x000000013e4e7824 */ /* 0x000fe200078e023d */
[----:B------:R-:W-:Y:S02]  /*3240*/  PRMT R71, R7, 0x7632, R71 ;  /* 0x0000763207477816 */ /* 0x000fe40000000047 */
[----:B------:R-:W-:Y:S02]  /*3250*/  FSETP.NAN.FTZ.AND P0, PT, |R51|, |R51|, PT ;  /* 0x400000333300720b */ /* 0x000fe40003f18200 */
[----:B------:R-:W-:Y:S01]  /*3260*/  SHF.R.U32.HI R7, RZ, 0x2, R78 ;  /* 0x00000002ff077819 */ /* 0x000fe2000001164e */
[----:B------:R-:W-:Y:S01]  /*3270*/  IMAD.U32 R80, R71, 0x10000, RZ ;  /* 0x0001000047507824 */ /* 0x000fe200078e00ff */
[----:B------:R-:W-:-:S03]  /*3280*/  LOP3.LUT R65, R65, 0xffffffef, RZ, 0xc0, !PT ;  /* 0xffffffef41417812 */ /* 0x000fc600078ec0ff */
[----:B------:R-:W-:-:S06]  /*3290*/  IMAD.WIDE.U32 R6, R7, 0x8, R22 ;  /* 0x0000000807067825 */ /* 0x000fcc00078e0016 */
[----:B------:R-:W2:Y:S01]  /*32a0*/  LDG.E.64 R6, desc[UR36][R6.64] ;  /* 0x0000002406067981 */ /* 0x000ea2000c1e1b00 */
[----:B------:R-:W-:Y:S02]  /*32b0*/  @P0 ISETP.LT.U32.AND P5, PT, R35, R62, PT ;  /* 0x0000003e2300020c */ /* 0x000fe40003fa1070 */
[----:B------:R-:W-:-:S04]  /*32c0*/  @P0 FSETP.NAN.FTZ.AND P6, PT, |R80|, |R80|, PT ;  /* 0x400000505000020b */ /* 0x000fc80003fd8200 */
[----:B------:R-:W-:Y:S01]  /*32d0*/  @P0 ISETP.LT.OR.EX P5, PT, R12, RZ, !P6, P5 ;  /* 0x000000ff0c00020c */ /* 0x000fe200077a1750 */
[----:B------:R-:W-:-:S12]  /*32e0*/  BSSY.RECONVERGENT B1, `(.L_x_4556) ;  /* 0x000000b000017945 */ /* 0x000fd80003800200 */
[----:B------:R-:W-:Y:S02]  /*32f0*/  @P5 LOP3.LUT R65, R65, 0x10, RZ, 0xfc, !PT ;  /* 0x0000001041415812 */ /* 0x000fe400078efcff */
[----:B--2---:R-:W-:Y:S01]  /*3300*/  PRMT R74, R6, 0x7610, R74 ;  /* 0x00007610064a7816 */ /* 0x004fe2000000004a */
        /* <DEDUP_REMOVED lines=8> */
.L_x_4557:
[----:B------:R-:W-:Y:S05]  /*3390*/  BSYNC.RECONVERGENT B1 ;  /* 0x0000000000017941 */ /* 0x000fea0003800200 */
.L_x_4556:
[----:B------:R-:W-:Y:S01]  /*33a0*/  FSETP.NAN.FTZ.AND P0, PT, |R53|, |R53|, PT ;  /* 0x400000353500720b */ /* 0x000fe20003f18200 */
[----:B------:R-:W-:Y:S01]  /*33b0*/  IMAD.U32 R82, R74, 0x10000, RZ ;  /* 0x000100004a527824 */ /* 0x000fe200078e00ff */
[----:B------:R-:W-:Y:S01]  /*33c0*/  LOP3.LUT R65, R65, 0xfffffff7, RZ, 0xc0, !PT ;  /* 0xfffffff741417812 */ /* 0x000fe200078ec0ff */
[----:B------:R-:W-:Y:S01]  /*33d0*/  BSSY.RECONVERGENT B1, `(.L_x_4558) ;  /* 0x000000e000017945 */ /* 0x000fe20003800200 */
[----:B------:R-:W-:-:S09]  /*33e0*/  PRMT R75, R6, 0x7632, R75 ;  /* 0x00007632064b7816 */ /* 0x000fd2000000004b */
[----:B------:R-:W-:Y:S02]  /*33f0*/  @P0 ISETP.LT.U32.AND P5, PT, R37, R78, PT ;  /* 0x0000004e2500020c */ /* 0x000fe40003fa1070 */
[----:B------:R-:W-:-:S04]  /*3400*/  @P0 FSETP.NAN.FTZ.AND P6, PT, |R82|, |R82|, PT ;  /* 0x400000525200020b */ /* 0x000fc80003fd8200 */
        /* <DEDUP_REMOVED lines=10> */
.L_x_4559:
[----:B------:R-:W-:Y:S05]  /*34b0*/  BSYNC.RECONVERGENT B1 ;  /* 0x0000000000017941 */ /* 0x000fea0003800200 */
.L_x_4558:
        /* <DEDUP_REMOVED lines=17> */
.L_x_4561:
[----:B------:R-:W-:Y:S05]  /*35d0*/  BSYNC.RECONVERGENT B1 ;  /* 0x0000000000017941 */ /* 0x000fea0003800200 */
.L_x_4560:
[----:B------:R-:W-:Y:S01]  /*35e0*/  FSETP.NAN.FTZ.AND P5, PT, |R55|, |R55|, PT ;  /* 0x400000373700720b */ /* 0x000fe20003fb8200 */
[----:B------:R-:W-:Y:S01]  /*35f0*/  IMAD.U32 R84, R76, 0x10000, RZ ;  /* 0x000100004c547824 */ /* 0x000fe200078e00ff */
[----:B------:R-:W-:Y:S01]  /*3600*/  BSSY.RECONVERGENT B1, `(.L_x_4562) ;  /* 0x000000b000017945 */ /* 0x000fe20003800200 */
[----:B------:R-:W-:-:S10]  /*3610*/  PRMT R77, R7, 0x7632, R77 ;  /* 0x00007632074d7816 */ /* 0x000fd4000000004d */
        /* <DEDUP_REMOVED lines=9> */
.L_x_4563:
[----:B------:R-:W-:Y:S05]  /*36b0*/  BSYNC.RECONVERGENT B1 ;  /* 0x0000000000017941 */ /* 0x000fea0003800200 */
.L_x_4562:
[----:B------:R-:W-:Y:S01]  /*36c0*/  FSETP.NAN.FTZ.AND P5, PT, |R56|, |R56|, PT ;  /* 0x400000383800720b */ /* 0x000fe20003fb8200 */
[----:B------:R-:W-:Y:S01]  /*36d0*/  IMAD.U32 R81, R77, 0x10000, RZ ;  /* 0x000100004d517824 */ /* 0x000fe200078e00ff */
[----:B------:R-:W-:Y:S02]  /*36e0*/  P2R R6, PR, RZ, 0x8 ;  /* 0x00000008ff067803 */ /* 0x000fe40000000000 */
[----:B------:R-:W-:Y:S02]  /*36f0*/  P2R R7, PR, RZ, 0x10 ;  /* 0x00000010ff077803 */ /* 0x000fe40000000000 */
[----:B------:R-:W-:Y:S02]  /*3700*/  LOP3.LUT P4, RZ, R65, 0x20, RZ, 0xc0, !PT ;  /* 0x0000002041ff7812 */ /* 0x000fe4000788c0ff */
[----:B------:R-:W-:Y:S02]  /*3710*/  P2R R87, PR, RZ, 0x1 ;  /* 0x00000001ff577803 */ /* 0x000fe40000000000 */
[----:B------:R-:W-:-:S02]  /*3720*/  FSEL R46, R46, R73, P4 ;  /* 0x000000492e2e7208 */ /* 0x000fc40002000000 */
[----:B------:R-:W-:Y:S02]  /*3730*/  SEL R30, R30, R64, P4 ;  /* 0x000000401e1e7207 */ /* 0x000fe40002000000 */
[----:B------:R-:W-:Y:S02]  /*3740*/  @P5 ISETP.LT.U32.AND P6, PT, R40, R78, PT ;  /* 0x0000004e2800520c */ /* 0x000fe40003fc1070 */
[----:B------:R-:W-:Y:S02]  /*3750*/  @P5 FSETP.NAN.FTZ.AND P3, PT, |R81|, |R81|, PT ;  /* 0x400000515100520b */ /* 0x000fe40003f78200 */
[----:B------:R-:W-:Y:S02]  /*3760*/  SEL R3, R3, RZ, P4 ;  /* 0x000000ff03037207 */ /* 0x000fe40002000000 */
[----:B------:R-:W-:Y:S02]  /*3770*/  @P5 ISETP.LT.OR.EX P6, PT, R20, RZ, !P3, P6 ;  /* 0x000000ff1400520c */ /* 0x000fe40005fc1760 */
[----:B------:R-:W-:-:S02]  /*3780*/  ISETP.NE.AND P3, PT, R6, RZ, PT ;  /* 0x000000ff0600720c */ /* 0x000fc40003f65270 */
[----:B------:R-:W-:Y:S02]  /*3790*/  ISETP.NE.AND P4, PT, R7, RZ, PT ;  /* 0x000000ff0700720c */ /* 0x000fe40003f85270 */
[----:B------:R-:W-:Y:S01]  /*37a0*/  FSEL R49, R49, R86, P3 ;  /* 0x0000005631317208 */ /* 0x000fe20001800000 */
[----:B------:R-:W-:Y:S01]  /*37b0*/  IMAD.IADD R86, R78, 0x1, R61 ;  /* 0x000000014e567824 */ /* 0x000fe200078e023d */
[----:B------:R-:W-:Y:S01]  /*37c0*/  LOP3.LUT P0, RZ, R65, 0x4, RZ, 0xc0, !PT ;  /* 0x0000000441ff7812 */ /* 0x000fe2000780c0ff */
[----:B------:R-:W-:Y:S01]  /*37d0*/  BSSY.RECONVERGENT B1, `(.L_x_4564) ;  /* 0x0000016000017945 */ /* 0x000fe20003800200 */
[----:B------:R-:W-:Y:S02]  /*37e0*/  FSEL R48, R48, R85, P1 ;  /* 0x0000005530307208 */ /* 0x000fe40000800000 */
[----:B------:R-:W-:Y:S02]  /*37f0*/  SHF.R.U32.HI R7, RZ, 0x2, R86 ;  /* 0x00000002ff077819 */ /* 0x000fe40000011656 */
[----:B------:R-:W-:-:S02]  /*3800*/  FSEL R47, R47, R72, P0 ;  /* 0x000000482f2f7208 */ /* 0x000fc40000000000 */
[-C--:B------:R-:W-:Y:S01]  /*3810*/  SEL R31, R31, R64.reuse, P0 ;  /* 0x000000401f1f7207 */ /* 0x080fe20000000000 */
[----:B------:R-:W-:Y:S01]  /*3820*/  IMAD.WIDE.U32 R6, R7, 0x8, R22 ;  /* 0x0000000807067825 */ /* 0x000fe200078e0016 */
[----:B------:R-:W-:Y:S02]  /*3830*/  SEL R8, R8, RZ, P0 ;  /* 0x000000ff08087207 */ /* 0x000fe40000000000 */
[----:B------:R-:W-:Y:S02]  /*3840*/  ISETP.NE.AND P0, PT, R87, RZ, PT ;  /* 0x000000ff5700720c */ /* 0x000fe40003f05270 */
[----:B------:R-:W-:Y:S01]  /*3850*/  SEL R32, R32, R64, P1 ;  /* 0x0000004020207207 */ /* 0x000fe20000800000 */
[----:B------:R-:W5:Y:S01]  /*3860*/  LDG.E.64 R6, desc[UR36][R6.64] ;  /* 0x0000002406067981 */ /* 0x000f62000c1e1b00 */
[----:B------:R-:W-:Y:S02]  /*3870*/  SEL R9, R9, RZ, P1 ;  /* 0x000000ff09097207 */ /* 0x000fe40000800000 */
[----:B------:R-:W-:-:S02]  /*3880*/  FSEL R50, R50, R83, P2 ;  /* 0x0000005332327208 */ /* 0x000fc40001000000 */
[-C--:B------:R-:W-:Y:S02]  /*3890*/  SEL R34, R34, R62.reuse, P2 ;  /* 0x0000003e22227207 */ /* 0x080fe40001000000 */
        /* <DEDUP_REMOVED lines=9> */
.L_x_4565:
[----:B------:R-:W-:Y:S05]  /*3930*/  BSYNC.RECONVERGENT B1 ;  /* 0x0000000000017941 */ /* 0x000fea0003800200 */
.L_x_4564:
[----:B------:R-:W-:Y:S01]  /*3940*/  FSETP.NAN.FTZ.AND P1, PT, |R57|, |R57|, PT ;  /* 0x400000393900720b */ /* 0x000fe20003f38200 */
[----:B------:R-:W-:Y:S01]  /*3950*/  BSSY.RECONVERGENT B1, `(.L_x_4566) ;  /* 0x000000f000017945 */ /* 0x000fe20003800200 */
[----:B-----5:R-:W-:Y:S02]  /*3960*/  PRMT R72, R6, 0x7610, R72 ;  /* 0x0000761006487816 */ /* 0x020fe40000000048 */
        /* <DEDUP_REMOVED lines=13> */
.L_x_4567:
[----:B------:R-:W-:Y:S05]  /*3a40*/  BSYNC.RECONVERGENT B1 ;  /* 0x0000000000017941 */ /* 0x000fea0003800200 */
.L_x_4566:
[----:B------:R-:W-:Y:S01]  /*3a50*/  FSETP.NAN.FTZ.AND P3, PT, |R58|, |R58|, PT ;  /* 0x4000003a3a00720b */ /* 0x000fe20003f78200 */
[----:B------:R-:W-:Y:S01]  /*3a60*/  BSSY.RECONVERGENT B1, `(.L_x_4568) ;  /* 0x0000010000017945 */ /* 0x000fe20003800200 */
[----:B------:R-:W-:Y:S02]  /*3a70*/  PRMT R6, R6, 0x7632, R6 ;  /* 0x0000763206067816 */ /* 0x000fe40000000006 */
[----:B------:R-:W-:-:S03]  /*3a80*/  LOP3.LUT P1, RZ, R65, 0x10, RZ, 0xc0, !PT ;  /* 0x0000001041ff7812 */ /* 0x000fc6000782c0ff */
[----:B------:R-:W-:Y:S01]  /*3a90*/  IMAD.U32 R5, R6, 0x10000, RZ ;  /* 0x0001000006057824 */ /* 0x000fe200078e00ff */
[----:B------:R-:W-:Y:S02]  /*3aa0*/  FSEL R51, R51, R80, P1 ;  /* 0x0000005033337208 */ /* 0x000fe40000800000 */
[----:B------:R-:W-:Y:S02]  /*3ab0*/  SEL R35, R35, R62, P1 ;  /* 0x0000003e23237207 */ /* 0x000fe40000800000 */
[----:B------:R-:W-:Y:S02]  /*3ac0*/  SEL R12, R12, RZ, P1 ;  /* 0x000000ff0c0c7207 */ /* 0x000fe40000800000 */
        /* <DEDUP_REMOVED lines=9> */
.L_x_4569:
[----:B------:R-:W-:Y:S05]  /*3b60*/  BSYNC.RECONVERGENT B1 ;  /* 0x0000000000017941 */ /* 0x000fea0003800200 */
.L_x_4568:
        /* <DEDUP_REMOVED lines=17> */
.L_x_4571:
[----:B------:R-:W-:Y:S05]  /*3c80*/  BSYNC.RECONVERGENT B1 ;  /* 0x0000000000017941 */ /* 0x000fea0003800200 */
.L_x_4570:
[----:B------:R-:W-:Y:S01]  /*3c90*/  FSETP.NAN.FTZ.AND P3, PT, |R60|, |R60|, PT ;  /* 0x4000003c3c00720b */ /* 0x000fe20003f78200 */
[----:B------:R-:W-:Y:S01]  /*3ca0*/  BSSY.RECONVERGENT B1, `(.L_x_4572) ;  /* 0x0000020000017945 */ /* 0x000fe20003800200 */
[----:B------:R-:W-:Y:S02]  /*3cb0*/  LOP3.LUT P5, RZ, R65, 0x1, RZ, 0xc0, !PT ;  /* 0x0000000141ff7812 */ /* 0x000fe400078ac0ff */
[----:B------:R-:W-:Y:S02]  /*3cc0*/  PRMT R7, R7, 0x7632, R7 ;  /* 0x0000763207077816 */ /* 0x000fe40000000007 */
[----:B------:R-:W-:Y:S02]  /*3cd0*/  FSEL R54, R54, R79, P5 ;  /* 0x0000004f36367208 */ /* 0x000fe40002800000 */
[----:B------:R-:W-:Y:S01]  /*3ce0*/  FSEL R55, R55, R84, P0 ;  /* 0x0000005437377208 */ /* 0x000fe20000000000 */
[----:B------:R-:W-:Y:S01]  /*3cf0*/  IMAD.U32 R79, R7, 0x10000, RZ ;  /* 0x00010000074f7824 */ /* 0x000fe200078e00ff */
[----:B------:R-:W-:-:S02]  /*3d00*/  SEL R38, R38, R78, P5 ;  /* 0x0000004e26267207 */ /* 0x000fc40002800000 */
        /* <DEDUP_REMOVED lines=8> */
[----:B------:R-:W-:Y:S02]  /*3d90*/  FSEL R58, R58, R5, P1 ;  /* 0x000000053a3a7208 */ /* 0x000fe40000800000 */
[----:B------:R-:W-:Y:S02]  /*3da0*/  FSEL R59, R59, R62, P4 ;  /* 0x0000003e3b3b7208 */ /* 0x000fe40002000000 */
[----:B------:R-:W-:Y:S02]  /*3db0*/  PRMT R78, R4, 0x7610, R78 ;  /* 0x00007610044e7816 */ /* 0x000fe4000000004e */
[----:B------:R-:W-:-:S02]  /*3dc0*/  @P3 ISETP.LT.OR.EX P5, PT, R28, RZ, !P0, P5 ;  /* 0x000000ff1c00320c */ /* 0x000fc400047a1750 */
[----:B------:R-:W-:Y:S02]  /*3dd0*/  SEL R20, R20, RZ, P6 ;  /* 0x000000ff14147207 */ /* 0x000fe40003000000 */
[-C--:B------:R-:W-:Y:S02]  /*3de0*/  SEL R41, R41, R86.reuse, P2 ;  /* 0x0000005629297207 */ /* 0x080fe40001000000 */
[----:B------:R-:W-:Y:S02]  /*3df0*/  SEL R21, R21, RZ, P2 ;  /* 0x000000ff15157207 */ /* 0x000fe40001000000 */
[-C--:B------:R-:W-:Y:S02]  /*3e00*/  SEL R42, R42, R86.reuse, P1 ;  /* 0x000000562a2a7207 */ /* 0x080fe40000800000 */
        /* <DEDUP_REMOVED lines=9> */
.L_x_4573:
[----:B------:R-:W-:Y:S05]  /*3ea0*/  BSYNC.RECONVERGENT B1 ;  /* 0x0000000000017941 */ /* 0x000fea0003800200 */
.L_x_4572:
        /* <DEDUP_REMOVED lines=8> */
.L_x_4541:
[----:B------:R-:W-:Y:S05]  /*3f30*/  BSYNC.RECONVERGENT B0 ;  /* 0x0000000000007941 */ /* 0x000fea0003800200 */
.L_x_4540:
        /* <DEDUP_REMOVED lines=25> */
[----:B------:R-:W-:-:S13]  /*40d0*/  ISETP.GE.U32.AND P1, PT, R5, R62, PT ;  /* 0x0000003e0500720c */ /* 0x000fda0003f26070 */
[----:B------:R-:W-:-:S05]  /*40e0*/  @!P1 SHF.R.U32.HI R5, RZ, 0x2, R5 ;  /* 0x00000002ff059819 */ /* 0x000fca0000011605 */
        /* <DEDUP_REMOVED lines=12> */
.L_x_4576:
[----:B------:R-:W-:Y:S05]  /*41b0*/  BSYNC.RECONVERGENT B0 ;  /* 0x0000000000007941 */ /* 0x000fea0003800200 */
.L_x_4575:
[----:B------:R-:W-:Y:S04]  /*41c0*/  BSSY.RECONVERGENT B0, `(.L_x_4577) ;  /* 0x000010b000007945 */ /* 0x000fe80003800200 */
[----:B------:R-:W-:Y:S05]  /*41d0*/  @P0 BRA `(.L_x_4578) ;  /* 0x0000001000240947 */ /* 0x000fea0003800000 */
[----:B------:R-:W-:Y:S01]  /*41e0*/  FSETP.NAN.FTZ.AND P6, PT, |R45|, |R45|, PT ;  /* 0x4000002d2d00720b */ /* 0x000fe20003fd8200 */
[----:B------:R-:W-:Y:S01]  /*41f0*/  IMAD.U32 R78, R78, 0x10000, RZ ;  /* 0x000100004e4e7824 */ /* 0x000fe200078e00ff */
[----:B------:R-:W-:Y:S01]  /*4200*/  FSETP.NAN.FTZ.AND P4, PT, |R46|, |R46|, PT ;  /* 0x4000002e2e00720b */ /* 0x000fe20003f98200 */
[----:B------:R-:W-:Y:S01]  /*4210*/  IMAD.U32 R63, R63, 0x10000, RZ ;  /* 0x000100003f3f7824 */ /* 0x000fe200078e00ff */
[----:B------:R-:W-:Y:S01]  /*4220*/  FSETP.NAN.FTZ.AND P5, PT, |R48|, |R48|, PT ;  /* 0x400000303000720b */ /* 0x000fe20003fb8200 */
[----:B------:R-:W-:Y:S01]  /*4230*/  IMAD.U32 R5, R68, 0x10000, RZ ;  /* 0x0001000044057824 */ /* 0x000fe200078e00ff */
[----:B------:R-:W-:Y:S01]  /*4240*/  BSSY.RECONVERGENT B1, `(.L_x_4579) ;  /* 0x0000010000017945 */ /* 0x000fe20003800200 */
[----:B------:R-:W-:-:S06]  /*4250*/  IMAD.U32 R66, R66, 0x10000, RZ ;  /* 0x0001000042427824 */ /* 0x000fcc00078e00ff */
[----:B------:R-:W-:Y:S02]  /*4260*/  @P6 FSETP.NAN.FTZ.AND P0, PT, |R78|, |R78|, PT ;  /* 0x4000004e4e00620b */ /* 0x000fe40003f18200 */
        /* <DEDUP_REMOVED lines=13> */
.L_x_4580:
[----:B------:R-:W-:Y:S05]  /*4340*/  BSYNC.RECONVERGENT B1 ;  /* 0x0000000000017941 */ /* 0x000fea0003800200 */
.L_x_4579:
[----:B------:R-:W-:Y:S04]  /*4350*/  BSSY.RECONVERGENT B1, `(.L_x_4581) ;  /* 0x0000007000017945 */ /* 0x000fe80003800200 */
[----:B------:R-:W-:Y:S05]  /*4360*/  @P4 BRA `(.L_x_4582) ;  /* 0x0000000000144947 */ /* 0x000fea0003800000 */
[----:B------:R-:W-:-:S13]  /*4370*/  FSETP.NEU.FTZ.AND P6, PT, R46, R63, PT ;  /* 0x0000003f2e00720b */ /* 0x000fda0003fdd000 */
[----:B------:R-:W-:Y:S02]  /*4380*/  @!P6 ISETP.GE.U32.AND P4, PT, R30, R64, PT ;  /* 0x000000401e00e20c */ /* 0x000fe40003f86070 */
[----:B------:R-:W-:Y:S02]  /*4390*/  @P6 FSETP.LT.FTZ.AND P2, PT, R46, R63, PT ;  /* 0x0000003f2e00620b */ /* 0x000fe40003f51000 */
[----:B------:R-:W-:-:S04]  /*43a0*/  @!P6 ISETP.GE.AND.EX P4, PT, R3, RZ, PT, P4 ;  /* 0x000000ff0300e20c */ /* 0x000fc80003f86340 */
[----:B------:R-:W-:-:S13]  /*43b0*/  @!P6 PLOP3.LUT P2, PT, P4, PT, PT, 0x8, 0x80 ;  /* 0x000000000080e81c */ /* 0x000fda000274e170 */
.L_x_4582:
[----:B------:R-:W-:Y:S05]  /*43c0*/  BSYNC.RECONVERGENT B1 ;  /* 0x0000000000017941 */ /* 0x000fea0003800200 */
.L_x_4581:
        /* <DEDUP_REMOVED lines=11> */
.L_x_4584:
[----:B------:R-:W-:Y:S05]  /*4480*/  BSYNC.RECONVERGENT B1 ;  /* 0x0000000000017941 */ /* 0x000fea0003800200 */
.L_x_4583:
        /* <DEDUP_REMOVED lines=12> */
.L_x_4586:
[----:B------:R-:W-:Y:S05]  /*4550*/  BSYNC.RECONVERGENT B1 ;  /* 0x0000000000017941 */ /* 0x000fea0003800200 */
.L_x_4585:
        /* <DEDUP_REMOVED lines=16> */
[----:B------:R-:W-:Y:S01]  /*4660*/  FSETP.NAN.FTZ.AND P3, PT, |R49|, |R49|, PT ;  /* 0x400000313100720b */ /* 0x000fe20003f78200 */
[----:B------:R-:W-:Y:S01]  /*4670*/  IMAD.U32 R4, R69, 0x10000, RZ ;  /* 0x0001000045047824 */ /* 0x000fe200078e00ff */
[----:B------:R-:W-:-:S06]  /*4680*/  FSETP.NAN.FTZ.AND P5, PT, |R52|, |R52|, PT ;  /* 0x400000343400720b */ /* 0x000fcc0003fb8200 */
        /* <DEDUP_REMOVED lines=10> */
.L_x_4588:
[----:B------:R-:W-:Y:S05]  /*4730*/  BSYNC.RECONVERGENT B1 ;  /* 0x0000000000017941 */ /* 0x000fea0003800200 */
.L_x_4587:
[----:B------:R-:W-:Y:S01]  /*4740*/  @P3 FSETP.NAN.FTZ.AND P2, PT, |R4|, |R4|, PT ;  /* 0x400000040400320b */ /* 0x000fe20003f58200 */
[----:B------:R-:W-:Y:S01]  /*4750*/  BSSY.RECONVERGENT B1, `(.L_x_4589) ;  /* 0x000000a000017945 */ /* 0x000fe20003800200 */
[----:B------:R-:W-:Y:S01]  /*4760*/  @P3 ISETP.LT.U32.AND P6, PT, R33, R23, PT ;  /* 0x000000172100320c */ /* 0x000fe20003fc1070 */
        /* <DEDUP_REMOVED lines=8> */
.L_x_4590:
[----:B------:R-:W-:Y:S05]  /*47f0*/  BSYNC.RECONVERGENT B1 ;  /* 0x0000000000017941 */ /* 0x000fea0003800200 */
.L_x_4589:
        /* <DEDUP_REMOVED lines=11> */
.L_x_4592:
[----:B------:R-:W-:Y:S05]  /*48b0*/  BSYNC.RECONVERGENT B1 ;  /* 0x0000000000017941 */ /* 0x000fea0003800200 */
.L_x_4591:
        /* <DEDUP_REMOVED lines=12> */
.L_x_4594:
[----:B------:R-:W-:Y:S05]  /*4980*/  BSYNC.RECONVERGENT B1 ;  /* 0x0000000000017941 */ /* 0x000fea0003800200 */
.L_x_4593:
        /* <DEDUP_REMOVED lines=13> */
[----:B------:R-:W-:Y:S01]  /*4a60*/  BSSY.RECONVERGENT B1, `(.L_x_4595) ;  /* 0x0000010000017945 */ /* 0x000fe20003800200 */
[----:B------:R-:W-:Y:S01]  /*4a70*/  IMAD.IADD R61, R4, 0x1, R61 ;  /* 0x00000001043d7824 */ /* 0x000fe200078e023d */
[----:B------:R-:W-:Y:S01]  /*4a80*/  FSETP.NAN.FTZ.AND P2, PT, |R54|, |R54|, PT ;  /* 0x400000363600720b */ /* 0x000fe20003f58200 */
[----:B------:R-:W-:Y:S01]  /*4a90*/  IMAD.U32 R75, R75, 0x10000, RZ ;  /* 0x000100004b4b7824 */ /* 0x000fe200078e00ff */
[----:B------:R-:W-:Y:S02]  /*4aa0*/  FSETP.NAN.FTZ.AND P3, PT, |R55|, |R55|, PT ;  /* 0x400000373700720b */ /* 0x000fe40003f78200 */
[----:B------:R-:W-:Y:S02]  /*4ab0*/  ISETP.GE.U32.AND P4, PT, R61, R62, PT ;  /* 0x0000003e3d00720c */ /* 0x000fe40003f86070 */
[----:B------:R-:W-:-:S03]  /*4ac0*/  FSETP.NAN.FTZ.AND P5, PT, |R56|, |R56|, PT ;  /* 0x400000383800720b */ /* 0x000fc60003fb8200 */
        /* <DEDUP_REMOVED lines=9> */
.L_x_4596:
[----:B------:R-:W-:Y:S05]  /*4b60*/  BSYNC.RECONVERGENT B1 ;  /* 0x0000000000017941 */ /* 0x000fea0003800200 */
.L_x_4595:
        /* <DEDUP_REMOVED lines=11> */
.L_x_4598:
[----:B------:R-:W-:Y:S05]  /*4c20*/  BSYNC.RECONVERGENT B1 ;  /* 0x0000000000017941 */ /* 0x000fea0003800200 */
.L_x_4597:
        /* <DEDUP_REMOVED lines=11> */
.L_x_4600:
[----:B------:R-:W-:Y:S05]  /*4ce0*/  BSYNC.RECONVERGENT B1 ;  /* 0x0000000000017941 */ /* 0x000fea0003800200 */
.L_x_4599:
        /* <DEDUP_REMOVED lines=13> */
.L_x_4602:
[----:B------:R-:W-:Y:S05]  /*4dc0*/  BSYNC.RECONVERGENT B1 ;  /* 0x0000000000017941 */ /* 0x000fea0003800200 */
.L_x_4601:
        /* <DEDUP_REMOVED lines=28> */
.L_x_4604:
[----:B------:R-:W-:Y:S05]  /*4f90*/  BSYNC.RECONVERGENT B1 ;  /* 0x0000000000017941 */ /* 0x000fea0003800200 */
.L_x_4603:
        /* <DEDUP_REMOVED lines=11> */
.L_x_4606:
[----:B------:R-:W-:Y:S05]  /*5050*/  BSYNC.RECONVERGENT B1 ;  /* 0x0000000000017941 */ /* 0x000fea0003800200 */
.L_x_4605:
        /* <DEDUP_REMOVED lines=10> */
.L_x_4608:
[----:B------:R-:W-:Y:S05]  /*5100*/  BSYNC.RECONVERGENT B1 ;  /* 0x0000000000017941 */ /* 0x000fea0003800200 */
.L_x_4607:
        /* <DEDUP_REMOVED lines=12> */
.L_x_4610:
[----:B------:R-:W-:Y:S05]  /*51d0*/  BSYNC.RECONVERGENT B1 ;  /* 0x0000000000017941 */ /* 0x000fea0003800200 */
.L_x_4609:
        /* <DEDUP_REMOVED lines=9> */
.L_x_4578:
[----:B------:R-:W-:Y:S05]  /*5270*/  BSYNC.RECONVERGENT B0 ;  /* 0x0000000000007941 */ /* 0x000fea0003800200 */
.L_x_4577:
        /* <DEDUP_REMOVED lines=13> */
.L_x_4612:
[----:B------:R-:W-:Y:S05]  /*5350*/  BSYNC.RECONVERGENT B0 ;  /* 0x0000000000007941 */ /* 0x000fea0003800200 */
.L_x_4611:
        /* <DEDUP_REMOVED lines=16> */
.L_x_4614:
[----:B------:R-:W-:Y:S05]  /*5460*/  BSYNC.RECONVERGENT B0 ;  /* 0x0000000000007941 */ /* 0x000fea0003800200 */
.L_x_4613:
        /* <DEDUP_REMOVED lines=12> */
.L_x_4616:
[----:B------:R-:W-:Y:S05]  /*5530*/  BSYNC.RECONVERGENT B0 ;  /* 0x0000000000007941 */ /* 0x000fea0003800200 */
.L_x_4615:
        /* <DEDUP_REMOVED lines=16> */
.L_x_4618:
[----:B------:R-:W-:Y:S05]  /*5640*/  BSYNC.RECONVERGENT B0 ;  /* 0x0000000000007941 */ /* 0x000fea0003800200 */
.L_x_4617:
        /* <DEDUP_REMOVED lines=12> */
.L_x_4620:
[----:B------:R-:W-:Y:S05]  /*5710*/  BSYNC.RECONVERGENT B0 ;  /* 0x0000000000007941 */ /* 0x000fea0003800200 */
.L_x_4619:
        /* <DEDUP_REMOVED lines=16> */
.L_x_4622:
[----:B------:R-:W-:Y:S05]  /*5820*/  BSYNC.RECONVERGENT B0 ;  /* 0x0000000000007941 */ /* 0x000fea0003800200 */
.L_x_4621:
        /* <DEDUP_REMOVED lines=14> */
.L_x_4624:
[----:B------:R-:W-:Y:S05]  /*5910*/  BSYNC.RECONVERGENT B0 ;  /* 0x0000000000007941 */ /* 0x000fea0003800200 */
.L_x_4623:
[----:B------:R-:W-:Y:S04]  /*5920*/  BSSY.RECONVERGENT B0, `(.L_x_4625) ;  /* 0x0000007000007945 */ /* 0x000fe80003800200 */
[----:B------:R-:W-:Y:S05]  /*5930*/  @P5 BRA `(.L_x_4626) ;  /* 0x0000000000145947 */ /* 0x000fea0003800000 */
[----:B------:R-:W-:-:S13]  /*5940*/  FSETP.NEU.FTZ.AND P5, PT, R51, R56, PT ;  /* 0x000000383300720b */ /* 0x000fda0003fbd000 */
[----:B------:R-:W-:Y:S02]  /*5950*/  @!P5 ISETP.GE.U32.AND P4, PT, R35, R40, PT ;  /* 0x000000282300d20c */ /* 0x000fe40003f86070 */
[----:B------:R-:W-:Y:S02]  /*5960*/  @P5 FSETP.LT.FTZ.AND P1, PT, R51, R56, PT ;  /* 0x000000383300520b */ /* 0x000fe40003f31000 */
[----:B------:R-:W-:-:S04]  /*5970*/  @!P5 ISETP.GE.AND.EX P4, PT, R9, R20, PT, P4 ;  /* 0x000000140900d20c */ /* 0x000fc80003f86340 */
[----:B------:R-:W-:-:S13]  /*5980*/  @!P5 PLOP3.LUT P1, PT, P4, PT, PT, 0x8, 0x80 ;  /* 0x000000000080d81c */ /* 0x000fda000272e170 */
.L_x_4626:
[----:B------:R-:W-:Y:S05]  /*5990*/  BSYNC.RECONVERGENT B0 ;  /* 0x0000000000007941 */ /* 0x000fea0003800200 */
.L_x_4625:
        /* <DEDUP_REMOVED lines=19> */
.L_x_4628:
[----:B------:R-:W-:Y:S05]  /*5ad0*/  BSYNC.RECONVERGENT B0 ;  /* 0x0000000000007941 */ /* 0x000fea0003800200 */
.L_x_4627:
        /* <DEDUP_REMOVED lines=16> */
.L_x_4630:
[----:B------:R-:W-:Y:S05]  /*5be0*/  BSYNC.RECONVERGENT B0 ;  /* 0x0000000000007941 */ /* 0x000fea0003800200 */
.L_x_4629:
        /* <DEDUP_REMOVED lines=13> */
.L_x_4632:
[----:B------:R-:W-:Y:S05]  /*5cc0*/  BSYNC.RECONVERGENT B0 ;  /* 0x0000000000007941 */ /* 0x000fea0003800200 */
.L_x_4631:
        /* <DEDUP_REMOVED lines=11> */
.L_x_4634:
[----:B------:R-:W-:Y:S05]  /*5d80*/  BSYNC.RECONVERGENT B0 ;  /* 0x0000000000007941 */ /* 0x000fea0003800200 */
.L_x_4633:
[----:B------:R-:W-:Y:S02]  /*5d90*/  FSEL R41, R51, R60, P0 ;  /* 0x0000003c33297208 */ /* 0x000fe40000000000 */
[----:B------:R-:W-:Y:S02]  /*5da0*/  SEL R44, R35, R44, P0 ;  /* 0x0000002c232c7207 */ /* 0x000fe40000000000 */
[----:B------:R-:W-:Y:S01]  /*5db0*/  SEL R45, R45, R28, P0 ;  /* 0x0000001c2d2d7207 */ /* 0x000fe20000000000 */
[----:B------:R-:W-:Y:S06]  /*5dc0*/  BRA `(.L_x_4510) ;  /* 0x000000f400e87947 */ /* 0x000fec0003800000 */
.L_x_4539:
[----:B------:R-:W-:-:S13]  /*5dd0*/  ISETP.NE.AND P0, PT, R65, 0x1, PT ;  /* 0x000000014100780c */ /* 0x000fda0003f05270 */
        /* <DEDUP_REMOVED lines=99> */
.L_x_4670:
        /* <DEDUP_REMOVED lines=34> */
.L_x_4639:
[----:B------:R-:W-:Y:S05]  /*6630*/  BSYNC.RECONVERGENT B1 ;  /* 0x0000000000017941 */ /* 0x000fea0003800200 */
.L_x_4638:
        /* <DEDUP_REMOVED lines=9> */
.L_x_4641:
[----:B------:R-:W-:Y:S05]  /*66d0*/  BSYNC.RECONVERGENT B1 ;  /* 0x0000000000017941 */ /* 0x000fea0003800200 */
.L_x_4640:
        /* <DEDUP_REMOVED lines=16> */
.L_x_4643:
[----:B------:R-:W-:Y:S05]  /*67e0*/  BSYNC.RECONVERGENT B1 ;  /* 0x0000000000017941 */ /* 0x000fea0003800200 */
.L_x_4642:
        /* <DEDUP_REMOVED lines=12> */
.L_x_4645:
[----:B------:R-:W-:Y:S05]  /*68b0*/  BSYNC.RECONVERGENT B1 ;  /* 0x0000000000017941 */ /* 0x000fea0003800200 */
.L_x_4644:
        /* <DEDUP_REMOVED lines=10> */
.L_x_4647:
[----:B------:R-:W-:Y:S05]  /*6960*/  BSYNC.RECONVERGENT B1 ;  /* 0x0000000000017941 */ /* 0x000fea0003800200 */
.L_x_4646:
        /* <DEDUP_REMOVED lines=13> */
.L_x_4649:
[----:B------:R-:W-:Y:S05]  /*6a40*/  BSYNC.RECONVERGENT B1 ;  /* 0x0000000000017941 */ /* 0x000fea0003800200 */
.L_x_4648:
        /* <DEDUP_REMOVED lines=16> */
.L_x_4651:
[----:B------:R-:W-:Y:S05]  /*6b50*/  BSYNC.RECONVERGENT B1 ;  /* 0x0000000000017941 */ /* 0x000fea0003800200 */
.L_x_4650:
[----:B------:R-:W-:Y:S01]  /*6b60*/  IMAD.IADD R80, R62, 0x1, R61 ;  /* 0x000000013e507824 */ /* 0x000fe200078e023d */
[----:B------:R-:W-:Y:S02]  /*6b70*/  PRMT R72, R7, 0x7632, R72 ;  /* 0x0000763207487816 */ /* 0x000fe40000000048 */
[----:B------:R-:W-:Y:S01]  /*6b80*/  FSETP.NAN.FTZ.AND P0, PT, |R51|, |R51|, PT ;  /* 0x400000333300720b */ /* 0x000fe20003f18200 */
[----:B------:R-:W-:Y:S01]  /*6b90*/  IMAD R6, R63, R80, RZ ;  /* 0x000000503f067224 */ /* 0x000fe200078e02ff */
[----:B------:R-:W-:Y:S01]  /*6ba0*/  LOP3.LUT R65, R65, 0xffffffef, RZ, 0xc0, !PT ;  /* 0xffffffef41417812 */ /* 0x000fe200078ec0ff */
[----:B------:R-:W-:-:S03]  /*6bb0*/  IMAD.U32 R74, R72, 0x10000, RZ ;  /* 0x00010000484a7824 */ /* 0x000fc600078e00ff */
[----:B------:R-:W-:-:S05]  /*6bc0*/  SHF.R.U32.HI R7, RZ, 0x2, R6 ;  /* 0x00000002ff077819 */ /* 0x000fca0000011606 */
[----:B------:R-:W-:Y:S02]  /*6bd0*/  IMAD.WIDE.U32 R6, R7, 0x8, R22 ;  /* 0x0000000807067825 */ /* 0x000fe400078e0016 */
[----:B------:R-:W-:Y:S02]  /*6be0*/  @P0 ISETP.LT.U32.AND P5, PT, R35, R62, PT ;  /* 0x0000003e2300020c */ /* 0x000fe40003fa1070 */
[----:B------:R-:W-:Y:S02]  /*6bf0*/  @P0 FSETP.NAN.FTZ.AND P6, PT, |R74|, |R74|, PT ;  /* 0x4000004a4a00020b */ /* 0x000fe40003fd8200 */
[----:B------:R-:W2:Y:S02]  /*6c00*/  LDG.E.64 R6, desc[UR36][R6.64] ;  /* 0x0000002406067981 */ /* 0x000ea4000c1e1b00 */
        /* <DEDUP_REMOVED lines=12> */
.L_x_4653:
[----:B------:R-:W-:Y:S05]  /*6cd0*/  BSYNC.RECONVERGENT B1 ;  /* 0x0000000000017941 */ /* 0x000fea0003800200 */
.L_x_4652:
        /* <DEDUP_REMOVED lines=17> */
.L_x_4655:
[----:B------:R-:W-:Y:S05]  /*6df0*/  BSYNC.RECONVERGENT B1 ;  /* 0x0000000000017941 */ /* 0x000fea0003800200 */
.L_x_4654:
        /* <DEDUP_REMOVED lines=17> */
.L_x_4657:
[----:B------:R-:W-:Y:S05]  /*6f10*/  BSYNC.RECONVERGENT B1 ;  /* 0x0000000000017941 */ /* 0x000fea0003800200 */
.L_x_4656:
        /* <DEDUP_REMOVED lines=13> */
.L_x_4659:
[----:B------:R-:W-:Y:S05]  /*6ff0*/  BSYNC.RECONVERGENT B1 ;  /* 0x0000000000017941 */ /* 0x000fea0003800200 */
.L_x_4658:
[----:B------:R-:W-:Y:S01]  /*7000*/  FSETP.NAN.FTZ.AND P5, PT, |R56|, |R56|, PT ;  /* 0x400000383800720b */ /* 0x000fe20003fb8200 */
[----:B------:R-:W-:Y:S01]  /*7010*/  IMAD.U32 R81, R78, 0x10000, RZ ;  /* 0x000100004e517824 */ /* 0x000fe200078e00ff */
[----:B------:R-:W-:Y:S02]  /*7020*/  P2R R87, PR, RZ, 0x1 ;  /* 0x00000001ff577803 */ /* 0x000fe40000000000 */
[----:B------:R-:W-:Y:S02]  /*7030*/  LOP3.LUT P0, RZ, R65, 0x4, RZ, 0xc0, !PT ;  /* 0x0000000441ff7812 */ /* 0x000fe4000780c0ff */
[----:B------:R-:W-:Y:S02]  /*7040*/  P2R R6, PR, RZ, 0x8 ;  /* 0x00000008ff067803 */ /* 0x000fe40000000000 */
[----:B------:R-:W-:Y:S01]  /*7050*/  FSEL R47, R47, R86, P0 ;  /* 0x000000562f2f7208 */ /* 0x000fe20000000000 */
[----:B------:R-:W-:Y:S01]  /*7060*/  IMAD.IADD R86, R80, 0x1, R61 ;  /* 0x0000000150567824 */ /* 0x000fe200078e023d */
[----:B------:R-:W-:-:S02]  /*7070*/  P2R R7, PR, RZ, 0x10 ;  /* 0x00000010ff077803 */ /* 0x000fc40000000000 */
[----:B------:R-:W-:Y:S02]  /*7080*/  LOP3.LUT P4, RZ, R65, 0x20, RZ, 0xc0, !PT ;  /* 0x0000002041ff7812 */ /* 0x000fe4000788c0ff */
[----:B------:R-:W-:Y:S02]  /*7090*/  @P5 ISETP.LT.U32.AND P6, PT, R40, R80, PT ;  /* 0x000000502800520c */ /* 0x000fe40003fc1070 */
[----:B------:R-:W-:Y:S02]  /*70a0*/  @P5 FSETP.NAN.FTZ.AND P3, PT, |R81|, |R81|, PT ;  /* 0x400000515100520b */ /* 0x000fe40003f78200 */
[----:B------:R-:W-:Y:S02]  /*70b0*/  FSEL R46, R46, R73, P4 ;  /* 0x000000492e2e7208 */ /* 0x000fe40002000000 */
[----:B------:R-:W-:Y:S02]  /*70c0*/  @P5 ISETP.LT.OR.EX P6, PT, R20, RZ, !P3, P6 ;  /* 0x000000ff1400520c */ /* 0x000fe40005fc1760 */
[----:B------:R-:W-:Y:S01]  /*70d0*/  ISETP.NE.AND P3, PT, R6, RZ, PT ;  /* 0x000000ff0600720c */ /* 0x000fe20003f65270 */
[----:B------:R-:W-:Y:S01]  /*70e0*/  IMAD R6, R63, R86, RZ ;  /* 0x000000563f067224 */ /* 0x000fe200078e02ff */
[----:B------:R-:W-:-:S02]  /*70f0*/  SEL R30, R30, R64, P4 ;  /* 0x000000401e1e7207 */ /* 0x000fc40002000000 */
[----:B------:R-:W-:Y:S02]  /*7100*/  SEL R3, R3, RZ, P4 ;  /* 0x000000ff03037207 */ /* 0x000fe40002000000 */
[----:B------:R-:W-:Y:S02]  /*7110*/  ISETP.NE.AND P4, PT, R7, RZ, PT ;  /* 0x000000ff0700720c */ /* 0x000fe40003f85270 */
[----:B------:R-:W-:Y:S01]  /*7120*/  SHF.R.U32.HI R7, RZ, 0x2, R6 ;  /* 0x00000002ff077819 */ /* 0x000fe20000011606 */
[----:B------:R-:W-:Y:S01]  /*7130*/  BSSY.RECONVERGENT B1, `(.L_x_4660) ;  /* 0x0000015000017945 */ /* 0x000fe20003800200 */
[----:B------:R-:W-:Y:S02]  /*7140*/  SEL R31, R31, R64, P0 ;  /* 0x000000401f1f7207 */ /* 0x000fe40000000000 */
[----:B------:R-:W-:Y:S01]  /*7150*/  SEL R8, R8, RZ, P0 ;  /* 0x000000ff08087207 */ /* 0x000fe20000000000 */
[----:B------:R-:W-:Y:S01]  /*7160*/  IMAD.WIDE.U32 R6, R7, 0x8, R22 ;  /* 0x0000000807067825 */ /* 0x000fe200078e0016 */
[----:B------:R-:W-:-:S02]  /*7170*/  ISETP.NE.AND P0, PT, R87, RZ, PT ;  /* 0x000000ff5700720c */ /* 0x000fc40003f05270 */
[----:B------:R-:W-:Y:S02]  /*7180*/  FSEL R48, R48, R83, P1 ;  /* 0x0000005330307208 */ /* 0x000fe40000800000 */
[----:B------:R-:W-:Y:S01]  /*7190*/  SEL R32, R32, R64, P1 ;  /* 0x0000004020207207 */ /* 0x000fe20000800000 */
[----:B------:R-:W5:Y:S01]  /*71a0*/  LDG.E.64 R6, desc[UR36][R6.64] ;  /* 0x0000002406067981 */ /* 0x000f62000c1e1b00 */
[----:B------:R-:W-:Y:S02]  /*71b0*/  SEL R9, R9, RZ, P1 ;  /* 0x000000ff09097207 */ /* 0x000fe40000800000 */
[----:B------:R-:W-:Y:S02]  /*71c0*/  FSEL R50, R50, R85, P2 ;  /* 0x0000005532327208 */ /* 0x000fe40001000000 */
[----:B------:R-:W-:Y:S02]  /*71d0*/  SEL R34, R34, R62, P2 ;  /* 0x0000003e22227207 */ /* 0x000fe40001000000 */
[----:B------:R-:W-:-:S02]  /*71e0*/  SEL R11, R11, RZ, P2 ;  /* 0x000000ff0b0b7207 */ /* 0x000fc40001000000 */
        /* <DEDUP_REMOVED lines=9> */
.L_x_4661:
[----:B------:R-:W-:Y:S05]  /*7280*/  BSYNC.RECONVERGENT B1 ;  /* 0x0000000000017941 */ /* 0x000fea0003800200 */
.L_x_4660:
        /* <DEDUP_REMOVED lines=16> */
.L_x_4663:
[----:B------:R-:W-:Y:S05]  /*7390*/  BSYNC.RECONVERGENT B1 ;  /* 0x0000000000017941 */ /* 0x000fea0003800200 */
.L_x_4662:
        /* <DEDUP_REMOVED lines=17> */
.L_x_4665:
[----:B------:R-:W-:Y:S05]  /*74b0*/  BSYNC.RECONVERGENT B1 ;  /* 0x0000000000017941 */ /* 0x000fea0003800200 */
.L_x_4664:
        /* <DEDUP_REMOVED lines=17> */
.L_x_4667:
[----:B------:R-:W-:Y:S05]  /*75d0*/  BSYNC.RECONVERGENT B1 ;  /* 0x0000000000017941 */ /* 0x000fea0003800200 */
.L_x_4666:
[----:B------:R-:W-:Y:S01]  /*75e0*/  FSETP.NAN.FTZ.AND P3, PT, |R60|, |R60|, PT ;  /* 0x4000003c3c00720b */ /* 0x000fe20003f78200 */
[----:B------:R-:W-:Y:S01]  /*75f0*/  BSSY.RECONVERGENT B1, `(.L_x_4668) ;  /* 0x0000020000017945 */ /* 0x000fe20003800200 */
[----:B------:R-:W-:Y:S02]  /*7600*/  PRMT R7, R7, 0x7632, R7 ;  /* 0x0000763207077816 */ /* 0x000fe40000000007 */
[----:B------:R-:W-:Y:S02]  /*7610*/  FSEL R56, R56, R81, P6 ;  /* 0x0000005138387208 */ /* 0x000fe40003000000 */
[----:B------:R-:W-:Y:S01]  /*7620*/  LOP3.LUT P5, RZ, R65, 0x1, RZ, 0xc0, !PT ;  /* 0x0000000141ff7812 */ /* 0x000fe200078ac0ff */
[----:B------:R-:W-:Y:S01]  /*7630*/  IMAD.U32 R81, R7, 0x10000, RZ ;  /* 0x0001000007517824 */ /* 0x000fe200078e00ff */
[----:B------:R-:W-:Y:S02]  /*7640*/  FSEL R55, R55, R84, P0 ;  /* 0x0000005437377208 */ /* 0x000fe40000000000 */
[----:B------:R-:W-:-:S02]  /*7650*/  FSEL R54, R54, R79, P5 ;  /* 0x0000004f36367208 */ /* 0x000fc40002800000 */
[-C--:B------:R-:W-:Y:S02]  /*7660*/  SEL R38, R38, R80.reuse, P5 ;  /* 0x0000005026267207 */ /* 0x080fe40002800000 */
[----:B------:R-:W-:Y:S02]  /*7670*/  SEL R39, R39, R80, P0 ;  /* 0x0000005027277207 */ /* 0x000fe40000000000 */
[----:B------:R-:W-:Y:S02]  /*7680*/  SEL R15, R15, RZ, P5 ;  /* 0x000000ff0f0f7207 */ /* 0x000fe40002800000 */
[----:B------:R-:W-:Y:S02]  /*7690*/  SEL R18, R18, RZ, P0 ;  /* 0x000000ff12127207 */ /* 0x000fe40000000000 */
[----:B------:R-:W-:Y:S02]  /*76a0*/  @P3 ISETP.LT.U32.AND P5, PT, R44, R86, PT ;  /* 0x000000562c00320c */ /* 0x000fe40003fa1070 */
[----:B------:R-:W-:-:S02]  /*76b0*/  @P3 FSETP.NAN.FTZ.AND P0, PT, |R81|, |R81|, PT ;  /* 0x400000515100320b */ /* 0x000fc40003f18200 */
[----:B------:R-:W-:Y:S02]  /*76c0*/  SEL R40, R40, R80, P6 ;  /* 0x0000005028287207 */ /* 0x000fe40003000000 */
        /* <DEDUP_REMOVED lines=18> */
.L_x_4669:
[----:B------:R-:W-:Y:S05]  /*77f0*/  BSYNC.RECONVERGENT B1 ;  /* 0x0000000000017941 */ /* 0x000fea0003800200 */
.L_x_4668:
[----:B------:R-:W1:Y:S01]  /*7800*/  LDCU UR4, c[0x0][0x39c] ;  /* 0x00007380ff0477ac */ /* 0x000e620008000800 */
[----:B------:R-:W-:Y:S01]  /*7810*/  IMAD.IADD R64, R86, 0x1, R61 ;  /* 0x0000000156407824 */ /* 0x000fe200078e023d */
[----:B------:R-:W-:Y:S02]  /*7820*/  FSEL R60, R60, R81, P5 ;  /* 0x000000513c3c7208 */ /* 0x000fe40002800000 */
[----:B------:R-:W-:Y:S01]  /*7830*/  SEL R44, R44, R86, P5 ;  /* 0x000000562c2c7207 */ /* 0x000fe20002800000 */
[----:B------:R-:W-:Y:S01]  /*7840*/  IMAD R5, R61, 0x3, R64 ;  /* 0x000000033d057824 */ /* 0x000fe200078e0240 */
[----:B------:R-:W-:Y:S01]  /*7850*/  SEL R28, R28, RZ, P5 ;  /* 0x000000ff1c1c7207 */ /* 0x000fe20002800000 */
[----:B-1----:R-:W-:-:S05]  /*7860*/  IMAD.U32 R62, RZ, RZ, UR4 ;  /* 0x00000004ff3e7e24 */ /* 0x002fca000f8e00ff */
[----:B------:R-:W-:-:S13]  /*7870*/  ISETP.GE.U32.AND P0, PT, R5, R62, PT ;  /* 0x0000003e0500720c */ /* 0x000fda0003f06070 */
[----:B------:R-:W-:Y:S05]  /*7880*/  @!P0 BRA `(.L_x_4670) ;  /* 0xffffffe800e08947 */ /* 0x000fea000383ffff */
.L_x_4637:
[----:B------:R-:W-:Y:S05]  /*7890*/  BSYNC.RECONVERGENT B0 ;  /* 0x0000000000007941 */ /* 0x000fea0003800200 */
.L_x_4636:
        /* <DEDUP_REMOVED lines=43> */
.L_x_4672:
[----:B------:R-:W-:Y:S05]  /*7b50*/  BSYNC.RECONVERGENT B0 ;  /* 0x0000000000007941 */ /* 0x000fea0003800200 */
.L_x_4671:
        /* <DEDUP_REMOVED lines=24> */
.L_x_4676:
[----:B------:R-:W-:Y:S05]  /*7ce0*/  BSYNC.RECONVERGENT B1 ;  /* 0x0000000000017941 */ /* 0x000fea0003800200 */
.L_x_4675:
[----:B------:R-:W-:Y:S04]  /*7cf0*/  BSSY.RECONVERGENT B1, `(.L_x_4677) ;  /* 0x0000007000017945 */ /* 0x000fe80003800200 */
[----:B------:R-:W-:Y:S05]  /*7d00*/  @P4 BRA `(.L_x_4678) ;  /* 0x0000000000144947 */ /* 0x000fea0003800000 */
[----:B------:R-:W-:-:S13]  /*7d10*/  FSETP.NEU.FTZ.AND P6, PT, R46, R5, PT ;  /* 0x000000052e00720b */ /* 0x000fda0003fdd000 */
[----:B------:R-:W-:Y:S02]  /*7d20*/  @!P6 ISETP.GE.U32.AND P4, PT, R30, R64, PT ;  /* 0x000000401e00e20c */ /* 0x000fe40003f86070 */
[----:B------:R-:W-:Y:S02]  /*7d30*/  @P6 FSETP.LT.FTZ.AND P2, PT, R46, R5, PT ;  /* 0x000000052e00620b */ /* 0x000fe40003f51000 */
[----:B------:R-:W-:-:S04]  /*7d40*/  @!P6 ISETP.GE.AND.EX P4, PT, R3, RZ, PT, P4 ;  /* 0x000000ff0300e20c */ /* 0x000fc80003f86340 */
[----:B------:R-:W-:-:S13]  /*7d50*/  @!P6 PLOP3.LUT P2, PT, P4, PT, PT, 0x8, 0x80 ;  /* 0x000000000080e81c */ /* 0x000fda000274e170 */
.L_x_4678:
[----:B------:R-:W-:Y:S05]  /*7d60*/  BSYNC.RECONVERGENT B1 ;  /* 0x0000000000017941 */ /* 0x000fea0003800200 */
.L_x_4677:
        /* <DEDUP_REMOVED lines=11> */
.L_x_4680:
[----:B------:R-:W-:Y:S05]  /*7e20*/  BSYNC.RECONVERGENT B1 ;  /* 0x0000000000017941 */ /* 0x000fea0003800200 */
.L_x_4679:
        /* <DEDUP_REMOVED lines=12> */
.L_x_4682:
[----:B------:R-:W-:Y:S05]  /*7ef0*/  BSYNC.RECONVERGENT B1 ;  /* 0x0000000000017941 */ /* 0x000fea0003800200 */
.L_x_4681:
        /* <DEDUP_REMOVED lines=29> */
.L_x_4684:
[----:B------:R-:W-:Y:S05]  /*80d0*/  BSYNC.RECONVERGENT B1 ;  /* 0x0000000000017941 */ /* 0x000fea0003800200 */
.L_x_4683:
        /* <DEDUP_REMOVED lines=11> */
.L_x_4686:
[----:B------:R-:W-:Y:S05]  /*8190*/  BSYNC.RECONVERGENT B1 ;  /* 0x0000000000017941 */ /* 0x000fea0003800200 */
.L_x_4685:
        /* <DEDUP_REMOVED lines=11> */
.L_x_4688:
[----:B------:R-:W-:Y:S05]  /*8250*/  BSYNC.RECONVERGENT B1 ;  /* 0x0000000000017941 */ /* 0x000fea0003800200 */
.L_x_4687:
        /* <DEDUP_REMOVED lines=12> */
.L_x_4690:
[----:B------:R-:W-:Y:S05]  /*8320*/  BSYNC.RECONVERGENT B1 ;  /* 0x0000000000017941 */ /* 0x000fea0003800200 */
.L_x_4689:
        /* <DEDUP_REMOVED lines=29> */
.L_x_4692:
[----:B------:R-:W-:Y:S05]  /*8500*/  BSYNC.RECONVERGENT B1 ;  /* 0x0000000000017941 */ /* 0x000fea0003800200 */
.L_x_4691:
        /* <DEDUP_REMOVED lines=11> */
.L_x_4694:
[----:B------:R-:W-:Y:S05]  /*85c0*/  BSYNC.RECONVERGENT B1 ;  /* 0x0000000000017941 */ /* 0x000fea0003800200 */
.L_x_4693:
        /* <DEDUP_REMOVED lines=11> */
.L_x_4696:
[----:B------:R-:W-:Y:S05]  /*8680*/  BSYNC.RECONVERGENT B1 ;  /* 0x0000000000017941 */ /* 0x000fea0003800200 */
.L_x_4695:
        /* <DEDUP_REMOVED lines=13> */
.L_x_4698:
[----:B------:R-:W-:Y:S05]  /*8760*/  BSYNC.RECONVERGENT B1 ;  /* 0x0000000000017941 */ /* 0x000fea0003800200 */
.L_x_4697:
        /* <DEDUP_REMOVED lines=28> */
.L_x_4700:
[----:B------:R-:W-:Y:S05]  /*8930*/  BSYNC.RECONVERGENT B1 ;  /* 0x0000000000017941 */ /* 0x000fea0003800200 */
.L_x_4699:
        /* <DEDUP_REMOVED lines=11> */
.L_x_4702:
[----:B------:R-:W-:Y:S05]  /*89f0*/  BSYNC.RECONVERGENT B1 ;  /* 0x0000000000017941 */ /* 0x000fea0003800200 */
.L_x_4701:
        /* <DEDUP_REMOVED lines=10> */
.L_x_4704:
[----:B------:R-:W-:Y:S05]  /*8aa0*/  BSYNC.RECONVERGENT B1 ;  /* 0x0000000000017941 */ /* 0x000fea0003800200 */
.L_x_4703:
        /* <DEDUP_REMOVED lines=12> */
.L_x_4706:
[----:B------:R-:W-:Y:S05]  /*8b70*/  BSYNC.RECONVERGENT B1 ;  /* 0x0000000000017941 */ /* 0x000fea0003800200 */
.L_x_4705:
        /* <DEDUP_REMOVED lines=9> */
.L_x_4674:
[----:B------:R-:W-:Y:S05]  /*8c10*/  BSYNC.RECONVERGENT B0 ;  /* 0x0000000000007941 */ /* 0x000fea0003800200 */
.L_x_4673:
        /* <DEDUP_REMOVED lines=13> */
.L_x_4708:
[----:B------:R-:W-:Y:S05]  /*8cf0*/  BSYNC.RECONVERGENT B0 ;  /* 0x0000000000007941 */ /* 0x000fea0003800200 */
.L_x_4707:
        /* <DEDUP_REMOVED lines=16> */
.L_x_4710:
[----:B------:R-:W-:Y:S05]  /*8e00*/  BSYNC.RECONVERGENT B0 ;  /* 0x0000000000007941 */ /* 0x000fea0003800200 */
.L_x_4709:
        /* <DEDUP_REMOVED lines=12> */
.L_x_4712:
[----:B------:R-:W-:Y:S05]  /*8ed0*/  BSYNC.RECONVERGENT B0 ;  /* 0x0000000000007941 */ /* 0x000fea0003800200 */
.L_x_4711:
        /* <DEDUP_REMOVED lines=16> */
.L_x_4714:
[----:B------:R-:W-:Y:S05]  /*8fe0*/  BSYNC.RECONVERGENT B0 ;  /* 0x0000000000007941 */ /* 0x000fea0003800200 */
.L_x_4713:
        /* <DEDUP_REMOVED lines=12> */
.L_x_4716:
[----:B------:R-:W-:Y:S05]  /*90b0*/  BSYNC.RECONVERGENT B0 ;  /* 0x0000000000007941 */ /* 0x000fea0003800200 */
.L_x_4715:
        /* <DEDUP_REMOVED lines=16> */
.L_x_4718:
[----:B------:R-:W-:Y:S05]  /*91c0*/  BSYNC.RECONVERGENT B0 ;  /* 0x0000000000007941 */ /* 0x000fea0003800200 */
.L_x_4717:
        /* <DEDUP_REMOVED lines=14> */
.L_x_4720:
[----:B------:R-:W-:Y:S05]  /*92b0*/  BSYNC.RECONVERGENT B0 ;  /* 0x0000000000007941 */ /* 0x000fea0003800200 */
.L_x_4719:
[----:B------:R-:W-:Y:S04]  /*92c0*/  BSSY.RECONVERGENT B0, `(.L_x_4721) ;  /* 0x0000007000007945 */ /* 0x000fe80003800200 */
[----:B------:R-:W-:Y:S05]  /*92d0*/  @P5 BRA `(.L_x_4722) ;  /* 0x0000000000145947 */ /* 0x000fea0003800000 */
[----:B------:R-:W-:-:S13]  /*92e0*/  FSETP.NEU.FTZ.AND P5, PT, R51, R56, PT ;  /* 0x000000383300720b */ /* 0x000fda0003fbd000 */
[----:B------:R-:W-:Y:S02]  /*92f0*/  @!P5 ISETP.GE.U32.AND P4, PT, R35, R40, PT ;  /* 0x000000282300d20c */ /* 0x000fe40003f86070 */
[----:B------:R-:W-:Y:S02]  /*9300*/  @P5 FSETP.LT.FTZ.AND P1, PT, R51, R56, PT ;  /* 0x000000383300520b */ /* 0x000fe40003f31000 */
[----:B------:R-:W-:-:S04]  /*9310*/  @!P5 ISETP.GE.AND.EX P4, PT, R9, R20, PT, P4 ;  /* 0x000000140900d20c */ /* 0x000fc80003f86340 */
[----:B------:R-:W-:-:S13]  /*9320*/  @!P5 PLOP3.LUT P1, PT, P4, PT, PT, 0x8, 0x80 ;  /* 0x000000000080d81c */ /* 0x000fda000272e170 */
.L_x_4722:
[----:B------:R-:W-:Y:S05]  /*9330*/  BSYNC.RECONVERGENT B0 ;  /* 0x0000000000007941 */ /* 0x000fea0003800200 */
.L_x_4721:
        /* <DEDUP_REMOVED lines=19> */
.L_x_4724:
[----:B------:R-:W-:Y:S05]  /*9470*/  BSYNC.RECONVERGENT B0 ;  /* 0x0000000000007941 */ /* 0x000fea0003800200 */
.L_x_4723:
        /* <DEDUP_REMOVED lines=16> */
.L_x_4726:
[----:B------:R-:W-:Y:S05]  /*9580*/  BSYNC.RECONVERGENT B0 ;  /* 0x0000000000007941 */ /* 0x000fea0003800200 */
.L_x_4725:
        /* <DEDUP_REMOVED lines=13> */
.L_x_4728:
[----:B------:R-:W-:Y:S05]  /*9660*/  BSYNC.RECONVERGENT B0 ;  /* 0x0000000000007941 */ /* 0x000fea0003800200 */
.L_x_4727:
        /* <DEDUP_REMOVED lines=11> */
.L_x_4730:
[----:B------:R-:W-:Y:S05]  /*9720*/  BSYNC.RECONVERGENT B0 ;  /* 0x0000000000007941 */ /* 0x000fea0003800200 */
.L_x_4729:
[----:B------:R-:W-:Y:S02]  /*9730*/  FSEL R41, R51, R60, P0 ;  /* 0x0000003c33297208 */ /* 0x000fe40000000000 */
[----:B------:R-:W-:Y:S02]  /*9740*/  SEL R44, R35, R44, P0 ;  /* 0x0000002c232c7207 */ /* 0x000fe40000000000 */
[----:B------:R-:W-:Y:S01]  /*9750*/  SEL R45, R45, R28, P0 ;  /* 0x0000001c2d2d7207 */ /* 0x000fe20000000000 */
[----:B------:R-:W-:Y:S06]  /*9760*/  BRA `(.L_x_4510) ;  /* 0x000000bc00807947 */ /* 0x000fec0003800000 */
.L_x_4635:
[----:B------:R-:W1:Y:S01]  /*9770*/  LDCU UR4, c[0x0][0x3a4] ;  /* 0x00007480ff0477ac */ /* 0x000e620008000800 */
[----:B------:R-:W2:Y:S01]  /*9780*/  LDC R41, c[0x0][0x388] ;  /* 0x0000e200ff297b82 */ /* 0x000ea20000000800 */
[----:B------:R-:W-:Y:S01]  /*9790*/  BSSY.RECONVERGENT B0, `(.L_x_4731) ;  /* 0x0000595000007945 */ /* 0x000fe20003800200 */
[----:B------:R-:W-:-:S06]  /*97a0*/  IMAD.MOV.U32 R61, RZ, RZ, R0 ;  /* 0x000000ffff3d7224 */ /* 0x000fcc00078e0000 */
[----:B------:R-:W3:Y:S01]  /*97b0*/  LDC R21, c[0x0][0x390] ;  /* 0x0000e400ff157b82 */ /* 0x000ee20000000800 */
[----:B-1----:R-:W-:-:S04]  /*97c0*/  IMAD.U32 R64, RZ, RZ, UR4 ;  /* 0x00000004ff407e24 */ /* 0x002fc8000f8e00ff */
[----:B------:R-:W-:Y:S02]  /*97d0*/  IMAD R3, R64, 0x3, R0 ;  /* 0x0000000340037824 */ /* 0x000fe400078e0200 */
[----:B--2---:R-:W-:-:S03]  /*97e0*/  IMAD.MOV.U32 R60, RZ, RZ, R41 ;  /* 0x000000ffff3c7224 */ /* 0x004fc600078e0029 */
[----:B------:R-:W-:Y:S01]  /*97f0*/  ISETP.GE.U32.AND P0, PT, R3, R62, PT ;  /* 0x0000003e0300720c */ /* 0x000fe20003f06070 */
[--C-:B------:R-:W-:Y:S01]  /*9800*/  IMAD.MOV.U32 R59, RZ, RZ, R41.reuse ;  /* 0x000000ffff3b7224 */ /* 0x100fe200078e0029 */
[----:B------:R-:W1:Y:S01]  /*9810*/  LDC R3, c[0x0][0x394] ;  /* 0x0000e500ff037b82 */ /* 0x000e620000000800 */
        /* <DEDUP_REMOVED lines=28> */
[----:B-1----:R-:W-:-:S02]  /*99e0*/  IMAD.MOV.U32 R20, RZ, RZ, R3 ;  /* 0x000000ffff147224 */ /* 0x002fc400078e0003 */
        /* <DEDUP_REMOVED lines=15> */
[----:B------:R-:W-:-:S04]  /*9ae0*/  ISETP.NE.AND P0, PT, R65, RZ, PT ;  /* 0x000000ff4100720c */ /* 0x000fc80003f05270 */
[----:B------:R-:W-:-:S09]  /*9af0*/  P2R R0, PR, RZ, 0x1 ;  /* 0x00000001ff007803 */ /* 0x000fd20000000000 */
        /* <DEDUP_REMOVED lines=48> */
[----:B-1----:R-:W-:-:S07]  /*9e00*/  VIADD R70, R70, 0x1 ;  /* 0x0000000146467836 */ /* 0x002fce0000000000 */
.L_x_4770:
[----:B------:R-:W-:-:S13]  /*9e10*/  ISETP.NE.AND P0, PT, R65, RZ, PT ;  /* 0x000000ff4100720c */ /* 0x000fda0003f05270 */
        /* <DEDUP_REMOVED lines=313> */
.L_x_4734:
[----:B------:R-:W-:Y:S01]  /*b1b0*/  LOP3.LUT R51, R64, 0xfffffff8, RZ, 0xc0, !PT ;  /* 0xfffffff840337812 */ /* 0x000fe200078ec0ff */
[----:B------:R-:W1:Y:S03]  /*b1c0*/  LDCU UR28, c[0x0][0x3a4] ;  /* 0x00007480ff1c77ac */ /* 0x000e660008000800 */
[----:B------:R-:W-:-:S05]  /*b1d0*/  IADD3 R50, P0, PT, R51, R22, RZ ;  /* 0x0000001633327210 */ /* 0x000fca0007f1e0ff */
[----:B------:R-:W-:-:S06]  /*b1e0*/  IMAD.X R51, RZ, RZ, R23, P0 ;  /* 0x000000ffff337224 */ /* 0x000fcc00000e0617 */
[----:B------:R-:W2:Y:S01]  /*b1f0*/  LDG.E.64 R50, desc[UR36][R50.64] ;  /* 0x0000002432327981 */ /* 0x000ea2000c1e1b00 */
[----:B------:R-:W-:Y:S02]  /*b200*/  IMAD.MOV.U32 R62, RZ, RZ, RZ ;  /* 0x000000ffff3e7224 */ /* 0x000fe400078e00ff */
[----:B-1----:R-:W-:-:S04]  /*b210*/  VIADD R63, R61, UR28 ;  /* 0x0000001c3d3f7c36 */ /* 0x002fc80008000000 */
        /* <DEDUP_REMOVED lines=239> */
.L_x_4735:
        /* <DEDUP_REMOVED lines=245> */
.L_x_4736:
        /* <DEDUP_REMOVED lines=245> */
.L_x_4737:
        /* <DEDUP_REMOVED lines=8> */
.L_x_4733:
[----:B------:R-:W-:Y:S01]  /*e030*/  FSETP.NAN.FTZ.AND P5, PT, |R43|, |R43|, PT ;  /* 0x4000002b2b00720b */ /* 0x000fe20003fb8200 */
[----:B------:R-:W-:Y:S01]  /*e040*/  IMAD.U32 R50, R69, 0x10000, RZ ;  /* 0x0001000045327824 */ /* 0x000fe200078e00ff */
[----:B------:R-:W-:Y:S01]  /*e050*/  FSETP.NAN.FTZ.AND P4, PT, |R44|, |R44|, PT ;  /* 0x4000002c2c00720b */ /* 0x000fe20003f98200 */
[----:B------:R-:W-:Y:S01]  /*e060*/  IMAD.U32 R73, R68, 0x10000, RZ ;  /* 0x0001000044497824 */ /* 0x000fe200078e00ff */
[----:B------:R-:W-:Y:S01]  /*e070*/  BSSY.RECONVERGENT B1, `(.L_x_4738) ;  /* 0x0000010000017945 */ /* 0x000fe20003800200 */
[----:B------:R-:W-:-:S08]  /*e080*/  IMAD.U32 R85, R74, 0x10000, RZ ;  /* 0x000100004a557824 */ /* 0x000fd000078e00ff */
[-C--:B------:R-:W-:Y:S02]  /*e090*/  @P5 ISETP.LT.U32.AND P1, PT, R28, R61.reuse, PT ;  /* 0x0000003d1c00520c */ /* 0x080fe40003f21070 */
[----:B------:R-:W-:Y:S02]  /*e0a0*/  @P5 FSETP.NAN.FTZ.AND P2, PT, |R50|, |R50|, PT ;  /* 0x400000323200520b */ /* 0x000fe40003f58200 */
[----:B------:R-:W-:Y:S02]  /*e0b0*/  @P4 ISETP.LT.U32.AND P3, PT, R29, R61, PT ;  /* 0x0000003d1d00420c */ /* 0x000fe40003f61070 */
        /* <DEDUP_REMOVED lines=11> */
.L_x_4739:
[----:B0-----:R-:W-:Y:S05]  /*e170*/  BSYNC.RECONVERGENT B1 ;  /* 0x0000000000017941 */ /* 0x001fea0003800200 */
.L_x_4738:
[----:B------:R-:W-:Y:S04]  /*e180*/  BSSY.RECONVERGENT B1, `(.L_x_4740) ;  /* 0x0000007000017945 */ /* 0x000fe80003800200 */
[----:B------:R-:W-:Y:S05]  /*e190*/  @P4 BRA `(.L_x_4741) ;  /* 0x0000000000144947 */ /* 0x000fea0003800000 */
[----:B------:R-:W-:-:S13]  /*e1a0*/  FSETP.NEU.FTZ.AND P5, PT, R44, R73, PT ;  /* 0x000000492c00720b */ /* 0x000fda0003fbd000 */
[----:B------:R-:W-:Y:S02]  /*e1b0*/  @!P5 ISETP.GE.U32.AND P4, PT, R29, R61, PT ;  /* 0x0000003d1d00d20c */ /* 0x000fe40003f86070 */
[----:B------:R-:W-:Y:S02]  /*e1c0*/  @P5 FSETP.LT.FTZ.AND P3, PT, R44, R73, PT ;  /* 0x000000492c00520b */ /* 0x000fe40003f71000 */
[----:B------:R-:W-:-:S04]  /*e1d0*/  @!P5 ISETP.GE.AND.EX P4, PT, R6, RZ, PT, P4 ;  /* 0x000000ff0600d20c */ /* 0x000fc80003f86340 */
[----:B------:R-:W-:-:S13]  /*e1e0*/  @!P5 PLOP3.LUT P3, PT, P4, PT, PT, 0x8, 0x80 ;  /* 0x000000000080d81c */ /* 0x000fda000276e170 */
.L_x_4741:
[----:B------:R-:W-:Y:S05]  /*e1f0*/  BSYNC.RECONVERGENT B1 ;  /* 0x0000000000017941 */ /* 0x000fea0003800200 */
.L_x_4740:
[----:B------:R-:W-:Y:S01]  /*e200*/  @P1 ISETP.LT.U32.AND P5, PT, R31, R61, PT ;  /* 0x0000003d1f00120c */ /* 0x000fe20003fa1070 */
[----:B------:R-:W-:Y:S01]  /*e210*/  BSSY.RECONVERGENT B1, `(.L_x_4742) ;  /* 0x000000a000017945 */ /* 0x000fe20003800200 */
        /* <DEDUP_REMOVED lines=9> */
.L_x_4743:
[----:B------:R-:W-:Y:S05]  /*e2b0*/  BSYNC.RECONVERGENT B1 ;  /* 0x0000000000017941 */ /* 0x000fea0003800200 */
.L_x_4742:
        /* <DEDUP_REMOVED lines=10> */
.L_x_4745:
[----:B------:R-:W-:Y:S05]  /*e360*/  BSYNC.RECONVERGENT B1 ;  /* 0x0000000000017941 */ /* 0x000fea0003800200 */
.L_x_4744:
[----:B------:R-:W0:Y:S01]  /*e370*/  LDCU UR4, c[0x0][0x3a4] ;  /* 0x00007480ff0477ac */ /* 0x000e220008000800 */
[----:B------:R-:W-:Y:S01]  /*e380*/  FSETP.NAN.FTZ.AND P6, PT, |R54|, |R54|, PT ;  /* 0x400000363600720b */ /* 0x000fe20003fd8200 */
[----:B------:R-:W-:Y:S01]  /*e390*/  IMAD.U32 R87, R67, 0x10000, RZ ;  /* 0x0001000043577824 */ /* 0x000fe200078e00ff */
[----:B------:R-:W-:Y:S11]  /*e3a0*/  BSSY.RECONVERGENT B1, `(.L_x_4746) ;  /* 0x000000c000017945 */ /* 0x000ff60003800200 */
        /* <DEDUP_REMOVED lines=11> */
.L_x_4747:
[----:B------:R-:W-:Y:S05]  /*e460*/  BSYNC.RECONVERGENT B1 ;  /* 0x0000000000017941 */ /* 0x000fea0003800200 */
.L_x_4746:
        /* <DEDUP_REMOVED lines=15> */
.L_x_4749:
[----:B------:R-:W-:Y:S05]  /*e560*/  BSYNC.RECONVERGENT B1 ;  /* 0x0000000000017941 */ /* 0x000fea0003800200 */
.L_x_4748:
        /* <DEDUP_REMOVED lines=15> */
.L_x_4751:
[----:B------:R-:W-:Y:S05]  /*e660*/  BSYNC.RECONVERGENT B1 ;  /* 0x0000000000017941 */ /* 0x000fea0003800200 */
.L_x_4750:
        /* <DEDUP_REMOVED lines=15> */
.L_x_4753:
[----:B------:R-:W-:Y:S05]  /*e760*/  BSYNC.RECONVERGENT B1 ;  /* 0x0000000000017941 */ /* 0x000fea0003800200 */
.L_x_4752:
[----:B------:R-:W-:Y:S01]  /*e770*/  FSETP.NAN.FTZ.AND P6, PT, |R59|, |R59|, PT ;  /* 0x4000003b3b00720b */ /* 0x000fe20003fd8200 */
[----:B------:R-:W-:Y:S01]  /*e780*/  IMAD.IADD R73, R51, 0x1, R64 ;  /* 0x0000000133497824 */ /* 0x000fe200078e0240 */
[----:B------:R-:W-:Y:S01]  /*e790*/  FSEL R47, R47, R62, P5 ;  /* 0x0000003e2f2f7208 */ /* 0x000fe20002800000 */
[----:B------:R-:W-:Y:S01]  /*e7a0*/  IMAD.U32 R62, R80, 0x10000, RZ ;  /* 0x00010000503e7824 */ /* 0x000fe200078e00ff */
[----:B------:R-:W-:Y:S01]  /*e7b0*/  SEL R32, R32, R61, P5 ;  /* 0x0000003d20207207 */ /* 0x000fe20002800000 */
[----:B------:R-:W-:Y:S01]  /*e7c0*/  BSSY.RECONVERGENT B1, `(.L_x_4754) ;  /* 0x000000b000017945 */ /* 0x000fe20003800200 */
        /* <DEDUP_REMOVED lines=10> */
.L_x_4755:
[----:B------:R-:W-:Y:S05]  /*e870*/  BSYNC.RECONVERGENT B1 ;  /* 0x0000000000017941 */ /* 0x000fea0003800200 */
.L_x_4754:
        /* <DEDUP_REMOVED lines=15> */
.L_x_4757:
[----:B------:R-:W-:Y:S05]  /*e970*/  BSYNC.RECONVERGENT B1 ;  /* 0x0000000000017941 */ /* 0x000fea0003800200 */
.L_x_4756:
        /* <DEDUP_REMOVED lines=15> */
.L_x_4759:
[----:B------:R-:W-:Y:S05]  /*ea70*/  BSYNC.RECONVERGENT B1 ;  /* 0x0000000000017941 */ /* 0x000fea0003800200 */
.L_x_4758:
        /* <DEDUP_REMOVED lines=15> */
.L_x_4761:
[----:B------:R-:W-:Y:S05]  /*eb70*/  BSYNC.RECONVERGENT B1 ;  /* 0x0000000000017941 */ /* 0x000fea0003800200 */
.L_x_4760:
        /* <DEDUP_REMOVED lines=16> */
.L_x_4763:
[----:B------:R-:W-:Y:S05]  /*ec80*/  BSYNC.RECONVERGENT B1 ;  /* 0x0000000000017941 */ /* 0x000fea0003800200 */
.L_x_4762:
        /* <DEDUP_REMOVED lines=15> */
.L_x_4765:
[----:B------:R-:W-:Y:S05]  /*ed80*/  BSYNC.RECONVERGENT B1 ;  /* 0x0000000000017941 */ /* 0x000fea0003800200 */
.L_x_4764:
        /* <DEDUP_REMOVED lines=15> */
.L_x_4767:
[----:B------:R-:W-:Y:S05]  /*ee80*/  BSYNC.RECONVERGENT B1 ;  /* 0x0000000000017941 */ /* 0x000fea0003800200 */
.L_x_4766:
        /* <DEDUP_REMOVED lines=13> */
[----:B------:R-:W-:-:S02]  /*ef60*/  FSEL R42, R42, R51, P1 ;  /* 0x000000332a2a7208 */ /* 0x000fc40000800000 */
[----:B------:R-:W-:Y:S02]  /*ef70*/  @P0 ISETP.LT.OR.EX P2, PT, R0, RZ, !P2, P3 ;  /* 0x000000ff0000020c */ /* 0x000fe40005741730 */
        /* <DEDUP_REMOVED lines=12> */
.L_x_4769:
[----:B------:R-:W-:Y:S05]  /*f040*/  BSYNC.RECONVERGENT B1 ;  /* 0x0000000000017941 */ /* 0x000fea0003800200 */
.L_x_4768:
        /* <DEDUP_REMOVED lines=9> */
.L_x_4732:
[----:B------:R-:W-:Y:S05]  /*f0e0*/  BSYNC.RECONVERGENT B0 ;  /* 0x0000000000007941 */ /* 0x000fea0003800200 */
.L_x_4731:
        /* <DEDUP_REMOVED lines=285> */
.L_x_4774:
[----:B------:R-:W-:Y:S01]  /*102c0*/  SHF.R.U32.HI R50, RZ, 0x3, R50 ;  /* 0x00000003ff327819 */ /* 0x000fe20000011632 */
[----:B------:R-:W-:-:S07]  /*102d0*/  IMAD.MOV.U32 R51, RZ, RZ, RZ ;  /* 0x000000ffff337224 */ /* 0x000fce00078e00ff */
.L_x_4773:
[----:B------:R-:W1:Y:S02]  /*102e0*/  LDCU.64 UR4, c[0x0][0x768] ;  /* 0x0000ed00ff0477ac */ /* 0x000e640008000a00 */
[----:B-1----:R-:W-:-:S05]  /*102f0*/  IADD3 R71, P1, PT, R71, UR4, RZ ;  /* 0x0000000447477c10 */ /* 0x002fca000ff3e0ff */
        /* <DEDUP_REMOVED lines=286> */
.L_x_4776:
[----:B------:R-:W-:Y:S01]  /*114e0*/  SHF.R.U32.HI R66, RZ, 0x3, R66 ;  /* 0x00000003ff427819 */ /* 0x000fe20000011642 */
[----:B------:R-:W-:-:S07]  /*114f0*/  IMAD.MOV.U32 R67, RZ, RZ, RZ ;  /* 0x000000ffff437224 */ /* 0x000fce00078e00ff */
.L_x_4775:
        /* <DEDUP_REMOVED lines=285> */
.L_x_4778:
[----:B------:R-:W-:Y:S01]  /*126d0*/  SHF.R.U32.HI R80, RZ, 0x3, R80 ;  /* 0x00000003ff507819 */ /* 0x000fe20000011650 */
[----:B------:R-:W-:-:S07]  /*126e0*/  IMAD.MOV.U32 R81, RZ, RZ, RZ ;  /* 0x000000ffff517224 */ /* 0x000fce00078e00ff */
.L_x_4777:
        /* <DEDUP_REMOVED lines=285> */
.L_x_4780:
[----:B------:R-:W-:Y:S01]  /*138c0*/  SHF.R.U32.HI R50, RZ, 0x3, R50 ;  /* 0x00000003ff327819 */ /* 0x000fe20000011632 */
[----:B------:R-:W-:-:S07]  /*138d0*/  IMAD.MOV.U32 R51, RZ, RZ, RZ ;  /* 0x000000ffff337224 */ /* 0x000fce00078e00ff */
.L_x_4779:
[----:B------:R-:W-:-:S04]  /*138e0*/  LEA R22, P0, R50, R71, 0x3 ;  /* 0x0000004732167211 */ /* 0x000fc800078018ff */
[----:B------:R-:W-:-:S06]  /*138f0*/  LEA.HI.X R23, R50, R70, R51, 0x3, P0 ;  /* 0x0000004632177211 */ /* 0x000fcc00000f1c33 */
[----:B------:R-:W2:Y:S02]  /*13900*/  LDG.E.64 R22, desc[UR36][R22.64] ;  /* 0x0000002416167981 */ /* 0x000ea4000c1e1b00 */
[C---:B--2---:R-:W-:Y:S02]  /*13910*/  PRMT R63, R22.reuse, 0x7610, R63 ;  /* 0x00007610163f7816 */ /* 0x044fe4000000003f */
[----:B------:R-:W-:Y:S02]  /*13920*/  PRMT R65, R22, 0x7632, R65 ;  /* 0x0000763216417816 */ /* 0x000fe40000000041 */
[C---:B------:R-:W-:Y:S02]  /*13930*/  PRMT R79, R23.reuse, 0x7610, R79 ;  /* 0x00007610174f7816 */ /* 0x040fe4000000004f */
[----:B------:R-:W-:-:S07]  /*13940*/  PRMT R78, R23, 0x7632, R78 ;  /* 0x00007632174e7816 */ /* 0x000fce000000004e */
.L_x_4772:
[----:B------:R-:W-:Y:S05]  /*13950*/  BSYNC.RECONVERGENT B0 ;  /* 0x0000000000007941 */ /* 0x000fea0003800200 */
.L_x_4771:
[----:B------:R-:W-:Y:S01]  /*13960*/  ISETP.GE.U32.AND P0, PT, R61, R62, PT ;  /* 0x0000003e3d00720c */ /* 0x000fe20003f06070 */
[----:B------:R-:W-:-:S12]  /*13970*/  BSSY.RECONVERGENT B0, `(.L_x_4781) ;  /* 0x000010b000007945 */ /* 0x000fd80003800200 */
        /* <DEDUP_REMOVED lines=23> */
.L_x_4784:
[----:B------:R-:W-:Y:S05]  /*13af0*/  BSYNC.RECONVERGENT B1 ;  /* 0x0000000000017941 */ /* 0x000fea0003800200 */
.L_x_4783:
[----:B------:R-:W-:Y:S04]  /*13b00*/  BSSY.RECONVERGENT B1, `(.L_x_4785) ;  /* 0x0000007000017945 */ /* 0x000fe80003800200 */
[----:B------:R-:W-:Y:S05]  /*13b10*/  @P4 BRA `(.L_x_4786) ;  /* 0x0000000000144947 */ /* 0x000fea0003800000 */
[----:B------:R-:W-:-:S13]  /*13b20*/  FSETP.NEU.FTZ.AND P6, PT, R44, R23, PT ;  /* 0x000000172c00720b */ /* 0x000fda0003fdd000 */
[----:B------:R-:W-:Y:S02]  /*13b30*/  @!P6 ISETP.GE.U32.AND P4, PT, R29, R61, PT ;  /* 0x0000003d1d00e20c */ /* 0x000fe40003f86070 */
[----:B------:R-:W-:Y:S02]  /*13b40*/  @P6 FSETP.LT.FTZ.AND P2, PT, R44, R23, PT ;  /* 0x000000172c00620b */ /* 0x000fe40003f51000 */
[----:B------:R-:W-:-:S04]  /*13b50*/  @!P6 ISETP.GE.AND.EX P4, PT, R6, RZ, PT, P4 ;  /* 0x000000ff0600e20c */ /* 0x000fc80003f86340 */
[----:B------:R-:W-:-:S13]  /*13b60*/  @!P6 PLOP3.LUT P2, PT, P4, PT, PT, 0x8, 0x80 ;  /* 0x000000000080e81c */ /* 0x000fda000274e170 */
.L_x_4786:
[----:B------:R-:W-:Y:S05]  /*13b70*/  BSYNC.RECONVERGENT B1 ;  /* 0x0000000000017941 */ /* 0x000fea0003800200 */
.L_x_4785:
        /* <DEDUP_REMOVED lines=11> */
.L_x_4788:
[----:B------:R-:W-:Y:S05]  /*13c30*/  BSYNC.RECONVERGENT B1 ;  /* 0x0000000000017941 */ /* 0x000fea0003800200 */
.L_x_4787:
        /* <DEDUP_REMOVED lines=12> */
.L_x_4790:
[----:B------:R-:W-:Y:S05]  /*13d00*/  BSYNC.RECONVERGENT B1 ;  /* 0x0000000000017941 */ /* 0x000fea0003800200 */
.L_x_4789:
        /* <DEDUP_REMOVED lines=29> */
.L_x_4792:
[----:B------:R-:W-:Y:S05]  /*13ee0*/  BSYNC.RECONVERGENT B1 ;  /* 0x0000000000017941 */ /* 0x000fea0003800200 */
.L_x_4791:
        /* <DEDUP_REMOVED lines=11> */
.L_x_4794:
[----:B------:R-:W-:Y:S05]  /*13fa0*/  BSYNC.RECONVERGENT B1 ;  /* 0x0000000000017941 */ /* 0x000fea0003800200 */
.L_x_4793:
        /* <DEDUP_REMOVED lines=11> */
.L_x_4796:
[----:B------:R-:W-:Y:S05]  /*14060*/  BSYNC.RECONVERGENT B1 ;  /* 0x0000000000017941 */ /* 0x000fea0003800200 */
.L_x_4795:
        /* <DEDUP_REMOVED lines=12> */
.L_x_4798:
[----:B------:R-:W-:Y:S05]  /*14130*/  BSYNC.RECONVERGENT B1 ;  /* 0x0000000000017941 */ /* 0x000fea0003800200 */
.L_x_4797:
        /* <DEDUP_REMOVED lines=29> */
.L_x_4800:
[----:B------:R-:W-:Y:S05]  /*14310*/  BSYNC.RECONVERGENT B1 ;  /* 0x0000000000017941 */ /* 0x000fea0003800200 */
.L_x_4799:
        /* <DEDUP_REMOVED lines=11> */
.L_x_4802:
[----:B------:R-:W-:Y:S05]  /*143d0*/  BSYNC.RECONVERGENT B1 ;  /* 0x0000000000017941 */ /* 0x000fea0003800200 */
.L_x_4801:
        /* <DEDUP_REMOVED lines=11> */
.L_x_4804:
[----:B------:R-:W-:Y:S05]  /*14490*/  BSYNC.RECONVERGENT B1 ;  /* 0x0000000000017941 */ /* 0x000fea0003800200 */
.L_x_4803:
        /* <DEDUP_REMOVED lines=13> */
.L_x_4806:
[----:B------:R-:W-:Y:S05]  /*14570*/  BSYNC.RECONVERGENT B1 ;  /* 0x0000000000017941 */ /* 0x000fea0003800200 */
.L_x_4805:
        /* <DEDUP_REMOVED lines=28> */
.L_x_4808:
[----:B------:R-:W-:Y:S05]  /*14740*/  BSYNC.RECONVERGENT B1 ;  /* 0x0000000000017941 */ /* 0x000fea0003800200 */
.L_x_4807:
        /* <DEDUP_REMOVED lines=11> */
.L_x_4810:
[----:B------:R-:W-:Y:S05]  /*14800*/  BSYNC.RECONVERGENT B1 ;  /* 0x0000000000017941 */ /* 0x000fea0003800200 */
.L_x_4809:
        /* <DEDUP_REMOVED lines=10> */
.L_x_4812:
[----:B------:R-:W-:Y:S05]  /*148b0*/  BSYNC.RECONVERGENT B1 ;  /* 0x0000000000017941 */ /* 0x000fea0003800200 */
.L_x_4811:
        /* <DEDUP_REMOVED lines=12> */
.L_x_4814:
[----:B------:R-:W-:Y:S05]  /*14980*/  BSYNC.RECONVERGENT B1 ;  /* 0x0000000000017941 */ /* 0x000fea0003800200 */
.L_x_4813:
        /* <DEDUP_REMOVED lines=9> */
.L_x_4782:
[----:B------:R-:W-:Y:S05]  /*14a20*/  BSYNC.RECONVERGENT B0 ;  /* 0x0000000000007941 */ /* 0x000fea0003800200 */
.L_x_4781:
        /* <DEDUP_REMOVED lines=13> */
.L_x_4816:
[----:B------:R-:W-:Y:S05]  /*14b00*/  BSYNC.RECONVERGENT B0 ;  /* 0x0000000000007941 */ /* 0x000fea0003800200 */
.L_x_4815:
        /* <DEDUP_REMOVED lines=16> */
.L_x_4818:
[----:B------:R-:W-:Y:S05]  /*14c10*/  BSYNC.RECONVERGENT B0 ;  /* 0x0000000000007941 */ /* 0x000fea0003800200 */
.L_x_4817:
        /* <DEDUP_REMOVED lines=12> */
.L_x_4820:
[----:B------:R-:W-:Y:S05]  /*14ce0*/  BSYNC.RECONVERGENT B0 ;  /* 0x0000000000007941 */ /* 0x000fea0003800200 */
.L_x_4819:
        /* <DEDUP_REMOVED lines=16> */
.L_x_4822:
[----:B------:R-:W-:Y:S05]  /*14df0*/  BSYNC.RECONVERGENT B0 ;  /* 0x0000000000007941 */ /* 0x000fea0003800200 */
.L_x_4821:
        /* <DEDUP_REMOVED lines=12> */
.L_x_4824:
[----:B------:R-:W-:Y:S05]  /*14ec0*/  BSYNC.RECONVERGENT B0 ;  /* 0x0000000000007941 */ /* 0x000fea0003800200 */
.L_x_4823:
        /* <DEDUP_REMOVED lines=16> */
.L_x_4826:
[----:B------:R-:W-:Y:S05]  /*14fd0*/  BSYNC.RECONVERGENT B0 ;  /* 0x0000000000007941 */ /* 0x000fea0003800200 */
.L_x_4825:
        /* <DEDUP_REMOVED lines=14> */
.L_x_4828:
[----:B------:R-:W-:Y:S05]  /*150c0*/  BSYNC.RECONVERGENT B0 ;  /* 0x0000000000007941 */ /* 0x000fea0003800200 */
.L_x_4827:
[----:B------:R-:W-:Y:S04]  /*150d0*/  BSSY.RECONVERGENT B0, `(.L_x_4829) ;  /* 0x0000007000007945 */ /* 0x000fe80003800200 */
[----:B------:R-:W-:Y:S05]  /*150e0*/  @P5 BRA `(.L_x_4830) ;  /* 0x0000000000145947 */ /* 0x000fea0003800000 */
[----:B------:R-:W-:-:S13]  /*150f0*/  FSETP.NEU.FTZ.AND P5, PT, R56, R55, PT ;  /* 0x000000373800720b */ /* 0x000fda0003fbd000 */
[----:B------:R-:W-:Y:S02]  /*15100*/  @!P5 ISETP.GE.U32.AND P4, PT, R32, R33, PT ;  /* 0x000000212000d20c */ /* 0x000fe40003f86070 */
[----:B------:R-:W-:Y:S02]  /*15110*/  @P5 FSETP.LT.FTZ.AND P1, PT, R56, R55, PT ;  /* 0x000000373800520b */ /* 0x000fe40003f31000 */
[----:B------:R-:W-:-:S04]  /*15120*/  @!P5 ISETP.GE.AND.EX P4, PT, R9, R10, PT, P4 ;  /* 0x0000000a0900d20c */ /* 0x000fc80003f86340 */
[----:B------:R-:W-:-:S13]  /*15130*/  @!P5 PLOP3.LUT P1, PT, P4, PT, PT, 0x8, 0x80 ;  /* 0x000000000080d81c */ /* 0x000fda000272e170 */
.L_x_4830:
[----:B------:R-:W-:Y:S05]  /*15140*/  BSYNC.RECONVERGENT B0 ;  /* 0x0000000000007941 */ /* 0x000fea0003800200 */
.L_x_4829:
        /* <DEDUP_REMOVED lines=19> */
.L_x_4832:
[----:B------:R-:W-:Y:S05]  /*15280*/  BSYNC.RECONVERGENT B0 ;  /* 0x0000000000007941 */ /* 0x000fea0003800200 */
.L_x_4831:
        /* <DEDUP_REMOVED lines=16> */
.L_x_4834:
[----:B------:R-:W-:Y:S05]  /*15390*/  BSYNC.RECONVERGENT B0 ;  /* 0x0000000000007941 */ /* 0x000fea0003800200 */
.L_x_4833:
        /* <DEDUP_REMOVED lines=13> */
.L_x_4836:
[----:B------:R-:W-:Y:S05]  /*15470*/  BSYNC.RECONVERGENT B0 ;  /* 0x0000000000007941 */ /* 0x000fea0003800200 */
.L_x_4835:
        /* <DEDUP_REMOVED lines=11> */
.L_x_4838:
[----:B------:R-:W-:Y:S05]  /*15530*/  BSYNC.RECONVERGENT B0 ;  /* 0x0000000000007941 */ /* 0x000fea0003800200 */
.L_x_4837:
[----:B------:R-:W-:Y:S02]  /*15540*/  FSEL R41, R56, R41, P0 ;  /* 0x0000002938297208 */ /* 0x000fe40000000000 */
[----:B------:R-:W-:Y:S02]  /*15550*/  SEL R44, R32, R21, P0 ;  /* 0x00000015202c7207 */ /* 0x000fe40000000000 */
[----:B------:R-:W-:-:S07]  /*15560*/  SEL R45, R13, R0, P0 ;  /* 0x000000000d2d7207 */ /* 0x000fce0000000000 */
.L_x_4510:
[----:B------:R-:W-:Y:S05]  /*15570*/  BSYNC.RECONVERGENT B6 ;  /* 0x0000000000067941 */ /* 0x000fea0003800200 */
.L_x_4509:
        /* <DEDUP_REMOVED lines=10> */
[----:B--2---:R-:W-:-:S02]  /*15620*/  IMAD R0, R17, R27, R2 ;  /* 0x0000001b11007224 */ /* 0x004fc400078e0202 */
[----:B-1----:R-:W-:Y:S01]  /*15630*/  LEA R23, R23, R4, 0x18 ;  /* 0x0000000417177211 */ /* 0x002fe200078ec0ff */
[----:B------:R-:W-:Y:S01]  /*15640*/  IMAD.MOV.U32 R4, RZ, RZ, R18 ;  /* 0x000000ffff047224 */ /* 0x000fe200078e0012 */
[----:B---3--:R-:W-:-:S03]  /*15650*/  ISETP.GE.U32.AND P0, PT, R26, 0x2, PT ;  /* 0x000000021a00780c */ /* 0x008fc60003f06070 */
[----:B------:R-:W-:-:S05]  /*15660*/  IMAD R0, R0, 0x40, R23 ;  /* 0x0000004000007824 */ /* 0x000fca00078e0217 */
[----:B------:R1:W-:Y:S04]  /*15670*/  STS.64 [R0+0x8], R4 ;  /* 0x0000080400007388 */ /* 0x0003e80000000a00 */
[----:B------:R2:W-:Y:S04]  /*15680*/  STS.64 [R0+0x18], R10 ;  /* 0x0000180a00007388 */ /* 0x0005e80000000a00 */
[----:B------:R2:W-:Y:S01]  /*15690*/  STS.64 [R0+0x38], R44 ;  /* 0x0000382c00007388 */ /* 0x0005e20000000a00 */
[----:B-1----:R-:W-:-:S03]  /*156a0*/  IMAD.MOV.U32 R4, RZ, RZ, R8 ;  /* 0x000000ffff047224 */ /* 0x002fc600078e0008 */
[----:B------:R2:W-:Y:S01]  /*156b0*/  STS [R0], R57 ;  /* 0x0000003900007388 */ /* 0x0005e20000000800 */
[----:B------:R-:W-:-:S03]  /*156c0*/  IMAD.MOV.U32 R5, RZ, RZ, R3 ;  /* 0x000000ffff057224 */ /* 0x000fc600078e0003 */
[----:B------:R2:W-:Y:S04]  /*156d0*/  STS [R0+0x10], R9 ;  /* 0x0000100900007388 */ /* 0x0005e80000000800 */
[----:B------:R2:W-:Y:S04]  /*156e0*/  STS.64 [R0+0x28], R4 ;  /* 0x0000280400007388 */ /* 0x0005e80000000a00 */
[----:B------:R2:W-:Y:S04]  /*156f0*/  STS [R0+0x20], R59 ;  /* 0x0000203b00007388 */ /* 0x0005e80000000800 */
[----:B------:R2:W-:Y:S01]  /*15700*/  STS [R0+0x30], R41 ;  /* 0x0000302900007388 */ /* 0x0005e20000000800 */
[----:B------:R-:W-:Y:S05]  /*15710*/  @!P0 BRA `(.L_x_4839) ;  /* 0x0000000400808947 */ /* 0x000fea0003800000 */
[----:B------:R-:W-:-:S07]  /*15720*/  IMAD.MOV.U32 R22, RZ, RZ, R26 ;  /* 0x000000ffff167224 */ /* 0x000fce00078e001a */
.L_x_4850:
[----:B------:R-:W-:Y:S01]  /*15730*/  SHF.R.U32.HI R28, RZ, 0x1, R22 ;  /* 0x00000001ff1c7819 */ /* 0x000fe20000011616 */
[----:B------:R-:W-:Y:S05]  /*15740*/  WARPSYNC.ALL ;  /* 0x0000000000007948 */ /* 0x000fea0003800000 */
[----:B-12---:R-:W-:Y:S01]  /*15750*/  IMAD.IADD R5, R28, 0x1, R17 ;  /* 0x000000011c057824 */ /* 0x006fe200078e0211 */
[----:B------:R-:W-:Y:S04]  /*15760*/  BAR.SYNC.DEFER_BLOCKING 0x0 ;  /* 0x0000000000007b1d */ /* 0x000fe80000010000 */
[----:B------:R-:W-:-:S02]  /*15770*/  ISETP.GE.U32.AND P0, PT, R5, R26, PT ;  /* 0x0000001a0500720c */ /* 0x000fc40003f06070 */
[----:B------:R-:W-:Y:S02]  /*15780*/  BSSY.RECONVERGENT B0, `(.L_x_4840) ;  /* 0x0000056000007945 */ /* 0x000fe40003800200 */
[----:B------:R-:W-:-:S13]  /*15790*/  ISETP.GE.U32.OR P0, PT, R17, R28, P0 ;  /* 0x0000001c1100720c */ /* 0x000fda0000706470 */
[----:B------:R-:W-:Y:S05]  /*157a0*/  @P0 BRA `(.L_x_4841) ;  /* 0x00000004004c0947 */ /* 0x000fea0003800000 */
[----:B------:R-:W-:Y:S01]  /*157b0*/  IMAD R4, R5, R27, R2 ;  /* 0x0000001b05047224 */ /* 0x000fe200078e0202 */
[----:B------:R-:W-:Y:S01]  /*157c0*/  FSETP.NAN.FTZ.AND P1, PT, |R57|, |R57|, PT ;  /* 0x400000393900720b */ /* 0x000fe20003f38200 */
[----:B------:R-:W-:Y:S02]  /*157d0*/  BSSY.RECONVERGENT B1, `(.L_x_4842) ;  /* 0x0000013000017945 */ /* 0x000fe40003800200 */
[----:B------:R-:W-:-:S05]  /*157e0*/  IMAD R10, R4, 0x40, R23 ;  /* 0x00000040040a7824 */ /* 0x000fca00078e0217 */
[----:B------:R-:W1:Y:S04]  /*157f0*/  LDS R30, [R10] ;  /* 0x000000000a1e7984 */ /* 0x000e680000000800 */
[----:B------:R-:W2:Y:S04]  /*15800*/  LDS.64 R4, [R10+0x8] ;  /* 0x000008000a047984 */ /* 0x000ea80000000a00 */
[----:B------:R3:W4:Y:S04]  /*15810*/  LDS R32, [R10+0x10] ;  /* 0x000010000a207984 */ /* 0x0007280000000800 */
[----:B------:R3:W0:Y:S04]  /*15820*/  LDS R34, [R10+0x20] ;  /* 0x000020000a227984 */ /* 0x0006280000000800 */
[----:B------:R3:W0:Y:S04]  /*15830*/  LDS R36, [R10+0x30] ;  /* 0x000030000a247984 */ /* 0x0006280000000800 */
[----:B------:R3:W0:Y:S04]  /*15840*/  LDS.64 R12, [R10+0x18] ;  /* 0x000018000a0c7984 */ /* 0x0006280000000a00 */
        /* <DEDUP_REMOVED lines=11> */
.L_x_4843:
[----:B------:R-:W-:Y:S05]  /*15900*/  BSYNC.RECONVERGENT B1 ;  /* 0x0000000000017941 */ /* 0x000fea0003800200 */
.L_x_4842:
[----:B------:R-:W-:Y:S01]  /*15910*/  SEL R18, R18, R4, P2 ;  /* 0x0000000412127207 */ /* 0x000fe20001000000 */
[----:B------:R-:W-:Y:S01]  /*15920*/  BSSY.RECONVERGENT B1, `(.L_x_4844) ;  /* 0x0000014000017945 */ /* 0x000fe20003800200 */
[----:B------:R-:W-:Y:S02]  /*15930*/  SEL R7, R7, R5, P2 ;  /* 0x0000000507077207 */ /* 0x000fe40001000000 */
[----:B------:R-:W-:Y:S01]  /*15940*/  FSETP.NAN.FTZ.AND P5, PT, |R9|, |R9|, PT ;  /* 0x400000090900720b */ /* 0x000fe20003fb8200 */
[----:B------:R-:W-:Y:S01]  /*15950*/  IMAD.MOV.U32 R4, RZ, RZ, R18 ;  /* 0x000000ffff047224 */ /* 0x000fe200078e0012 */
[----:B------:R-:W-:Y:S01]  /*15960*/  FSETP.NAN.FTZ.AND P3, PT, |R41|, |R41|, PT ;  /* 0x400000292900720b */ /* 0x000fe20003f78200 */
[----:B------:R-:W-:Y:S01]  /*15970*/  IMAD.MOV.U32 R5, RZ, RZ, R7 ;  /* 0x000000ffff057224 */ /* 0x000fe200078e0007 */
[----:B------:R-:W-:Y:S02]  /*15980*/  FSEL R57, R57, R30, P2 ;  /* 0x0000001e39397208 */ /* 0x000fe40001000000 */
[----:B------:R-:W-:-:S02]  /*15990*/  FSETP.NAN.FTZ.AND P4, PT, |R59|, |R59|, PT ;  /* 0x4000003b3b00720b */ /* 0x000fc40003f98200 */
[----:B------:R1:W-:Y:S05]  /*159a0*/  STS.64 [R0+0x8], R4 ;  /* 0x0000080400007388 */ /* 0x0003ea0000000a00 */
[----:B------:R-:W-:Y:S02]  /*159b0*/  @P5 FSETP.NAN.FTZ.AND P2, PT, |R32|, |R32|, PT ;  /* 0x400000202000520b */ /* 0x000fe40003f58200 */
[----:B0-----:R-:W-:Y:S02]  /*159c0*/  @P5 ISETP.LT.U32.AND P6, PT, R6, R12, PT ;  /* 0x0000000c0600520c */ /* 0x001fe40003fc1070 */
[----:B------:R-:W-:Y:S02]  /*159d0*/  @P3 FSETP.NAN.FTZ.AND P1, PT, |R36|, |R36|, PT ;  /* 0x400000242400320b */ /* 0x000fe40003f38200 */
[----:B------:R-:W-:-:S02]  /*159e0*/  @P3 ISETP.LT.U32.AND P0, PT, R44, R20, PT ;  /* 0x000000142c00320c */ /* 0x000fc40003f01070 */
[----:B------:R-:W-:Y:S01]  /*159f0*/  @P5 ISETP.LT.OR.EX P2, PT, R11, R13, !P2, P6 ;  /* 0x0000000d0b00520c */ /* 0x000fe20005741760 */
[----:B-1----:R-:W-:-:S12]  /*15a00*/  @P5 BRA `(.L_x_4845) ;  /* 0x0000000000145947 */ /* 0x002fd80003800000 */
[----:B------:R-:W-:-:S13]  /*15a10*/  FSETP.NEU.FTZ.AND P6, PT, R9, R32, PT ;  /* 0x000000200900720b */ /* 0x000fda0003fdd000 */
[----:B------:R-:W-:Y:S02]  /*15a20*/  @!P6 ISETP.GE.U32.AND P5, PT, R6, R12, PT ;  /* 0x0000000c0600e20c */ /* 0x000fe40003fa6070 */
[----:B------:R-:W-:Y:S02]  /*15a30*/  @P6 FSETP.LT.FTZ.AND P2, PT, R9, R32, PT ;  /* 0x000000200900620b */ /* 0x000fe40003f51000 */
[----:B------:R-:W-:-:S04]  /*15a40*/  @!P6 ISETP.GE.AND.EX P5, PT, R11, R13, PT, P5 ;  /* 0x0000000d0b00e20c */ /* 0x000fc80003fa6350 */
[----:B------:R-:W-:-:S13]  /*15a50*/  @!P6 PLOP3.LUT P2, PT, P5, PT, PT, 0x8, 0x80 ;  /* 0x000000000080e81c */ /* 0x000fda0002f4e170 */
.L_x_4845:
[----:B------:R-:W-:Y:S05]  /*15a60*/  BSYNC.RECONVERGENT B1 ;  /* 0x0000000000017941 */ /* 0x000fea0003800200 */
.L_x_4844:
        /* <DEDUP_REMOVED lines=13> */
.L_x_4847:
[----:B------:R-:W-:Y:S05]  /*15b40*/  BSYNC.RECONVERGENT B1 ;  /* 0x0000000000017941 */ /* 0x000fea0003800200 */
.L_x_4846:
        /* <DEDUP_REMOVED lines=11> */
.L_x_4849:
[----:B------:R-:W-:Y:S05]  /*15c00*/  BSYNC.RECONVERGENT B1 ;  /* 0x0000000000017941 */ /* 0x000fea0003800200 */
.L_x_4848:
[----:B------:R-:W-:Y:S01]  /*15c10*/  SEL R44, R44, R20, P0 ;  /* 0x000000142c2c7207 */ /* 0x000fe20000000000 */
[----:B------:R-:W-:Y:S01]  /*15c20*/  IMAD.MOV.U32 R10, RZ, RZ, R6 ;  /* 0x000000ffff0a7224 */ /* 0x000fe200078e0006 */
[----:B------:R-:W-:Y:S01]  /*15c30*/  SEL R45, R45, R21, P0 ;  /* 0x000000152d2d7207 */ /* 0x000fe20000000000 */
[----:B------:R-:W-:Y:S01]  /*15c40*/  IMAD.MOV.U32 R4, RZ, RZ, R8 ;  /* 0x000000ffff047224 */ /* 0x000fe200078e0008 */
[----:B------:R-:W-:Y:S01]  /*15c50*/  FSEL R41, R41, R36, P0 ;  /* 0x0000002429297208 */ /* 0x000fe20000000000 */
[----:B------:R-:W-:Y:S01]  /*15c60*/  IMAD.MOV.U32 R5, RZ, RZ, R3 ;  /* 0x000000ffff057224 */ /* 0x000fe200078e0003 */
[----:B------:R1:W-:Y:S04]  /*15c70*/  STS.64 [R0+0x18], R10 ;  /* 0x0000180a00007388 */ /* 0x0003e80000000a00 */
[----:B------:R1:W-:Y:S04]  /*15c80*/  STS.64 [R0+0x28], R4 ;  /* 0x0000280400007388 */ /* 0x0003e80000000a00 */
[----:B------:R1:W-:Y:S04]  /*15c90*/  STS.64 [R0+0x38], R44 ;  /* 0x0000382c00007388 */ /* 0x0003e80000000a00 */
[----:B------:R1:W-:Y:S04]  /*15ca0*/  STS [R0], R57 ;  /* 0x0000003900007388 */ /* 0x0003e80000000800 */
[----:B------:R1:W-:Y:S04]  /*15cb0*/  STS [R0+0x10], R9 ;  /* 0x0000100900007388 */ /* 0x0003e80000000800 */
[----:B------:R1:W-:Y:S04]  /*15cc0*/  STS [R0+0x20], R59 ;  /* 0x0000203b00007388 */ /* 0x0003e80000000800 */
[----:B------:R1:W-:Y:S02]  /*15cd0*/  STS [R0+0x30], R41 ;  /* 0x0000302900007388 */ /* 0x0003e40000000800 */
.L_x_4841:
[----:B------:R-:W-:Y:S05]  /*15ce0*/  BSYNC.RECONVERGENT B0 ;  /* 0x0000000000007941 */ /* 0x000fea0003800200 */
.L_x_4840:
[----:B------:R-:W-:Y:S01]  /*15cf0*/  ISETP.GT.U32.AND P0, PT, R22, 0x3, PT ;  /* 0x000000031600780c */ /* 0x000fe20003f04070 */
[----:B------:R-:W-:-:S12]  /*15d00*/  IMAD.MOV.U32 R22, RZ, RZ, R28 ;  /* 0x000000ffff167224 */ /* 0x000fd800078e001c */
[----:B------:R-:W-:Y:S05]  /*15d10*/  @P0 BRA `(.L_x_4850) ;  /* 0xfffffff800840947 */ /* 0x000fea000383ffff */
.L_x_4839:
        /* <DEDUP_REMOVED lines=30> */
.L_x_4863:
[----:B------:R-:W-:Y:S01]  /*15f00*/  SHF.R.U32.HI R29, RZ, 0x1, R23 ;  /* 0x00000001ff1d7819 */ /* 0x000fe20000011617 */
[----:B------:R-:W-:Y:S05]  /*15f10*/  WARPSYNC.ALL ;  /* 0x0000000000007948 */ /* 0x000fea0003800000 */
[----:B-1----:R-:W-:Y:S01]  /*15f20*/  IMAD.IADD R4, R29, 0x1, R2 ;  /* 0x000000011d047824 */ /* 0x002fe200078e0202 */
[----:B------:R-:W-:Y:S04]  /*15f30*/  BAR.SYNC.DEFER_BLOCKING 0x0 ;  /* 0x0000000000007b1d */ /* 0x000fe80000010000 */
[----:B------:R-:W-:-:S02]  /*15f40*/  ISETP.GE.U32.AND P0, PT, R4, R27, PT ;  /* 0x0000001b0400720c */ /* 0x000fc40003f06070 */
[----:B------:R-:W-:Y:S02]  /*15f50*/  BSSY.RECONVERGENT B0, `(.L_x_4853) ;  /* 0x0000055000007945 */ /* 0x000fe40003800200 */
        /* <DEDUP_REMOVED lines=22> */
.L_x_4856:
[----:B------:R-:W-:Y:S05]  /*160c0*/  BSYNC.RECONVERGENT B1 ;  /* 0x0000000000017941 */ /* 0x000fea0003800200 */
.L_x_4855:
        /* <DEDUP_REMOVED lines=21> */
.L_x_4858:
[----:B------:R-:W-:Y:S05]  /*16220*/  BSYNC.RECONVERGENT B1 ;  /* 0x0000000000017941 */ /* 0x000fea0003800200 */
.L_x_4857:
        /* <DEDUP_REMOVED lines=13> */
.L_x_4860:
[----:B------:R-:W-:Y:S05]  /*16300*/  BSYNC.RECONVERGENT B1 ;  /* 0x0000000000017941 */ /* 0x000fea0003800200 */
.L_x_4859:
        /* <DEDUP_REMOVED lines=11> */
.L_x_4862:
[----:B------:R-:W-:Y:S05]  /*163c0*/  BSYNC.RECONVERGENT B1 ;  /* 0x0000000000017941 */ /* 0x000fea0003800200 */
.L_x_4861:
        /* <DEDUP_REMOVED lines=13> */
.L_x_4854:
[----:B------:R-:W-:Y:S05]  /*164a0*/  BSYNC.RECONVERGENT B0 ;  /* 0x0000000000007941 */ /* 0x000fea0003800200 */
.L_x_4853:
[----:B------:R-:W-:Y:S01]  /*164b0*/  ISETP.GT.U32.AND P0, PT, R23, 0x7f, PT ;  /* 0x0000007f1700780c */ /* 0x000fe20003f04070 */
[----:B------:R-:W-:-:S12]  /*164c0*/  IMAD.MOV.U32 R23, RZ, RZ, R29 ;  /* 0x000000ffff177224 */ /* 0x000fd800078e001d */
[----:B------:R-:W-:Y:S05]  /*164d0*/  @P0 BRA `(.L_x_4863) ;  /* 0xfffffff800880947 */ /* 0x000fea000383ffff */
.L_x_4852:
[----:B------:R-:W-:Y:S01]  /*164e0*/  ISETP.GE.U32.AND P0, PT, R0, 0x2, PT ;  /* 0x000000020000780c */ /* 0x000fe20003f06070 */
[----:B------:R-:W-:Y:S05]  /*164f0*/  WARPSYNC.ALL ;  /* 0x0000000000007948 */ /* 0x000fea0003800000 */
[----:B------:R-:W-:Y:S07]  /*16500*/  BAR.SYNC.DEFER_BLOCKING 0x0 ;  /* 0x0000000000007b1d */ /* 0x000fee0000010000 */
[----:B------:R-:W-:Y:S05]  /*16510*/  @!P0 BRA `(.L_x_4851) ;  /* 0x0000000400308947 */ /* 0x000fea0003800000 */
[----:B-1----:R-:W-:-:S07]  /*16520*/  IMAD.MOV.U32 R4, RZ, RZ, 0x1 ;  /* 0x00000001ff047424 */ /* 0x002fce00078e00ff */
.L_x_4872:
        /* <DEDUP_REMOVED lines=14> */
.L_x_4865:
[----:B------:R-:W-:Y:S05]  /*16610*/  BSYNC.RECONVERGENT B0 ;  /* 0x0000000000007941 */ /* 0x000fea0003800200 */
.L_x_4864:
        /* <DEDUP_REMOVED lines=14> */
.L_x_4867:
[----:B------:R-:W-:Y:S05]  /*16700*/  BSYNC.RECONVERGENT B0 ;  /* 0x0000000000007941 */ /* 0x000fea0003800200 */
.L_x_4866:
        /* <DEDUP_REMOVED lines=14> */
.L_x_4869:
[----:B------:R-:W-:Y:S05]  /*167f0*/  BSYNC.RECONVERGENT B0 ;  /* 0x0000000000007941 */ /* 0x000fea0003800200 */
.L_x_4868:
        /* <DEDUP_REMOVED lines=23> */
.L_x_4871:
[----:B------:R-:W-:Y:S05]  /*16970*/  BSYNC.RECONVERGENT B0 ;  /* 0x0000000000007941 */ /* 0x000fea0003800200 */
.L_x_4870:
[----:B------:R-:W-:Y:S01]  /*16980*/  IMAD.SHL.U32 R4, R4, 0x2, RZ ;  /* 0x0000000204047824 */ /* 0x000fe200078e00ff */
[----:B------:R-:W-:Y:S02]  /*16990*/  FSEL R41, R41, R28, P1 ;  /* 0x0000001c29297208 */ /* 0x000fe40000800000 */
[----:B------:R-:W-:Y:S02]  /*169a0*/  SEL R44, R44, R21, P1 ;  /* 0x000000152c2c7207 */ /* 0x000fe40000800000 */
[----:B------:R-:W-:Y:S02]  /*169b0*/  ISETP.GE.AND P0, PT, R4, R0, PT ;  /* 0x000000000400720c */ /* 0x000fe40003f06270 */
[----:B------:R-:W-:-:S11]  /*169c0*/  SEL R45, R45, R30, P1 ;  /* 0x0000001e2d2d7207 */ /* 0x000fd60000800000 */
[----:B------:R-:W-:Y:S05]  /*169d0*/  @!P0 BRA `(.L_x_4872) ;  /* 0xfffffff800d48947 */ /* 0x000fea000383ffff */
.L_x_4851:
        /* <DEDUP_REMOVED lines=281> */
.L_x_4873:
        /* <DEDUP_REMOVED lines=276> */
.L_x_4874:
        /* <DEDUP_REMOVED lines=276> */
.L_x_4875:
        /* <DEDUP_REMOVED lines=276> */
.L_x_4876:
        /* <DEDUP_REMOVED lines=9> */
.L_x_4879:
        /* <DEDUP_REMOVED lines=22> */
.L_x_4878:
        /* <DEDUP_REMOVED lines=43> */
.L_x_4881:
[----:B------:R-:W-:-:S07]  /*1b3d0*/  MOV R29, 0x1b3f0 ;  /* 0x0001b3f0001d7802 */ /* 0x000fce0000000f00 */
[----:B0-----:R-:W-:Y:S05]  /*1b3e0*/  CALL.REL.NOINC `($__internal_23_$__cuda_sm20_div_u64) ;  /* 0x0000009c00407944 */ /* 0x001fea0003c00000 */
[----:B------:R-:W-:Y:S02]  /*1b3f0*/  IMAD.MOV.U32 R4, RZ, RZ, R10 ;  /* 0x000000ffff047224 */ /* 0x000fe400078e000a */
[----:B------:R-:W-:-:S07]  /*1b400*/  IMAD.MOV.U32 R5, RZ, RZ, R13 ;  /* 0x000000ffff057224 */ /* 0x000fce00078e000d */
.L_x_4882:
[----:B------:R-:W-:Y:S05]  /*1b410*/  BSYNC.RECONVERGENT B0 ;  /* 0x0000000000007941 */ /* 0x000fea0003800200 */
.L_x_4880:
[----:B------:R-:W1:Y:S02]  /*1b420*/  LDCU.64 UR4, c[0x0][0x780] ;  /* 0x0000f000ff0477ac */ /* 0x000e640008000a00 */
[----:B-1----:R-:W-:Y:S02]  /*1b430*/  UISETP.NE.U32.AND UP0, UPT, UR4, URZ, UPT ;  /* 0x000000ff0400728c */ /* 0x002fe4000bf05070 */
[----:B------:R-:W-:Y:S02]  /*1b440*/  IADD3 R4, P1, PT, R4, UR4, RZ ;  /* 0x0000000404047c10 */ /* 0x000fe4000ff3e0ff */
[----:B------:R-:W-:Y:S02]  /*1b450*/  UISETP.NE.AND.EX UP0, UPT, UR5, URZ, UPT, UP0 ;  /* 0x000000ff0500728c */ /* 0x000fe4000bf05300 */
[----:B------:R-:W-:-:S04]  /*1b460*/  IADD3.X R5, PT, PT, R5, UR5, RZ, P1, !PT ;  /* 0x0000000505057c10 */ /* 0x000fc80008ffe4ff */
[----:B------:R-:W-:-:S04]  /*1b470*/  PLOP3.LUT P0, PT, PT, PT, UP0, 0x80, 0x8 ;  /* 0x000000000008781c */ /* 0x000fc80003f0f008 */
[----:B------:R-:W-:-:S13]  /*1b480*/  PLOP3.LUT P0, PT, P0, PT, PT, 0x8, 0x80 ;  /* 0x000000000080781c */ /* 0x000fda000070e170 */
.L_x_4877:
        /* <DEDUP_REMOVED lines=287> */
.L_x_4884:
        /* <DEDUP_REMOVED lines=276> */
.L_x_4885:
        /* <DEDUP_REMOVED lines=276> */
.L_x_4886:
        /* <DEDUP_REMOVED lines=276> */
.L_x_4887:
        /* <DEDUP_REMOVED lines=18> */
[----:B-1----:R-:W-:-:S10]  /*1fb60*/  IMAD R19, R16, UR4, R19 ;  /* 0x0000000410137c24 */ /* 0x002fd4000f8e0213 */
[----:B---3--:R-:W-:Y:S01]  /*1fb70*/  @!P1 IMAD R19, R19, UR5, R2 ;  /* 0x0000000513139c24 */ /* 0x008fe2000f8e0202 */
[----:B------:R-:W-:-:S03]  /*1fb80*/  PLOP3.LUT P1, PT, PT, PT, PT, 0x80, 0x8 ;  /* 0x000000000008781c */ /* 0x000fc60003f2f070 */
[----:B--2---:R-:W-:-:S04]  /*1fb90*/  IMAD.WIDE.U32 R12, R19, 0x40, R12 ;  /* 0x00000040130c7825 */ /* 0x004fc800078e000c */
[----:B------:R-:W-:Y:S01]  /*1fba0*/  IMAD.MOV.U32 R19, RZ, RZ, R7 ;  /* 0x000000ffff137224 */ /* 0x000fe200078e0007 */
[----:B------:R1:W-:Y:S01]  /*1fbb0*/  STG.E.64 desc[UR36][R12.64+0x38], R44 ;  /* 0x0000382c0c007986 */ /* 0x0003e2000c101b24 */
[----:B------:R-:W-:Y:S02]  /*1fbc0*/  IMAD.MOV.U32 R7, RZ, RZ, R11 ;  /* 0x000000ffff077224 */ /* 0x000fe400078e000b */
[----:B------:R-:W-:Y:S01]  /*1fbd0*/  IMAD.MOV.U32 R11, RZ, RZ, R3 ;  /* 0x000000ffff0b7224 */ /* 0x000fe200078e0003 */
[----:B------:R1:W-:Y:S04]  /*1fbe0*/  STG.E.64 desc[UR36][R12.64+0x8], R18 ;  /* 0x000008120c007986 */ /* 0x0003e8000c101b24 */
[----:B------:R1:W-:Y:S04]  /*1fbf0*/  STG.E.64 desc[UR36][R12.64+0x18], R6 ;  /* 0x000018060c007986 */ /* 0x0003e8000c101b24 */
[----:B------:R1:W-:Y:S04]  /*1fc00*/  STG.E.64 desc[UR36][R12.64+0x28], R10 ;  /* 0x0000280a0c007986 */ /* 0x0003e8000c101b24 */
[----:B------:R1:W-:Y:S04]  /*1fc10*/  STG.E desc[UR36][R12.64], R57 ;  /* 0x000000390c007986 */ /* 0x0003e8000c101924 */
[----:B------:R1:W-:Y:S04]  /*1fc20*/  STG.E desc[UR36][R12.64+0x10], R9 ;  /* 0x000010090c007986 */ /* 0x0003e8000c101924 */
[----:B------:R1:W-:Y:S04]  /*1fc30*/  STG.E desc[UR36][R12.64+0x20], R59 ;  /* 0x0000203b0c007986 */ /* 0x0003e8000c101924 */
[----:B------:R1:W-:Y:S02]  /*1fc40*/  STG.E desc[UR36][R12.64+0x30], R41 ;  /* 0x000030290c007986 */ /* 0x0003e4000c101924 */
.L_x_4889:
[----:B------:R-:W-:Y:S05]  /*1fc50*/  BSYNC.RECONVERGENT B0 ;  /* 0x0000000000007941 */ /* 0x000fea0003800200 */
.L_x_4888:
        /* <DEDUP_REMOVED lines=28> */
[----:B-1----:R-:W-:-:S03]  /*1fe20*/  ULEA UR5, UR6, UR5, 0x18 ;  /* 0x0000000506057291 */ /* 0x002fc6000f8ec0ff */
[----:B------:R-:W1:Y:S01]  /*1fe30*/  POPC R9, R9 ;  /* 0x0000000900097309 */ /* 0x000e620000000000 */
[----:B--2---:R-:W1:Y:S02]  /*1fe40*/  SHFL.IDX PT, R0, R3, R8, 0x1f ;  /* 0x00001f0803007589 */ /* 0x004e6400000e0000 */
[----:B-1----:R-:W-:-:S05]  /*1fe50*/  IMAD.IADD R0, R0, 0x1, R9 ;  /* 0x0000000100007824 */ /* 0x002fca00078e0209 */
[----:B------:R-:W-:-:S04]  /*1fe60*/  ISETP.NE.AND P2, PT, R0, UR4, PT ;  /* 0x0000000400007c0c */ /* 0x000fc8000bf45270 */
[----:B------:R-:W-:-:S05]  /*1fe70*/  SEL R0, RZ, 0x1, P2 ;  /* 0x00000001ff007807 */ /* 0x000fca0001000000 */
[----:B------:R2:W-:Y:S04]  /*1fe80*/  STS.U8 [UR5], R0 ;  /* 0x00000000ff007988 */ /* 0x0005e80008000005 */
.L_x_4891:
[----:B------:R-:W-:Y:S05]  /*1fe90*/  BSYNC.RECONVERGENT B0 ;  /* 0x0000000000007941 */ /* 0x000fea0003800200 */
.L_x_4890:
        /* <DEDUP_REMOVED lines=55> */
.L_x_4904:
        /* <DEDUP_REMOVED lines=22> */
.L_x_4897:
[----:B------:R-:W-:Y:S05]  /*20370*/  BSYNC.RECONVERGENT B2 ;  /* 0x0000000000027941 */ /* 0x000fea0003800200 */
.L_x_4896:
        /* <DEDUP_REMOVED lines=15> */
.L_x_4899:
[----:B------:R-:W-:Y:S05]  /*20470*/  BSYNC.RECONVERGENT B2 ;  /* 0x0000000000027941 */ /* 0x000fea0003800200 */
.L_x_4898:
        /* <DEDUP_REMOVED lines=12> */
.L_x_4901:
[----:B------:R-:W-:Y:S05]  /*20540*/  BSYNC.RECONVERGENT B2 ;  /* 0x0000000000027941 */ /* 0x000fea0003800200 */
.L_x_4900:
        /* <DEDUP_REMOVED lines=16> */
.L_x_4903:
[----:B------:R-:W-:Y:S05]  /*20650*/  BSYNC.RECONVERGENT B2 ;  /* 0x0000000000027941 */ /* 0x000fea0003800200 */
.L_x_4902:
[----:B------:R-:W-:Y:S02]  /*20660*/  SEL R0, R0, R36, P3 ;  /* 0x0000002400007207 */ /* 0x000fe40001800000 */
[----:B------:R-:W-:Y:S02]  /*20670*/  SEL R3, R3, R37, P3 ;  /* 0x0000002503037207 */ /* 0x000fe40001800000 */
[----:B------:R-:W-:Y:S01]  /*20680*/  FSEL R15, R15, R20, P3 ;  /* 0x000000140f0f7208 */ /* 0x000fe20001800000 */
[----:B------:R-:W-:Y:S06]  /*20690*/  @!P5 BRA `(.L_x_4904) ;  /* 0xfffffff800dcd947 */ /* 0x000fec000383ffff */
[----:B------:R-:W-:Y:S05]  /*206a0*/  BSYNC.RECONVERGENT B0 ;  /* 0x0000000000007941 */ /* 0x000fea0003800200 */
.L_x_4895:
[----:B------:R-:W-:Y:S05]  /*206b0*/  BRA `(.L_x_4894) ;  /* 0x0000000400987947 */ /* 0x000fea0003800000 */
.L_x_4893:
        /* <DEDUP_REMOVED lines=28> */
.L_x_4913:
        /* <DEDUP_REMOVED lines=23> */
.L_x_4906:
[----:B------:R-:W-:Y:S05]  /*209f0*/  BSYNC.RECONVERGENT B0 ;  /* 0x0000000000007941 */ /* 0x000fea0003800200 */
.L_x_4905:
        /* <DEDUP_REMOVED lines=15> */
.L_x_4908:
[----:B------:R-:W-:Y:S05]  /*20af0*/  BSYNC.RECONVERGENT B0 ;  /* 0x0000000000007941 */ /* 0x000fea0003800200 */
.L_x_4907:
        /* <DEDUP_REMOVED lines=12> */
.L_x_4910:
[----:B------:R-:W-:Y:S05]  /*20bc0*/  BSYNC.RECONVERGENT B0 ;  /* 0x0000000000007941 */ /* 0x000fea0003800200 */
.L_x_4909:
        /* <DEDUP_REMOVED lines=16> */
.L_x_4912:
[----:B------:R-:W-:Y:S05]  /*20cd0*/  BSYNC.RECONVERGENT B0 ;  /* 0x0000000000007941 */ /* 0x000fea0003800200 */
.L_x_4911:
[----:B------:R-:W-:Y:S02]  /*20ce0*/  SEL R0, R0, R36, P3 ;  /* 0x0000002400007207 */ /* 0x000fe40001800000 */
[----:B------:R-:W-:Y:S02]  /*20cf0*/  SEL R3, R3, R37, P3 ;  /* 0x0000002503037207 */ /* 0x000fe40001800000 */
[----:B------:R-:W-:Y:S01]  /*20d00*/  FSEL R15, R15, R40, P3 ;  /* 0x000000280f0f7208 */ /* 0x000fe20001800000 */
[----:B------:R-:W-:Y:S06]  /*20d10*/  @!P5 BRA `(.L_x_4913) ;  /* 0xfffffff800d8d947 */ /* 0x000fec000383ffff */
.L_x_4894:
[----:B------:R-:W-:Y:S05]  /*20d20*/  BSYNC.RECONVERGENT B1 ;  /* 0x0000000000017941 */ /* 0x000fea0003800200 */
.L_x_4892:
[----:B------:R-:W1:Y:S01]  /*20d30*/  S2UR UR6, SR_CgaCtaId ;  /* 0x00000000000679c3 */ /* 0x000e620000008800 */
[----:B------:R-:W2:Y:S01]  /*20d40*/  LDCU UR5, c[0x0][0x360] ;  /* 0x00006c00ff0577ac */ /* 0x000ea20008000800 */
[----:B------:R-:W-:Y:S02]  /*20d50*/  IMAD.MOV.U32 R20, RZ, RZ, R8 ;  /* 0x000000ffff147224 */ /* 0x000fe400078e0008 */
[----:B------:R-:W-:Y:S01]  /*20d60*/  IMAD.MOV.U32 R28, RZ, RZ, R0 ;  /* 0x000000ffff1c7224 */ /* 0x000fe200078e0000 */
[----:B------:R-:W-:Y:S01]  /*20d70*/  UMOV UR4, 0x400 ;  /* 0x0000040000047882 */ /* 0x000fe20000000000 */
[----:B------:R-:W-:Y:S01]  /*20d80*/  IMAD.MOV.U32 R29, RZ, RZ, R3 ;  /* 0x000000ffff1d7224 */ /* 0x000fe200078e0003 */
[----:B------:R-:W-:Y:S01]  /*20d90*/  UIADD3 UR4, UPT, UPT, UR4, 0x10, URZ ;  /* 0x0000001004047890 */ /* 0x000fe2000fffe0ff */
[----:B--2---:R-:W-:-:S03]  /*20da0*/  IMAD R10, R17, UR5, R2 ;  /* 0x00000005110a7c24 */ /* 0x004fc6000f8e0202 */
[----:B-1----:R-:W-:Y:S01]  /*20db0*/  ULEA UR8, UR6, UR4, 0x18 ;  /* 0x0000000406087291 */ /* 0x002fe2000f8ec0ff */
[----:B------:R-:W1:Y:S05]  /*20dc0*/  LDCU UR6, c[0x0][0x364] ;  /* 0x00006c80ff0677ac */ /* 0x000e6a0008000800 */
[----:B------:R-:W-:Y:S01]  /*20dd0*/  LEA R12, R10, UR8, 0x6 ;  /* 0x000000080a0c7c11 */ /* 0x000fe2000f8e30ff */
[----:B------:R-:W-:-:S04]  /*20de0*/  IMAD.MOV.U32 R10, RZ, RZ, R6 ;  /* 0x000000ffff0a7224 */ /* 0x000fc800078e0006 */
[----:B------:R2:W-:Y:S04]  /*20df0*/  STS.64 [R12+0x8], R20 ;  /* 0x000008140c007388 */ /* 0x0005e80000000a00 */
[----:B------:R2:W-:Y:S04]  /*20e00*/  STS.64 [R12+0x18], R10 ;  /* 0x0000180a0c007388 */ /* 0x0005e80000000a00 */
[----:B------:R2:W-:Y:S01]  /*20e10*/  STS.64 [R12+0x28], R18 ;  /* 0x000028120c007388 */ /* 0x0005e20000000a00 */
[----:B-1----:R-:W-:-:S03]  /*20e20*/  UISETP.GE.U32.AND UP0, UPT, UR6, 0x2, UPT ;  /* 0x000000020600788c */ /* 0x002fc6000bf06070 */
[----:B------:R2:W-:Y:S04]  /*20e30*/  STS.64 [R12+0x38], R28 ;  /* 0x0000381c0c007388 */ /* 0x0005e80000000a00 */
[----:B------:R2:W-:Y:S04]  /*20e40*/  STS [R12], R7 ;  /* 0x000000070c007388 */ /* 0x0005e80000000800 */
[----:B------:R2:W-:Y:S04]  /*20e50*/  STS [R12+0x10], R9 ;  /* 0x000010090c007388 */ /* 0x0005e80000000800 */
[----:B------:R2:W-:Y:S04]  /*20e60*/  STS [R12+0x20], R13 ;  /* 0x0000200d0c007388 */ /* 0x0005e80000000800 */
[----:B------:R2:W-:Y:S01]  /*20e70*/  STS [R12+0x30], R15 ;  /* 0x0000300f0c007388 */ /* 0x0005e20000000800 */
[----:B------:R-:W-:Y:S05]  /*20e80*/  BRA.U !UP0, `(.L_x_4914) ;  /* 0x0000000508787547 */ /* 0x000fea000b800000 */
[----:B------:R-:W-:-:S05]  /*20e90*/  UMOV UR4, UR6 ;  /* 0x0000000600047c82 */ /* 0x000fca0008000000 */
.L_x_4925:
[----:B------:R-:W-:Y:S01]  /*20ea0*/  USHF.R.U32.HI UR7, URZ, 0x1, UR4 ;  /* 0x00000001ff077899 */ /* 0x000fe20008011604 */
[----:B------:R-:W-:Y:S05]  /*20eb0*/  BAR.SYNC.DEFER_BLOCKING 0x0 ;  /* 0x0000000000007b1d */ /* 0x000fea0000010000 */
[----:B------:R-:W-:Y:S01]  /*20ec0*/  VIADD R27, R17, UR7 ;  /* 0x00000007111b7c36 */ /* 0x000fe20008000000 */
[----:B------:R-:W-:Y:S04]  /*20ed0*/  BSSY.RECONVERGENT B0, `(.L_x_4915) ;  /* 0x0000056000007945 */ /* 0x000fe80003800200 */
[----:B------:R-:W-:-:S04]  /*20ee0*/  ISETP.GE.U32.AND P2, PT, R27, UR6, PT ;  /* 0x000000061b007c0c */ /* 0x000fc8000bf46070 */
[----:B------:R-:W-:-:S13]  /*20ef0*/  ISETP.GE.U32.OR P2, PT, R17, UR7, P2 ;  /* 0x0000000711007c0c */ /* 0x000fda0009746470 */
[----:B-1----:R-:W-:Y:S05]  /*20f00*/  @P2 BRA `(.L_x_4916) ;  /* 0x0000000400482947 */ /* 0x002fea0003800000 */
[----:B--2---:R-:W-:Y:S01]  /*20f10*/  IMAD R10, R27, UR5, R2 ;  /* 0x000000051b0a7c24 */ /* 0x004fe2000f8e0202 */
        /* <DEDUP_REMOVED lines=19> */
.L_x_4918:
[----:B------:R-:W-:Y:S05]  /*21050*/  BSYNC.RECONVERGENT B1 ;  /* 0x0000000000017941 */ /* 0x000fea0003800200 */
.L_x_4917:
[----:B------:R-:W-:Y:S01]  /*21060*/  SEL R8, R8, R28, P2 ;  /* 0x0000001c08087207 */ /* 0x000fe20001000000 */
[----:B------:R-:W-:Y:S01]  /*21070*/  BSSY.RECONVERGENT B1, `(.L_x_4919) ;  /* 0x0000012000017945 */ /* 0x000fe20003800200 */
[----:B------:R-:W-:Y:S02]  /*21080*/  SEL R21, R21, R29, P2 ;  /* 0x0000001d15157207 */ /* 0x000fe40001000000 */
[----:B------:R1:W2:Y:S01]  /*21090*/  LDS.64 R28, [R10+0x38] ;  /* 0x000038000a1c7984 */ /* 0x0002a20000000a00 */
[----:B------:R-:W-:Y:S01]  /*210a0*/  IMAD.MOV.U32 R20, RZ, RZ, R8 ;  /* 0x000000ffff147224 */ /* 0x000fe200078e0008 */
[----:B------:R-:W-:Y:S02]  /*210b0*/  FSETP.NAN.FTZ.AND P3, PT, |R9|, |R9|, PT ;  /* 0x400000090900720b */ /* 0x000fe40003f78200 */
[----:B------:R-:W-:Y:S02]  /*210c0*/  FSEL R7, R7, R14, P2 ;  /* 0x0000000e07077208 */ /* 0x000fe40001000000 */
[----:B------:R1:W-:Y:S01]  /*210d0*/  STS.64 [R12+0x8], R20 ;  /* 0x000008140c007388 */ /* 0x0003e20000000a00 */
[----:B------:R-:W-:-:S02]  /*210e0*/  FSETP.NAN.FTZ.AND P4, PT, |R13|, |R13|, PT ;  /* 0x4000000d0d00720b */ /* 0x000fc40003f98200 */
        /* <DEDUP_REMOVED lines=10> */
.L_x_4920:
[----:B------:R-:W-:Y:S05]  /*21190*/  BSYNC.RECONVERGENT B1 ;  /* 0x0000000000017941 */ /* 0x000fea0003800200 */
.L_x_4919:
        /* <DEDUP_REMOVED lines=14> */
.L_x_4922:
[----:B------:R-:W-:Y:S05]  /*21280*/  BSYNC.RECONVERGENT B1 ;  /* 0x0000000000017941 */ /* 0x000fea0003800200 */
.L_x_4921:
        /* <DEDUP_REMOVED lines=12> */
.L_x_4924:
[----:B------:R-:W-:Y:S05]  /*21350*/  BSYNC.RECONVERGENT B1 ;  /* 0x0000000000017941 */ /* 0x000fea0003800200 */
.L_x_4923:
[----:B------:R-:W-:Y:S01]  /*21360*/  SEL R0, R0, R28, P3 ;  /* 0x0000001c00007207 */ /* 0x000fe20001800000 */
[----:B------:R-:W-:Y:S01]  /*21370*/  IMAD.MOV.U32 R10, RZ, RZ, R6 ;  /* 0x000000ffff0a7224 */ /* 0x000fe200078e0006 */
[----:B------:R-:W-:Y:S01]  /*21380*/  SEL R3, R3, R29, P3 ;  /* 0x0000001d03037207 */ /* 0x000fe20001800000 */
[----:B------:R1:W-:Y:S01]  /*21390*/  STS.64 [R12+0x28], R18 ;  /* 0x000028120c007388 */ /* 0x0003e20000000a00 */
[----:B------:R-:W-:Y:S01]  /*213a0*/  FSEL R15, R15, R34, P3 ;  /* 0x000000220f0f7208 */ /* 0x000fe20001800000 */
[----:B------:R-:W-:Y:S02]  /*213b0*/  IMAD.MOV.U32 R28, RZ, RZ, R0 ;  /* 0x000000ffff1c7224 */ /* 0x000fe400078e0000 */
[----:B------:R-:W-:Y:S01]  /*213c0*/  IMAD.MOV.U32 R29, RZ, RZ, R3 ;  /* 0x000000ffff1d7224 */ /* 0x000fe200078e0003 */
[----:B------:R1:W-:Y:S04]  /*213d0*/  STS.64 [R12+0x18], R10 ;  /* 0x0000180a0c007388 */ /* 0x0003e80000000a00 */
[----:B------:R1:W-:Y:S04]  /*213e0*/  STS.64 [R12+0x38], R28 ;  /* 0x0000381c0c007388 */ /* 0x0003e80000000a00 */
[----:B------:R1:W-:Y:S04]  /*213f0*/  STS [R12], R7 ;  /* 0x000000070c007388 */ /* 0x0003e80000000800 */
[----:B------:R1:W-:Y:S04]  /*21400*/  STS [R12+0x10], R9 ;  /* 0x000010090c007388 */ /* 0x0003e80000000800 */
[----:B------:R1:W-:Y:S04]  /*21410*/  STS [R12+0x20], R13 ;  /* 0x0000200d0c007388 */ /* 0x0003e80000000800 */
[----:B------:R1:W-:Y:S02]  /*21420*/  STS [R12+0x30], R15 ;  /* 0x0000300f0c007388 */ /* 0x0003e40000000800 */
.L_x_4916:
[----:B------:R-:W-:Y:S05]  /*21430*/  BSYNC.RECONVERGENT B0 ;  /* 0x0000000000007941 */ /* 0x000fea0003800200 */
.L_x_4915:
[----:B------:R-:W-:-:S03]  /*21440*/  UISETP.GT.U32.AND UP0, UPT, UR4, 0x3, UPT ;  /* 0x000000030400788c */ /* 0x000fc6000bf04070 */
[----:B------:R-:W-:-:S06]  /*21450*/  UMOV UR4, UR7 ;  /* 0x0000000700047c82 */ /* 0x000fcc0008000000 */
[----:B------:R-:W-:Y:S05]  /*21460*/  BRA.U UP0, `(.L_x_4925) ;  /* 0xfffffff9008c7547 */ /* 0x000fea000b83ffff */
.L_x_4914:
[----:B------:R-:W3:Y:S02]  /*21470*/  LDCU UR4, c[0x0][0x3b0] ;  /* 0x00007600ff0477ac */ /* 0x000ee40008000800 */
[----:B---3--:R-:W-:-:S09]  /*21480*/  UISETP.NE.AND UP0, UPT, UR4, URZ, UPT ;  /* 0x000000ff0400728c */ /* 0x008fd2000bf05270 */
[----:B------:R-:W-:Y:S05]  /*21490*/  BRA.U !UP0, `(.L_x_4926) ;  /* 0x0000000908f87547 */ /* 0x000fea000b800000 */
[----:B------:R-:W-:Y:S02]  /*214a0*/  UISETP.GE.U32.AND UP0, UPT, UR5, 0x21, UPT ;  /* 0x000000210500788c */ /* 0x000fe4000bf06070 */
[----:B------:R-:W-:-:S07]  /*214b0*/  UMOV UR4, UR5 ;  /* 0x0000000500047c82 */ /* 0x000fce0008000000 */
[----:B------:R-:W-:Y:S05]  /*214c0*/  BRA.U !UP0, `(.L_x_4927) ;  /* 0x0000000508b07547 */ /* 0x000fea000b800000 */
[----:B--2---:R-:W-:Y:S01]  /*214d0*/  IMAD.MOV.U32 R20, RZ, RZ, R8 ;  /* 0x000000ffff147224 */ /* 0x004fe200078e0008 */
[----:B------:R3:W-:Y:S01]  /*214e0*/  STS.64 [R12+0x28], R18 ;  /* 0x000028120c007388 */ /* 0x0007e20000000a00 */
[----:B-1----:R-:W-:Y:S01]  /*214f0*/  IMAD.MOV.U32 R10, RZ, RZ, R6 ;  /* 0x000000ffff0a7224 */ /* 0x002fe200078e0006 */
[----:B------:R-:W-:Y:S01]  /*21500*/  UISETP.GE.U32.AND UP0, UPT, UR5, 0x40, UPT ;  /* 0x000000400500788c */ /* 0x000fe2000bf06070 */
[----:B------:R-:W-:Y:S01]  /*21510*/  IMAD.MOV.U32 R16, RZ, RZ, R0 ;  /* 0x000000ffff107224 */ /* 0x000fe200078e0000 */
[----:B------:R3:W-:Y:S01]  /*21520*/  STS.64 [R12+0x8], R20 ;  /* 0x000008140c007388 */ /* 0x0007e20000000a00 */
[----:B------:R-:W-:Y:S01]  /*21530*/  IMAD.MOV.U32 R17, RZ, RZ, R3 ;  /* 0x000000ffff117224 */ /* 0x000fe200078e0003 */
[----:B------:R-:W-:Y:S02]  /*21540*/  UMOV UR4, 0x20 ;  /* 0x0000002000047882 */ /* 0x000fe40000000000 */
[----:B------:R3:W-:Y:S04]  /*21550*/  STS.64 [R12+0x18], R10 ;  /* 0x0000180a0c007388 */ /* 0x0007e80000000a00 */
[----:B------:R3:W-:Y:S04]  /*21560*/  STS.64 [R12+0x38], R16 ;  /* 0x000038100c007388 */ /* 0x0007e80000000a00 */
[----:B------:R3:W-:Y:S04]  /*21570*/  STS [R12], R7 ;  /* 0x000000070c007388 */ /* 0x0007e80000000800 */
[----:B------:R3:W-:Y:S04]  /*21580*/  STS [R12+0x10], R9 ;  /* 0x000010090c007388 */ /* 0x0007e80000000800 */
[----:B------:R3:W-:Y:S04]  /*21590*/  STS [R12+0x20], R13 ;  /* 0x0000200d0c007388 */ /* 0x0007e80000000800 */
[----:B------:R3:W-:Y:S01]  /*215a0*/  STS [R12+0x30], R15 ;  /* 0x0000300f0c007388 */ /* 0x0007e20000000800 */
[----:B------:R-:W-:Y:S05]  /*215b0*/  BRA.U !UP0, `(.L_x_4927) ;  /* 0x0000000508747547 */ /* 0x000fea000b800000 */
[----:B------:R-:W-:-:S07]  /*215c0*/  IMAD.U32 R14, RZ, RZ, UR5 ;  /* 0x00000005ff0e7e24 */ /* 0x000fce000f8e00ff */
.L_x_4938:
[----:B------:R-:W-:Y:S01]  /*215d0*/  SHF.R.U32.HI R27, RZ, 0x1, R14 ;  /* 0x00000001ff1b7819 */ /* 0x000fe2000001160e */
[----:B------:R-:W-:Y:S04]  /*215e0*/  BAR.SYNC.DEFER_BLOCKING 0x0 ;  /* 0x0000000000007b1d */ /* 0x000fe80000010000 */
[----:B-1-3--:R-:W-:Y:S02]  /*215f0*/  IMAD.IADD R10, R27, 0x1, R2 ;  /* 0x000000011b0a7824 */ /* 0x00afe400078e0202 */
        /* <DEDUP_REMOVED lines=23> */
.L_x_4931:
[----:B------:R-:W-:Y:S05]  /*21770*/  BSYNC.RECONVERGENT B1 ;  /* 0x0000000000017941 */ /* 0x000fea0003800200 */
.L_x_4930:
        /* <DEDUP_REMOVED lines=19> */
.L_x_4933:
[----:B------:R-:W-:Y:S05]  /*218b0*/  BSYNC.RECONVERGENT B1 ;  /* 0x0000000000017941 */ /* 0x000fea0003800200 */
.L_x_4932:
        /* <DEDUP_REMOVED lines=14> */
.L_x_4935:
[----:B------:R-:W-:Y:S05]  /*219a0*/  BSYNC.RECONVERGENT B1 ;  /* 0x0000000000017941 */ /* 0x000fea0003800200 */
.L_x_4934:
        /* <DEDUP_REMOVED lines=12> */
.L_x_4937:
[----:B------:R-:W-:Y:S05]  /*21a70*/  BSYNC.RECONVERGENT B1 ;  /* 0x0000000000017941 */ /* 0x000fea0003800200 */
.L_x_4936:
        /* <DEDUP_REMOVED lines=13> */
.L_x_4929:
[----:B------:R-:W-:Y:S05]  /*21b50*/  BSYNC.RECONVERGENT B0 ;  /* 0x0000000000007941 */ /* 0x000fea0003800200 */
.L_x_4928:
[----:B------:R-:W-:Y:S01]  /*21b60*/  ISETP.GT.U32.AND P2, PT, R14, 0x7f, PT ;  /* 0x0000007f0e00780c */ /* 0x000fe20003f44070 */
[----:B------:R-:W-:-:S12]  /*21b70*/  IMAD.MOV.U32 R14, RZ, RZ, R27 ;  /* 0x000000ffff0e7224 */ /* 0x000fd800078e001b */
[----:B------:R-:W-:Y:S05]  /*21b80*/  @P2 BRA `(.L_x_4938) ;  /* 0xfffffff800902947 */ /* 0x000fea000383ffff */
.L_x_4927:
[----:B------:R-:W-:Y:S01]  /*21b90*/  BAR.SYNC.DEFER_BLOCKING 0x0 ;  /* 0x0000000000007b1d */ /* 0x000fe20000010000 */
[----:B------:R-:W-:-:S09]  /*21ba0*/  UISETP.GE.U32.AND UP0, UPT, UR4, 0x2, UPT ;  /* 0x000000020400788c */ /* 0x000fd2000bf06070 */
[----:B------:R-:W-:Y:S05]  /*21bb0*/  BRA.U !UP0, `(.L_x_4926) ;  /* 0x0000000508307547 */ /* 0x000fea000b800000 */
[----:B------:R-:W-:-:S07]  /*21bc0*/  IMAD.MOV.U32 R2, RZ, RZ, 0x1 ;  /* 0x00000001ff027424 */ /* 0x000fce00078e00ff */
.L_x_4947:
[----:B-123--:R-:W1:Y:S01]  /*21bd0*/  SHFL.DOWN PT, R10, R7, R2, 0x1f ;  /* 0x08001f02070a7589 */ /* 0x00ee6200000e0000 */
        /* <DEDUP_REMOVED lines=13> */
.L_x_4940:
[----:B------:R-:W-:Y:S05]  /*21cb0*/  BSYNC.RECONVERGENT B0 ;  /* 0x0000000000007941 */ /* 0x000fea0003800200 */
.L_x_4939:
        /* <DEDUP_REMOVED lines=14> */
.L_x_4942:
[----:B------:R-:W-:Y:S05]  /*21da0*/  BSYNC.RECONVERGENT B0 ;  /* 0x0000000000007941 */ /* 0x000fea0003800200 */
.L_x_4941:
        /* <DEDUP_REMOVED lines=14> */
.L_x_4944:
[----:B------:R-:W-:Y:S05]  /*21e90*/  BSYNC.RECONVERGENT B0 ;  /* 0x0000000000007941 */ /* 0x000fea0003800200 */
.L_x_4943:
        /* <DEDUP_REMOVED lines=23> */
.L_x_4946:
[----:B------:R-:W-:Y:S05]  /*22010*/  BSYNC.RECONVERGENT B0 ;  /* 0x0000000000007941 */ /* 0x000fea0003800200 */
.L_x_4945:
[----:B------:R-:W-:Y:S01]  /*22020*/  IMAD.SHL.U32 R2, R2, 0x2, RZ ;  /* 0x0000000202027824 */ /* 0x000fe200078e00ff */
[----:B------:R-:W-:Y:S02]  /*22030*/  FSEL R15, R15, R28, P2 ;  /* 0x0000001c0f0f7208 */ /* 0x000fe40001000000 */
[----:B------:R-:W-:Y:S02]  /*22040*/  SEL R0, R0, R31, P2 ;  /* 0x0000001f00007207 */ /* 0x000fe40001000000 */
[----:B------:R-:W-:Y:S02]  /*22050*/  ISETP.GE.AND P3, PT, R2, UR4, PT ;  /* 0x0000000402007c0c */ /* 0x000fe4000bf66270 */
[----:B------:R-:W-:-:S11]  /*22060*/  SEL R3, R3, R30, P2 ;  /* 0x0000001e03037207 */ /* 0x000fd60001000000 */
[----:B------:R-:W-:Y:S05]  /*22070*/  @!P3 BRA `(.L_x_4947) ;  /* 0xfffffff800d4b947 */ /* 0x000fea000383ffff */
.L_x_4926:
[----:B------:R-:W-:Y:S05]  /*22080*/  @!P1 EXIT ;  /* 0x000000000000994d */ /* 0x000fea0003800000 */
[----:B------:R-:W4:Y:S02]  /*22090*/  LDCU.U8 UR4, c[0x0][0x7a0] ;  /* 0x0000f400ff0477ac */ /* 0x000f240008000000 */
[----:B----4-:R-:W-:-:S09]  /*220a0*/  UISETP.NE.AND UP0, UPT, UR4, URZ, UPT ;  /* 0x000000ff0400728c */ /* 0x010fd2000bf05270 */
[----:B------:R-:W-:Y:S05]  /*220b0*/  BRA.U !UP0, `(.L_x_4948) ;  /* 0x0000000108247547 */ /* 0x000fea000b800000 */
[----:B------:R-:W4:Y:S02]  /*220c0*/  LDCU.64 UR4, c[0x0][0x798] ;  /* 0x0000f300ff0477ac */ /* 0x000f240008000a00 */
[----:B----4-:R-:W-:Y:S02]  /*220d0*/  IADD3 R8, P1, PT, R8, UR4, RZ ;  /* 0x0000000408087c10 */ /* 0x010fe4000ff3e0ff */
[----:B------:R-:W-:Y:S02]  /*220e0*/  IADD3 R6, P2, PT, R6, UR4, RZ ;  /* 0x0000000406067c10 */ /* 0x000fe4000ff5e0ff */
[----:B-123--:R-:W-:Y:S02]  /*220f0*/  IADD3 R18, P3, PT, R18, UR4, RZ ;  /* 0x0000000412127c10 */ /* 0x00efe4000ff7e0ff */
[----:B------:R-:W-:Y:S02]  /*22100*/  IADD3 R0, P4, PT, R0, UR4, RZ ;  /* 0x0000000400007c10 */ /* 0x000fe4000ff9e0ff */
[----:B------:R-:W-:-:S02]  /*22110*/  IADD3.X R21, PT, PT, R21, UR5, RZ, P1, !PT ;  /* 0x0000000515157c10 */ /* 0x000fc40008ffe4ff */
[----:B------:R-:W-:Y:S02]  /*22120*/  IADD3.X R11, PT, PT, R11, UR5, RZ, P2, !PT ;  /* 0x000000050b0b7c10 */ /* 0x000fe400097fe4ff */
[----:B------:R-:W-:Y:S02]  /*22130*/  IADD3.X R19, PT, PT, R19, UR5, RZ, P3, !PT ;  /* 0x0000000513137c10 */ /* 0x000fe40009ffe4ff */
[----:B------:R-:W-:-:S07]  /*22140*/  IADD3.X R3, PT, PT, R3, UR5, RZ, P4, !PT ;  /* 0x0000000503037c10 */ /* 0x000fce000a7fe4ff */
.L_x_4948:
[----:B------:R-:W-:Y:S05]  /*22150*/  @!P0 BRA `(.L_x_4949) ;  /* 0x0000000800f48947 */ /* 0x000fea0003800000 */
[----:B------:R-:W-:Y:S05]  /*22160*/  BRA.U !UP0, `(.L_x_4950) ;  /* 0x00000001085c7547 */ /* 0x000fea000b800000 */
[----:B------:R-:W-:Y:S01]  /*22170*/  MOV R0, 0x0 ;  /* 0x0000000000007802 */ /* 0x000fe20000000f00 */
[----:B------:R-:W4:Y:S01]  /*22180*/  LDCU.64 UR4, c[0x4][0x3c8] ;  /* 0x01007900ff0477ac */ /* 0x000f220008000a00 */
[----:B------:R-:W-:Y:S02]  /*22190*/  IMAD.MOV.U32 R8, RZ, RZ, 0x2dd ;  /* 0x000002ddff087424 */ /* 0x000fe400078e00ff */
[----:B------:R0:W0:Y:S01]  /*221a0*/  LDC.64 R2, c[0x4][R0] ;  /* 0x0100000000027b82 */ /* 0x0000220000000a00 */
[----:B------:R-:W5:Y:S01]  /*221b0*/  LDCU.64 UR8, c[0x4][0x3c0] ;  /* 0x01007800ff0877ac */ /* 0x000f620008000a00 */
[----:B-123--:R-:W-:Y:S02]  /*221c0*/  IMAD.MOV.U32 R12, RZ, RZ, 0x1 ;  /* 0x00000001ff0c7424 */ /* 0x00efe400078e00ff */
[----:B------:R-:W-:Y:S01]  /*221d0*/  IMAD.MOV.U32 R13, RZ, RZ, RZ ;  /* 0x000000ffff0d7224 */ /* 0x000fe200078e00ff */
[----:B------:R-:W1:Y:S01]  /*221e0*/  LDCU.64 UR6, c[0x4][0x60] ;  /* 0x01000c00ff0677ac */ /* 0x000e620008000a00 */
[----:B----4-:R-:W-:-:S02]  /*221f0*/  IMAD.U32 R4, RZ, RZ, UR4 ;  /* 0x00000004ff047e24 */ /* 0x010fc4000f8e00ff */
[----:B------:R-:W-:Y:S02]  /*22200*/  IMAD.U32 R5, RZ, RZ, UR5 ;  /* 0x00000005ff057e24 */ /* 0x000fe4000f8e00ff */
[----:B-----5:R-:W-:Y:S02]  /*22210*/  IMAD.U32 R6, RZ, RZ, UR8 ;  /* 0x00000008ff067e24 */ /* 0x020fe4000f8e00ff */
[----:B------:R-:W-:Y:S02]  /*22220*/  IMAD.U32 R7, RZ, RZ, UR9 ;  /* 0x00000009ff077e24 */ /* 0x000fe4000f8e00ff */
[----:B-1----:R-:W-:Y:S02]  /*22230*/  IMAD.U32 R10, RZ, RZ, UR6 ;  /* 0x00000006ff0a7e24 */ /* 0x002fe4000f8e00ff */
[----:B------:R-:W-:-:S07]  /*22240*/  IMAD.U32 R11, RZ, RZ, UR7 ;  /* 0x00000007ff0b7e24 */ /* 0x000fce000f8e00ff */
[----:B------:R-:W-:-:S07]  /*22250*/  LEPC R20, `(.L_x_4951) ;  /* 0x000000001014794e */ /* 0x000fce0000000000 */
[----:B0-----:R-:W-:Y:S05]  /*22260*/  CALL.ABS.NOINC R2 ;  /* 0x0000000002007343 */ /* 0x001fea0003c00000 */
.L_x_4951:
[----:B------:R-:W-:Y:S01]  /*22270*/  IMAD.MOV.U32 R8, RZ, RZ, RZ ;  /* 0x000000ffff087224 */ /* 0x000fe200078e00ff */
[----:B------:R-:W-:Y:S01]  /*22280*/  CS2R R18, SRZ ;  /* 0x0000000000127805 */ /* 0x000fe2000001ff00 */
[----:B------:R-:W-:Y:S02]  /*22290*/  IMAD.MOV.U32 R21, RZ, RZ, RZ ;  /* 0x000000ffff157224 */ /* 0x000fe400078e00ff */
[----:B------:R-:W-:Y:S02]  /*222a0*/  IMAD.MOV.U32 R6, RZ, RZ, RZ ;  /* 0x000000ffff067224 */ /* 0x000fe400078e00ff */
[----:B------:R-:W-:Y:S02]  /*222b0*/  IMAD.MOV.U32 R11, RZ, RZ, RZ ;  /* 0x000000ffff0b7224 */ /* 0x000fe400078e00ff */
[----:B------:R-:W-:Y:S02]  /*222c0*/  IMAD.MOV.U32 R0, RZ, RZ, RZ ;  /* 0x000000ffff007224 */ /* 0x000fe400078e00ff */
[----:B------:R-:W-:-:S07]  /*222d0*/  IMAD.MOV.U32 R3, RZ, RZ, RZ ;  /* 0x000000ffff037224 */ /* 0x000fce00078e00ff */
.L_x_4950:
[----:B------:R-:W4:Y:S01]  /*222e0*/  LDCU.U8 UR4, c[0x0][0x7a1] ;  /* 0x0000f420ff0477ac */ /* 0x000f220008000000 */
[----:B-1-3--:R-:W-:Y:S02]  /*222f0*/  IMAD.MOV.U32 R16, RZ, RZ, R8 ;  /* 0x000000ffff107224 */ /* 0x00afe400078e0008 */
[----:B------:R-:W-:Y:S02]  /*22300*/  IMAD.MOV.U32 R17, RZ, RZ, R21 ;  /* 0x000000ffff117224 */ /* 0x000fe400078e0015 */
[----:B--2---:R-:W-:Y:S02]  /*22310*/  IMAD.MOV.U32 R28, RZ, RZ, R6 ;  /* 0x000000ffff1c7224 */ /* 0x004fe400078e0006 */
[----:B------:R-:W-:Y:S02]  /*22320*/  IMAD.MOV.U32 R29, RZ, RZ, R11 ;  /* 0x000000ffff1d7224 */ /* 0x000fe400078e000b */
[----:B------:R-:W-:Y:S02]  /*22330*/  IMAD.MOV.U32 R30, RZ, RZ, R0 ;  /* 0x000000ffff1e7224 */ /* 0x000fe400078e0000 */
        /* <DEDUP_REMOVED lines=22> */
.L_x_4954:
        /* <DEDUP_REMOVED lines=19> */
.L_x_4955:
[----:B------:R-:W-:Y:S05]  /*225d0*/  BRA `(.L_x_4956) ;  /* 0x0000000000107947 */ /* 0x000fea0003800000 */
.L_x_4953:
[----:B------:R-:W1:Y:S02]  /*225e0*/  LDCU.64 UR4, c[0x0][0x770] ;  /* 0x0000ee00ff0477ac */ /* 0x000e640008000a00 */
[----:B-1----:R-:W-:-:S05]  /*225f0*/  IADD3 R2, P0, PT, R23, UR4, RZ ;  /* 0x0000000417027c10 */ /* 0x002fca000ff1e0ff */
[----:B------:R-:W-:-:S05]  /*22600*/  IMAD.X R3, RZ, RZ, UR5, P0 ;  /* 0x00000005ff037e24 */ /* 0x000fca00080e06ff */
[----:B------:R1:W-:Y:S03]  /*22610*/  STG.E.64 desc[UR36][R2.64], R16 ;  /* 0x0000001002007986 */ /* 0x0003e6000c101b24 */
.L_x_4956:
        /* <DEDUP_REMOVED lines=23> */
.L_x_4958:
        /* <DEDUP_REMOVED lines=19> */
.L_x_4959:
[----:B------:R-:W-:Y:S05]  /*228c0*/  BRA `(.L_x_4960) ;  /* 0x00000000000c7947 */ /* 0x000fea0003800000 */
.L_x_4957:
[----:B-1----:R-:W-:-:S05]  /*228d0*/  IADD3 R2, P0, PT, R25, UR6, RZ ;  /* 0x0000000619027c10 */ /* 0x002fca000ff1e0ff */
[----:B------:R-:W-:-:S05]  /*228e0*/  IMAD.X R3, RZ, RZ, UR7, P0 ;  /* 0x00000007ff037e24 */ /* 0x000fca00080e06ff */
[----:B------:R1:W-:Y:S03]  /*228f0*/  STG.E.64 desc[UR36][R2.64], R18 ;  /* 0x0000001202007986 */ /* 0x0003e6000c101b24 */
.L_x_4960:
[----:B------:R-:W3:Y:S02]  /*22900*/  LDCU.64 UR4, c[0x0][0x770] ;  /* 0x0000ee00ff0477ac */ /* 0x000ee40008000a00 */
[----:B---3--:R-:W-:-:S05]  /*22910*/  IADD3 R24, P0, PT, R24, UR4, RZ ;  /* 0x0000000418187c10 */ /* 0x008fca000ff1e0ff */
[----:B------:R-:W-:-:S05]  /*22920*/  IMAD.X R25, RZ, RZ, UR5, P0 ;  /* 0x00000005ff197e24 */ /* 0x000fca00080e06ff */
[----:B------:R-:W-:Y:S01]  /*22930*/  STG.E.64 desc[UR36][R24.64], R30 ;  /* 0x0000001e18007986 */ /* 0x000fe2000c101b24 */
[----:B------:R-:W-:Y:S05]  /*22940*/  EXIT ;  /* 0x000000000000794d */ /* 0x000fea0003800000 */
.L_x_4952:
        /* <DEDUP_REMOVED lines=16> */
.L_x_4961:
        /* <DEDUP_REMOVED lines=15> */
.L_x_4962:
        /* <DEDUP_REMOVED lines=15> */
.L_x_4963:
        /* <DEDUP_REMOVED lines=15> */
.L_x_4964:
[----:B------:R-:W-:Y:S05]  /*22d20*/  EXIT ;  /* 0x000000000000794d */ /* 0x000fea0003800000 */
.L_x_4949:
[----:B------:R-:W-:Y:S05]  /*22d30*/  BRA.U !UP0, `(.L_x_4965) ;  /* 0x0000000508107547 */ /* 0x000fea000b800000 */
[----:B------:R-:W4:Y:S04]  /*22d40*/  LDG.E R2, desc[UR36][R4.64] ;  /* 0x0000002404027981 */ /* 0x000f28000c1e1900 */
[----:B-1-3--:R-:W3:Y:S04]  /*22d50*/  LDG.E.64 R16, desc[UR36][R4.64+0x8] ;  /* 0x0000082404107981 */ /* 0x00aee8000c1e1b00 */
[----:B--2---:R-:W2:Y:S04]  /*22d60*/  LDG.E R10, desc[UR36][R4.64+0x10] ;  /* 0x00001024040a7981 */ /* 0x004ea8000c1e1900 */
[----:B------:R-:W3:Y:S04]  /*22d70*/  LDG.E R14, desc[UR36][R4.64+0x30] ;  /* 0x00003024040e7981 */ /* 0x000ee8000c1e1900 */
[----:B------:R1:W5:Y:S04]  /*22d80*/  LDG.E R12, desc[UR36][R4.64+0x20] ;  /* 0x00002024040c7981 */ /* 0x000368000c1e1900 */
[----:B------:R1:W5:Y:S04]  /*22d90*/  LDG.E.64 R28, desc[UR36][R4.64+0x18] ;  /* 0x00001824041c7981 */ /* 0x000368000c1e1b00 */
[----:B------:R1:W5:Y:S04]  /*22da0*/  LDG.E.64 R30, desc[UR36][R4.64+0x28] ;  /* 0x00002824041e7981 */ /* 0x000368000c1e1b00 */
[----:B------:R1:W5:Y:S01]  /*22db0*/  LDG.E.64 R32, desc[UR36][R4.64+0x38] ;  /* 0x0000382404207981 */ /* 0x000362000c1e1b00 */
[----:B------:R-:W-:Y:S01]  /*22dc0*/  BSSY.RECONVERGENT B0, `(.L_x_4966) ;  /* 0x000000d000007945 */ /* 0x000fe20003800200 */
[----:B----4-:R-:W-:-:S02]  /*22dd0*/  FSETP.NAN.FTZ.AND P1, PT, |R2|, |R2|, PT ;  /* 0x400000020200720b */ /* 0x010fc40003f38200 */
[----:B--2---:R-:W-:-:S11]  /*22de0*/  FSETP.NAN.FTZ.AND P5, PT, |R10|, |R10|, PT ;  /* 0x4000000a0a00720b */ /* 0x004fd60003fb8200 */
        /* <DEDUP_REMOVED lines=10> */
.L_x_4967:
[----:B------:R-:W-:Y:S05]  /*22e90*/  BSYNC.RECONVERGENT B0 ;  /* 0x0000000000007941 */ /* 0x000fea0003800200 */
.L_x_4966:
        /* <DEDUP_REMOVED lines=16> */
.L_x_4969:
[----:B------:R-:W-:Y:S05]  /*22fa0*/  BSYNC.RECONVERGENT B0 ;  /* 0x0000000000007941 */ /* 0x000fea0003800200 */
.L_x_4968:
        /* <DEDUP_REMOVED lines=13> */
.L_x_4971:
[----:B------:R-:W-:Y:S05]  /*23080*/  BSYNC.RECONVERGENT B0 ;  /* 0x0000000000007941 */ /* 0x000fea0003800200 */
.L_x_4970:
        /* <DEDUP_REMOVED lines=11> */
.L_x_4973:
[----:B------:R-:W-:Y:S05]  /*23140*/  BSYNC.RECONVERGENT B0 ;  /* 0x0000000000007941 */ /* 0x000fea0003800200 */
.L_x_4972:
[----:B------:R-:W-:Y:S02]  /*23150*/  SEL R0, R32, R0, P0 ;  /* 0x0000000020007207 */ /* 0x000fe40000000000 */
[----:B------:R-:W-:Y:S02]  /*23160*/  SEL R3, R33, R3, P0 ;  /* 0x0000000321037207 */ /* 0x000fe40000000000 */
[----:B------:R-:W-:-:S07]  /*23170*/  FSEL R15, R14, R15, P0 ;  /* 0x0000000f0e0f7208 */ /* 0x000fce0000000000 */
.L_x_4965:
        /* <DEDUP_REMOVED lines=28> */
.L_x_4976:
        /* <DEDUP_REMOVED lines=19> */
.L_x_4977:
[----:B------:R-:W-:Y:S05]  /*23470*/  BRA `(.L_x_4978) ;  /* 0x0000000000107947 */ /* 0x000fea0003800000 */
.L_x_4975:
[----:B------:R-:W1:Y:S02]  /*23480*/  LDCU.64 UR4, c[0x0][0x770] ;  /* 0x0000ee00ff0477ac */ /* 0x000e640008000a00 */
[----:B-1----:R-:W-:-:S05]  /*23490*/  IADD3 R2, P0, PT, R23, UR4, RZ ;  /* 0x0000000417027c10 */ /* 0x002fca000ff1e0ff */
[----:B------:R-:W-:-:S05]  /*234a0*/  IMAD.X R3, RZ, RZ, UR5, P0 ;  /* 0x00000005ff037e24 */ /* 0x000fca00080e06ff */
[----:B------:R1:W-:Y:S03]  /*234b0*/  STG.E.64 desc[UR36][R2.64], R16 ;  /* 0x0000001002007986 */ /* 0x0003e6000c101b24 */
.L_x_4978:
        /* <DEDUP_REMOVED lines=23> */
.L_x_4980:
        /* <DEDUP_REMOVED lines=19> */
.L_x_4981:
[----:B------:R-:W-:Y:S05]  /*23760*/  BRA `(.L_x_4982) ;  /* 0x00000000000c7947 */ /* 0x000fea0003800000 */
.L_x_4979:
[----:B-1----:R-:W-:-:S05]  /*23770*/  IADD3 R2, P0, PT, R25, UR6, RZ ;  /* 0x0000000619027c10 */ /* 0x002fca000ff1e0ff */
[----:B------:R-:W-:-:S05]  /*23780*/  IMAD.X R3, RZ, RZ, UR7, P0 ;  /* 0x00000007ff037e24 */ /* 0x000fca00080e06ff */
[----:B------:R1:W-:Y:S03]  /*23790*/  STG.E.64 desc[UR36][R2.64], R18 ;  /* 0x0000001202007986 */ /* 0x0003e6000c101b24 */
.L_x_4982:
[----:B------:R-:W3:Y:S02]  /*237a0*/  LDCU.64 UR4, c[0x0][0x770] ;  /* 0x0000ee00ff0477ac */ /* 0x000ee40008000a00 */
[----:B---3--:R-:W-:-:S05]  /*237b0*/  IADD3 R24, P0, PT, R24, UR4, RZ ;  /* 0x0000000418187c10 */ /* 0x008fca000ff1e0ff */
[----:B------:R-:W-:-:S05]  /*237c0*/  IMAD.X R25, RZ, RZ, UR5, P0 ;  /* 0x00000005ff197e24 */ /* 0x000fca00080e06ff */
[----:B------:R-:W-:Y:S01]  /*237d0*/  STG.E.64 desc[UR36][R24.64], R30 ;  /* 0x0000001e18007986 */ /* 0x000fe2000c101b24 */
[----:B------:R-:W-:Y:S05]  /*237e0*/  EXIT ;  /* 0x000000000000794d */ /* 0x000fea0003800000 */
.L_x_4974:
        /* <DEDUP_REMOVED lines=9> */
.L_x_4883:
        /* <DEDUP_REMOVED lines=23> */
.L_x_4983:
        /* <DEDUP_REMOVED lines=18> */
.L_x_4986:
[----:B------:R-:W-:Y:S01]  /*23b10*/  CS2R R44, SRZ ;  /* 0x00000000002c7805 */ /* 0x000fe2000001ff00 */
[----:B------:R-:W-:Y:S01]  /*23b20*/  IMAD.MOV.U32 R8, RZ, RZ, RZ ;  /* 0x000000ffff087224 */ /* 0x000fe200078e00ff */
[----:B------:R-:W-:Y:S01]  /*23b30*/  CS2R R6, SRZ ;  /* 0x0000000000067805 */ /* 0x000fe2000001ff00 */
[----:B------:R-:W-:Y:S02]  /*23b40*/  IMAD.MOV.U32 R3, RZ, RZ, RZ ;  /* 0x000000ffff037224 */ /* 0x000fe400078e00ff */
[----:B------:R-:W-:Y:S02]  /*23b50*/  IMAD.MOV.U32 R11, RZ, RZ, RZ ;  /* 0x000000ffff0b7224 */ /* 0x000fe400078e00ff */
[----:B------:R-:W-:-:S07]  /*23b60*/  IMAD.MOV.U32 R18, RZ, RZ, RZ ;  /* 0x000000ffff127224 */ /* 0x000fce00078e00ff */
.L_x_4985:
[----:B------:R-:W1:Y:S01]  /*23b70*/  LDCU.U8 UR4, c[0x0][0x7a1] ;  /* 0x0000f420ff0477ac */ /* 0x000e620008000000 */
        /* <DEDUP_REMOVED lines=26> */
.L_x_4989:
        /* <DEDUP_REMOVED lines=19> */
.L_x_4990:
[----:B------:R-:W-:Y:S05]  /*23e50*/  BRA `(.L_x_4991) ;  /* 0x0000000000107947 */ /* 0x000fea0003800000 */
.L_x_4988:
[----:B------:R-:W1:Y:S02]  /*23e60*/  LDCU.64 UR4, c[0x0][0x770] ;  /* 0x0000ee00ff0477ac */ /* 0x000e640008000a00 */
[----:B-1----:R-:W-:-:S05]  /*23e70*/  IADD3 R2, P0, PT, R23, UR4, RZ ;  /* 0x0000000417027c10 */ /* 0x002fca000ff1e0ff */
[----:B------:R-:W-:-:S05]  /*23e80*/  IMAD.X R3, RZ, RZ, UR5, P0 ;  /* 0x00000005ff037e24 */ /* 0x000fca00080e06ff */
[----:B------:R1:W-:Y:S03]  /*23e90*/  STG.E.64 desc[UR36][R2.64], R18 ;  /* 0x0000001202007986 */ /* 0x0003e6000c101b24 */
.L_x_4991:
        /* <DEDUP_REMOVED lines=23> */
.L_x_4993:
        /* <DEDUP_REMOVED lines=19> */
.L_x_4994:
[----:B------:R-:W-:Y:S05]  /*24140*/  BRA `(.L_x_4995) ;  /* 0x00000000000c7947 */ /* 0x000fea0003800000 */
.L_x_4992:
[----:B-1----:R-:W-:-:S05]  /*24150*/  IADD3 R2, P0, PT, R27, UR6, RZ ;  /* 0x000000061b027c10 */ /* 0x002fca000ff1e0ff */
[----:B------:R-:W-:-:S05]  /*24160*/  IMAD.X R3, RZ, RZ, UR7, P0 ;  /* 0x00000007ff037e24 */ /* 0x000fca00080e06ff */
[----:B------:R1:W-:Y:S03]  /*24170*/  STG.E.64 desc[UR36][R2.64], R16 ;  /* 0x0000001002007986 */ /* 0x0003e6000c101b24 */
.L_x_4995:
[----:B------:R-:W3:Y:S02]  /*24180*/  LDCU.64 UR4, c[0x0][0x770] ;  /* 0x0000ee00ff0477ac */ /* 0x000ee40008000a00 */
[----:B---3--:R-:W-:-:S05]  /*24190*/  IADD3 R26, P0, PT, R26, UR4, RZ ;  /* 0x000000041a1a7c10 */ /* 0x008fca000ff1e0ff */
[----:B------:R-:W-:-:S05]  /*241a0*/  IMAD.X R27, RZ, RZ, UR5, P0 ;  /* 0x00000005ff1b7e24 */ /* 0x000fca00080e06ff */
[----:B------:R-:W-:Y:S01]  /*241b0*/  STG.E.64 desc[UR36][R26.64], R44 ;  /* 0x0000002c1a007986 */ /* 0x000fe2000c101b24 */
[----:B------:R-:W-:Y:S05]  /*241c0*/  EXIT ;  /* 0x000000000000794d */ /* 0x000fea0003800000 */
.L_x_4987:
        /* <DEDUP_REMOVED lines=16> */
.L_x_4996:
        /* <DEDUP_REMOVED lines=15> */
.L_x_4997:
        /* <DEDUP_REMOVED lines=15> */
.L_x_4998:
        /* <DEDUP_REMOVED lines=15> */
.L_x_4999:
[----:B------:R-:W-:Y:S05]  /*245a0*/  EXIT ;  /* 0x000000000000794d */ /* 0x000fea0003800000 */
.L_x_4984:
        /* <DEDUP_REMOVED lines=22> */
.L_x_5002:
[----:B------:R-:W-:Y:S05]  /*24710*/  BSYNC.RECONVERGENT B0 ;  /* 0x0000000000007941 */ /* 0x000fea0003800200 */
.L_x_5001:
        /* <DEDUP_REMOVED lines=16> */
.L_x_5004:
[----:B------:R-:W-:Y:S05]  /*24820*/  BSYNC.RECONVERGENT B0 ;  /* 0x0000000000007941 */ /* 0x000fea0003800200 */
.L_x_5003:
        /* <DEDUP_REMOVED lines=13> */
.L_x_5006:
[----:B------:R-:W-:Y:S05]  /*24900*/  BSYNC.RECONVERGENT B0 ;  /* 0x0000000000007941 */ /* 0x000fea0003800200 */
.L_x_5005:
        /* <DEDUP_REMOVED lines=11> */
.L_x_5008:
[----:B------:R-:W-:Y:S05]  /*249c0*/  BSYNC.RECONVERGENT B0 ;  /* 0x0000000000007941 */ /* 0x000fea0003800200 */
.L_x_5007:
[----:B------:R-:W-:Y:S02]  /*249d0*/  SEL R44, R20, R44, P0 ;  /* 0x0000002c142c7207 */ /* 0x000fe40000000000 */
[----:B------:R-:W-:Y:S02]  /*249e0*/  SEL R45, R21, R45, P0 ;  /* 0x0000002d152d7207 */ /* 0x000fe40000000000 */
[----:B------:R-:W-:-:S07]  /*249f0*/  FSEL R41, R22, R41, P0 ;  /* 0x0000002916297208 */ /* 0x000fce0000000000 */
.L_x_5000:
        /* <DEDUP_REMOVED lines=27> */
.L_x_5011:
        /* <DEDUP_REMOVED lines=19> */
.L_x_5012:
[----:B------:R-:W-:Y:S05]  /*24ce0*/  BRA `(.L_x_5013) ;  /* 0x0000000000107947 */ /* 0x000fea0003800000 */
.L_x_5010:
[----:B------:R-:W1:Y:S02]  /*24cf0*/  LDCU.64 UR4, c[0x0][0x770] ;  /* 0x0000ee00ff0477ac */ /* 0x000e640008000a00 */
[----:B-1----:R-:W-:-:S05]  /*24d00*/  IADD3 R2, P0, PT, R23, UR4, RZ ;  /* 0x0000000417027c10 */ /* 0x002fca000ff1e0ff */
[----:B------:R-:W-:-:S05]  /*24d10*/  IMAD.X R3, RZ, RZ, UR5, P0 ;  /* 0x00000005ff037e24 */ /* 0x000fca00080e06ff */
[----:B------:R1:W-:Y:S03]  /*24d20*/  STG.E.64 desc[UR36][R2.64], R18 ;  /* 0x0000001202007986 */ /* 0x0003e6000c101b24 */
.L_x_5013:
        /* <DEDUP_REMOVED lines=23> */
.L_x_5015:
        /* <DEDUP_REMOVED lines=19> */
.L_x_5016:
[----:B------:R-:W-:Y:S05]  /*24fd0*/  BRA `(.L_x_5017) ;  /* 0x00000000000c7947 */ /* 0x000fea0003800000 */
.L_x_5014:
[----:B-1----:R-:W-:-:S05]  /*24fe0*/  IADD3 R2, P0, PT, R27, UR6, RZ ;  /* 0x000000061b027c10 */ /* 0x002fca000ff1e0ff */
[----:B------:R-:W-:-:S05]  /*24ff0*/  IMAD.X R3, RZ, RZ, UR7, P0 ;  /* 0x00000007ff037e24 */ /* 0x000fca00080e06ff */
[----:B------:R1:W-:Y:S03]  /*25000*/  STG.E.64 desc[UR36][R2.64], R16 ;  /* 0x0000001002007986 */ /* 0x0003e6000c101b24 */
.L_x_5017:
[----:B------:R-:W3:Y:S02]  /*25010*/  LDCU.64 UR4, c[0x0][0x770] ;  /* 0x0000ee00ff0477ac */ /* 0x000ee40008000a00 */
[----:B---3--:R-:W-:-:S05]  /*25020*/  IADD3 R26, P0, PT, R26, UR4, RZ ;  /* 0x000000041a1a7c10 */ /* 0x008fca000ff1e0ff */
[----:B------:R-:W-:-:S05]  /*25030*/  IMAD.X R27, RZ, RZ, UR5, P0 ;  /* 0x00000005ff1b7e24 */ /* 0x000fca00080e06ff */
[----:B------:R-:W-:Y:S01]  /*25040*/  STG.E.64 desc[UR36][R26.64], R44 ;  /* 0x0000002c1a007986 */ /* 0x000fe2000c101b24 */
[----:B------:R-:W-:Y:S05]  /*25050*/  EXIT ;  /* 0x000000000000794d */ /* 0x000fea0003800000 */
.L_x_5009:
        /* <DEDUP_REMOVED lines=9> */
        .weak           $__internal_23_$__cuda_sm20_div_u64
        .type           $__internal_23_$__cuda_sm20_div_u64,@function
        .size           $__internal_23_$__cuda_sm20_div_u64,(.L_x_6075 - $__internal_23_$__cuda_sm20_div_u64)
$__internal_23_$__cuda_sm20_div_u64:
        /* <DEDUP_REMOVED lines=69> */
[----:B------:R-:W-:Y:S06]  /*25540*/  RET.REL.NODEC R4 `(_ZN2at6native13reduce_kernelILi128ELi4ENS0_8ReduceOpIN3c108BFloat16ENS0_9ArgMinOpsIfEEjlLi4ELi4EEEEEvT1_) ;  /* 0xfffffda804ac7950 */ /* 0x000fec0003c3ffff */
.L_x_5018:
        /* <DEDUP_REMOVED lines=11> */
.L_x_6075:


//--------------------- .text._ZN2at6native13reduce_kernelILi512ELi1ENS0_8ReduceOpIN3c104HalfENS0_9ArgMinOpsIfEEjlLi4ELi4EEEEEvT1_ --------------------------
	.section	.text._ZN2at6native13reduce_kernelILi512ELi1ENS0_8ReduceOpIN3c104HalfENS0_9ArgMinOpsIfEEjlLi4ELi4EEEEEvT1_,"ax",@progbits
	.align	128
        .global         _ZN2at6native13reduce_kernelILi512ELi1ENS0_8ReduceOpIN3c104HalfENS0_9ArgMinOpsIfEEjlLi4ELi4EEEEEvT1_
        .type           _ZN2at6native13reduce_kernelILi512ELi1ENS0_8ReduceOpIN3c104HalfENS0_9ArgMinOpsIfEEjlLi4ELi4EEEEEvT1_,@function
        .size           _ZN2at6native13reduce_kernelILi512ELi1ENS0_8ReduceOpIN3c104HalfENS0_9ArgMinOpsIfEEjlLi4ELi4EEEEEvT1_,(.L_x_6076 - _ZN2at6native13reduce_kernelILi512ELi1ENS0_8ReduceOpIN3c104HalfENS0_9ArgMinOpsIfEEjlLi4ELi4EEEEEvT1_)
        .other          _ZN2at6native13reduce_kernelILi512ELi1ENS0_8ReduceOpIN3c104HalfENS0_9ArgMinOpsIfEEjlLi4ELi4EEEEEvT1_,@"STO_CUDA_ENTRY STV_DEFAULT"
_ZN2at6native13reduce_kernelILi512ELi1ENS0_8ReduceOpIN3c104HalfENS0_9ArgMinOpsIfEEjlLi4ELi4EEEEEvT1_:
.text._ZN2at6native13reduce_kernelILi512ELi1ENS0_8ReduceOpIN3c104HalfENS0_9ArgMinOpsIfEEjlLi4ELi4EEEEEvT1_:
        /* <DEDUP_REMOVED lines=296> */
.L_x_5019:
        /* <DEDUP_REMOVED lines=63> */
[----:B--2---:R-:W-:-:S05]  /*1670*/  HADD2.F32 R5, -RZ, R20.H0_H0 ;  /* 0x20000014ff057230 */ /* 0x004fca0000004100 */
        /* <DEDUP_REMOVED lines=8> */
.L_x_5027:
[----:B------:R-:W0:Y:S01]  /*1700*/  @P0 LDC R10, c[0x0][0x390] ;  /* 0x0000e400ff0a0b82 */ /* 0x000e220000000800 */
[----:B------:R-:W-:Y:S02]  /*1710*/  FSEL R12, R5, R12, !P0 ;  /* 0x0000000c050c7208 */ /* 0x000fe40004000000 */
[----:B------:R-:W-:-:S07]  /*1720*/  SEL R8, R8, RZ, P0 ;  /* 0x000000ff08087207 */ /* 0x000fce0000000000 */
.L_x_5026:
[----:B------:R-:W-:Y:S05]  /*1730*/  BSYNC.RECONVERGENT B2 ;  /* 0x0000000000027941 */ /* 0x000fea0003800200 */
.L_x_5025:
[----:B------:R-:W-:Y:S02]  /*1740*/  IADD3 R2, P0, PT, R2, 0x8, RZ ;  /* 0x0000000802027810 */ /* 0x000fe40007f1e0ff */
[C---:B------:R-:W-:Y:S02]  /*1750*/  IADD3 R16, PT, PT, R24.reuse, -0x4, R13 ;  /* 0xfffffffc18107810 */ /* 0x040fe40007ffe00d */
[----:B------:R-:W-:Y:S01]  /*1760*/  IADD3 R15, PT, PT, -R24, 0x4, RZ ;  /* 0x00000004180f7810 */ /* 0x000fe20007ffe1ff */
[----:B------:R-:W-:-:S08]  /*1770*/  IMAD.X R3, RZ, RZ, R3, P0 ;  /* 0x000000ffff037224 */ /* 0x000fd000000e0603 */
.L_x_5024:
[----:B------:R-:W-:Y:S05]  /*1780*/  BSYNC.RECONVERGENT B1 ;  /* 0x0000000000017941 */ /* 0x000fea0003800200 */
.L_x_5023:
        /* <DEDUP_REMOVED lines=10> */
[----:B------:R-:W-:Y:S02]  /*1830*/  IMAD.MOV.U32 R20, RZ, RZ, R17 ;  /* 0x000000ffff147224 */ /* 0x000fe400078e0011 */
[----:B------:R-:W-:-:S07]  /*1840*/  IMAD.MOV.U32 R13, RZ, RZ, R18 ;  /* 0x000000ffff0d7224 */ /* 0x000fce00078e0012 */
.L_x_5038:
[----:B------:R-:W-:-:S06]  /*1850*/  IMAD.WIDE.U32 R4, R23, 0x8, R2 ;  /* 0x0000000817047825 */ /* 0x000fcc00078e0002 */
[----:B------:R-:W2:Y:S01]  /*1860*/  LDG.E.64 R4, desc[UR36][R4.64] ;  /* 0x0000002404047981 */ /* 0x000ea2000c1e1b00 */
[----:B------:R-:W-:Y:S01]  /*1870*/  FSETP.NAN.FTZ.AND P6, PT, |R12|, |R12|, PT ;  /* 0x4000000c0c00720b */ /* 0x000fe20003fd8200 */
[----:B------:R-:W-:Y:S01]  /*1880*/  IMAD.IADD R25, R22, 0x1, R15 ;  /* 0x0000000116197824 */ /* 0x000fe200078e020f */
[----:B------:R-:W-:Y:S01]  /*1890*/  FSETP.NAN.FTZ.AND P5, PT, |R13|, |R13|, PT ;  /* 0x4000000d0d00720b */ /* 0x000fe20003fb8200 */
[----:B------:R-:W-:Y:S01]  /*18a0*/  BSSY.RECONVERGENT B2, `(.L_x_5030) ;  /* 0x0000011000027945 */ /* 0x000fe20003800200 */
[----:B------:R-:W-:Y:S02]  /*18b0*/  FSETP.NAN.FTZ.AND P4, PT, |R18|, |R18|, PT ;  /* 0x400000121200720b */ /* 0x000fe40003f98200 */
[----:B------:R-:W-:Y:S02]  /*18c0*/  IADD3 R22, PT, PT, R25, 0x1, RZ ;  /* 0x0000000119167810 */ /* 0x000fe40007ffe0ff */
[----:B------:R-:W-:-:S05]  /*18d0*/  FSETP.NAN.FTZ.AND P3, PT, |R14|, |R14|, PT ;  /* 0x4000000e0e00720b */ /* 0x000fca0003f78200 */
[----:B0-----:R-:W-:Y:S02]  /*18e0*/  @P6 ISETP.LT.U32.AND P2, PT, R10, R25, PT ;  /* 0x000000190a00620c */ /* 0x001fe40003f41070 */
[----:B------:R-:W-:Y:S01]  /*18f0*/  @P5 ISETP.LT.U32.AND P1, PT, R19, R22, PT ;  /* 0x000000161300520c */ /* 0x000fe20003f21070 */
[--C-:B--2---:R-:W-:Y:S02]  /*1900*/  HADD2.F32 R27, -RZ, R4.reuse.H0_H0 ;  /* 0x20000004ff1b7230 */ /* 0x104fe40000004100 */
[----:B------:R-:W-:-:S03]  /*1910*/  HADD2.F32 R24, -RZ, R4.H1_H1 ;  /* 0x30000004ff187230 */ /* 0x000fc60000004100 */
[----:B------:R-:W-:-:S04]  /*1920*/  @P6 FSETP.NAN.FTZ.AND P0, PT, |R27|, |R27|, PT ;  /* 0x4000001b1b00620b */ /* 0x000fc80003f18200 */
        /* <DEDUP_REMOVED lines=8> */
.L_x_5031:
[----:B------:R-:W-:Y:S05]  /*19b0*/  BSYNC.RECONVERGENT B2 ;  /* 0x0000000000027941 */ /* 0x000fea0003800200 */
.L_x_5030:
        /* <DEDUP_REMOVED lines=9> */
.L_x_5033:
[----:B------:R-:W-:Y:S05]  /*1a50*/  BSYNC.RECONVERGENT B2 ;  /* 0x0000000000027941 */ /* 0x000fea0003800200 */
.L_x_5032:
[--C-:B------:R-:W-:Y:S01]  /*1a60*/  HADD2.F32 R27, -RZ, R5.reuse.H0_H0 ;  /* 0x20000005ff1b7230 */ /* 0x100fe20000004100 */
[----:B------:R-:W-:Y:S01]  /*1a70*/  FSEL R13, R13, R24, P1 ;  /* 0x000000180d0d7208 */ /* 0x000fe20000800000 */
[----:B------:R-:W-:Y:S01]  /*1a80*/  VIADD R4, R25, 0x2 ;  /* 0x0000000219047836 */ /* 0x000fe20000000000 */
[----:B------:R-:W-:Y:S01]  /*1a90*/  BSSY.RECONVERGENT B2, `(.L_x_5034) ;  /* 0x0000011000027945 */ /* 0x000fe20003800200 */
[----:B------:R-:W-:Y:S01]  /*1aa0*/  HADD2.F32 R5, -RZ, R5.H1_H1 ;  /* 0x30000005ff057230 */ /* 0x000fe20000004100 */
[----:B------:R-:W-:Y:S01]  /*1ab0*/  @P4 FSETP.NAN.FTZ.AND P2, PT, |R27|, |R27|, PT ;  /* 0x4000001b1b00420b */ /* 0x000fe20003f58200 */
[----:B------:R-:W-:Y:S01]  /*1ac0*/  VIADD R24, R25, 0x3 ;  /* 0x0000000319187836 */ /* 0x000fe20000000000 */
[----:B------:R-:W-:Y:S02]  /*1ad0*/  @P4 ISETP.LT.U32.AND P6, PT, R21, R4, PT ;  /* 0x000000041500420c */ /* 0x000fe40003fc1070 */
[----:B------:R-:W-:Y:S02]  /*1ae0*/  SEL R10, R10, R25, P0 ;  /* 0x000000190a0a7207 */ /* 0x000fe40000000000 */
[----:B------:R-:W-:-:S02]  /*1af0*/  @P4 ISETP.LT.OR.EX P2, PT, R20, RZ, !P2, P6 ;  /* 0x000000ff1400420c */ /* 0x000fc40005741760 */
[----:B------:R-:W-:Y:S02]  /*1b00*/  @P3 ISETP.LT.U32.AND P5, PT, R11, R24, PT ;  /* 0x000000180b00320c */ /* 0x000fe40003fa1070 */
        /* <DEDUP_REMOVED lines=9> */
.L_x_5035:
[----:B------:R-:W-:Y:S05]  /*1ba0*/  BSYNC.RECONVERGENT B2 ;  /* 0x0000000000027941 */ /* 0x000fea0003800200 */
.L_x_5034:
        /* <DEDUP_REMOVED lines=12> */
.L_x_5037:
[----:B------:R-:W-:Y:S05]  /*1c70*/  BSYNC.RECONVERGENT B2 ;  /* 0x0000000000027941 */ /* 0x000fea0003800200 */
.L_x_5036:
[----:B------:R-:W0:Y:S01]  /*1c80*/  LDCU UR4, c[0x0][0x3a4] ;  /* 0x00007480ff0477ac */ /* 0x000e220008000800 */
[----:B------:R-:W-:Y:S02]  /*1c90*/  FSEL R14, R14, R5, P5 ;  /* 0x000000050e0e7208 */ /* 0x000fe40002800000 */
[----:B------:R-:W-:Y:S02]  /*1ca0*/  SEL R11, R11, R24, P5 ;  /* 0x000000180b0b7207 */ /* 0x000fe40002800000 */
[----:B------:R-:W-:Y:S01]  /*1cb0*/  SEL R9, R9, RZ, P5 ;  /* 0x000000ff09097207 */ /* 0x000fe20002800000 */
[----:B0-----:R-:W-:-:S05]  /*1cc0*/  VIADD R23, R23, UR4 ;  /* 0x0000000417177c36 */ /* 0x001fca0008000000 */
[----:B------:R-:W-:-:S05]  /*1cd0*/  SHF.L.U32 R22, R23, 0x2, RZ ;  /* 0x0000000217167819 */ /* 0x000fca00000006ff */
[----:B------:R-:W-:-:S05]  /*1ce0*/  VIADD R25, R22, 0x3 ;  /* 0x0000000316197836 */ /* 0x000fca0000000000 */
[----:B------:R-:W-:-:S13]  /*1cf0*/  ISETP.GE.U32.AND P0, PT, R25, R16, PT ;  /* 0x000000101900720c */ /* 0x000fda0003f06070 */
[----:B------:R-:W-:Y:S05]  /*1d00*/  @!P0 BRA `(.L_x_5038) ;  /* 0xfffffff800d08947 */ /* 0x000fea000383ffff */
.L_x_5029:
[----:B------:R-:W-:Y:S05]  /*1d10*/  BSYNC.RECONVERGENT B1 ;  /* 0x0000000000017941 */ /* 0x000fea0003800200 */
.L_x_5028:
        /* <DEDUP_REMOVED lines=19> */
[----:B0-----:R-:W-:Y:S01]  /*1e50*/  @P2 ISETP.LT.U32.AND P1, PT, R10, R7, PT ;  /* 0x000000070a00220c */ /* 0x001fe20003f21070 */
[----:B--2---:R-:W-:-:S05]  /*1e60*/  HADD2.F32 R5, -RZ, R2.H0_H0 ;  /* 0x20000002ff057230 */ /* 0x004fca0000004100 */
        /* <DEDUP_REMOVED lines=8> */
.L_x_5042:
[----:B------:R-:W-:Y:S05]  /*1ef0*/  BSYNC.RECONVERGENT B2 ;  /* 0x0000000000027941 */ /* 0x000fea0003800200 */
.L_x_5041:
[----:B------:R-:W-:Y:S02]  /*1f00*/  FSEL R12, R12, R5, P0 ;  /* 0x000000050c0c7208 */ /* 0x000fe40000000000 */
[----:B------:R-:W-:Y:S02]  /*1f10*/  SEL R10, R10, R7, P0 ;  /* 0x000000070a0a7207 */ /* 0x000fe40000000000 */
[----:B------:R-:W-:-:S07]  /*1f20*/  SEL R8, R8, R15, P0 ;  /* 0x0000000f08087207 */ /* 0x000fce0000000000 */
.L_x_5040:
[----:B------:R-:W-:Y:S05]  /*1f30*/  BSYNC.RECONVERGENT B1 ;  /* 0x0000000000017941 */ /* 0x000fea0003800200 */
.L_x_5039:
        /* <DEDUP_REMOVED lines=11> */
.L_x_5044:
[----:B------:R-:W-:Y:S05]  /*1ff0*/  BSYNC.RECONVERGENT B1 ;  /* 0x0000000000017941 */ /* 0x000fea0003800200 */
.L_x_5043:
        /* <DEDUP_REMOVED lines=14> */
.L_x_5046:
[----:B------:R-:W-:Y:S05]  /*20e0*/  BSYNC.RECONVERGENT B1 ;  /* 0x0000000000017941 */ /* 0x000fea0003800200 */
.L_x_5045:
        /* <DEDUP_REMOVED lines=14> */
.L_x_5048:
[----:B------:R-:W-:Y:S05]  /*21d0*/  BSYNC.RECONVERGENT B1 ;  /* 0x0000000000017941 */ /* 0x000fea0003800200 */
.L_x_5047:
[----:B------:R-:W-:Y:S02]  /*21e0*/  SEL R10, R10, R11, P0 ;  /* 0x0000000b0a0a7207 */ /* 0x000fe40000000000 */
[----:B------:R-:W-:Y:S02]  /*21f0*/  FSEL R5, R5, R14, P0 ;  /* 0x0000000e05057208 */ /* 0x000fe40000000000 */
[----:B------:R-:W-:Y:S01]  /*2200*/  SEL R11, R20, R9, P0 ;  /* 0x00000009140b7207 */ /* 0x000fe20000000000 */
[----:B------:R-:W-:Y:S06]  /*2210*/  BRA `(.L_x_5021) ;  /* 0x000000b400407947 */ /* 0x000fec0003800000 */
.L_x_5022:
        /* <DEDUP_REMOVED lines=12> */
[----:B0-----:R-:W-:-:S05]  /*22e0*/  MOV R21, UR4 ;  /* 0x0000000400157c02 */ /* 0x001fca0008000f00 */
[----:B------:R-:W-:Y:S02]  /*22f0*/  IMAD R0, R21, 0x3, R4 ;  /* 0x0000000315007824 */ /* 0x000fe400078e0204 */
[--C-:B-1----:R-:W-:Y:S01]  /*2300*/  IMAD.MOV.U32 R15, RZ, RZ, R11.reuse ;  /* 0x000000ffff0f7224 */ /* 0x102fe200078e000b */
[----:B------:R-:W-:Y:S01]  /*2310*/  MOV R12, R11 ;  /* 0x0000000b000c7202 */ /* 0x000fe20000000f00 */
[----:B------:R-:W-:Y:S01]  /*2320*/  IMAD.MOV.U32 R14, RZ, RZ, R11 ;  /* 0x000000ffff0e7224 */ /* 0x000fe200078e000b */
[----:B------:R-:W-:Y:S01]  /*2330*/  ISETP.GE.U32.AND P0, PT, R0, R13, PT ;  /* 0x0000000d0000720c */ /* 0x000fe20003f06070 */
[--C-:B--2---:R-:W-:Y:S02]  /*2340*/  IMAD.MOV.U32 R10, RZ, RZ, R7.reuse ;  /* 0x000000ffff0a7224 */ /* 0x104fe400078e0007 */
[--C-:B------:R-:W-:Y:S02]  /*2350*/  IMAD.MOV.U32 R9, RZ, RZ, R7.reuse ;  /* 0x000000ffff097224 */ /* 0x100fe400078e0007 */
[----:B------:R-:W-:Y:S01]  /*2360*/  IMAD.MOV.U32 R8, RZ, RZ, R7 ;  /* 0x000000ffff087224 */ /* 0x000fe200078e0007 */
[----:B---3--:R-:W-:Y:S01]  /*2370*/  MOV R6, R5 ;  /* 0x0000000500067202 */ /* 0x008fe20000000f00 */
[----:B------:R-:W-:-:S02]  /*2380*/  IMAD.MOV.U32 R4, RZ, RZ, R5 ;  /* 0x000000ffff047224 */ /* 0x000fc400078e0005 */
[----:B------:R-:W-:-:S04]  /*2390*/  IMAD.MOV.U32 R0, RZ, RZ, R5 ;  /* 0x000000ffff007224 */ /* 0x000fc800078e0005 */
[----:B------:R-:W-:Y:S05]  /*23a0*/  @P0 BRA `(.L_x_5051) ;  /* 0x0000000400600947 */ /* 0x000fea0003800000 */
[----:B------:R-:W0:Y:S01]  /*23b0*/  LDC R21, c[0x0][0x3a4] ;  /* 0x0000e900ff157b82 */ /* 0x000e220000000800 */
[----:B------:R-:W-:Y:S01]  /*23c0*/  IMAD.MOV.U32 R9, RZ, RZ, R7 ;  /* 0x000000ffff097224 */ /* 0x000fe200078e0007 */
[----:B------:R-:W-:Y:S01]  /*23d0*/  MOV R8, R7 ;  /* 0x0000000700087202 */ /* 0x000fe20000000f00 */
[--C-:B------:R-:W-:Y:S01]  /*23e0*/  IMAD.MOV.U32 R4, RZ, RZ, R5.reuse ;  /* 0x000000ffff047224 */ /* 0x100fe200078e0005 */
[----:B------:R-:W-:Y:S01]  /*23f0*/  MOV R12, R11 ;  /* 0x0000000b000c7202 */ /* 0x000fe20000000f00 */
[----:B------:R-:W-:Y:S02]  /*2400*/  IMAD.MOV.U32 R0, RZ, RZ, R5 ;  /* 0x000000ffff007224 */ /* 0x000fe400078e0005 */
[----:B------:R-:W-:-:S07]  /*2410*/  IMAD.MOV.U32 R14, RZ, RZ, R11 ;  /* 0x000000ffff0e7224 */ /* 0x000fce00078e000b */
.L_x_5060:
[----:B------:R-:W-:-:S04]  /*2420*/  IMAD.WIDE.U32 R16, R20, 0x2, R2 ;  /* 0x0000000214107825 */ /* 0x000fc800078e0002 */
[--C-:B0-----:R-:W-:Y:S01]  /*2430*/  IMAD.IADD R23, R20, 0x1, R21.reuse ;  /* 0x0000000114177824 */ /* 0x101fe200078e0215 */
[----:B------:R0:W2:Y:S03]  /*2440*/  LDG.E.U16 R22, desc[UR36][R16.64] ;  /* 0x0000002410167981 */ /* 0x0000a6000c1e1500 */
[----:B------:R-:W-:-:S04]  /*2450*/  IMAD.IADD R13, R23, 0x1, R21 ;  /* 0x00000001170d7824 */ /* 0x000fc800078e0215 */
[----:B------:R-:W-:Y:S02]  /*2460*/  IMAD.IADD R25, R13, 0x1, R21 ;  /* 0x000000010d197824 */ /* 0x000fe400078e0215 */
[----:B0-----:R-:W-:-:S04]  /*2470*/  IMAD.WIDE.U32 R16, R23, 0x2, R2 ;  /* 0x0000000217107825 */ /* 0x001fc800078e0002 */
[--C-:B------:R-:W-:Y:S01]  /*2480*/  IMAD.WIDE.U32 R18, R13, 0x2, R2.reuse ;  /* 0x000000020d127825 */ /* 0x100fe200078e0002 */
[----:B------:R0:W5:Y:S05]  /*2490*/  LDG.E.U16 R24, desc[UR36][R16.64] ;  /* 0x0000002410187981 */ /* 0x00016a000c1e1500 */
[----:B------:R1:W5:Y:S01]  /*24a0*/  LDG.E.U16 R18, desc[UR36][R18.64] ;  /* 0x0000002412127981 */ /* 0x000362000c1e1500 */
[----:B0-----:R-:W-:-:S05]  /*24b0*/  IMAD.WIDE.U32 R16, R25, 0x2, R2 ;  /* 0x0000000219107825 */ /* 0x001fca00078e0002 */
[----:B------:R1:W5:Y:S01]  /*24c0*/  LDG.E.U16 R19, desc[UR36][R16.64] ;  /* 0x0000002410137981 */ /* 0x000362000c1e1500 */
[----:B------:R-:W-:Y:S01]  /*24d0*/  FSETP.NAN.FTZ.AND P3, PT, |R11|, |R11|, PT ;  /* 0x4000000b0b00720b */ /* 0x000fe20003f78200 */
[----:B------:R-:W-:Y:S01]  /*24e0*/  BSSY.RECONVERGENT B2, `(.L_x_5052) ;  /* 0x000000c000027945 */ /* 0x000fe20003800200 */
[----:B------:R-:W-:-:S11]  /*24f0*/  FSETP.NAN.FTZ.AND P2, PT, |R12|, |R12|, PT ;  /* 0x4000000c0c00720b */ /* 0x000fd60003f58200 */
[----:B------:R-:W-:Y:S01]  /*2500*/  @P3 ISETP.LT.U32.AND P1, PT, R7, R20, PT ;  /* 0x000000140700320c */ /* 0x000fe20003f21070 */
[----:B--2---:R-:W-:-:S05]  /*2510*/  HADD2.F32 R26, -RZ, R22.H0_H0 ;  /* 0x20000016ff1a7230 */ /* 0x004fca0000004100 */
[----:B------:R-:W-:-:S04]  /*2520*/  @P3 FSETP.NAN.FTZ.AND P0, PT, |R26|, |R26|, PT ;  /* 0x4000001a1a00320b */ /* 0x000fc80003f18200 */
[----:B------:R-:W-:Y:S01]  /*2530*/  @P3 ISETP.LT.OR.EX P0, PT, R0, RZ, !P0, P1 ;  /* 0x000000ff0000320c */ /* 0x000fe20004701710 */
[----:B-1----:R-:W-:-:S12]  /*2540*/  @P3 BRA `(.L_x_5053) ;  /* 0x0000000000143947 */ /* 0x002fd80003800000 */
[----:B------:R-:W-:-:S13]  /*2550*/  FSETP.NEU.FTZ.AND P1, PT, R11, R26, PT ;  /* 0x0000001a0b00720b */ /* 0x000fda0003f3d000 */
[----:B------:R-:W-:-:S04]  /*2560*/  @!P1 ISETP.GE.U32.AND P0, PT, R7, R20, PT ;  /* 0x000000140700920c */ /* 0x000fc80003f06070 */
[----:B------:R-:W-:-:S04]  /*2570*/  @!P1 ISETP.GE.AND.EX P0, PT, R0, RZ, PT, P0 ;  /* 0x000000ff0000920c */ /* 0x000fc80003f06300 */
[----:B------:R-:W-:Y:S02]  /*2580*/  @!P1 PLOP3.LUT P0, PT, P0, PT, PT, 0x8, 0x80 ;  /* 0x000000000080981c */ /* 0x000fe4000070e170 */
[----:B------:R-:W-:-:S13]  /*2590*/  @P1 FSETP.LT.FTZ.AND P0, PT, R11, R26, PT ;  /* 0x0000001a0b00120b */ /* 0x000fda0003f11000 */
.L_x_5053:
[----:B------:R-:W-:Y:S05]  /*25a0*/  BSYNC.RECONVERGENT B2 ;  /* 0x0000000000027941 */ /* 0x000fea0003800200 */
.L_x_5052:
[----:B-----5:R-:W-:Y:S01]  /*25b0*/  HADD2.F32 R17, -RZ, R24.H0_H0 ;  /* 0x20000018ff117230 */ /* 0x020fe20000004100 */
        /* <DEDUP_REMOVED lines=14> */
.L_x_5055:
[----:B------:R-:W-:Y:S05]  /*26a0*/  BSYNC.RECONVERGENT B2 ;  /* 0x0000000000027941 */ /* 0x000fea0003800200 */
.L_x_5054:
[----:B------:R-:W-:Y:S01]  /*26b0*/  FSEL R12, R12, R17, P1 ;  /* 0x000000110c0c7208 */ /* 0x000fe20000800000 */
[----:B------:R-:W-:Y:S01]  /*26c0*/  HADD2.F32 R17, -RZ, R18.H0_H0 ;  /* 0x20000012ff117230 */ /* 0x000fe20000004100 */
[----:B------:R-:W-:Y:S01]  /*26d0*/  @P4 ISETP.LT.U32.AND P6, PT, R9, R13, PT ;  /* 0x0000000d0900420c */ /* 0x000fe20003fc1070 */
[----:B------:R-:W-:Y:S01]  /*26e0*/  HADD2.F32 R16, -RZ, R19.H0_H0 ;  /* 0x20000013ff107230 */ /* 0x000fe20000004100 */
[----:B------:R-:W-:Y:S01]  /*26f0*/  @P5 ISETP.LT.U32.AND P3, PT, R10, R25, PT ;  /* 0x000000190a00520c */ /* 0x000fe20003f61070 */
[----:B------:R-:W-:Y:S01]  /*2700*/  BSSY.RECONVERGENT B2, `(.L_x_5056) ;  /* 0x000000c000027945 */ /* 0x000fe20003800200 */
[----:B------:R-:W-:Y:S02]  /*2710*/  @P4 FSETP.NAN.FTZ.AND P2, PT, |R17|, |R17|, PT ;  /* 0x400000111100420b */ /* 0x000fe40003f58200 */
[----:B------:R-:W-:Y:S02]  /*2720*/  SEL R8, R8, R23, P1 ;  /* 0x0000001708087207 */ /* 0x000fe40000800000 */
[----:B------:R-:W-:-:S02]  /*2730*/  @P4 ISETP.LT.OR.EX P2, PT, R5, RZ, !P2, P6 ;  /* 0x000000ff0500420c */ /* 0x000fc40005741760 */
        /* <DEDUP_REMOVED lines=8> */
.L_x_5057:
[----:B------:R-:W-:Y:S05]  /*27c0*/  BSYNC.RECONVERGENT B2 ;  /* 0x0000000000027941 */ /* 0x000fea0003800200 */
.L_x_5056:
        /* <DEDUP_REMOVED lines=12> */
.L_x_5059:
[----:B------:R-:W-:Y:S05]  /*2890*/  BSYNC.RECONVERGENT B2 ;  /* 0x0000000000027941 */ /* 0x000fea0003800200 */
.L_x_5058:
[----:B------:R-:W0:Y:S01]  /*28a0*/  LDCU UR4, c[0x0][0x39c] ;  /* 0x00007380ff0477ac */ /* 0x000e220008000800 */
[----:B------:R-:W-:Y:S02]  /*28b0*/  IADD3 R20, PT, PT, R25, R21, RZ ;  /* 0x0000001519147210 */ /* 0x000fe40007ffe0ff */
[----:B------:R-:W-:Y:S02]  /*28c0*/  FSEL R15, R15, R16, P3 ;  /* 0x000000100f0f7208 */ /* 0x000fe40001800000 */
[----:B------:R-:W-:Y:S01]  /*28d0*/  SEL R10, R10, R25, P3 ;  /* 0x000000190a0a7207 */ /* 0x000fe20001800000 */
[----:B------:R-:W-:Y:S01]  /*28e0*/  IMAD R26, R21, 0x3, R20 ;  /* 0x00000003151a7824 */ /* 0x000fe200078e0214 */
[----:B------:R-:W-:Y:S01]  /*28f0*/  SEL R6, R6, RZ, P3 ;  /* 0x000000ff06067207 */ /* 0x000fe20001800000 */
[----:B0-----:R-:W-:-:S05]  /*2900*/  IMAD.U32 R13, RZ, RZ, UR4 ;  /* 0x00000004ff0d7e24 */ /* 0x001fca000f8e00ff */
[----:B------:R-:W-:-:S13]  /*2910*/  ISETP.GE.U32.AND P0, PT, R26, R13, PT ;  /* 0x0000000d1a00720c */ /* 0x000fda0003f06070 */
[----:B------:R-:W-:Y:S05]  /*2920*/  @!P0 BRA `(.L_x_5060) ;  /* 0xfffffff800bc8947 */ /* 0x000fea000383ffff */
.L_x_5051:
[----:B------:R-:W-:Y:S05]  /*2930*/  BSYNC.RECONVERGENT B1 ;  /* 0x0000000000017941 */ /* 0x000fea0003800200 */
.L_x_5050:
[----:B------:R-:W-:Y:S01]  /*2940*/  ISETP.GE.U32.AND P0, PT, R20, R13, PT ;  /* 0x0000000d1400720c */ /* 0x000fe20003f06070 */
[----:B------:R-:W-:-:S12]  /*2950*/  BSSY.RECONVERGENT B1, `(.L_x_5061) ;  /* 0x0000012000017945 */ /* 0x000fd80003800200 */
[----:B------:R-:W-:Y:S05]  /*2960*/  @P0 BRA `(.L_x_5062) ;  /* 0x0000000000400947 */ /* 0x000fea0003800000 */
[----:B------:R-:W-:-:S06]  /*2970*/  IMAD.WIDE.U32 R22, R20, 0x2, R2 ;  /* 0x0000000214167825 */ /* 0x000fcc00078e0002 */
        /* <DEDUP_REMOVED lines=9> */
[C---:B------:R-:W-:Y:S01]  /*2a10*/  IADD3 R18, PT, PT, R26.reuse, R21, RZ ;  /* 0x000000151a127210 */ /* 0x040fe20007ffe0ff */
[----:B------:R-:W-:-:S03]  /*2a20*/  IMAD.WIDE.U32 R16, R26, 0x2, R2 ;  /* 0x000000021a107825 */ /* 0x000fc600078e0002 */
[----:B------:R-:W-:-:S13]  /*2a30*/  ISETP.GE.U32.AND P1, PT, R18, R13, PT ;  /* 0x0000000d1200720c */ /* 0x000fda0003f26070 */
[----:B------:R-:W-:Y:S02]  /*2a40*/  @!P1 IMAD.WIDE.U32 R2, R18, 0x2, R2 ;  /* 0x0000000212029825 */ /* 0x000fe400078e0002 */
[----:B------:R0:W5:Y:S04]  /*2a50*/  LDG.E.U16 R18, desc[UR36][R16.64] ;  /* 0x0000002410127981 */ /* 0x000168000c1e1500 */
[----:B------:R0:W5:Y:S02]  /*2a60*/  @!P1 LDG.E.U16 R19, desc[UR36][R2.64] ;  /* 0x0000002402139981 */ /* 0x000164000c1e1500 */
.L_x_5062:
[----:B------:R-:W-:Y:S05]  /*2a70*/  BSYNC.RECONVERGENT B1 ;  /* 0x0000000000017941 */ /* 0x000fea0003800200 */
.L_x_5061:
[----:B------:R-:W-:Y:S04]  /*2a80*/  BSSY.RECONVERGENT B1, `(.L_x_5063) ;  /* 0x000004b000017945 */ /* 0x000fe80003800200 */
[----:B------:R-:W-:Y:S05]  /*2a90*/  @P0 BRA `(.L_x_5064) ;  /* 0x0000000400240947 */ /* 0x000fea0003800000 */
[----:B------:R-:W-:Y:S01]  /*2aa0*/  FSETP.NAN.FTZ.AND P3, PT, |R11|, |R11|, PT ;  /* 0x4000000b0b00720b */ /* 0x000fe20003f78200 */
[----:B-----5:R-:W-:Y:S01]  /*2ab0*/  HADD2.F32 R22, -RZ, R22.H0_H0 ;  /* 0x20000016ff167230 */ /* 0x020fe20000004100 */
[----:B------:R-:W-:Y:S01]  /*2ac0*/  BSSY.RECONVERGENT B2, `(.L_x_5065) ;  /* 0x000000c000027945 */ /* 0x000fe20003800200 */
[----:B0-----:R-:W-:-:S05]  /*2ad0*/  IMAD.IADD R17, R20, 0x1, R21 ;  /* 0x0000000114117824 */ /* 0x001fca00078e0215 */
        /* <DEDUP_REMOVED lines=10> */
.L_x_5066:
[----:B------:R-:W-:Y:S05]  /*2b80*/  BSYNC.RECONVERGENT B2 ;  /* 0x0000000000027941 */ /* 0x000fea0003800200 */
.L_x_5065:
[----:B------:R-:W-:Y:S02]  /*2b90*/  FSEL R11, R11, R22, P0 ;  /* 0x000000160b0b7208 */ /* 0x000fe40000000000 */
[----:B------:R-:W-:Y:S02]  /*2ba0*/  SEL R7, R7, R20, P0 ;  /* 0x0000001407077207 */ /* 0x000fe40000000000 */
[----:B------:R-:W-:Y:S01]  /*2bb0*/  SEL R0, R0, RZ, P0 ;  /* 0x000000ff00007207 */ /* 0x000fe20000000000 */
[----:B------:R-:W-:Y:S06]  /*2bc0*/  @P2 BRA `(.L_x_5064) ;  /* 0x0000000000d82947 */ /* 0x000fec0003800000 */
[----:B------:R-:W-:Y:S01]  /*2bd0*/  FSETP.NAN.FTZ.AND P3, PT, |R12|, |R12|, PT ;  /* 0x4000000c0c00720b */ /* 0x000fe20003f78200 */
[----:B------:R-:W-:Y:S01]  /*2be0*/  HADD2.F32 R3, -RZ, R24.H0_H0 ;  /* 0x20000018ff037230 */ /* 0x000fe20000004100 */
        /* <DEDUP_REMOVED lines=12> */
.L_x_5068:
[----:B------:R-:W-:Y:S05]  /*2cb0*/  BSYNC.RECONVERGENT B2 ;  /* 0x0000000000027941 */ /* 0x000fea0003800200 */
.L_x_5067:
        /* <DEDUP_REMOVED lines=18> */
.L_x_5070:
[----:B------:R-:W-:Y:S05]  /*2de0*/  BSYNC.RECONVERGENT B2 ;  /* 0x0000000000027941 */ /* 0x000fea0003800200 */
.L_x_5069:
[----:B------:R-:W-:Y:S02]  /*2df0*/  FSEL R14, R14, R3, P0 ;  /* 0x000000030e0e7208 */ /* 0x000fe40000000000 */
[----:B------:R-:W-:Y:S02]  /*2e00*/  SEL R9, R9, R2, P0 ;  /* 0x0000000209097207 */ /* 0x000fe40000000000 */
[----:B------:R-:W-:Y:S01]  /*2e10*/  SEL R5, R5, RZ, P0 ;  /* 0x000000ff05057207 */ /* 0x000fe20000000000 */
[----:B------:R-:W-:Y:S06]  /*2e20*/  @P2 BRA `(.L_x_5064) ;  /* 0x0000000000402947 */ /* 0x000fec0003800000 */
[----:B------:R-:W-:Y:S01]  /*2e30*/  FSETP.NAN.FTZ.AND P2, PT, |R15|, |R15|, PT ;  /* 0x4000000f0f00720b */ /* 0x000fe20003f58200 */
[----:B------:R-:W-:Y:S01]  /*2e40*/  HADD2.F32 R2, -RZ, R19.H0_H0 ;  /* 0x20000013ff027230 */ /* 0x000fe20000004100 */
        /* <DEDUP_REMOVED lines=10> */
.L_x_5072:
[----:B------:R-:W-:Y:S05]  /*2ef0*/  BSYNC.RECONVERGENT B2 ;  /* 0x0000000000027941 */ /* 0x000fea0003800200 */
.L_x_5071:
[----:B------:R-:W-:Y:S02]  /*2f00*/  FSEL R15, R15, R2, P0 ;  /* 0x000000020f0f7208 */ /* 0x000fe40000000000 */
[----:B------:R-:W-:Y:S02]  /*2f10*/  SEL R10, R10, R21, P0 ;  /* 0x000000150a0a7207 */ /* 0x000fe40000000000 */
[----:B------:R-:W-:-:S07]  /*2f20*/  SEL R6, R6, RZ, P0 ;  /* 0x000000ff06067207 */ /* 0x000fce0000000000 */
.L_x_5064:
[----:B------:R-:W-:Y:S05]  /*2f30*/  BSYNC.RECONVERGENT B1 ;  /* 0x0000000000017941 */ /* 0x000fea0003800200 */
.L_x_5063:
        /* <DEDUP_REMOVED lines=11> */
.L_x_5074:
[----:B------:R-:W-:Y:S05]  /*2ff0*/  BSYNC.RECONVERGENT B1 ;  /* 0x0000000000017941 */ /* 0x000fea0003800200 */
.L_x_5073:
        /* <DEDUP_REMOVED lines=14> */
.L_x_5076:
[----:B------:R-:W-:Y:S05]  /*30e0*/  BSYNC.RECONVERGENT B1 ;  /* 0x0000000000017941 */ /* 0x000fea0003800200 */
.L_x_5075:
        /* <DEDUP_REMOVED lines=14> */
.L_x_5078:
[----:B------:R-:W-:Y:S05]  /*31d0*/  BSYNC.RECONVERGENT B1 ;  /* 0x0000000000017941 */ /* 0x000fea0003800200 */
.L_x_5077:
[----:B------:R-:W-:Y:S02]  /*31e0*/  FSEL R5, R14, R15, P0 ;  /* 0x0000000f0e057208 */ /* 0x000fe40000000000 */
[----:B------:R-:W-:Y:S02]  /*31f0*/  SEL R10, R9, R10, P0 ;  /* 0x0000000a090a7207 */ /* 0x000fe40000000000 */
[----:B------:R-:W-:Y:S01]  /*3200*/  SEL R11, R11, R6, P0 ;  /* 0x000000060b0b7207 */ /* 0x000fe20000000000 */
[----:B------:R-:W-:Y:S06]  /*3210*/  BRA `(.L_x_5021) ;  /* 0x000000a400407947 */ /* 0x000fec0003800000 */
.L_x_5049:
[----:B------:R-:W-:-:S13]  /*3220*/  ISETP.NE.AND P0, PT, R10, 0x1, PT ;  /* 0x000000010a00780c */ /* 0x000fda0003f05270 */
[----:B------:R-:W-:Y:S05]  /*3230*/  @P0 BRA `(.L_x_5079) ;  /* 0x0000001000040947 */ /* 0x000fea0003800000 */
[----:B------:R-:W0:Y:S01]  /*3240*/  LDCU UR4, c[0x0][0x3a4] ;  /* 0x00007480ff0477ac */ /* 0x000e220008000800 */
[----:B------:R-:W1:Y:S01]  /*3250*/  LDC R7, c[0x0][0x388] ;  /* 0x0000e200ff077b82 */ /* 0x000e620000000800 */
[----:B------:R-:W-:Y:S07]  /*3260*/  BSSY.RECONVERGENT B1, `(.L_x_5080) ;  /* 0x000006c000017945 */ /* 0x000fee0003800200 */
[----:B------:R-:W2:Y:S08]  /*3270*/  LDC R10, c[0x0][0x390] ;  /* 0x0000e400ff0a7b82 */ /* 0x000eb00000000800 */
[----:B------:R-:W3:Y:S01]  /*3280*/  LDC R15, c[0x0][0x394] ;  /* 0x0000e500ff0f7b82 */ /* 0x000ee20000000800 */
[----:B0-----:R-:W-:-:S05]  /*3290*/  MOV R0, UR4 ;  /* 0x0000000400007c02 */ /* 0x001fca0008000f00 */
[----:B------:R-:W-:Y:S02]  /*32a0*/  IMAD R6, R0, 0x3, R4 ;  /* 0x0000000300067824 */ /* 0x000fe400078e0204 */
[--C-:B-1----:R-:W-:Y:S02]  /*32b0*/  IMAD.MOV.U32 R5, RZ, RZ, R7.reuse ;  /* 0x000000ffff057224 */ /* 0x102fe400078e0007 */
[--C-:B------:R-:W-:Y:S01]  /*32c0*/  IMAD.MOV.U32 R8, RZ, RZ, R7.reuse ;  /* 0x000000ffff087224 */ /* 0x100fe200078e0007 */
[----:B------:R-:W-:Y:S01]  /*32d0*/  ISETP.GE.U32.AND P0, PT, R6, R13, PT ;  /* 0x0000000d0600720c */ /* 0x000fe20003f06070 */
[----:B------:R-:W-:Y:S01]  /*32e0*/  IMAD.MOV.U32 R6, RZ, RZ, R7 ;  /* 0x000000ffff067224 */ /* 0x000fe200078e0007 */
[----:B--2---:R-:W-:Y:S01]  /*32f0*/  MOV R9, R10 ;  /* 0x0000000a00097202 */ /* 0x004fe20000000f00 */
[--C-:B------:R-:W-:Y:S02]  /*3300*/  IMAD.MOV.U32 R11, RZ, RZ, R10.reuse ;  /* 0x000000ffff0b7224 */ /* 0x100fe400078e000a */
[----:B------:R-:W-:-:S02]  /*3310*/  IMAD.MOV.U32 R12, RZ, RZ, R10 ;  /* 0x000000ffff0c7224 */ /* 0x000fc400078e000a */
        /* <DEDUP_REMOVED lines=11> */
.L_x_5090:
[----:B0-----:R-:W-:Y:S01]  /*33d0*/  IADD3 R24, PT, PT, R4, R0, RZ ;  /* 0x0000000004187210 */ /* 0x001fe20007ffe0ff */
[----:B------:R-:W-:-:S04]  /*33e0*/  IMAD R17, R23, R4, RZ ;  /* 0x0000000417117224 */ /* 0x000fc800078e02ff */
[----:B------:R-:W-:Y:S02]  /*33f0*/  IMAD.IADD R13, R24, 0x1, R0 ;  /* 0x00000001180d7824 */ /* 0x000fe400078e0200 */
[----:B------:R-:W-:-:S04]  /*3400*/  IMAD.WIDE.U32 R16, R17, 0x2, R2 ;  /* 0x0000000211107825 */ /* 0x000fc800078e0002 */
[C---:B------:R-:W-:Y:S01]  /*3410*/  IMAD R19, R23.reuse, R24, RZ ;  /* 0x0000001817137224 */ /* 0x040fe200078e02ff */
[----:B------:R0:W2:Y:S01]  /*3420*/  LDG.E.U16 R22, desc[UR36][R16.64] ;  /* 0x0000002410167981 */ /* 0x0000a2000c1e1500 */
[----:B------:R-:W-:Y:S02]  /*3430*/  IMAD R25, R23, R13, RZ ;  /* 0x0000000d17197224 */ /* 0x000fe400078e02ff */
[----:B------:R-:W-:-:S04]  /*3440*/  IMAD.WIDE.U32 R18, R19, 0x2, R2 ;  /* 0x0000000213127825 */ /* 0x000fc800078e0002 */
[----:B------:R-:W-:Y:S02]  /*3450*/  IMAD.IADD R26, R13, 0x1, R0 ;  /* 0x000000010d1a7824 */ /* 0x000fe400078e0200 */
        /* <DEDUP_REMOVED lines=9> */
[----:B--2---:R-:W-:-:S05]  /*34f0*/  HADD2.F32 R27, -RZ, R22.H0_H0 ;  /* 0x20000016ff1b7230 */ /* 0x004fca0000004100 */
        /* <DEDUP_REMOVED lines=8> */
.L_x_5083:
[----:B------:R-:W-:Y:S05]  /*3580*/  BSYNC.RECONVERGENT B2 ;  /* 0x0000000000027941 */ /* 0x000fea0003800200 */
.L_x_5082:
[----:B------:R-:W-:Y:S01]  /*3590*/  FSETP.NAN.FTZ.AND P3, PT, |R7|, |R7|, PT ;  /* 0x400000070700720b */ /* 0x000fe20003f78200 */
[----:B------:R-:W-:Y:S01]  /*35a0*/  BSSY.RECONVERGENT B2, `(.L_x_5084) ;  /* 0x000000f000027945 */ /* 0x000fe20003800200 */
[----:B------:R-:W-:Y:S01]  /*35b0*/  SEL R12, R12, R4, P0 ;  /* 0x000000040c0c7207 */ /* 0x000fe20000000000 */
[----:B-----5:R-:W-:Y:S01]  /*35c0*/  HADD2.F32 R4, -RZ, R18.H0_H0 ;  /* 0x20000012ff047230 */ /* 0x020fe20000004100 */
        /* <DEDUP_REMOVED lines=12> */
.L_x_5085:
[----:B------:R-:W-:Y:S05]  /*3690*/  BSYNC.RECONVERGENT B2 ;  /* 0x0000000000027941 */ /* 0x000fea0003800200 */
.L_x_5084:
[----:B------:R-:W-:Y:S01]  /*36a0*/  HADD2.F32 R17, -RZ, R19.H0_H0 ;  /* 0x20000013ff117230 */ /* 0x000fe20000004100 */
[----:B------:R-:W-:Y:S01]  /*36b0*/  @P5 ISETP.LT.U32.AND P6, PT, R10, R13, PT ;  /* 0x0000000d0a00520c */ /* 0x000fe20003fc1070 */
[----:B------:R-:W-:Y:S01]  /*36c0*/  BSSY.RECONVERGENT B2, `(.L_x_5086) ;  /* 0x000000d000027945 */ /* 0x000fe20003800200 */
[----:B------:R-:W-:Y:S01]  /*36d0*/  FSEL R7, R7, R4, P1 ;  /* 0x0000000407077208 */ /* 0x000fe20000800000 */
[----:B------:R-:W-:Y:S01]  /*36e0*/  HADD2.F32 R16, -RZ, R25.H0_H0 ;  /* 0x20000019ff107230 */ /* 0x000fe20000004100 */
[----:B------:R-:W-:Y:S02]  /*36f0*/  @P5 FSETP.NAN.FTZ.AND P2, PT, |R17|, |R17|, PT ;  /* 0x400000111100520b */ /* 0x000fe40003f58200 */
[----:B------:R-:W-:Y:S02]  /*3700*/  @P4 ISETP.LT.U32.AND P3, PT, R9, R26, PT ;  /* 0x0000001a0900420c */ /* 0x000fe40003f61070 */
        /* <DEDUP_REMOVED lines=8> */
.L_x_5087:
[----:B------:R-:W-:Y:S05]  /*3790*/  BSYNC.RECONVERGENT B2 ;  /* 0x0000000000027941 */ /* 0x000fea0003800200 */
.L_x_5086:
        /* <DEDUP_REMOVED lines=14> */
.L_x_5089:
[----:B------:R-:W-:Y:S05]  /*3880*/  BSYNC.RECONVERGENT B2 ;  /* 0x0000000000027941 */ /* 0x000fea0003800200 */
.L_x_5088:
[----:B------:R-:W0:Y:S01]  /*3890*/  LDCU UR4, c[0x0][0x39c] ;  /* 0x00007380ff0477ac */ /* 0x000e220008000800 */
[----:B------:R-:W-:Y:S01]  /*38a0*/  IMAD.IADD R4, R26, 0x1, R0 ;  /* 0x000000011a047824 */ /* 0x000fe200078e0200 */
[----:B------:R-:W-:Y:S02]  /*38b0*/  FSEL R5, R5, R16, P3 ;  /* 0x0000001005057208 */ /* 0x000fe40001800000 */
[----:B------:R-:W-:Y:S01]  /*38c0*/  SEL R9, R9, R26, P3 ;  /* 0x0000001a09097207 */ /* 0x000fe20001800000 */
[----:B------:R-:W-:Y:S01]  /*38d0*/  IMAD R16, R0, 0x3, R4 ;  /* 0x0000000300107824 */ /* 0x000fe200078e0204 */
[----:B------:R-:W-:Y:S02]  /*38e0*/  SEL R14, R14, RZ, P3 ;  /* 0x000000ff0e0e7207 */ /* 0x000fe40001800000 */
[----:B0-----:R-:W-:-:S04]  /*38f0*/  MOV R13, UR4 ;  /* 0x00000004000d7c02 */ /* 0x001fc80008000f00 */
[----:B------:R-:W-:-:S13]  /*3900*/  ISETP.GE.U32.AND P0, PT, R16, R13, PT ;  /* 0x0000000d1000720c */ /* 0x000fda0003f06070 */
[----:B------:R-:W-:Y:S05]  /*3910*/  @!P0 BRA `(.L_x_5090) ;  /* 0xfffffff800ac8947 */ /* 0x000fea000383ffff */
.L_x_5081:
[----:B------:R-:W-:Y:S05]  /*3920*/  BSYNC.RECONVERGENT B1 ;  /* 0x0000000000017941 */ /* 0x000fea0003800200 */
.L_x_5080:
        /* <DEDUP_REMOVED lines=12> */
[----:B------:R-:W-:-:S05]  /*39f0*/  IMAD.IADD R24, R24, 0x1, R0 ;  /* 0x0000000118187824 */ /* 0x000fca00078e0200 */
        /* <DEDUP_REMOVED lines=10> */
.L_x_5092:
[----:B------:R-:W-:Y:S05]  /*3aa0*/  BSYNC.RECONVERGENT B1 ;  /* 0x0000000000017941 */ /* 0x000fea0003800200 */
.L_x_5091:
[----:B------:R-:W-:Y:S04]  /*3ab0*/  BSSY.RECONVERGENT B1, `(.L_x_5093) ;  /* 0x000004b000017945 */ /* 0x000fe80003800200 */
[----:B------:R-:W-:Y:S05]  /*3ac0*/  @P0 BRA `(.L_x_5094) ;  /* 0x0000000400240947 */ /* 0x000fea0003800000 */
[----:B------:R-:W-:Y:S01]  /*3ad0*/  FSETP.NAN.FTZ.AND P3, PT, |R8|, |R8|, PT ;  /* 0x400000080800720b */ /* 0x000fe20003f78200 */
[----:B0----5:R-:W-:Y:S01]  /*3ae0*/  HADD2.F32 R3, -RZ, R22.H0_H0 ;  /* 0x20000016ff037230 */ /* 0x021fe20000004100 */
        /* <DEDUP_REMOVED lines=12> */
.L_x_5096:
[----:B------:R-:W-:Y:S05]  /*3bb0*/  BSYNC.RECONVERGENT B2 ;  /* 0x0000000000027941 */ /* 0x000fea0003800200 */
.L_x_5095:
        /* <DEDUP_REMOVED lines=18> */
.L_x_5098:
[----:B------:R-:W-:Y:S05]  /*3ce0*/  BSYNC.RECONVERGENT B2 ;  /* 0x0000000000027941 */ /* 0x000fea0003800200 */
.L_x_5097:
        /* <DEDUP_REMOVED lines=18> */
.L_x_5100:
[----:B------:R-:W-:Y:S05]  /*3e10*/  BSYNC.RECONVERGENT B2 ;  /* 0x0000000000027941 */ /* 0x000fea0003800200 */
.L_x_5099:
        /* <DEDUP_REMOVED lines=16> */
.L_x_5102:
[----:B------:R-:W-:Y:S05]  /*3f20*/  BSYNC.RECONVERGENT B2 ;  /* 0x0000000000027941 */ /* 0x000fea0003800200 */
.L_x_5101:
[----:B------:R-:W-:Y:S02]  /*3f30*/  FSEL R5, R5, R2, P0 ;  /* 0x0000000205057208 */ /* 0x000fe40000000000 */
[----:B------:R-:W-:Y:S02]  /*3f40*/  SEL R9, R9, R0, P0 ;  /* 0x0000000009097207 */ /* 0x000fe40000000000 */
[----:B------:R-:W-:-:S07]  /*3f50*/  SEL R14, R14, RZ, P0 ;  /* 0x000000ff0e0e7207 */ /* 0x000fce0000000000 */
.L_x_5094:
[----:B------:R-:W-:Y:S05]  /*3f60*/  BSYNC.RECONVERGENT B1 ;  /* 0x0000000000017941 */ /* 0x000fea0003800200 */
.L_x_5093:
        /* <DEDUP_REMOVED lines=11> */
.L_x_5104:
[----:B------:R-:W-:Y:S05]  /*4020*/  BSYNC.RECONVERGENT B1 ;  /* 0x0000000000017941 */ /* 0x000fea0003800200 */
.L_x_5103:
        /* <DEDUP_REMOVED lines=14> */
.L_x_5106:
[----:B------:R-:W-:Y:S05]  /*4110*/  BSYNC.RECONVERGENT B1 ;  /* 0x0000000000017941 */ /* 0x000fea0003800200 */
.L_x_5105:
        /* <DEDUP_REMOVED lines=14> */
.L_x_5108:
[----:B------:R-:W-:Y:S05]  /*4200*/  BSYNC.RECONVERGENT B1 ;  /* 0x0000000000017941 */ /* 0x000fea0003800200 */
.L_x_5107:
[----:B------:R-:W-:Y:S02]  /*4210*/  FSEL R5, R6, R5, P0 ;  /* 0x0000000506057208 */ /* 0x000fe40000000000 */
[----:B------:R-:W-:Y:S02]  /*4220*/  SEL R10, R10, R9, P0 ;  /* 0x000000090a0a7207 */ /* 0x000fe40000000000 */
[----:B------:R-:W-:Y:S01]  /*4230*/  SEL R11, R11, R14, P0 ;  /* 0x0000000e0b0b7207 */ /* 0x000fe20000000000 */
[----:B------:R-:W-:Y:S06]  /*4240*/  BRA `(.L_x_5021) ;  /* 0x0000009400347947 */ /* 0x000fec0003800000 */
.L_x_5079:
        /* <DEDUP_REMOVED lines=9> */
[--C-:B------:R-:W-:Y:S01]  /*42e0*/  IMAD.MOV.U32 R5, RZ, RZ, R2.reuse ;  /* 0x000000ffff057224 */ /* 0x100fe200078e0002 */
[----:B------:R-:W-:Y:S01]  /*42f0*/  MOV R0, R4 ;  /* 0x0000000400007202 */ /* 0x000fe20000000f00 */
[----:B------:R-:W-:Y:S01]  /*4300*/  IMAD.MOV.U32 R4, RZ, RZ, R2 ;  /* 0x000000ffff047224 */ /* 0x000fe200078e0002 */
[----:B--2---:R-:W-:Y:S01]  /*4310*/  MOV R7, R6 ;  /* 0x0000000600077202 */ /* 0x004fe20000000f00 */
[--C-:B------:R-:W-:Y:S02]  /*4320*/  IMAD.MOV.U32 R8, RZ, RZ, R6.reuse ;  /* 0x000000ffff087224 */ /* 0x100fe400078e0006 */
[----:B------:R-:W-:Y:S02]  /*4330*/  IMAD.MOV.U32 R23, RZ, RZ, R6 ;  /* 0x000000ffff177224 */ /* 0x000fe400078e0006 */
[--C-:B---3--:R-:W-:Y:S01]  /*4340*/  IMAD.MOV.U32 R25, RZ, RZ, R24.reuse ;  /* 0x000000ffff197224 */ /* 0x108fe200078e0018 */
[----:B------:R-:W-:Y:S01]  /*4350*/  MOV R26, R24 ;  /* 0x00000018001a7202 */ /* 0x000fe20000000f00 */
[----:B------:R-:W-:-:S02]  /*4360*/  IMAD.MOV.U32 R27, RZ, RZ, R24 ;  /* 0x000000ffff1b7224 */ /* 0x000fc400078e0018 */
        /* <DEDUP_REMOVED lines=9> */
[--C-:B------:R-:W-:Y:S02]  /*4400*/  IMAD.MOV.U32 R7, RZ, RZ, R6.reuse ;  /* 0x000000ffff077224 */ /* 0x100fe400078e0006 */
[----:B------:R-:W-:Y:S01]  /*4410*/  IMAD.MOV.U32 R8, RZ, RZ, R6 ;  /* 0x000000ffff087224 */ /* 0x000fe200078e0006 */
[----:B------:R-:W-:Y:S01]  /*4420*/  IADD3 R10, PT, PT, R10, 0x1, RZ ;  /* 0x000000010a0a7810 */ /* 0x000fe20007ffe0ff */
[----:B------:R-:W-:-:S02]  /*4430*/  IMAD.MOV.U32 R25, RZ, RZ, R24 ;  /* 0x000000ffff197224 */ /* 0x000fc400078e0018 */
[--C-:B------:R-:W-:Y:S02]  /*4440*/  IMAD.MOV.U32 R26, RZ, RZ, R24.reuse ;  /* 0x000000ffff1a7224 */ /* 0x100fe400078e0018 */
[----:B0-----:R-:W-:-:S07]  /*4450*/  IMAD.MOV.U32 R27, RZ, RZ, R24 ;  /* 0x000000ffff1b7224 */ /* 0x001fce00078e0018 */
.L_x_5124:
[C---:B-----5:R-:W-:Y:S02]  /*4460*/  @!P4 PRMT R20, R9.reuse, 0x7610, R20 ;  /* 0x000076100914c816 */ /* 0x060fe40000000014 */
[C---:B------:R-:W-:Y:S02]  /*4470*/  @!P4 PRMT R21, R9.reuse, 0x7610, R21 ;  /* 0x000076100915c816 */ /* 0x040fe40000000015 */
[C---:B------:R-:W-:Y:S02]  /*4480*/  @!P4 PRMT R11, R9.reuse, 0x7610, R11 ;  /* 0x00007610090bc816 */ /* 0x040fe4000000000b */
[----:B------:R-:W-:Y:S01]  /*4490*/  @!P4 PRMT R16, R9, 0x7610, R16 ;  /* 0x000076100910c816 */ /* 0x000fe20000000010 */
[----:B------:R-:W-:Y:S06]  /*44a0*/  @!P4 BRA `(.L_x_5111) ;  /* 0x0000003c0060c947 */ /* 0x000fec0003800000 */
[----:B------:R-:W0:Y:S01]  /*44b0*/  LDCU.64 UR30, c[0x0][0x3e0] ;  /* 0x00007c00ff1e77ac */ /* 0x000e220008000a00 */
[----:B------:R-:W-:Y:S02]  /*44c0*/  IMAD.MOV.U32 R12, RZ, RZ, RZ ;  /* 0x000000ffff0c7224 */ /* 0x000fe400078e00ff */
[----:B------:R-:W-:Y:S01]  /*44d0*/  IMAD.MOV.U32 R13, RZ, RZ, R0 ;  /* 0x000000ffff0d7224 */ /* 0x000fe200078e0000 */
        /* <DEDUP_REMOVED lines=284> */
.L_x_5112:
[----:B------:R-:W1:Y:S01]  /*56a0*/  LDCU UR52, c[0x0][0x3a4] ;  /* 0x00007480ff3477ac */ /* 0x000e620008000800 */
[----:B------:R-:W-:-:S04]  /*56b0*/  LOP3.LUT R11, R11, 0xfffffffe, RZ, 0xc0, !PT ;  /* 0xfffffffe0b0b7812 */ /* 0x000fc800078ec0ff */
[----:B------:R-:W-:-:S04]  /*56c0*/  IADD3 R12, P0, PT, R11, R14, RZ ;  /* 0x0000000e0b0c7210 */ /* 0x000fc80007f1e0ff */
[----:B------:R-:W-:-:S05]  /*56d0*/  IADD3.X R13, PT, PT, RZ, R15, RZ, P0, !PT ;  /* 0x0000000fff0d7210 */ /* 0x000fca00007fe4ff */
[----:B------:R1:W5:Y:S02]  /*56e0*/  LDG.E.U16 R21, desc[UR36][R12.64] ;  /* 0x000000240c157981 */ /* 0x000364000c1e1500 */
[----:B-1----:R-:W-:Y:S02]  /*56f0*/  VIADD R13, R0, UR52 ;  /* 0x00000034000d7c36 */ /* 0x002fe40008000000 */
[----:B------:R-:W-:-:S04]  /*5700*/  IMAD.MOV.U32 R12, RZ, RZ, RZ ;  /* 0x000000ffff0c7224 */ /* 0x000fc800078e00ff */
[----:B------:R-:W-:-:S05]  /*5710*/  IMAD.HI.U32 R17, R13, UR30, R12 ;  /* 0x0000001e0d117c27 */ /* 0x000fca000f8e000c */
[----:B------:R-:W-:-:S05]  /*5720*/  SHF.R.U32.HI R17, RZ, UR31, R17 ;  /* 0x0000001fff117c19 */ /* 0x000fca0008011611 */
[----:B------:R-:W-:-:S04]  /*5730*/  IMAD.MOV R11, RZ, RZ, -R17 ;  /* 0x000000ffff0b7224 */ /* 0x000fc800078e0a11 */
[----:B------:R-:W-:-:S04]  /*5740*/  IMAD R11, R11, UR77, R13 ;  /* 0x0000004d0b0b7c24 */ /* 0x000fc8000f8e020d */
[----:B------:R-:W-:Y:S01]  /*5750*/  IMAD R11, R11, UR4, RZ ;  /* 0x000000040b0b7c24 */ /* 0x000fe2000f8e02ff */
[----:B------:R-:W-:Y:S06]  /*5760*/  BRA.U !UP0, `(.L_x_5113) ;  /* 0x0000000d08687547 */ /* 0x000fec000b800000 */
        /* <DEDUP_REMOVED lines=214> */
[----:B------:R-:W1:Y:S01]  /*64d0*/  @P0 LDC R19, c[0x0][0x4fc] ;  /* 0x00013f00ff130b82 */ /* 0x000e620000000800 */
[----:B------:R-:W-:-:S04]  /*64e0*/  @P0 IMAD.MOV R18, RZ, RZ, -R18 ;  /* 0x000000ffff120224 */ /* 0x000fc800078e0a12 */
[----:B-1----:R-:W-:-:S04]  /*64f0*/  @P0 IMAD R19, R19, R18, R17 ;  /* 0x0000001213130224 */ /* 0x002fc800078e0211 */
[----:B0-----:R-:W-:-:S07]  /*6500*/  @P0 IMAD R11, R19, R16, R11 ;  /* 0x00000010130b0224 */ /* 0x001fce00078e020b */
.L_x_5113:
[----:B------:R-:W-:Y:S01]  /*6510*/  LOP3.LUT R11, R11, 0xfffffffe, RZ, 0xc0, !PT ;  /* 0xfffffffe0b0b7812 */ /* 0x000fe200078ec0ff */
[----:B------:R-:W1:Y:S03]  /*6520*/  LDCU UR52, c[0x0][0x3a4] ;  /* 0x00007480ff3477ac */ /* 0x000e660008000800 */
[----:B------:R-:W-:-:S04]  /*6530*/  IADD3 R16, P0, PT, R11, R14, RZ ;  /* 0x0000000e0b107210 */ /* 0x000fc80007f1e0ff */
[----:B------:R-:W-:-:S05]  /*6540*/  IADD3.X R17, PT, PT, RZ, R15, RZ, P0, !PT ;  /* 0x0000000fff117210 */ /* 0x000fca00007fe4ff */
[----:B------:R2:W5:Y:S01]  /*6550*/  LDG.E.U16 R20, desc[UR36][R16.64] ;  /* 0x0000002410147981 */ /* 0x000562000c1e1500 */
[----:B------:R-:W-:Y:S02]  /*6560*/  IMAD.MOV.U32 R12, RZ, RZ, RZ ;  /* 0x000000ffff0c7224 */ /* 0x000fe400078e00ff */
[----:B-1----:R-:W-:-:S04]  /*6570*/  VIADD R13, R13, UR52 ;  /* 0x000000340d0d7c36 */ /* 0x002fc80008000000 */
[----:B------:R-:W-:-:S05]  /*6580*/  IMAD.HI.U32 R19, R13, UR30, R12 ;  /* 0x0000001e0d137c27 */ /* 0x000fca000f8e000c */
[----:B------:R-:W-:-:S04]  /*6590*/  SHF.R.U32.HI R19, RZ, UR31, R19 ;  /* 0x0000001fff137c19 */ /* 0x000fc80008011613 */
[----:B------:R-:W-:-:S05]  /*65a0*/  IADD3 R11, PT, PT, -R19, RZ, RZ ;  /* 0x000000ff130b7210 */ /* 0x000fca0007ffe1ff */
        /* <DEDUP_REMOVED lines=221> */
.L_x_5114:
        /* <DEDUP_REMOVED lines=231> */
.L_x_5115:
[----:B------:R-:W-:-:S04]  /*81f0*/  LOP3.LUT R13, R18, 0xfffffffe, RZ, 0xc0, !PT ;  /* 0xfffffffe120d7812 */ /* 0x000fc800078ec0ff */
[----:B------:R-:W-:-:S05]  /*8200*/  IADD3 R12, P0, PT, R13, R14, RZ ;  /* 0x0000000e0d0c7210 */ /* 0x000fca0007f1e0ff */
[----:B------:R-:W-:-:S05]  /*8210*/  IMAD.X R13, RZ, RZ, R15, P0 ;  /* 0x000000ffff0d7224 */ /* 0x000fca00000e060f */
[----:B------:R1:W5:Y:S03]  /*8220*/  LDG.E.U16 R16, desc[UR36][R12.64] ;  /* 0x000000240c107981 */ /* 0x000366000c1e1500 */
.L_x_5111:
[----:B------:R-:W-:Y:S01]  /*8230*/  FSETP.NAN.FTZ.AND P2, PT, |R2|, |R2|, PT ;  /* 0x400000020200720b */ /* 0x000fe20003f58200 */
[----:B-1---5:R-:W-:Y:S01]  /*8240*/  HADD2.F32 R13, -RZ, R21.H0_H0 ;  /* 0x20000015ff0d7230 */ /* 0x022fe20000004100 */
        /* <DEDUP_REMOVED lines=10> */
.L_x_5117:
[----:B0-----:R-:W-:Y:S05]  /*82f0*/  BSYNC.RECONVERGENT B2 ;  /* 0x0000000000027941 */ /* 0x001fea0003800200 */
.L_x_5116:
[----:B------:R-:W0:Y:S01]  /*8300*/  LDCU UR4, c[0x0][0x3a4] ;  /* 0x00007480ff0477ac */ /* 0x000e220008000800 */
[----:B------:R-:W-:Y:S01]  /*8310*/  FSETP.NAN.FTZ.AND P5, PT, |R3|, |R3|, PT ;  /* 0x400000030300720b */ /* 0x000fe20003fb8200 */
[----:B------:R-:W-:Y:S01]  /*8320*/  HADD2.F32 R18, -RZ, R20.H0_H0 ;  /* 0x20000014ff127230 */ /* 0x000fe20000004100 */
[----:B------:R-:W-:Y:S01]  /*8330*/  BSSY.RECONVERGENT B2, `(.L_x_5118) ;  /* 0x000000f000027945 */ /* 0x000fe20003800200 */
[----:B------:R-:W-:Y:S02]  /*8340*/  FSEL R2, R2, R13, P0 ;  /* 0x0000000d02027208 */ /* 0x000fe40000000000 */
[----:B------:R-:W-:Y:S02]  /*8350*/  FSETP.NAN.FTZ.AND P3, PT, |R4|, |R4|, PT ;  /* 0x400000040400720b */ /* 0x000fe40003f78200 */
[----:B------:R-:W-:-:S06]  /*8360*/  SEL R6, R6, R0, P0 ;  /* 0x0000000006067207 */ /* 0x000fcc0000000000 */
[----:B------:R-:W-:Y:S02]  /*8370*/  @P5 FSETP.NAN.FTZ.AND P1, PT, |R18|, |R18|, PT ;  /* 0x400000121200520b */ /* 0x000fe40003f38200 */
[----:B0-----:R-:W-:-:S05]  /*8380*/  MOV R12, UR4 ;  /* 0x00000004000c7c02 */ /* 0x001fca0008000f00 */
        /* <DEDUP_REMOVED lines=9> */
.L_x_5119:
[----:B------:R-:W-:Y:S05]  /*8420*/  BSYNC.RECONVERGENT B2 ;  /* 0x0000000000027941 */ /* 0x000fea0003800200 */
.L_x_5118:
[----:B------:R-:W-:Y:S01]  /*8430*/  HADD2.F32 R13, -RZ, R11.H0_H0 ;  /* 0x2000000bff0d7230 */ /* 0x000fe20000004100 */
[----:B------:R-:W-:Y:S01]  /*8440*/  BSSY.RECONVERGENT B2, `(.L_x_5120) ;  /* 0x000000e000027945 */ /* 0x000fe20003800200 */
[----:B------:R-:W-:Y:S01]  /*8450*/  IMAD.IADD R17, R19, 0x1, R12 ;  /* 0x0000000113117824 */ /* 0x000fe200078e020c */
        /* <DEDUP_REMOVED lines=12> */
.L_x_5121:
[----:B------:R-:W-:Y:S05]  /*8520*/  BSYNC.RECONVERGENT B2 ;  /* 0x0000000000027941 */ /* 0x000fea0003800200 */
.L_x_5120:
[----:B------:R-:W-:Y:S01]  /*8530*/  HADD2.F32 R0, -RZ, R16.H0_H0 ;  /* 0x20000010ff007230 */ /* 0x000fe20000004100 */
[----:B------:R-:W-:Y:S01]  /*8540*/  IADD3 R18, PT, PT, R17, R12, RZ ;  /* 0x0000000c11127210 */ /* 0x000fe20007ffe0ff */
[----:B------:R-:W-:Y:S01]  /*8550*/  BSSY.RECONVERGENT B2, `(.L_x_5122) ;  /* 0x000000f000027945 */ /* 0x000fe20003800200 */
        /* <DEDUP_REMOVED lines=14> */
.L_x_5123:
[----:B------:R-:W-:Y:S05]  /*8640*/  BSYNC.RECONVERGENT B2 ;  /* 0x0000000000027941 */ /* 0x000fea0003800200 */
.L_x_5122:
[----:B------:R-:W0:Y:S01]  /*8650*/  LDCU UR4, c[0x0][0x39c] ;  /* 0x00007380ff0477ac */ /* 0x000e220008000800 */
[----:B------:R-:W-:Y:S01]  /*8660*/  FSEL R5, R5, R0, P3 ;  /* 0x0000000005057208 */ /* 0x000fe20001800000 */
[----:B------:R-:W-:Y:S01]  /*8670*/  IMAD.IADD R0, R18, 0x1, R12 ;  /* 0x0000000112007824 */ /* 0x000fe200078e020c */
[----:B------:R-:W-:Y:S02]  /*8680*/  SEL R23, R23, R18, P3 ;  /* 0x0000001217177207 */ /* 0x000fe40001800000 */
[----:B------:R-:W-:Y:S01]  /*8690*/  SEL R27, R27, RZ, P3 ;  /* 0x000000ff1b1b7207 */ /* 0x000fe20001800000 */
[----:B------:R-:W-:Y:S02]  /*86a0*/  IMAD R18, R12, 0x3, R0 ;  /* 0x000000030c127824 */ /* 0x000fe400078e0200 */
[----:B0-----:R-:W-:-:S05]  /*86b0*/  IMAD.U32 R13, RZ, RZ, UR4 ;  /* 0x00000004ff0d7e24 */ /* 0x001fca000f8e00ff */
[----:B------:R-:W-:-:S13]  /*86c0*/  ISETP.GE.U32.AND P0, PT, R18, R13, PT ;  /* 0x0000000d1200720c */ /* 0x000fda0003f06070 */
[----:B------:R-:W-:Y:S05]  /*86d0*/  @!P0 BRA `(.L_x_5124) ;  /* 0xffffffbc00608947 */ /* 0x000fea000383ffff */
.L_x_5110:
[----:B------:R-:W-:Y:S05]  /*86e0*/  BSYNC.RECONVERGENT B1 ;  /* 0x0000000000017941 */ /* 0x000fea0003800200 */
.L_x_5109:
        /* <DEDUP_REMOVED lines=291> */
.L_x_5128:
[----:B------:R-:W-:Y:S01]  /*9920*/  SHF.R.U32.HI R14, RZ, 0x1, R9 ;  /* 0x00000001ff0e7819 */ /* 0x000fe20000011609 */
[----:B------:R-:W-:-:S07]  /*9930*/  IMAD.MOV.U32 R15, RZ, RZ, RZ ;  /* 0x000000ffff0f7224 */ /* 0x000fce00078e00ff */
.L_x_5127:
[----:B------:R-:W0:Y:S02]  /*9940*/  LDCU.64 UR4, c[0x0][0x768] ;  /* 0x0000ed00ff0477ac */ /* 0x000e240008000a00 */
[----:B0-----:R-:W-:-:S04]  /*9950*/  IADD3 R22, P1, PT, R22, UR4, RZ ;  /* 0x0000000416167c10 */ /* 0x001fc8000ff3e0ff */
[----:B------:R-:W-:Y:S02]  /*9960*/  IADD3.X R20, PT, PT, RZ, UR5, RZ, P1, !PT ;  /* 0x00000005ff147c10 */ /* 0x000fe40008ffe4ff */
[----:B------:R-:W-:-:S04]  /*9970*/  LEA R16, P1, R14, R22, 0x1 ;  /* 0x000000160e107211 */ /* 0x000fc800078208ff */
[----:B------:R-:W-:-:S05]  /*9980*/  LEA.HI.X R17, R14, R20, R15, 0x1, P1 ;  /* 0x000000140e117211 */ /* 0x000fca00008f0c0f */
[----:B------:R-:W2:Y:S01]  /*9990*/  LDG.E.U16 R9, desc[UR36][R16.64] ;  /* 0x0000002410097981 */ /* 0x000ea2000c1e1500 */
[----:B------:R-:W-:-:S05]  /*99a0*/  IMAD.IADD R19, R0, 0x1, R12 ;  /* 0x0000000100137824 */ /* 0x000fca00078e020c */
        /* <DEDUP_REMOVED lines=10> */
[----:B------:R-:W2:Y:S01]  /*9a50*/  LDCU UR4, c[0x0][0x508] ;  /* 0x0000a100ff0477ac */ /* 0x000ea20008000800 */
[----:B0-----:R-:W-:-:S03]  /*9a60*/  IADD3 R11, PT, PT, R11, -0x1, RZ ;  /* 0xffffffff0b0b7810 */ /* 0x001fc60007ffe0ff */
[----:B------:R-:W-:Y:S02]  /*9a70*/  SHF.R.U32.HI R17, RZ, UR5, R16 ;  /* 0x00000005ff117c19 */ /* 0x000fe40008011610 */
[----:B------:R-:W-:-:S03]  /*9a80*/  ISETP.NE.AND P1, PT, R11, RZ, PT ;  /* 0x000000ff0b00720c */ /* 0x000fc60003f25270 */
[----:B-1----:R-:W-:-:S04]  /*9a90*/  IMAD.MOV R9, RZ, RZ, -R17 ;  /* 0x000000ffff097224 */ /* 0x002fc800078e0a11 */
        /* <DEDUP_REMOVED lines=265> */
.L_x_5130:
[----:B------:R-:W-:Y:S01]  /*ab30*/  SHF.R.U32.HI R14, RZ, 0x1, R9 ;  /* 0x00000001ff0e7819 */ /* 0x000fe20000011609 */
[----:B------:R-:W-:-:S07]  /*ab40*/  IMAD.MOV.U32 R15, RZ, RZ, RZ ;  /* 0x000000ffff0f7224 */ /* 0x000fce00078e00ff */
.L_x_5129:
[----:B------:R-:W-:-:S04]  /*ab50*/  LEA R16, P1, R14, R22, 0x1 ;  /* 0x000000160e107211 */ /* 0x000fc800078208ff */
[----:B------:R-:W-:-:S05]  /*ab60*/  LEA.HI.X R17, R14, R20, R15, 0x1, P1 ;  /* 0x000000140e117211 */ /* 0x000fca00008f0c0f */
[----:B-1----:R-:W2:Y:S01]  /*ab70*/  LDG.E.U16 R9, desc[UR36][R16.64] ;  /* 0x0000002410097981 */ /* 0x002ea2000c1e1500 */
[----:B------:R-:W-:-:S04]  /*ab80*/  IADD3 R19, PT, PT, R19, R12, RZ ;  /* 0x0000000c13137210 */ /* 0x000fc80007ffe0ff */
[----:B------:R-:W-:Y:S01]  /*ab90*/  ISETP.GE.U32.AND P1, PT, R19, R13, PT ;  /* 0x0000000d1300720c */ /* 0x000fe20003f26070 */
[----:B--2---:R2:W-:-:S12]  /*aba0*/  STL [R1], R9 ;  /* 0x0000000901007387 */ /* 0x0045d80000100800 */
[----:B------:R-:W-:Y:S05]  /*abb0*/  @P1 BRA `(.L_x_5126) ;  /* 0x0000002000e01947 */ /* 0x000fea0003800000 */
[----:B------:R-:W-:Y:S01]  /*abc0*/  CS2R R14, SRZ ;  /* 0x00000000000e7805 */ /* 0x000fe2000001ff00 */
[----:B------:R-:W-:Y:S06]  /*abd0*/  @!P0 BRA `(.L_x_5131) ;  /* 0x0000001000548947 */ /* 0x000fec0003800000 */
[----:B------:R-:W0:Y:S01]  /*abe0*/  LDC R11, c[0x0][0x3d8] ;  /* 0x0000f600ff0b7b82 */ /* 0x000e220000000800 */
[----:B------:R-:W1:Y:S01]  /*abf0*/  LDCU.64 UR4, c[0x0][0x3e0] ;  /* 0x00007c00ff0477ac */ /* 0x000e620008000a00 */
[----:B------:R-:W-:Y:S01]  /*ac00*/  IMAD.MOV.U32 R18, RZ, RZ, RZ ;  /* 0x000000ffff127224 */ /* 0x000fe200078e00ff */
[----:B------:R-:W3:Y:S03]  /*ac10*/  LDCU UR6, c[0x0][0x3dc] ;  /* 0x00007b80ff0677ac */ /* 0x000ee60008000800 */
[----:B-1----:R-:W-:Y:S01]  /*ac20*/  IMAD.HI.U32 R16, R19, UR4, R18 ;  /* 0x0000000413107c27 */ /* 0x002fe2000f8e0012 */
[----:B------:R-:W1:Y:S03]  /*ac30*/  LDCU UR4, c[0x0][0x508] ;  /* 0x0000a100ff0477ac */ /* 0x000e660008000800 */
[----:B0-----:R-:W-:Y:S01]  /*ac40*/  VIADD R11, R11, 0xffffffff ;  /* 0xffffffff0b0b7836 */ /* 0x001fe20000000000 */
[----:B------:R-:W-:-:S04]  /*ac50*/  SHF.R.U32.HI R17, RZ, UR5, R16 ;  /* 0x00000005ff117c19 */ /* 0x000fc80008011610 */
[----:B------:R-:W-:Y:S02]  /*ac60*/  ISETP.NE.AND P1, PT, R11, RZ, PT ;  /* 0x000000ff0b00720c */ /* 0x000fe40003f25270 */
[----:B--2---:R-:W-:-:S05]  /*ac70*/  IADD3 R9, PT, PT, -R17, RZ, RZ ;  /* 0x000000ff11097210 */ /* 0x004fca0007ffe1ff */
[----:B---3--:R-:W-:-:S04]  /*ac80*/  IMAD R9, R9, UR6, R19 ;  /* 0x0000000609097c24 */ /* 0x008fc8000f8e0213 */
        /* <DEDUP_REMOVED lines=264> */
.L_x_5132:
[----:B------:R-:W-:Y:S01]  /*bd10*/  SHF.R.U32.HI R14, RZ, 0x1, R9 ;  /* 0x00000001ff0e7819 */ /* 0x000fe20000011609 */
[----:B------:R-:W-:-:S07]  /*bd20*/  IMAD.MOV.U32 R15, RZ, RZ, RZ ;  /* 0x000000ffff0f7224 */ /* 0x000fce00078e00ff */
.L_x_5131:
        /* <DEDUP_REMOVED lines=283> */
.L_x_5134:
[----:B------:R-:W-:Y:S02]  /*cee0*/  SHF.R.U32.HI R14, RZ, 0x1, R9 ;  /* 0x00000001ff0e7819 */ /* 0x000fe40000011609 */
[----:B------:R-:W-:-:S07]  /*cef0*/  MOV R15, RZ ;  /* 0x000000ff000f7202 */ /* 0x000fce0000000f00 */
.L_x_5133:
[----:B------:R-:W-:-:S04]  /*cf00*/  LEA R10, P0, R14, R22, 0x1 ;  /* 0x000000160e0a7211 */ /* 0x000fc800078008ff */
[----:B------:R-:W-:-:S05]  /*cf10*/  LEA.HI.X R11, R14, R20, R15, 0x1, P0 ;  /* 0x000000140e0b7211 */ /* 0x000fca00000f0c0f */
[----:B--2---:R-:W2:Y:S04]  /*cf20*/  LDG.E.U16 R9, desc[UR36][R10.64] ;  /* 0x000000240a097981 */ /* 0x004ea8000c1e1500 */
[----:B--2---:R3:W-:Y:S02]  /*cf30*/  STL [R1+0x8], R9 ;  /* 0x0000080901007387 */ /* 0x0047e40000100800 */
.L_x_5126:
[----:B------:R-:W-:Y:S05]  /*cf40*/  BSYNC.RECONVERGENT B1 ;  /* 0x0000000000017941 */ /* 0x000fea0003800200 */
.L_x_5125:
[----:B------:R-:W-:Y:S01]  /*cf50*/  ISETP.GE.U32.AND P0, PT, R0, R13, PT ;  /* 0x0000000d0000720c */ /* 0x000fe20003f06070 */
[----:B------:R-:W-:-:S12]  /*cf60*/  BSSY.RECONVERGENT B1, `(.L_x_5135) ;  /* 0x000004e000017945 */ /* 0x000fd80003800200 */
[----:B------:R-:W-:Y:S05]  /*cf70*/  @P0 BRA `(.L_x_5136) ;  /* 0x0000000400300947 */ /* 0x000fea0003800000 */
[----:B0123--:R-:W2:Y:S01]  /*cf80*/  LDL.LU R9, [R1+0x4] ;  /* 0x0000040001097983 */ /* 0x00fea20000300800 */
[----:B------:R-:W-:Y:S01]  /*cf90*/  FSETP.NAN.FTZ.AND P3, PT, |R2|, |R2|, PT ;  /* 0x400000020200720b */ /* 0x000fe20003f78200 */
[----:B------:R-:W-:Y:S01]  /*cfa0*/  IMAD.IADD R10, R0, 0x1, R12 ;  /* 0x00000001000a7824 */ /* 0x000fe200078e020c */
[----:B------:R-:W-:Y:S04]  /*cfb0*/  BSSY.RECONVERGENT B2, `(.L_x_5137) ;  /* 0x000000c000027945 */ /* 0x000fe80003800200 */
[----:B------:R-:W-:-:S07]  /*cfc0*/  ISETP.GE.U32.AND P2, PT, R10, R13, PT ;  /* 0x0000000d0a00720c */ /* 0x000fce0003f46070 */
[----:B------:R-:W-:Y:S01]  /*cfd0*/  @P3 ISETP.LT.U32.AND P1, PT, R6, R0, PT ;  /* 0x000000000600320c */ /* 0x000fe20003f21070 */
[----:B--2---:R-:W-:-:S05]  /*cfe0*/  HADD2.F32 R9, -RZ, R9.H0_H0 ;  /* 0x20000009ff097230 */ /* 0x004fca0000004100 */
        /* <DEDUP_REMOVED lines=8> */
.L_x_5138:
[----:B------:R-:W-:Y:S05]  /*d070*/  BSYNC.RECONVERGENT B2 ;  /* 0x0000000000027941 */ /* 0x000fea0003800200 */
.L_x_5137:
        /* <DEDUP_REMOVED lines=19> */
.L_x_5140:
[----:B------:R-:W-:Y:S05]  /*d1b0*/  BSYNC.RECONVERGENT B2 ;  /* 0x0000000000027941 */ /* 0x000fea0003800200 */
.L_x_5139:
[----:B------:R-:W-:Y:S02]  /*d1c0*/  FSEL R3, R3, R0, P0 ;  /* 0x0000000003037208 */ /* 0x000fe40000000000 */
[----:B------:R-:W-:Y:S02]  /*d1d0*/  SEL R7, R7, R10, P0 ;  /* 0x0000000a07077207 */ /* 0x000fe40000000000 */
[----:B------:R-:W-:Y:S01]  /*d1e0*/  SEL R25, R25, RZ, P0 ;  /* 0x000000ff19197207 */ /* 0x000fe20000000000 */
[----:B------:R-:W-:Y:S06]  /*d1f0*/  @P2 BRA `(.L_x_5136) ;  /* 0x0000000000902947 */ /* 0x000fec0003800000 */
[----:B------:R-:W-:Y:S01]  /*d200*/  FSETP.NAN.FTZ.AND P3, PT, |R4|, |R4|, PT ;  /* 0x400000040400720b */ /* 0x000fe20003f78200 */
[----:B-----5:R-:W-:Y:S01]  /*d210*/  HADD2.F32 R21, -RZ, R21.H0_H0 ;  /* 0x20000015ff157230 */ /* 0x020fe20000004100 */
        /* <DEDUP_REMOVED lines=12> */
.L_x_5142:
[----:B------:R-:W-:Y:S05]  /*d2e0*/  BSYNC.RECONVERGENT B2 ;  /* 0x0000000000027941 */ /* 0x000fea0003800200 */
.L_x_5141:
[----:B------:R-:W-:Y:S02]  /*d2f0*/  FSEL R4, R4, R21, P0 ;  /* 0x0000001504047208 */ /* 0x000fe40000000000 */
[----:B------:R-:W-:Y:S02]  /*d300*/  SEL R8, R8, R9, P0 ;  /* 0x0000000908087207 */ /* 0x000fe40000000000 */
[----:B------:R-:W-:Y:S01]  /*d310*/  SEL R26, R26, RZ, P0 ;  /* 0x000000ff1a1a7207 */ /* 0x000fe20000000000 */
[----:B------:R-:W-:Y:S06]  /*d320*/  @P2 BRA `(.L_x_5136) ;  /* 0x0000000000442947 */ /* 0x000fec0003800000 */
[----:B------:R-:W2:Y:S01]  /*d330*/  LDL.LU R0, [R1+0x8] ;  /* 0x0000080001007983 */ /* 0x000ea20000300800 */
[----:B------:R-:W-:Y:S01]  /*d340*/  FSETP.NAN.FTZ.AND P2, PT, |R5|, |R5|, PT ;  /* 0x400000050500720b */ /* 0x000fe20003f58200 */
[----:B------:R-:W-:-:S12]  /*d350*/  BSSY.RECONVERGENT B2, `(.L_x_5143) ;  /* 0x000000b000027945 */ /* 0x000fd80003800200 */
        /* <DEDUP_REMOVED lines=10> */
.L_x_5144:
[----:B------:R-:W-:Y:S05]  /*d400*/  BSYNC.RECONVERGENT B2 ;  /* 0x0000000000027941 */ /* 0x000fea0003800200 */
.L_x_5143:
[----:B------:R-:W-:Y:S02]  /*d410*/  FSEL R5, R5, R0, P0 ;  /* 0x0000000005057208 */ /* 0x000fe40000000000 */
[----:B------:R-:W-:Y:S02]  /*d420*/  SEL R23, R23, R12, P0 ;  /* 0x0000000c17177207 */ /* 0x000fe40000000000 */
[----:B------:R-:W-:-:S07]  /*d430*/  SEL R27, R27, RZ, P0 ;  /* 0x000000ff1b1b7207 */ /* 0x000fce0000000000 */
.L_x_5136:
[----:B------:R-:W-:Y:S05]  /*d440*/  BSYNC.RECONVERGENT B1 ;  /* 0x0000000000017941 */ /* 0x000fea0003800200 */
.L_x_5135:
        /* <DEDUP_REMOVED lines=11> */
.L_x_5146:
[----:B------:R-:W-:Y:S05]  /*d500*/  BSYNC.RECONVERGENT B1 ;  /* 0x0000000000017941 */ /* 0x000fea0003800200 */
.L_x_5145:
        /* <DEDUP_REMOVED lines=14> */
.L_x_5148:
[----:B------:R-:W-:Y:S05]  /*d5f0*/  BSYNC.RECONVERGENT B1 ;  /* 0x0000000000017941 */ /* 0x000fea0003800200 */
.L_x_5147:
        /* <DEDUP_REMOVED lines=14> */
.L_x_5150:
[----:B------:R-:W-:Y:S05]  /*d6e0*/  BSYNC.RECONVERGENT B1 ;  /* 0x0000000000017941 */ /* 0x000fea0003800200 */
.L_x_5149:
[----:B------:R-:W-:Y:S02]  /*d6f0*/  FSEL R5, R4, R5, P0 ;  /* 0x0000000504057208 */ /* 0x000fe40000000000 */
[----:B0-----:R-:W-:Y:S02]  /*d700*/  SEL R10, R8, R23, P0 ;  /* 0x00000017080a7207 */ /* 0x001fe40000000000 */
[----:B------:R-:W-:-:S07]  /*d710*/  SEL R11, R26, R27, P0 ;  /* 0x0000001b1a0b7207 */ /* 0x000fce0000000000 */
.L_x_5021:
[----:B------:R-:W-:Y:S05]  /*d720*/  BSYNC.RECONVERGENT B0 ;  /* 0x0000000000007941 */ /* 0x000fea0003800200 */
.L_x_5020:
        /* <DEDUP_REMOVED lines=18> */
.L_x_5156:
        /* <DEDUP_REMOVED lines=22> */
.L_x_5155:
[----:B------:R-:W-:Y:S05]  /*d9b0*/  BSYNC.RECONVERGENT B1 ;  /* 0x0000000000017941 */ /* 0x000fea0003800200 */
.L_x_5154:
[----:B----4-:R-:W-:Y:S02]  /*d9c0*/  FSEL R5, R5, R8, P0 ;  /* 0x0000000805057208 */ /* 0x010fe40000000000 */
[----:B------:R-:W-:Y:S02]  /*d9d0*/  SEL R10, R10, R2, P0 ;  /* 0x000000020a0a7207 */ /* 0x000fe40000000000 */
[----:B------:R-:W-:Y:S01]  /*d9e0*/  SEL R11, R11, R3, P0 ;  /* 0x000000030b0b7207 */ /* 0x000fe20000000000 */
[----:B------:R0:W-:Y:S04]  /*d9f0*/  STS [R4], R5 ;  /* 0x0000000504007388 */ /* 0x0001e80000000800 */
[----:B------:R0:W-:Y:S02]  /*da00*/  STS.64 [R4+0x8], R10 ;  /* 0x0000080a04007388 */ /* 0x0001e40000000a00 */
.L_x_5153:
[----:B------:R-:W-:Y:S05]  /*da10*/  BSYNC.RECONVERGENT B0 ;  /* 0x0000000000007941 */ /* 0x000fea0003800200 */
.L_x_5152:
[----:B------:R-:W-:-:S03]  /*da20*/  UISETP.GT.U32.AND UP0, UPT, UR5, 0x3, UPT ;  /* 0x000000030500788c */ /* 0x000fc6000bf04070 */
[----:B------:R-:W-:-:S06]  /*da30*/  UMOV UR5, UR7 ;  /* 0x0000000700057c82 */ /* 0x000fcc0008000000 */
[----:B------:R-:W-:Y:S05]  /*da40*/  BRA.U UP0, `(.L_x_5156) ;  /* 0xfffffffd00807547 */ /* 0x000fea000b83ffff */
.L_x_5151:
        /* <DEDUP_REMOVED lines=19> */
.L_x_5163:
        /* <DEDUP_REMOVED lines=21> */
.L_x_5162:
[----:B------:R-:W-:Y:S05]  /*dcd0*/  BSYNC.RECONVERGENT B1 ;  /* 0x0000000000017941 */ /* 0x000fea0003800200 */
.L_x_5161:
[----:B-1----:R-:W-:Y:S02]  /*dce0*/  FSEL R5, R5, R12, P0 ;  /* 0x0000000c05057208 */ /* 0x002fe40000000000 */
[----:B------:R-:W-:Y:S02]  /*dcf0*/  SEL R10, R10, R2, P0 ;  /* 0x000000020a0a7207 */ /* 0x000fe40000000000 */
[----:B------:R-:W-:Y:S01]  /*dd00*/  SEL R11, R11, R3, P0 ;  /* 0x000000030b0b7207 */ /* 0x000fe20000000000 */
[----:B------:R0:W-:Y:S04]  /*dd10*/  STS [R4], R5 ;  /* 0x0000000504007388 */ /* 0x0001e80000000800 */
[----:B------:R0:W-:Y:S02]  /*dd20*/  STS.64 [R4+0x8], R10 ;  /* 0x0000080a04007388 */ /* 0x0001e40000000a00 */
.L_x_5160:
[----:B------:R-:W-:Y:S05]  /*dd30*/  BSYNC.RECONVERGENT B0 ;  /* 0x0000000000007941 */ /* 0x000fea0003800200 */
.L_x_5159:
[----:B------:R-:W-:Y:S01]  /*dd40*/  ISETP.GT.U32.AND P0, PT, R6, 0x7f, PT ;  /* 0x0000007f0600780c */ /* 0x000fe20003f04070 */
[----:B------:R-:W-:-:S12]  /*dd50*/  IMAD.MOV.U32 R6, RZ, RZ, R9 ;  /* 0x000000ffff067224 */ /* 0x000fd800078e0009 */
[----:B------:R-:W-:Y:S05]  /*dd60*/  @P0 BRA `(.L_x_5163) ;  /* 0xfffffffc00840947 */ /* 0x000fea000383ffff */
.L_x_5158:
[----:B------:R-:W-:Y:S01]  /*dd70*/  BAR.SYNC.DEFER_BLOCKING 0x0 ;  /* 0x0000000000007b1d */ /* 0x000fe20000010000 */
[----:B------:R-:W-:-:S09]  /*dd80*/  UISETP.GE.U32.AND UP0, UPT, UR4, 0x2, UPT ;  /* 0x000000020400788c */ /* 0x000fd2000bf06070 */
[----:B------:R-:W-:Y:S05]  /*dd90*/  BRA.U !UP0, `(.L_x_5157) ;  /* 0x0000000108587547 */ /* 0x000fea000b800000 */
[----:B0-----:R-:W-:-:S07]  /*dda0*/  HFMA2 R2, -RZ, RZ, 0, 5.9604644775390625e-08 ;  /* 0x00000001ff027431 */ /* 0x001fce00000001ff */
.L_x_5166:
        /* <DEDUP_REMOVED lines=16> */
.L_x_5165:
[----:B------:R-:W-:Y:S05]  /*deb0*/  BSYNC.RECONVERGENT B0 ;  /* 0x0000000000007941 */ /* 0x000fea0003800200 */
.L_x_5164:
[----:B------:R-:W-:Y:S02]  /*dec0*/  FSEL R5, R5, R4, P0 ;  /* 0x0000000405057208 */ /* 0x000fe40000000000 */
[----:B------:R-:W-:Y:S02]  /*ded0*/  SEL R10, R10, R3, P0 ;  /* 0x000000030a0a7207 */ /* 0x000fe40000000000 */
[----:B------:R-:W-:Y:S01]  /*dee0*/  SEL R11, R11, R6, P0 ;  /* 0x000000060b0b7207 */ /* 0x000fe20000000000 */
[----:B------:R-:W-:Y:S06]  /*def0*/  @!P2 BRA `(.L_x_5166) ;  /* 0xfffffffc00aca947 */ /* 0x000fec000383ffff */
.L_x_5157:
        /* <DEDUP_REMOVED lines=282> */
.L_x_5167:
        /* <DEDUP_REMOVED lines=8> */
.L_x_5169:
        /* <DEDUP_REMOVED lines=65> */
.L_x_5171:
[----:B------:R-:W-:-:S07]  /*f530*/  MOV R4, 0xf550 ;  /* 0x0000f55000047802 */ /* 0x000fce0000000f00 */
[----:B------:R-:W-:Y:S05]  /*f540*/  CALL.REL.NOINC `($__internal_24_$__cuda_sm20_div_u64) ;  /* 0x0000003000c07944 */ /* 0x000fea0003c00000 */
[----:B------:R-:W-:Y:S01]  /*f550*/  MOV R2, R6 ;  /* 0x0000000600027202 */ /* 0x000fe20000000f00 */
[----:B------:R-:W-:-:S07]  /*f560*/  IMAD.MOV.U32 R3, RZ, RZ, R9 ;  /* 0x000000ffff037224 */ /* 0x000fce00078e0009 */
.L_x_5172:
[----:B------:R-:W-:Y:S05]  /*f570*/  BSYNC.RECONVERGENT B0 ;  /* 0x0000000000007941 */ /* 0x000fea0003800200 */
.L_x_5170:
[----:B------:R-:W0:Y:S02]  /*f580*/  LDCU.64 UR4, c[0x0][0x780] ;  /* 0x0000f000ff0477ac */ /* 0x000e240008000a00 */
[----:B0-----:R-:W-:Y:S02]  /*f590*/  UISETP.NE.U32.AND UP0, UPT, UR4, URZ, UPT ;  /* 0x000000ff0400728c */ /* 0x001fe4000bf05070 */
[----:B------:R-:W-:Y:S02]  /*f5a0*/  IADD3 R2, P0, PT, R2, UR4, RZ ;  /* 0x0000000402027c10 */ /* 0x000fe4000ff1e0ff */
[----:B------:R-:W-:Y:S02]  /*f5b0*/  UISETP.NE.AND.EX UP0, UPT, UR5, URZ, UPT, UP0 ;  /* 0x000000ff0500728c */ /* 0x000fe4000bf05300 */
[----:B------:R-:W-:Y:S02]  /*f5c0*/  IADD3.X R3, PT, PT, R3, UR5, RZ, P0, !PT ;  /* 0x0000000503037c10 */ /* 0x000fe400087fe4ff */
[----:B------:R-:W-:-:S11]  /*f5d0*/  UPLOP3.LUT UP0, UPT, UPT, UPT, UP0, 0x40, 0x4 ;  /* 0x000000000004789c */ /* 0x000fd60003f0e800 */
.L_x_5168:
        /* <DEDUP_REMOVED lines=291> */
.L_x_5174:
        /* <DEDUP_REMOVED lines=24> */
.L_x_5176:
[----:B------:R-:W-:Y:S05]  /*10990*/  BSYNC.RECONVERGENT B0 ;  /* 0x0000000000007941 */ /* 0x000fea0003800200 */
.L_x_5175:
        /* <DEDUP_REMOVED lines=34> */
.L_x_5178:
[----:B------:R-:W-:Y:S05]  /*10bc0*/  BSYNC.RECONVERGENT B0 ;  /* 0x0000000000007941 */ /* 0x000fea0003800200 */
.L_x_5177:
        /* <DEDUP_REMOVED lines=37> */
.L_x_5185:
        /* <DEDUP_REMOVED lines=17> */
.L_x_5184:
[----:B------:R-:W-:Y:S05]  /*10f30*/  BSYNC.RECONVERGENT B2 ;  /* 0x0000000000027941 */ /* 0x000fea0003800200 */
.L_x_5183:
[----:B------:R-:W-:Y:S02]  /*10f40*/  SEL R8, R8, R14, P1 ;  /* 0x0000000e08087207 */ /* 0x000fe40000800000 */
[----:B------:R-:W-:Y:S02]  /*10f50*/  SEL R9, R9, R15, P1 ;  /* 0x0000000f09097207 */ /* 0x000fe40000800000 */
[----:B------:R-:W-:Y:S01]  /*10f60*/  FSEL R5, R5, R4, P1 ;  /* 0x0000000405057208 */ /* 0x000fe20000800000 */
[----:B------:R-:W-:Y:S06]  /*10f70*/  @!P3 BRA `(.L_x_5185) ;  /* 0xfffffffc00a8b947 */ /* 0x000fec000383ffff */
[----:B------:R-:W-:Y:S05]  /*10f80*/  BSYNC.RECONVERGENT B1 ;  /* 0x0000000000017941 */ /* 0x000fea0003800200 */
.L_x_5182:
[----:B------:R-:W-:Y:S05]  /*10f90*/  BRA `(.L_x_5181) ;  /* 0x0000000000847947 */ /* 0x000fea0003800000 */
.L_x_5180:
        /* <DEDUP_REMOVED lines=10> */
.L_x_5188:
        /* <DEDUP_REMOVED lines=18> */
.L_x_5187:
[----:B------:R-:W-:Y:S05]  /*11160*/  BSYNC.RECONVERGENT B1 ;  /* 0x0000000000017941 */ /* 0x000fea0003800200 */
.L_x_5186:
[----:B------:R-:W-:Y:S02]  /*11170*/  SEL R8, R8, R14, P1 ;  /* 0x0000000e08087207 */ /* 0x000fe40000800000 */
[----:B------:R-:W-:Y:S02]  /*11180*/  SEL R9, R9, R15, P1 ;  /* 0x0000000f09097207 */ /* 0x000fe40000800000 */
[----:B------:R-:W-:Y:S01]  /*11190*/  FSEL R5, R5, R20, P1 ;  /* 0x0000001405057208 */ /* 0x000fe20000800000 */
[----:B------:R-:W-:Y:S06]  /*111a0*/  @!P3 BRA `(.L_x_5188) ;  /* 0xfffffffc00a4b947 */ /* 0x000fec000383ffff */
.L_x_5181:
[----:B------:R-:W-:Y:S05]  /*111b0*/  BSYNC.RECONVERGENT B0 ;  /* 0x0000000000007941 */ /* 0x000fea0003800200 */
.L_x_5179:
        /* <DEDUP_REMOVED lines=13> */
.L_x_5194:
        /* <DEDUP_REMOVED lines=22> */
.L_x_5193:
[----:B------:R-:W-:Y:S05]  /*113f0*/  BSYNC.RECONVERGENT B1 ;  /* 0x0000000000017941 */ /* 0x000fea0003800200 */
.L_x_5192:
[----:B------:R-:W-:Y:S02]  /*11400*/  FSEL R5, R5, R12, P1 ;  /* 0x0000000c05057208 */ /* 0x000fe40000800000 */
[----:B------:R-:W-:Y:S02]  /*11410*/  SEL R8, R8, R10, P1 ;  /* 0x0000000a08087207 */ /* 0x000fe40000800000 */
[----:B------:R-:W-:Y:S01]  /*11420*/  SEL R9, R9, R11, P1 ;  /* 0x0000000b09097207 */ /* 0x000fe20000800000 */
[----:B------:R0:W-:Y:S04]  /*11430*/  STS [R4], R5 ;  /* 0x0000000504007388 */ /* 0x0001e80000000800 */
[----:B------:R0:W-:Y:S02]  /*11440*/  STS.64 [R4+0x8], R8 ;  /* 0x0000080804007388 */ /* 0x0001e40000000a00 */
.L_x_5191:
[----:B------:R-:W-:Y:S05]  /*11450*/  BSYNC.RECONVERGENT B0 ;  /* 0x0000000000007941 */ /* 0x000fea0003800200 */
.L_x_5190:
[----:B------:R-:W-:-:S03]  /*11460*/  UISETP.GT.U32.AND UP1, UPT, UR4, 0x3, UPT ;  /* 0x000000030400788c */ /* 0x000fc6000bf24070 */
[----:B------:R-:W-:-:S06]  /*11470*/  UMOV UR4, UR7 ;  /* 0x0000000700047c82 */ /* 0x000fcc0008000000 */
[----:B------:R-:W-:Y:S05]  /*11480*/  BRA.U UP1, `(.L_x_5194) ;  /* 0xfffffffd01807547 */ /* 0x000fea000b83ffff */
.L_x_5189:
        /* <DEDUP_REMOVED lines=12> */
.L_x_5201:
        /* <DEDUP_REMOVED lines=21> */
.L_x_5200:
[----:B------:R-:W-:Y:S05]  /*116a0*/  BSYNC.RECONVERGENT B1 ;  /* 0x0000000000017941 */ /* 0x000fea0003800200 */
.L_x_5199:
[----:B01----:R-:W-:Y:S02]  /*116b0*/  FSEL R5, R5, R12, P1 ;  /* 0x0000000c05057208 */ /* 0x003fe40000800000 */
[----:B------:R-:W-:Y:S02]  /*116c0*/  SEL R8, R8, R6, P1 ;  /* 0x0000000608087207 */ /* 0x000fe40000800000 */
[----:B------:R-:W-:Y:S01]  /*116d0*/  SEL R9, R9, R7, P1 ;  /* 0x0000000709097207 */ /* 0x000fe20000800000 */
[----:B------:R2:W-:Y:S04]  /*116e0*/  STS [R4], R5 ;  /* 0x0000000504007388 */ /* 0x0005e80000000800 */
[----:B------:R2:W-:Y:S02]  /*116f0*/  STS.64 [R4+0x8], R8 ;  /* 0x0000080804007388 */ /* 0x0005e40000000a00 */
.L_x_5198:
[----:B------:R-:W-:Y:S05]  /*11700*/  BSYNC.RECONVERGENT B0 ;  /* 0x0000000000007941 */ /* 0x000fea0003800200 */
.L_x_5197:
[----:B------:R-:W-:Y:S02]  /*11710*/  ISETP.GT.U32.AND P1, PT, R10, 0x7f, PT ;  /* 0x0000007f0a00780c */ /* 0x000fe40003f24070 */
[----:B------:R-:W-:-:S11]  /*11720*/  MOV R10, R13 ;  /* 0x0000000d000a7202 */ /* 0x000fd60000000f00 */
[----:B------:R-:W-:Y:S05]  /*11730*/  @P1 BRA `(.L_x_5201) ;  /* 0xfffffffc00841947 */ /* 0x000fea000383ffff */
.L_x_5196:
[----:B------:R-:W-:Y:S01]  /*11740*/  BAR.SYNC.DEFER_BLOCKING 0x0 ;  /* 0x0000000000007b1d */ /* 0x000fe20000010000 */
[----:B------:R-:W-:-:S09]  /*11750*/  UISETP.GE.U32.AND UP1, UPT, UR4, 0x2, UPT ;  /* 0x000000020400788c */ /* 0x000fd2000bf26070 */
[----:B------:R-:W-:Y:S05]  /*11760*/  BRA.U !UP1, `(.L_x_5195) ;  /* 0x0000000109587547 */ /* 0x000fea000b800000 */
[----:B------:R-:W-:-:S07]  /*11770*/  IMAD.MOV.U32 R0, RZ, RZ, 0x1 ;  /* 0x00000001ff007424 */ /* 0x000fce00078e00ff */
.L_x_5204:
        /* <DEDUP_REMOVED lines=16> */
.L_x_5203:
[----:B------:R-:W-:Y:S05]  /*11880*/  BSYNC.RECONVERGENT B0 ;  /* 0x0000000000007941 */ /* 0x000fea0003800200 */
.L_x_5202:
[----:B------:R-:W-:Y:S02]  /*11890*/  FSEL R5, R5, R4, P1 ;  /* 0x0000000405057208 */ /* 0x000fe40000800000 */
[----:B------:R-:W-:Y:S02]  /*118a0*/  SEL R8, R8, R7, P1 ;  /* 0x0000000708087207 */ /* 0x000fe40000800000 */
[----:B------:R-:W-:Y:S01]  /*118b0*/  SEL R9, R9, R6, P1 ;  /* 0x0000000609097207 */ /* 0x000fe20000800000 */
[----:B------:R-:W-:Y:S06]  /*118c0*/  @!P3 BRA `(.L_x_5204) ;  /* 0xfffffffc00acb947 */ /* 0x000fec000383ffff */
.L_x_5195:
        /* <DEDUP_REMOVED lines=26> */
.L_x_5207:
[----:B------:R-:W-:-:S07]  /*11a70*/  CS2R R16, SRZ ;  /* 0x0000000000107805 */ /* 0x000fce000001ff00 */
.L_x_5206:
        /* <DEDUP_REMOVED lines=22> */
.L_x_5209:
[----:B------:R-:W3:Y:S02]  /*11be0*/  LDCU.64 UR4, c[0x0][0x770] ;  /* 0x0000ee00ff0477ac */ /* 0x000ee40008000a00 */
[----:B---3--:R-:W-:-:S04]  /*11bf0*/  IADD3 R18, P0, PT, R18, UR4, RZ ;  /* 0x0000000412127c10 */ /* 0x008fc8000ff1e0ff */
[----:B------:R-:W-:-:S05]  /*11c00*/  IADD3.X R19, PT, PT, RZ, UR5, RZ, P0, !PT ;  /* 0x00000005ff137c10 */ /* 0x000fca00087fe4ff */
[----:B------:R-:W-:Y:S01]  /*11c10*/  STG.E.64 desc[UR36][R18.64], R16 ;  /* 0x0000001012007986 */ /* 0x000fe2000c101b24 */
[----:B------:R-:W-:Y:S05]  /*11c20*/  EXIT ;  /* 0x000000000000794d */ /* 0x000fea0003800000 */
.L_x_5208:
        /* <DEDUP_REMOVED lines=16> */
.L_x_5210:
[----:B------:R-:W-:Y:S05]  /*11d30*/  EXIT ;  /* 0x000000000000794d */ /* 0x000fea0003800000 */
.L_x_5205:
        /* <DEDUP_REMOVED lines=14> */
.L_x_5213:
[----:B------:R-:W-:Y:S05]  /*11e20*/  BSYNC.RECONVERGENT B0 ;  /* 0x0000000000007941 */ /* 0x000fea0003800200 */
.L_x_5212:
[----:B------:R-:W-:Y:S02]  /*11e30*/  SEL R16, R6, R16, P0 ;  /* 0x0000001006107207 */ /* 0x000fe40000000000 */
[----:B------:R-:W-:Y:S02]  /*11e40*/  SEL R17, R7, R17, P0 ;  /* 0x0000001107117207 */ /* 0x000fe40000000000 */
[----:B012---:R-:W-:-:S07]  /*11e50*/  FSEL R5, R0, R5, P0 ;  /* 0x0000000500057208 */ /* 0x007fce0000000000 */
.L_x_5211:
        /* <DEDUP_REMOVED lines=22> */
.L_x_5215:
[----:B------:R-:W3:Y:S02]  /*11fc0*/  LDCU.64 UR4, c[0x0][0x770] ;  /* 0x0000ee00ff0477ac */ /* 0x000ee40008000a00 */
[----:B---3--:R-:W-:-:S05]  /*11fd0*/  IADD3 R18, P0, PT, R18, UR4, RZ ;  /* 0x0000000412127c10 */ /* 0x008fca000ff1e0ff */
[----:B------:R-:W-:-:S05]  /*11fe0*/  IMAD.X R19, RZ, RZ, UR5, P0 ;  /* 0x00000005ff137e24 */ /* 0x000fca00080e06ff */
[----:B------:R-:W-:Y:S01]  /*11ff0*/  STG.E.64 desc[UR36][R18.64], R16 ;  /* 0x0000001012007986 */ /* 0x000fe2000c101b24 */
[----:B------:R-:W-:Y:S05]  /*12000*/  EXIT ;  /* 0x000000000000794d */ /* 0x000fea0003800000 */
.L_x_5214:
[----:B------:R-:W-:Y:S04]  /*12010*/  STG.E.64 desc[UR36][R2.64+0x8], R16 ;  /* 0x0000081002007986 */ /* 0x000fe8000c101b24 */
[----:B------:R-:W-:Y:S01]  /*12020*/  STG.E desc[UR36][R2.64], R5 ;  /* 0x0000000502007986 */ /* 0x000fe2000c101924 */
[----:B------:R-:W-:Y:S05]  /*12030*/  EXIT ;  /* 0x000000000000794d */ /* 0x000fea0003800000 */
.L_x_5173:
        /* <DEDUP_REMOVED lines=36> */
.L_x_5218:
[----:B------:R-:W-:-:S07]  /*12280*/  CS2R R16, SRZ ;  /* 0x0000000000107805 */ /* 0x000fce000001ff00 */
.L_x_5217:
        /* <DEDUP_REMOVED lines=22> */
.L_x_5220:
[----:B------:R-:W0:Y:S02]  /*123f0*/  LDCU.64 UR4, c[0x0][0x770] ;  /* 0x0000ee00ff0477ac */ /* 0x000e240008000a00 */
[----:B0-----:R-:W-:-:S05]  /*12400*/  IADD3 R18, P0, PT, R18, UR4, RZ ;  /* 0x0000000412127c10 */ /* 0x001fca000ff1e0ff */
[----:B------:R-:W-:-:S05]  /*12410*/  IMAD.X R19, RZ, RZ, UR5, P0 ;  /* 0x00000005ff137e24 */ /* 0x000fca00080e06ff */
[----:B------:R-:W-:Y:S01]  /*12420*/  STG.E.64 desc[UR36][R18.64], R16 ;  /* 0x0000001012007986 */ /* 0x000fe2000c101b24 */
[----:B------:R-:W-:Y:S05]  /*12430*/  EXIT ;  /* 0x000000000000794d */ /* 0x000fea0003800000 */
.L_x_5219:
        /* <DEDUP_REMOVED lines=16> */
.L_x_5221:
[----:B------:R-:W-:Y:S05]  /*12540*/  EXIT ;  /* 0x000000000000794d */ /* 0x000fea0003800000 */
.L_x_5216:
        /* <DEDUP_REMOVED lines=14> */
.L_x_5224:
[----:B------:R-:W-:Y:S05]  /*12630*/  BSYNC.RECONVERGENT B0 ;  /* 0x0000000000007941 */ /* 0x000fea0003800200 */
.L_x_5223:
[----:B------:R-:W-:Y:S02]  /*12640*/  SEL R16, R6, R16, P0 ;  /* 0x0000001006107207 */ /* 0x000fe40000000000 */
[----:B------:R-:W-:Y:S02]  /*12650*/  SEL R17, R7, R17, P0 ;  /* 0x0000001107117207 */ /* 0x000fe40000000000 */
[----:B-1--4-:R-:W-:-:S07]  /*12660*/  FSEL R5, R0, R5, P0 ;  /* 0x0000000500057208 */ /* 0x012fce0000000000 */
.L_x_5222:
        /* <DEDUP_REMOVED lines=22> */
.L_x_5226:
[----:B------:R-:W0:Y:S02]  /*127d0*/  LDCU.64 UR4, c[0x0][0x770] ;  /* 0x0000ee00ff0477ac */ /* 0x000e240008000a00 */
[----:B0-----:R-:W-:-:S04]  /*127e0*/  IADD3 R18, P0, PT, R18, UR4, RZ ;  /* 0x0000000412127c10 */ /* 0x001fc8000ff1e0ff */
[----:B------:R-:W-:-:S05]  /*127f0*/  IADD3.X R19, PT, PT, RZ, UR5, RZ, P0, !PT ;  /* 0x00000005ff137c10 */ /* 0x000fca00087fe4ff */
[----:B------:R-:W-:Y:S01]  /*12800*/  STG.E.64 desc[UR36][R18.64], R16 ;  /* 0x0000001012007986 */ /* 0x000fe2000c101b24 */
[----:B------:R-:W-:Y:S05]  /*12810*/  EXIT ;  /* 0x000000000000794d */ /* 0x000fea0003800000 */
.L_x_5225:
[----:B------:R-:W-:Y:S04]  /*12820*/  STG.E.64 desc[UR36][R2.64+0x8], R16 ;  /* 0x0000081002007986 */ /* 0x000fe8000c101b24 */
[----:B------:R-:W-:Y:S01]  /*12830*/  STG.E desc[UR36][R2.64], R5 ;  /* 0x0000000502007986 */ /* 0x000fe2000c101924 */
[----:B------:R-:W-:Y:S05]  /*12840*/  EXIT ;  /* 0x000000000000794d */ /* 0x000fea0003800000 */
        .weak           $__internal_24_$__cuda_sm20_div_u64
        .type           $__internal_24_$__cuda_sm20_div_u64,@function
        .size           $__internal_24_$__cuda_sm20_div_u64,(.L_x_6076 - $__internal_24_$__cuda_sm20_div_u64)
$__internal_24_$__cuda_sm20_div_u64:
        /* <DEDUP_REMOVED lines=69> */
[----:B------:R-:W-:Y:S06]  /*12ca0*/  RET.REL.NODEC R2 `(_ZN2at6native13reduce_kernelILi512ELi1ENS0_8ReduceOpIN3c104HalfENS0_9ArgMinOpsIfEEjlLi4ELi4EEEEEvT1_) ;  /* 0xfffffed002d47950 */ /* 0x000fec0003c3ffff */
.L_x_5227:
        /* <DEDUP_REMOVED lines=13> */
.L_x_6076:


//--------------------- .text._ZN2at6native13reduce_kernelILi256ELi2ENS0_8ReduceOpIN3c104HalfENS0_9ArgMinOpsIfEEjlLi4ELi4EEEEEvT1_ --------------------------
	.section	.text._ZN2at6native13reduce_kernelILi256ELi2ENS0_8ReduceOpIN3c104HalfENS0_9ArgMinOpsIfEEjlLi4ELi4EEEEEvT1_,"ax",@progbits
	.align	128
        .global         _ZN2at6native13reduce_kernelILi256ELi2ENS0_8ReduceOpIN3c104HalfENS0_9ArgMinOpsIfEEjlLi4ELi4EEEEEvT1_
        .type           _ZN2at6native13reduce_kernelILi256ELi2ENS0_8ReduceOpIN3c104HalfENS0_9ArgMinOpsIfEEjlLi4ELi4EEEEEvT1_,@function
        .size           _ZN2at6native13reduce_kernelILi256ELi2ENS0_8ReduceOpIN3c104HalfENS0_9ArgMinOpsIfEEjlLi4ELi4EEEEEvT1_,(.L_x_6077 - _ZN2at6native13reduce_kernelILi256ELi2ENS0_8ReduceOpIN3c104HalfENS0_9ArgMinOpsIfEEjlLi4ELi4EEEEEvT1_)
        .other          _ZN2at6native13reduce_kernelILi256ELi2ENS0_8ReduceOpIN3c104HalfENS0_9ArgMinOpsIfEEjlLi4ELi4EEEEEvT1_,@"STO_CUDA_ENTRY STV_DEFAULT"
_ZN2at6native13reduce_kernelILi256ELi2ENS0_8ReduceOpIN3c104HalfENS0_9ArgMinOpsIfEEjlLi4ELi4EEEEEvT1_:
.text._ZN2at6native13reduce_kernelILi256ELi2ENS0_8ReduceOpIN3c104HalfENS0_9ArgMinOpsIfEEjlLi4ELi4EEEEEvT1_:
        /* <DEDUP_REMOVED lines=296> */
.L_x_5228:
[----:B------:R-:W1:Y:S01]  /*1280*/  LDCU UR5, c[0x0][0x39c] ;  /* 0x00007380ff0577ac */ /* 0x000e620008000800 */
[----:B------:R-:W-:Y:S01]  /*1290*/  BSSY.RECONVERGENT B6, `(.L_x_5229) ;  /* 0x0000f11000067945 */ /* 0x000fe20003800200 */
[----:B------:R-:W-:Y:S02]  /*12a0*/  HFMA2 R27, -RZ, RZ, 0, 0 ;  /* 0x00000000ff1b7431 */ /* 0x000fe400000001ff */
[----:B------:R-:W-:Y:S01]  /*12b0*/  IMAD.MOV.U32 R38, RZ, RZ, RZ ;  /* 0x000000ffff267224 */ /* 0x000fe200078e00ff */
[----:B------:R-:W2:Y:S01]  /*12c0*/  LDCU UR4, c[0x0][0x3a0] ;  /* 0x00007400ff0477ac */ /* 0x000ea20008000800 */
[----:B------:R-:W-:Y:S01]  /*12d0*/  IMAD.MOV.U32 R18, RZ, RZ, RZ ;  /* 0x000000ffff127224 */ /* 0x000fe200078e00ff */
        /* <DEDUP_REMOVED lines=27> */
[----:B-----5:R-:W-:Y:S01]  /*1490*/  IMAD.U32 R10, RZ, RZ, UR10 ;  /* 0x0000000aff0a7e24 */ /* 0x020fe2000f8e00ff */
[----:B------:R-:W-:Y:S01]  /*14a0*/  MOV R11, UR11 ;  /* 0x0000000b000b7c02 */ /* 0x000fe20008000f00 */
[----:B0-2---:R-:W-:-:S07]  /*14b0*/  IMAD.U32 R26, RZ, RZ, UR4 ;  /* 0x00000004ff1a7e24 */ /* 0x005fce000f8e00ff */
[----:B------:R-:W-:-:S07]  /*14c0*/  LEPC R20, `(.L_x_5232) ;  /* 0x000000001014794e */ /* 0x000fce0000000000 */
[----:B---3--:R-:W-:Y:S05]  /*14d0*/  CALL.ABS.NOINC R14 ;  /* 0x000000000e007343 */ /* 0x008fea0003c00000 */
.L_x_5232:
        /* <DEDUP_REMOVED lines=8> */
[----:B------:R-:W-:Y:S01]  /*1560*/  IMAD.MOV.U32 R0, RZ, RZ, R21 ;  /* 0x000000ffff007224 */ /* 0x000fe200078e0015 */
[----:B-1----:R-:W-:Y:S01]  /*1570*/  MOV R6, R20 ;  /* 0x0000001400067202 */ /* 0x002fe20000000f00 */
[----:B------:R-:W-:-:S02]  /*1580*/  IMAD.MOV.U32 R9, RZ, RZ, R20 ;  /* 0x000000ffff097224 */ /* 0x000fc400078e0014 */
        /* <DEDUP_REMOVED lines=14> */
[----:B------:R-:W-:Y:S01]  /*1670*/  IMAD.MOV.U32 R9, RZ, RZ, R20 ;  /* 0x000000ffff097224 */ /* 0x000fe200078e0014 */
[----:B------:R-:W-:Y:S01]  /*1680*/  MOV R0, R21 ;  /* 0x0000001500007202 */ /* 0x000fe20000000f00 */
        /* <DEDUP_REMOVED lines=27> */
.L_x_5237:
[----:B------:R-:W0:Y:S01]  /*1840*/  @P0 LDC R9, c[0x0][0x390] ;  /* 0x0000e400ff090b82 */ /* 0x000e220000000800 */
[----:B------:R-:W-:Y:S02]  /*1850*/  FSEL R0, R3, R0, !P0 ;  /* 0x0000000003007208 */ /* 0x000fe40004000000 */
[----:B------:R-:W-:-:S07]  /*1860*/  SEL R3, R8, RZ, P0 ;  /* 0x000000ff08037207 */ /* 0x000fce0000000000 */
.L_x_5236:
[----:B------:R-:W-:Y:S05]  /*1870*/  BSYNC.RECONVERGENT B1 ;  /* 0x0000000000017941 */ /* 0x000fea0003800200 */
.L_x_5235:
[----:B------:R-:W1:Y:S01]  /*1880*/  LDC R5, c[0x0][0x39c] ;  /* 0x0000e700ff057b82 */ /* 0x000e620000000800 */
[----:B------:R-:W-:Y:S02]  /*1890*/  IADD3 R22, P0, PT, R22, 0x8, RZ ;  /* 0x0000000816167810 */ /* 0x000fe40007f1e0ff */
[----:B------:R-:W-:-:S03]  /*18a0*/  IADD3 R8, PT, PT, -R12, 0x4, RZ ;  /* 0x000000040c087810 */ /* 0x000fc60007ffe1ff */
[----:B------:R-:W-:Y:S01]  /*18b0*/  IMAD.X R23, RZ, RZ, R23, P0 ;  /* 0x000000ffff177224 */ /* 0x000fe200000e0617 */
[----:B-1----:R-:W-:-:S07]  /*18c0*/  IADD3 R26, PT, PT, R12, -0x4, R5 ;  /* 0xfffffffc0c1a7810 */ /* 0x002fce0007ffe005 */
.L_x_5234:
[----:B------:R-:W-:Y:S05]  /*18d0*/  BSYNC.RECONVERGENT B0 ;  /* 0x0000000000007941 */ /* 0x000fea0003800200 */
.L_x_5233:
[----:B------:R-:W1:Y:S01]  /*18e0*/  LDCU.64 UR4, c[0x0][0x3b0] ;  /* 0x00007600ff0477ac */ /* 0x000e620008000a00 */
[----:B------:R-:W-:Y:S01]  /*18f0*/  BSSY.RECONVERGENT B0, `(.L_x_5238) ;  /* 0x000005c000007945 */ /* 0x000fe20003800200 */
[----:B------:R-:W-:Y:S01]  /*1900*/  IMAD.MOV.U32 R12, RZ, RZ, R20 ;  /* 0x000000ffff0c7224 */ /* 0x000fe200078e0014 */
[----:B------:R-:W2:Y:S01]  /*1910*/  LDCU UR6, c[0x0][0x3b8] ;  /* 0x00007700ff0677ac */ /* 0x000ea20008000800 */
[----:B------:R-:W-:Y:S02]  /*1920*/  IMAD.MOV.U32 R11, RZ, RZ, R14 ;  /* 0x000000ffff0b7224 */ /* 0x000fe400078e000e */
[----:B------:R-:W-:Y:S02]  /*1930*/  IMAD.MOV.U32 R10, RZ, RZ, R21 ;  /* 0x000000ffff0a7224 */ /* 0x000fe400078e0015 */
[----:B-1----:R-:W-:-:S04]  /*1940*/  IMAD R5, R19, UR4, RZ ;  /* 0x0000000413057c24 */ /* 0x002fc8000f8e02ff */
[----:B------:R-:W-:-:S04]  /*1950*/  IMAD R5, R16, UR5, R5 ;  /* 0x0000000510057c24 */ /* 0x000fc8000f8e0205 */
[----:B--2---:R-:W-:-:S05]  /*1960*/  IMAD R13, R2, UR6, R5 ;  /* 0x00000006020d7c24 */ /* 0x004fca000f8e0205 */
[----:B------:R-:W-:-:S05]  /*1970*/  SHF.L.U32 R4, R13, 0x2, RZ ;  /* 0x000000020d047819 */ /* 0x000fca00000006ff */
[----:B------:R-:W-:-:S05]  /*1980*/  VIADD R5, R4, 0x3 ;  /* 0x0000000304057836 */ /* 0x000fca0000000000 */
[----:B------:R-:W-:-:S13]  /*1990*/  ISETP.GE.U32.AND P0, PT, R5, R26, PT ;  /* 0x0000001a0500720c */ /* 0x000fda0003f06070 */
[----:B------:R-:W-:Y:S05]  /*19a0*/  @P0 BRA `(.L_x_5239) ;  /* 0x0000000400400947 */ /* 0x000fea0003800000 */
[----:B------:R-:W-:Y:S01]  /*19b0*/  IMAD.MOV.U32 R15, RZ, RZ, R4 ;  /* 0x000000ffff0f7224 */ /* 0x000fe200078e0004 */
[----:B------:R-:W-:Y:S01]  /*19c0*/  MOV R10, R21 ;  /* 0x00000015000a7202 */ /* 0x000fe20000000f00 */
[----:B------:R-:W-:Y:S02]  /*19d0*/  IMAD.MOV.U32 R12, RZ, RZ, R20 ;  /* 0x000000ffff0c7224 */ /* 0x000fe400078e0014 */
[----:B------:R-:W-:-:S07]  /*19e0*/  IMAD.MOV.U32 R11, RZ, RZ, R14 ;  /* 0x000000ffff0b7224 */ /* 0x000fce00078e000e */
.L_x_5248:
        /* <DEDUP_REMOVED lines=11> */
[----:B------:R-:W-:Y:S01]  /*1aa0*/  @P4 ISETP.LT.U32.AND P1, PT, R20, R29, PT ;  /* 0x0000001d1400420c */ /* 0x000fe20003f21070 */
[--C-:B--2---:R-:W-:Y:S02]  /*1ab0*/  HADD2.F32 R15, -RZ, R4.reuse.H0_H0 ;  /* 0x20000004ff0f7230 */ /* 0x104fe40000004100 */
[----:B------:R-:W-:Y:S02]  /*1ac0*/  HADD2.F32 R30, -RZ, R4.H1_H1 ;  /* 0x30000004ff1e7230 */ /* 0x000fe40000004100 */
[--C-:B------:R-:W-:Y:S01]  /*1ad0*/  HADD2.F32 R31, -RZ, R5.reuse.H0_H0 ;  /* 0x20000005ff1f7230 */ /* 0x100fe20000004100 */
[----:B------:R-:W-:Y:S01]  /*1ae0*/  @P6 FSETP.NAN.FTZ.AND P0, PT, |R15|, |R15|, PT ;  /* 0x4000000f0f00620b */ /* 0x000fe20003f18200 */
[----:B------:R-:W-:Y:S01]  /*1af0*/  HADD2.F32 R4, -RZ, R5.H1_H1 ;  /* 0x30000005ff047230 */ /* 0x000fe20000004100 */
[----:B------:R-:W-:-:S02]  /*1b00*/  @P4 FSETP.NAN.FTZ.AND P2, PT, |R30|, |R30|, PT ;  /* 0x4000001e1e00420b */ /* 0x000fc40003f58200 */
        /* <DEDUP_REMOVED lines=10> */
.L_x_5241:
[----:B------:R-:W-:Y:S05]  /*1bb0*/  BSYNC.RECONVERGENT B1 ;  /* 0x0000000000017941 */ /* 0x000fea0003800200 */
.L_x_5240:
[----:B------:R-:W-:Y:S04]  /*1bc0*/  BSSY.RECONVERGENT B1, `(.L_x_5242) ;  /* 0x0000007000017945 */ /* 0x000fe80003800200 */
[----:B------:R-:W-:Y:S05]  /*1bd0*/  @P4 BRA `(.L_x_5243) ;  /* 0x0000000000144947 */ /* 0x000fea0003800000 */
[----:B------:R-:W-:-:S13]  /*1be0*/  FSETP.NEU.FTZ.AND P6, PT, R21, R30, PT ;  /* 0x0000001e1500720b */ /* 0x000fda0003fdd000 */
[----:B------:R-:W-:Y:S02]  /*1bf0*/  @!P6 ISETP.GE.U32.AND P4, PT, R20, R29, PT ;  /* 0x0000001d1400e20c */ /* 0x000fe40003f86070 */
[----:B------:R-:W-:Y:S02]  /*1c00*/  @P6 FSETP.LT.FTZ.AND P1, PT, R21, R30, PT ;  /* 0x0000001e1500620b */ /* 0x000fe40003f31000 */
[----:B------:R-:W-:-:S04]  /*1c10*/  @!P6 ISETP.GE.AND.EX P4, PT, R14, RZ, PT, P4 ;  /* 0x000000ff0e00e20c */ /* 0x000fc80003f86340 */
[----:B------:R-:W-:-:S13]  /*1c20*/  @!P6 PLOP3.LUT P1, PT, P4, PT, PT, 0x8, 0x80 ;  /* 0x000000000080e81c */ /* 0x000fda000272e170 */
.L_x_5243:
[----:B------:R-:W-:Y:S05]  /*1c30*/  BSYNC.RECONVERGENT B1 ;  /* 0x0000000000017941 */ /* 0x000fea0003800200 */
.L_x_5242:
        /* <DEDUP_REMOVED lines=16> */
.L_x_5245:
[----:B------:R-:W-:Y:S05]  /*1d40*/  BSYNC.RECONVERGENT B1 ;  /* 0x0000000000017941 */ /* 0x000fea0003800200 */
.L_x_5244:
        /* <DEDUP_REMOVED lines=12> */
.L_x_5247:
[----:B------:R-:W-:Y:S05]  /*1e10*/  BSYNC.RECONVERGENT B1 ;  /* 0x0000000000017941 */ /* 0x000fea0003800200 */
.L_x_5246:
        /* <DEDUP_REMOVED lines=9> */
.L_x_5239:
[----:B------:R-:W-:Y:S05]  /*1eb0*/  BSYNC.RECONVERGENT B0 ;  /* 0x0000000000007941 */ /* 0x000fea0003800200 */
.L_x_5238:
        /* <DEDUP_REMOVED lines=29> */
.L_x_5252:
[----:B------:R-:W-:Y:S05]  /*2090*/  BSYNC.RECONVERGENT B1 ;  /* 0x0000000000017941 */ /* 0x000fea0003800200 */
.L_x_5251:
[----:B------:R-:W-:Y:S02]  /*20a0*/  FSEL R0, R0, R5, P0 ;  /* 0x0000000500007208 */ /* 0x000fe40000000000 */
[----:B------:R-:W-:Y:S02]  /*20b0*/  SEL R9, R9, R8, P0 ;  /* 0x0000000809097207 */ /* 0x000fe40000000000 */
[----:B------:R-:W-:-:S07]  /*20c0*/  SEL R3, R3, R4, P0 ;  /* 0x0000000403037207 */ /* 0x000fce0000000000 */
.L_x_5250:
[----:B------:R-:W-:Y:S05]  /*20d0*/  BSYNC.RECONVERGENT B0 ;  /* 0x0000000000007941 */ /* 0x000fea0003800200 */
.L_x_5249:
        /* <DEDUP_REMOVED lines=11> */
.L_x_5254:
[----:B------:R-:W-:Y:S05]  /*2190*/  BSYNC.RECONVERGENT B0 ;  /* 0x0000000000007941 */ /* 0x000fea0003800200 */
.L_x_5253:
        /* <DEDUP_REMOVED lines=14> */
.L_x_5256:
[----:B------:R-:W-:Y:S05]  /*2280*/  BSYNC.RECONVERGENT B0 ;  /* 0x0000000000007941 */ /* 0x000fea0003800200 */
.L_x_5255:
        /* <DEDUP_REMOVED lines=14> */
.L_x_5258:
[----:B------:R-:W-:Y:S05]  /*2370*/  BSYNC.RECONVERGENT B0 ;  /* 0x0000000000007941 */ /* 0x000fea0003800200 */
.L_x_5257:
[----:B------:R-:W-:Y:S02]  /*2380*/  FSEL R37, R10, R37, P0 ;  /* 0x000000250a257208 */ /* 0x000fe40000000000 */
[----:B------:R-:W-:Y:S02]  /*2390*/  SEL R6, R9, R6, P0 ;  /* 0x0000000609067207 */ /* 0x000fe40000000000 */
[----:B------:R-:W-:Y:S01]  /*23a0*/  SEL R7, R14, R7, P0 ;  /* 0x000000070e077207 */ /* 0x000fe20000000000 */
[----:B------:R-:W-:Y:S06]  /*23b0*/  BRA `(.L_x_5230) ;  /* 0x000000dc00f87947 */ /* 0x000fec0003800000 */
.L_x_5231:
        /* <DEDUP_REMOVED lines=24> */
[--C-:B------:R-:W-:Y:S02]  /*2540*/  IMAD.MOV.U32 R28, RZ, RZ, R18.reuse ;  /* 0x000000ffff1c7224 */ /* 0x100fe400078e0012 */
[--C-:B------:R-:W-:Y:S02]  /*2550*/  IMAD.MOV.U32 R26, RZ, RZ, R18.reuse ;  /* 0x000000ffff1a7224 */ /* 0x100fe400078e0012 */
[--C-:B------:R-:W-:Y:S02]  /*2560*/  IMAD.MOV.U32 R27, RZ, RZ, R18.reuse ;  /* 0x000000ffff1b7224 */ /* 0x100fe400078e0012 */
[----:B------:R-:W-:-:S02]  /*2570*/  IMAD.MOV.U32 R21, RZ, RZ, R18 ;  /* 0x000000ffff157224 */ /* 0x000fc400078e0012 */
[--C-:B----4-:R-:W-:Y:S02]  /*2580*/  IMAD.MOV.U32 R15, RZ, RZ, R0.reuse ;  /* 0x000000ffff0f7224 */ /* 0x110fe400078e0000 */
[--C-:B------:R-:W-:Y:S02]  /*2590*/  IMAD.MOV.U32 R14, RZ, RZ, R0.reuse ;  /* 0x000000ffff0e7224 */ /* 0x100fe400078e0000 */
[--C-:B------:R-:W-:Y:S02]  /*25a0*/  IMAD.MOV.U32 R13, RZ, RZ, R0.reuse ;  /* 0x000000ffff0d7224 */ /* 0x100fe400078e0000 */
[--C-:B------:R-:W-:Y:S02]  /*25b0*/  IMAD.MOV.U32 R12, RZ, RZ, R0.reuse ;  /* 0x000000ffff0c7224 */ /* 0x100fe400078e0000 */
[--C-:B------:R-:W-:Y:S02]  /*25c0*/  IMAD.MOV.U32 R10, RZ, RZ, R0.reuse ;  /* 0x000000ffff0a7224 */ /* 0x100fe400078e0000 */
[----:B------:R-:W-:-:S02]  /*25d0*/  IMAD.MOV.U32 R11, RZ, RZ, R0 ;  /* 0x000000ffff0b7224 */ /* 0x000fc400078e0000 */
[----:B------:R-:W-:Y:S01]  /*25e0*/  IMAD.MOV.U32 R3, RZ, RZ, R0 ;  /* 0x000000ffff037224 */ /* 0x000fe200078e0000 */
[----:B------:R-:W-:Y:S06]  /*25f0*/  @P0 BRA `(.L_x_5261) ;  /* 0x0000000800e80947 */ /* 0x000fec0003800000 */
[----:B------:R-:W1:Y:S01]  /*2600*/  LDC R42, c[0x0][0x3a4] ;  /* 0x0000e900ff2a7b82 */ /* 0x000e620000000800 */
[----:B------:R-:W-:Y:S01]  /*2610*/  MOV R29, R18 ;  /* 0x00000012001d7202 */ /* 0x000fe20000000f00 */
        /* <DEDUP_REMOVED lines=17> */
.L_x_5278:
[----:B------:R-:W-:Y:S01]  /*2730*/  SHF.R.U32.HI R7, RZ, 0x1, R39 ;  /* 0x00000001ff077819 */ /* 0x000fe20000011627 */
[----:B-1----:R-:W-:-:S04]  /*2740*/  IMAD.IADD R40, R39, 0x1, R42 ;  /* 0x0000000127287824 */ /* 0x002fc800078e022a */
[----:B------:R-:W-:-:S04]  /*2750*/  IMAD.WIDE.U32 R4, R7, 0x4, R22 ;  /* 0x0000000407047825 */ /* 0x000fc800078e0016 */
[----:B------:R-:W-:Y:S01]  /*2760*/  IMAD.IADD R8, R7, 0x1, R42 ;  /* 0x0000000107087824 */ /* 0x000fe200078e022a */
[----:B------:R-:W2:Y:S01]  /*2770*/  LDG.E R41, desc[UR36][R4.64] ;  /* 0x0000002404297981 */ /* 0x000ea2000c1e1900 */
[----:B------:R-:W-:Y:S02]  /*2780*/  SHF.R.U32.HI R7, RZ, 0x1, R40 ;  /* 0x00000001ff077819 */ /* 0x000fe40000011628 */
[----:B------:R-:W-:Y:S01]  /*2790*/  IMAD.SHL.U32 R9, R8, 0x4, RZ ;  /* 0x0000000408097824 */ /* 0x000fe200078e00ff */
[----:B------:R-:W-:Y:S02]  /*27a0*/  SHF.R.U32.HI R8, RZ, 0x1e, R8 ;  /* 0x0000001eff087819 */ /* 0x000fe40000011608 */
[----:B------:R-:W-:Y:S02]  /*27b0*/  IMAD.WIDE.U32 R6, R7, 0x4, R22 ;  /* 0x0000000407067825 */ /* 0x000fe400078e0016 */
[----:B------:R-:W-:Y:S02]  /*27c0*/  LOP3.LUT R9, R9, 0xfffffffc, RZ, 0xc0, !PT ;  /* 0xfffffffc09097812 */ /* 0x000fe400078ec0ff */
[----:B------:R-:W-:Y:S01]  /*27d0*/  LOP3.LUT R45, R8, 0x1, RZ, 0xc0, !PT ;  /* 0x00000001082d7812 */ /* 0x000fe200078ec0ff */
[----:B------:R2:W3:Y:S01]  /*27e0*/  LDG.E R43, desc[UR36][R6.64] ;  /* 0x00000024062b7981 */ /* 0x0004e2000c1e1900 */
[----:B------:R-:W-:-:S05]  /*27f0*/  IADD3 R8, P0, PT, R22, R9, RZ ;  /* 0x0000000916087210 */ /* 0x000fca0007f1e0ff */
[----:B------:R-:W-:-:S05]  /*2800*/  IMAD.X R9, R23, 0x1, R45, P0 ;  /* 0x0000000117097824 */ /* 0x000fca00000e062d */
[----:B------:R1:W5:Y:S01]  /*2810*/  LDG.E R8, desc[UR36][R8.64] ;  /* 0x0000002408087981 */ /* 0x000362000c1e1900 */
[----:B------:R-:W-:Y:S01]  /*2820*/  FSETP.NAN.FTZ.AND P6, PT, |R31|, |R31|, PT ;  /* 0x4000001f1f00720b */ /* 0x000fe20003fd8200 */
[----:B------:R-:W-:Y:S01]  /*2830*/  BSSY.RECONVERGENT B1, `(.L_x_5262) ;  /* 0x0000016000017945 */ /* 0x000fe20003800200 */
[----:B------:R-:W-:Y:S02]  /*2840*/  FSETP.NAN.FTZ.AND P2, PT, |R32|, |R32|, PT ;  /* 0x400000202000720b */ /* 0x000fe40003f58200 */
[----:B------:R-:W-:-:S09]  /*2850*/  FSETP.NAN.FTZ.AND P3, PT, |R34|, |R34|, PT ;  /* 0x400000222200720b */ /* 0x000fd20003f78200 */
[-C--:B------:R-:W-:Y:S02]  /*2860*/  @P6 ISETP.LT.U32.AND P4, PT, R18, R39.reuse, PT ;  /* 0x000000271200620c */ /* 0x080fe40003f81070 */
[----:B------:R-:W-:Y:S02]  /*2870*/  @P2 ISETP.LT.U32.AND P1, PT, R20, R39, PT ;  /* 0x000000271400220c */ /* 0x000fe40003f21070 */
[----:B--2---:R-:W-:Y:S01]  /*2880*/  PRMT R7, R41, 0x7632, R7 ;  /* 0x0000763229077816 */ /* 0x004fe20000000007 */
[----:B------:R-:W-:-:S04]  /*2890*/  HADD2.F32 R48, -RZ, R41.H0_H0 ;  /* 0x20000029ff307230 */ /* 0x000fc80000004100 */
[----:B------:R-:W-:Y:S01]  /*28a0*/  HADD2.F32 R49, -RZ, R7.H0_H0 ;  /* 0x20000007ff317230 */ /* 0x000fe20000004100 */
[----:B------:R-:W-:-:S04]  /*28b0*/  @P6 FSETP.NAN.FTZ.AND P0, PT, |R48|, |R48|, PT ;  /* 0x400000303000620b */ /* 0x000fc80003f18200 */
[----:B------:R-:W-:Y:S02]  /*28c0*/  @P2 FSETP.NAN.FTZ.AND P5, PT, |R49|, |R49|, PT ;  /* 0x400000313100220b */ /* 0x000fe40003fb8200 */
[----:B---3--:R-:W-:Y:S02]  /*28d0*/  PRMT R6, R43, 0x5432, R43 ;  /* 0x000054322b067816 */ /* 0x008fe4000000002b */
[----:B------:R-:W-:Y:S02]  /*28e0*/  @P6 ISETP.LT.OR.EX P0, PT, R0, RZ, !P0, P4 ;  /* 0x000000ff0000620c */ /* 0x000fe40004701740 */
[----:B------:R-:W-:Y:S01]  /*28f0*/  @P2 ISETP.LT.OR.EX P1, PT, R3, RZ, !P5, P1 ;  /* 0x000000ff0300220c */ /* 0x000fe20006f21710 */
[----:B------:R-:W-:Y:S01]  /*2900*/  HADD2.F32 R47, -RZ, R6.H1_H1 ;  /* 0x30000006ff2f7230 */ /* 0x000fe20000004100 */
        /* <DEDUP_REMOVED lines=8> */
.L_x_5263:
[----:B------:R-:W-:Y:S05]  /*2990*/  BSYNC.RECONVERGENT B1 ;  /* 0x0000000000017941 */ /* 0x000fea0003800200 */
.L_x_5262:
[----:B------:R-:W-:Y:S04]  /*29a0*/  BSSY.RECONVERGENT B1, `(.L_x_5264) ;  /* 0x0000007000017945 */ /* 0x000fe80003800200 */
[----:B------:R-:W-:Y:S05]  /*29b0*/  @P2 BRA `(.L_x_5265) ;  /* 0x0000000000142947 */ /* 0x000fea0003800000 */
[----:B------:R-:W-:-:S13]  /*29c0*/  FSETP.NEU.FTZ.AND P6, PT, R32, R49, PT ;  /* 0x000000312000720b */ /* 0x000fda0003fdd000 */
[----:B------:R-:W-:Y:S02]  /*29d0*/  @!P6 ISETP.GE.U32.AND P2, PT, R20, R39, PT ;  /* 0x000000271400e20c */ /* 0x000fe40003f46070 */
[----:B------:R-:W-:Y:S02]  /*29e0*/  @P6 FSETP.LT.FTZ.AND P1, PT, R32, R49, PT ;  /* 0x000000312000620b */ /* 0x000fe40003f31000 */
[----:B------:R-:W-:-:S04]  /*29f0*/  @!P6 ISETP.GE.AND.EX P2, PT, R3, RZ, PT, P2 ;  /* 0x000000ff0300e20c */ /* 0x000fc80003f46320 */
[----:B------:R-:W-:-:S13]  /*2a00*/  @!P6 PLOP3.LUT P1, PT, P2, PT, PT, 0x8, 0x80 ;  /* 0x000000000080e81c */ /* 0x000fda000172e170 */
.L_x_5265:
[----:B------:R-:W-:Y:S05]  /*2a10*/  BSYNC.RECONVERGENT B1 ;  /* 0x0000000000017941 */ /* 0x000fea0003800200 */
.L_x_5264:
[----:B------:R-:W-:Y:S01]  /*2a20*/  @P3 ISETP.LT.U32.AND P6, PT, R21, R40, PT ;  /* 0x000000281500320c */ /* 0x000fe20003fc1070 */
[----:B------:R-:W-:Y:S01]  /*2a30*/  BSSY.RECONVERGENT B1, `(.L_x_5266) ;  /* 0x000000b000017945 */ /* 0x000fe20003800200 */
[----:B------:R-:W-:Y:S01]  /*2a40*/  @P3 FSETP.NAN.FTZ.AND P2, PT, |R47|, |R47|, PT ;  /* 0x4000002f2f00320b */ /* 0x000fe20003f58200 */
[----:B------:R-:W-:Y:S01]  /*2a50*/  HADD2.F32 R46, -RZ, R6.H0_H0 ;  /* 0x20000006ff2e7230 */ /* 0x000fe20000004100 */
[----:B-----5:R-:W-:Y:S02]  /*2a60*/  PRMT R7, R7, 0x5410, R8 ;  /* 0x0000541007077816 */ /* 0x020fe40000000008 */
[----:B------:R-:W-:Y:S01]  /*2a70*/  @P3 ISETP.LT.OR.EX P2, PT, R11, RZ, !P2, P6 ;  /* 0x000000ff0b00320c */ /* 0x000fe20005741760 */
[----:B------:R-:W-:-:S12]  /*2a80*/  @P3 BRA `(.L_x_5267) ;  /* 0x0000000000143947 */ /* 0x000fd80003800000 */
[----:B------:R-:W-:-:S13]  /*2a90*/  FSETP.NEU.FTZ.AND P6, PT, R34, R47, PT ;  /* 0x0000002f2200720b */ /* 0x000fda0003fdd000 */
[----:B------:R-:W-:Y:S02]  /*2aa0*/  @!P6 ISETP.GE.U32.AND P3, PT, R21, R40, PT ;  /* 0x000000281500e20c */ /* 0x000fe40003f66070 */
[----:B------:R-:W-:Y:S02]  /*2ab0*/  @P6 FSETP.LT.FTZ.AND P2, PT, R34, R47, PT ;  /* 0x0000002f2200620b */ /* 0x000fe40003f51000 */
[----:B------:R-:W-:-:S04]  /*2ac0*/  @!P6 ISETP.GE.AND.EX P3, PT, R11, RZ, PT, P3 ;  /* 0x000000ff0b00e20c */ /* 0x000fc80003f66330 */
[----:B------:R-:W-:-:S13]  /*2ad0*/  @!P6 PLOP3.LUT P2, PT, P3, PT, PT, 0x8, 0x80 ;  /* 0x000000000080e81c */ /* 0x000fda0001f4e170 */
.L_x_5267:
[----:B------:R-:W-:Y:S05]  /*2ae0*/  BSYNC.RECONVERGENT B1 ;  /* 0x0000000000017941 */ /* 0x000fea0003800200 */
.L_x_5266:
[----:B------:R-:W-:Y:S01]  /*2af0*/  @P4 ISETP.LT.U32.AND P6, PT, R27, R40, PT ;  /* 0x000000281b00420c */ /* 0x000fe20003fc1070 */
[----:B------:R-:W-:Y:S01]  /*2b00*/  BSSY.RECONVERGENT B1, `(.L_x_5268) ;  /* 0x000000b000017945 */ /* 0x000fe20003800200 */
[----:B------:R-:W-:Y:S01]  /*2b10*/  @P4 FSETP.NAN.FTZ.AND P3, PT, |R46|, |R46|, PT ;  /* 0x4000002e2e00420b */ /* 0x000fe20003f78200 */
[----:B------:R-:W-:Y:S02]  /*2b20*/  IMAD.IADD R45, R40, 0x1, R42 ;  /* 0x00000001282d7824 */ /* 0x000fe400078e022a */
[----:B------:R-:W-:Y:S01]  /*2b30*/  HADD2.F32 R44, -RZ, R7.H1_H1 ;  /* 0x30000007ff2c7230 */ /* 0x000fe20000004100 */
[----:B------:R-:W-:Y:S01]  /*2b40*/  @P4 ISETP.LT.OR.EX P3, PT, R10, RZ, !P3, P6 ;  /* 0x000000ff0a00420c */ /* 0x000fe20005f61760 */
[----:B------:R-:W-:-:S12]  /*2b50*/  @P4 BRA `(.L_x_5269) ;  /* 0x0000000000144947 */ /* 0x000fd80003800000 */
[----:B------:R-:W-:-:S13]  /*2b60*/  FSETP.NEU.FTZ.AND P6, PT, R33, R46, PT ;  /* 0x0000002e2100720b */ /* 0x000fda0003fdd000 */
[----:B------:R-:W-:Y:S02]  /*2b70*/  @!P6 ISETP.GE.U32.AND P4, PT, R27, R40, PT ;  /* 0x000000281b00e20c */ /* 0x000fe40003f86070 */
[----:B------:R-:W-:Y:S02]  /*2b80*/  @P6 FSETP.LT.FTZ.AND P3, PT, R33, R46, PT ;  /* 0x0000002e2100620b */ /* 0x000fe40003f71000 */
[----:B------:R-:W-:-:S04]  /*2b90*/  @!P6 ISETP.GE.AND.EX P4, PT, R10, RZ, PT, P4 ;  /* 0x000000ff0a00e20c */ /* 0x000fc80003f86340 */
[----:B------:R-:W-:-:S13]  /*2ba0*/  @!P6 PLOP3.LUT P3, PT, P4, PT, PT, 0x8, 0x80 ;  /* 0x000000000080e81c */ /* 0x000fda000276e170 */
.L_x_5269:
[----:B------:R-:W-:Y:S05]  /*2bb0*/  BSYNC.RECONVERGENT B1 ;  /* 0x0000000000017941 */ /* 0x000fea0003800200 */
.L_x_5268:
        /* <DEDUP_REMOVED lines=10> */
.L_x_5271:
[----:B------:R-:W-:Y:S05]  /*2c60*/  BSYNC.RECONVERGENT B1 ;  /* 0x0000000000017941 */ /* 0x000fea0003800200 */
.L_x_5270:
[----:B------:R-:W-:Y:S01]  /*2c70*/  FSETP.NAN.FTZ.AND P6, PT, |R36|, |R36|, PT ;  /* 0x400000242400720b */ /* 0x000fe20003fd8200 */
[----:B------:R-:W-:Y:S01]  /*2c80*/  IMAD R9, R42, 0x2, R40 ;  /* 0x000000022a097824 */ /* 0x000fe200078e0228 */
[----:B------:R-:W-:Y:S02]  /*2c90*/  PRMT R8, R8, 0x7632, R8 ;  /* 0x0000763208087816 */ /* 0x000fe40000000008 */
[----:B------:R-:W-:Y:S02]  /*2ca0*/  P2R R4, PR, RZ, 0x1 ;  /* 0x00000001ff047803 */ /* 0x000fe40000000000 */
[----:B------:R-:W-:Y:S01]  /*2cb0*/  SHF.R.U32.HI R5, RZ, 0x1, R9 ;  /* 0x00000001ff057819 */ /* 0x000fe20000011609 */
[----:B------:R-:W-:-:S06]  /*2cc0*/  HADD2.F32 R43, -RZ, R8.H0_H0 ;  /* 0x20000008ff2b7230 */ /* 0x000fcc0000004100 */
        /* <DEDUP_REMOVED lines=15> */
.L_x_5273:
[----:B------:R-:W-:Y:S05]  /*2dc0*/  BSYNC.RECONVERGENT B1 ;  /* 0x0000000000017941 */ /* 0x000fea0003800200 */
.L_x_5272:
[----:B------:R-:W-:Y:S01]  /*2dd0*/  FSETP.NAN.FTZ.AND P6, PT, |R37|, |R37|, PT ;  /* 0x400000252500720b */ /* 0x000fe20003fd8200 */
[----:B------:R-:W-:Y:S01]  /*2de0*/  BSSY.RECONVERGENT B1, `(.L_x_5274) ;  /* 0x0000013000017945 */ /* 0x000fe20003800200 */
[----:B-----5:R-:W-:Y:S02]  /*2df0*/  PRMT R8, R8, 0x5410, R5 ;  /* 0x0000541008087816 */ /* 0x020fe40000000005 */
[----:B------:R-:W-:Y:S02]  /*2e00*/  P2R R50, PR, RZ, 0x2 ;  /* 0x00000002ff327803 */ /* 0x000fe40000000000 */
[----:B------:R-:W-:Y:S01]  /*2e10*/  FSEL R31, R31, R48, P0 ;  /* 0x000000301f1f7208 */ /* 0x000fe20000000000 */
[----:B-1----:R-:W-:Y:S01]  /*2e20*/  HADD2.F32 R4, -RZ, R8.H1_H1 ;  /* 0x30000008ff047230 */ /* 0x002fe20000004100 */
        /* <DEDUP_REMOVED lines=14> */
.L_x_5275:
[----:B------:R-:W-:Y:S05]  /*2f10*/  BSYNC.RECONVERGENT B1 ;  /* 0x0000000000017941 */ /* 0x000fea0003800200 */
.L_x_5274:
[----:B------:R-:W-:Y:S01]  /*2f20*/  FSETP.NAN.FTZ.AND P6, PT, |R38|, |R38|, PT ;  /* 0x400000262600720b */ /* 0x000fe20003fd8200 */
[----:B------:R-:W-:Y:S01]  /*2f30*/  BSSY.RECONVERGENT B1, `(.L_x_5276) ;  /* 0x000001e000017945 */ /* 0x000fe20003800200 */
[----:B------:R-:W-:Y:S02]  /*2f40*/  PRMT R41, R41, 0x7610, R5 ;  /* 0x0000761029297816 */ /* 0x000fe40000000005 */
[----:B------:R-:W-:Y:S02]  /*2f50*/  FSEL R34, R34, R47, P2 ;  /* 0x0000002f22227208 */ /* 0x000fe40001000000 */
[----:B------:R-:W-:Y:S01]  /*2f60*/  FSEL R32, R32, R49, P1 ;  /* 0x0000003120207208 */ /* 0x000fe20000800000 */
[----:B------:R-:W-:Y:S01]  /*2f70*/  HADD2.F32 R47, -RZ, R41.H1_H1 ;  /* 0x30000029ff2f7230 */ /* 0x000fe20000004100 */
[----:B------:R-:W-:Y:S02]  /*2f80*/  SEL R20, R20, R39, P1 ;  /* 0x0000002714147207 */ /* 0x000fe40000800000 */
[----:B------:R-:W-:-:S02]  /*2f90*/  SEL R21, R21, R40, P2 ;  /* 0x0000002815157207 */ /* 0x000fc40001000000 */
[----:B------:R-:W-:Y:S02]  /*2fa0*/  SEL R3, R3, RZ, P1 ;  /* 0x000000ff03037207 */ /* 0x000fe40000800000 */
[----:B------:R-:W-:Y:S02]  /*2fb0*/  SEL R11, R11, RZ, P2 ;  /* 0x000000ff0b0b7207 */ /* 0x000fe40001000000 */
[----:B------:R-:W-:Y:S02]  /*2fc0*/  @P6 ISETP.LT.U32.AND P1, PT, R30, R9, PT ;  /* 0x000000091e00620c */ /* 0x000fe40003f21070 */
[----:B------:R-:W-:Y:S02]  /*2fd0*/  @P6 FSETP.NAN.FTZ.AND P2, PT, |R47|, |R47|, PT ;  /* 0x4000002f2f00620b */ /* 0x000fe40003f58200 */
[----:B------:R-:W-:Y:S02]  /*2fe0*/  FSEL R33, R33, R46, P3 ;  /* 0x0000002e21217208 */ /* 0x000fe40001800000 */
[----:B------:R-:W-:-:S02]  /*2ff0*/  SEL R27, R27, R40, P3 ;  /* 0x000000281b1b7207 */ /* 0x000fc40001800000 */
[----:B------:R-:W-:Y:S02]  /*3000*/  FSEL R35, R35, R44, P4 ;  /* 0x0000002c23237208 */ /* 0x000fe40002000000 */
[----:B------:R-:W-:Y:S02]  /*3010*/  FSEL R36, R36, R43, P5 ;  /* 0x0000002b24247208 */ /* 0x000fe40002800000 */
[-C--:B------:R-:W-:Y:S02]  /*3020*/  SEL R26, R26, R45.reuse, P4 ;  /* 0x0000002d1a1a7207 */ /* 0x080fe40002000000 */
[----:B------:R-:W-:Y:S02]  /*3030*/  SEL R28, R28, R45, P5 ;  /* 0x0000002d1c1c7207 */ /* 0x000fe40002800000 */
[----:B------:R-:W-:Y:S02]  /*3040*/  @P6 ISETP.LT.OR.EX P1, PT, R15, RZ, !P2, P1 ;  /* 0x000000ff0f00620c */ /* 0x000fe40005721710 */
[----:B------:R-:W-:-:S02]  /*3050*/  FSEL R37, R37, R4, P0 ;  /* 0x0000000425257208 */ /* 0x000fc40000000000 */
        /* <DEDUP_REMOVED lines=11> */
.L_x_5277:
[----:B------:R-:W-:Y:S05]  /*3110*/  BSYNC.RECONVERGENT B1 ;  /* 0x0000000000017941 */ /* 0x000fea0003800200 */
.L_x_5276:
[----:B------:R-:W-:Y:S01]  /*3120*/  IADD3 R39, PT, PT, R9, R42, RZ ;  /* 0x0000002a09277210 */ /* 0x000fe20007ffe0ff */
[----:B------:R-:W-:Y:S01]  /*3130*/  IMAD.U32 R40, RZ, RZ, UR38 ;  /* 0x00000026ff287e24 */ /* 0x000fe2000f8e00ff */
[----:B------:R-:W-:Y:S02]  /*3140*/  FSEL R38, R38, R47, P1 ;  /* 0x0000002f26267208 */ /* 0x000fe40000800000 */
[----:B------:R-:W-:Y:S01]  /*3150*/  SEL R30, R30, R9, P1 ;  /* 0x000000091e1e7207 */ /* 0x000fe20000800000 */
[----:B------:R-:W-:Y:S01]  /*3160*/  IMAD R5, R42, 0x3, R39 ;  /* 0x000000032a057824 */ /* 0x000fe200078e0227 */
[----:B------:R-:W-:-:S04]  /*3170*/  SEL R15, R15, RZ, P1 ;  /* 0x000000ff0f0f7207 */ /* 0x000fc80000800000 */
[----:B------:R-:W-:-:S13]  /*3180*/  ISETP.GE.U32.AND P0, PT, R5, R40, PT ;  /* 0x000000280500720c */ /* 0x000fda0003f06070 */
[----:B------:R-:W-:Y:S05]  /*3190*/  @!P0 BRA `(.L_x_5278) ;  /* 0xfffffff400648947 */ /* 0x000fea000383ffff */
.L_x_5261:
[----:B------:R-:W-:Y:S05]  /*31a0*/  BSYNC.RECONVERGENT B0 ;  /* 0x0000000000007941 */ /* 0x000fea0003800200 */
.L_x_5260:
        /* <DEDUP_REMOVED lines=16> */
[----:B--2---:R-:W-:-:S11]  /*32b0*/  PRMT R6, R4, 0x5432, R4 ;  /* 0x0000543204067816 */ /* 0x004fd60000000004 */
        /* <DEDUP_REMOVED lines=9> */
[----:B--2---:R-:W-:Y:S02]  /*3350*/  PRMT R8, R4, 0x7632, R8 ;  /* 0x0000763204087816 */ /* 0x004fe40000000008 */
[----:B------:R-:W-:Y:S02]  /*3360*/  PRMT R7, R7, 0x5410, R4 ;  /* 0x0000541007077816 */ /* 0x000fe40000000004 */
[--C-:B---3--:R-:W-:Y:S02]  /*3370*/  @!P1 PRMT R8, R8, 0x5410, R22.reuse ;  /* 0x0000541008089816 */ /* 0x108fe40000000016 */
[----:B------:R-:W-:-:S07]  /*3380*/  @!P1 PRMT R41, R41, 0x7610, R22 ;  /* 0x0000761029299816 */ /* 0x000fce0000000016 */
.L_x_5280:
[----:B------:R-:W-:Y:S05]  /*3390*/  BSYNC.RECONVERGENT B0 ;  /* 0x0000000000007941 */ /* 0x000fea0003800200 */
.L_x_5279:
[----:B------:R-:W-:Y:S04]  /*33a0*/  BSSY.RECONVERGENT B0, `(.L_x_5281) ;  /* 0x000008b000007945 */ /* 0x000fe80003800200 */
[----:B------:R-:W-:Y:S05]  /*33b0*/  @P0 BRA `(.L_x_5282) ;  /* 0x0000000800240947 */ /* 0x000fea0003800000 */
[----:B------:R-:W-:Y:S01]  /*33c0*/  FSETP.NAN.FTZ.AND P5, PT, |R31|, |R31|, PT ;  /* 0x4000001f1f00720b */ /* 0x000fe20003fb8200 */
[----:B------:R-:W-:Y:S01]  /*33d0*/  HADD2.F32 R4, -RZ, R41.H0_H0 ;  /* 0x20000029ff047230 */ /* 0x000fe20000004100 */
[----:B------:R-:W-:Y:S01]  /*33e0*/  FSETP.NAN.FTZ.AND P3, PT, |R32|, |R32|, PT ;  /* 0x400000202000720b */ /* 0x000fe20003f78200 */
[----:B------:R-:W-:Y:S01]  /*33f0*/  HADD2.F32 R5, -RZ, R7.H0_H0 ;  /* 0x20000007ff057230 */ /* 0x000fe20000004100 */
[----:B------:R-:W-:Y:S01]  /*3400*/  BSSY.RECONVERGENT B1, `(.L_x_5283) ;  /* 0x000000e000017945 */ /* 0x000fe20003800200 */
[----:B------:R-:W-:-:S05]  /*3410*/  IMAD.IADD R22, R39, 0x1, R42 ;  /* 0x0000000127167824 */ /* 0x000fca00078e022a */
[----:B------:R-:W-:-:S03]  /*3420*/  ISETP.GE.U32.AND P4, PT, R22, R40, PT ;  /* 0x000000281600720c */ /* 0x000fc60003f86070 */
[-C--:B------:R-:W-:Y:S02]  /*3430*/  @P5 ISETP.LT.U32.AND P6, PT, R18, R39.reuse, PT ;  /* 0x000000271200520c */ /* 0x080fe40003fc1070 */
[----:B------:R-:W-:Y:S02]  /*3440*/  @P5 FSETP.NAN.FTZ.AND P0, PT, |R4|, |R4|, PT ;  /* 0x400000040400520b */ /* 0x000fe40003f18200 */
[----:B------:R-:W-:Y:S02]  /*3450*/  @P3 ISETP.LT.U32.AND P2, PT, R20, R39, PT ;  /* 0x000000271400320c */ /* 0x000fe40003f41070 */
[----:B------:R-:W-:Y:S02]  /*3460*/  @P3 FSETP.NAN.FTZ.AND P1, PT, |R5|, |R5|, PT ;  /* 0x400000050500320b */ /* 0x000fe40003f38200 */
[----:B------:R-:W-:Y:S01]  /*3470*/  @P5 ISETP.LT.OR.EX P0, PT, R0, RZ, !P0, P6 ;  /* 0x000000ff0000520c */ /* 0x000fe20004701760 */
[----:B------:R-:W-:-:S12]  /*3480*/  @P5 BRA `(.L_x_5284) ;  /* 0x0000000000145947 */ /* 0x000fd80003800000 */
[----:B------:R-:W-:-:S13]  /*3490*/  FSETP.NEU.FTZ.AND P5, PT, R31, R4, PT ;  /* 0x000000041f00720b */ /* 0x000fda0003fbd000 */
[----:B------:R-:W-:-:S04]  /*34a0*/  @!P5 ISETP.GE.U32.AND P0, PT, R18, R39, PT ;  /* 0x000000271200d20c */ /* 0x000fc80003f06070 */
[----:B------:R-:W-:-:S04]  /*34b0*/  @!P5 ISETP.GE.AND.EX P0, PT, R0, RZ, PT, P0 ;  /* 0x000000ff0000d20c */ /* 0x000fc80003f06300 */
[----:B------:R-:W-:Y:S02]  /*34c0*/  @!P5 PLOP3.LUT P0, PT, P0, PT, PT, 0x8, 0x80 ;  /* 0x000000000080d81c */ /* 0x000fe4000070e170 */
[----:B------:R-:W-:-:S13]  /*34d0*/  @P5 FSETP.LT.FTZ.AND P0, PT, R31, R4, PT ;  /* 0x000000041f00520b */ /* 0x000fda0003f11000 */
.L_x_5284:
[----:B------:R-:W-:Y:S05]  /*34e0*/  BSYNC.RECONVERGENT B1 ;  /* 0x0000000000017941 */ /* 0x000fea0003800200 */
.L_x_5283:
        /* <DEDUP_REMOVED lines=9> */
.L_x_5286:
[----:B------:R-:W-:Y:S05]  /*3580*/  BSYNC.RECONVERGENT B1 ;  /* 0x0000000000017941 */ /* 0x000fea0003800200 */
.L_x_5285:
[----:B------:R-:W-:Y:S02]  /*3590*/  FSEL R32, R32, R5, P1 ;  /* 0x0000000520207208 */ /* 0x000fe40000800000 */
[-C--:B------:R-:W-:Y:S02]  /*35a0*/  SEL R18, R18, R39.reuse, P0 ;  /* 0x0000002712127207 */ /* 0x080fe40000000000 */
[----:B------:R-:W-:Y:S02]  /*35b0*/  SEL R20, R20, R39, P1 ;  /* 0x0000002714147207 */ /* 0x000fe40000800000 */
[----:B------:R-:W-:Y:S02]  /*35c0*/  SEL R0, R0, RZ, P0 ;  /* 0x000000ff00007207 */ /* 0x000fe40000000000 */
[----:B------:R-:W-:Y:S01]  /*35d0*/  SEL R3, R3, RZ, P1 ;  /* 0x000000ff03037207 */ /* 0x000fe20000800000 */
[----:B------:R-:W-:Y:S06]  /*35e0*/  @P4 BRA `(.L_x_5282) ;  /* 0x0000000400984947 */ /* 0x000fec0003800000 */
[----:B------:R-:W-:Y:S01]  /*35f0*/  FSETP.NAN.FTZ.AND P5, PT, |R34|, |R34|, PT ;  /* 0x400000222200720b */ /* 0x000fe20003fb8200 */
[--C-:B------:R-:W-:Y:S01]  /*3600*/  HADD2.F32 R5, -RZ, R6.reuse.H1_H1 ;  /* 0x30000006ff057230 */ /* 0x100fe20000004100 */
        /* <DEDUP_REMOVED lines=16> */
.L_x_5288:
[----:B------:R-:W-:Y:S05]  /*3710*/  BSYNC.RECONVERGENT B1 ;  /* 0x0000000000017941 */ /* 0x000fea0003800200 */
.L_x_5287:
        /* <DEDUP_REMOVED lines=9> */
.L_x_5290:
[----:B------:R-:W-:Y:S05]  /*37b0*/  BSYNC.RECONVERGENT B1 ;  /* 0x0000000000017941 */ /* 0x000fea0003800200 */
.L_x_5289:
[----:B------:R-:W-:Y:S02]  /*37c0*/  FSEL R33, R33, R4, P1 ;  /* 0x0000000421217208 */ /* 0x000fe40000800000 */
[-C--:B------:R-:W-:Y:S02]  /*37d0*/  SEL R21, R21, R22.reuse, P0 ;  /* 0x0000001615157207 */ /* 0x080fe40000000000 */
[----:B------:R-:W-:Y:S02]  /*37e0*/  SEL R27, R27, R22, P1 ;  /* 0x000000161b1b7207 */ /* 0x000fe40000800000 */
[----:B------:R-:W-:Y:S02]  /*37f0*/  SEL R11, R11, RZ, P0 ;  /* 0x000000ff0b0b7207 */ /* 0x000fe40000000000 */
[----:B------:R-:W-:Y:S01]  /*3800*/  SEL R10, R10, RZ, P1 ;  /* 0x000000ff0a0a7207 */ /* 0x000fe20000800000 */
[----:B------:R-:W-:Y:S06]  /*3810*/  @P4 BRA `(.L_x_5282) ;  /* 0x00000004000c4947 */ /* 0x000fec0003800000 */
[----:B------:R-:W-:Y:S01]  /*3820*/  FSETP.NAN.FTZ.AND P5, PT, |R35|, |R35|, PT ;  /* 0x400000232300720b */ /* 0x000fe20003fb8200 */
[----:B------:R-:W-:Y:S01]  /*3830*/  HADD2.F32 R4, -RZ, R7.H1_H1 ;  /* 0x30000007ff047230 */ /* 0x000fe20000004100 */
[----:B------:R-:W-:Y:S01]  /*3840*/  FSETP.NAN.FTZ.AND P3, PT, |R36|, |R36|, PT ;  /* 0x400000242400720b */ /* 0x000fe20003f78200 */
[----:B------:R-:W-:Y:S01]  /*3850*/  IMAD.IADD R23, R9, 0x1, R42 ;  /* 0x0000000109177824 */ /* 0x000fe200078e022a */
[----:B------:R-:W-:Y:S01]  /*3860*/  BSSY.RECONVERGENT B1, `(.L_x_5291) ;  /* 0x000000e000017945 */ /* 0x000fe20003800200 */
[----:B------:R-:W-:-:S03]  /*3870*/  HADD2.F32 R5, -RZ, R8.H0_H0 ;  /* 0x20000008ff057230 */ /* 0x000fc60000004100 */
[----:B------:R-:W-:-:S05]  /*3880*/  ISETP.GE.U32.AND P4, PT, R23, R40, PT ;  /* 0x000000281700720c */ /* 0x000fca0003f86070 */
        /* <DEDUP_REMOVED lines=11> */
.L_x_5292:
[----:B------:R-:W-:Y:S05]  /*3940*/  BSYNC.RECONVERGENT B1 ;  /* 0x0000000000017941 */ /* 0x000fea0003800200 */
.L_x_5291:
        /* <DEDUP_REMOVED lines=9> */
.L_x_5294:
[----:B------:R-:W-:Y:S05]  /*39e0*/  BSYNC.RECONVERGENT B1 ;  /* 0x0000000000017941 */ /* 0x000fea0003800200 */
.L_x_5293:
        /* <DEDUP_REMOVED lines=9> */
[----:B------:R-:W-:Y:S01]  /*3a80*/  HADD2.F32 R41, -RZ, R41.H1_H1 ;  /* 0x30000029ff297230 */ /* 0x000fe20000004100 */
[----:B------:R-:W-:Y:S09]  /*3a90*/  BSSY.RECONVERGENT B1, `(.L_x_5295) ;  /* 0x000000c000017945 */ /* 0x000ff20003800200 */
[----:B------:R-:W-:-:S02]  /*3aa0*/  @P5 ISETP.LT.U32.AND P3, PT, R29, R23, PT ;  /* 0x000000171d00520c */ /* 0x000fc40003f61070 */
        /* <DEDUP_REMOVED lines=10> */
.L_x_5296:
[----:B------:R-:W-:Y:S05]  /*3b50*/  BSYNC.RECONVERGENT B1 ;  /* 0x0000000000017941 */ /* 0x000fea0003800200 */
.L_x_5295:
        /* <DEDUP_REMOVED lines=10> */
.L_x_5298:
[----:B------:R-:W-:Y:S05]  /*3c00*/  BSYNC.RECONVERGENT B1 ;  /* 0x0000000000017941 */ /* 0x000fea0003800200 */
.L_x_5297:
[----:B------:R-:W-:Y:S02]  /*3c10*/  FSEL R38, R38, R41, P0 ;  /* 0x0000002926267208 */ /* 0x000fe40000000000 */
[----:B------:R-:W-:Y:S02]  /*3c20*/  SEL R30, R30, R23, P0 ;  /* 0x000000171e1e7207 */ /* 0x000fe40000000000 */
[----:B------:R-:W-:Y:S02]  /*3c30*/  SEL R14, R14, RZ, P2 ;  /* 0x000000ff0e0e7207 */ /* 0x000fe40001000000 */
[----:B------:R-:W-:-:S07]  /*3c40*/  SEL R15, R15, RZ, P0 ;  /* 0x000000ff0f0f7207 */ /* 0x000fce0000000000 */
.L_x_5282:
[----:B------:R-:W-:Y:S05]  /*3c50*/  BSYNC.RECONVERGENT B0 ;  /* 0x0000000000007941 */ /* 0x000fea0003800200 */
.L_x_5281:
        /* <DEDUP_REMOVED lines=15> */
.L_x_5300:
[----:B------:R-:W-:Y:S05]  /*3d50*/  BSYNC.RECONVERGENT B0 ;  /* 0x0000000000007941 */ /* 0x000fea0003800200 */
.L_x_5299:
[----:B------:R-:W-:Y:S04]  /*3d60*/  BSSY.RECONVERGENT B0, `(.L_x_5301) ;  /* 0x0000007000007945 */ /* 0x000fe80003800200 */
[----:B------:R-:W-:Y:S05]  /*3d70*/  @P2 BRA `(.L_x_5302) ;  /* 0x0000000000142947 */ /* 0x000fea0003800000 */
[----:B------:R-:W-:-:S13]  /*3d80*/  FSETP.NEU.FTZ.AND P2, PT, R32, R33, PT ;  /* 0x000000212000720b */ /* 0x000fda0003f5d000 */
[----:B------:R-:W-:Y:S02]  /*3d90*/  @!P2 ISETP.GE.U32.AND P1, PT, R20, R27, PT ;  /* 0x0000001b1400a20c */ /* 0x000fe40003f26070 */
[----:B------:R-:W-:Y:S02]  /*3da0*/  @P2 FSETP.LT.FTZ.AND P0, PT, R32, R33, PT ;  /* 0x000000212000220b */ /* 0x000fe40003f11000 */
[----:B------:R-:W-:-:S04]  /*3db0*/  @!P2 ISETP.GE.AND.EX P1, PT, R3, R10, PT, P1 ;  /* 0x0000000a0300a20c */ /* 0x000fc80003f26310 */
[----:B------:R-:W-:-:S13]  /*3dc0*/  @!P2 PLOP3.LUT P0, PT, P1, PT, PT, 0x8, 0x80 ;  /* 0x000000000080a81c */ /* 0x000fda0000f0e170 */
.L_x_5302:
[----:B------:R-:W-:Y:S05]  /*3dd0*/  BSYNC.RECONVERGENT B0 ;  /* 0x0000000000007941 */ /* 0x000fea0003800200 */
.L_x_5301:
        /* <DEDUP_REMOVED lines=20> */
.L_x_5304:
[----:B------:R-:W-:Y:S05]  /*3f20*/  BSYNC.RECONVERGENT B0 ;  /* 0x0000000000007941 */ /* 0x000fea0003800200 */
.L_x_5303:
        /* <DEDUP_REMOVED lines=8> */
.L_x_5306:
[----:B------:R-:W-:Y:S05]  /*3fb0*/  BSYNC.RECONVERGENT B0 ;  /* 0x0000000000007941 */ /* 0x000fea0003800200 */
.L_x_5305:
        /* <DEDUP_REMOVED lines=20> */
.L_x_5308:
[----:B------:R-:W-:Y:S05]  /*4100*/  BSYNC.RECONVERGENT B0 ;  /* 0x0000000000007941 */ /* 0x000fea0003800200 */
.L_x_5307:
        /* <DEDUP_REMOVED lines=11> */
.L_x_5310:
[----:B------:R-:W-:Y:S05]  /*41c0*/  BSYNC.RECONVERGENT B0 ;  /* 0x0000000000007941 */ /* 0x000fea0003800200 */
.L_x_5309:
[----:B------:R-:W-:Y:S02]  /*41d0*/  SEL R18, R27, R30, P2 ;  /* 0x0000001e1b127207 */ /* 0x000fe40001000000 */
[----:B------:R-:W-:Y:S02]  /*41e0*/  FSEL R38, R33, R38, P2 ;  /* 0x0000002621267208 */ /* 0x000fe40001000000 */
[----:B------:R-:W-:Y:S01]  /*41f0*/  SEL R27, R10, R15, P2 ;  /* 0x0000000f0a1b7207 */ /* 0x000fe20001000000 */
[----:B------:R-:W-:Y:S06]  /*4200*/  BRA `(.L_x_5230) ;  /* 0x000000c000647947 */ /* 0x000fec0003800000 */
.L_x_5259:
[----:B------:R-:W-:-:S13]  /*4210*/  ISETP.NE.AND P0, PT, R41, 0x1, PT ;  /* 0x000000012900780c */ /* 0x000fda0003f05270 */
[----:B------:R-:W-:Y:S05]  /*4220*/  @P0 BRA `(.L_x_5311) ;  /* 0x0000001c008c0947 */ /* 0x000fea0003800000 */
[----:B------:R-:W1:Y:S01]  /*4230*/  LDCU UR4, c[0x0][0x3a4] ;  /* 0x00007480ff0477ac */ /* 0x000e620008000800 */
[----:B------:R-:W2:Y:S01]  /*4240*/  LDC R31, c[0x0][0x388] ;  /* 0x0000e200ff1f7b82 */ /* 0x000ea20000000800 */
[----:B------:R-:W-:Y:S07]  /*4250*/  BSSY.RECONVERGENT B0, `(.L_x_5312) ;  /* 0x00000d6000007945 */ /* 0x000fee0003800200 */
[----:B------:R-:W3:Y:S08]  /*4260*/  LDC R18, c[0x0][0x390] ;  /* 0x0000e400ff127b82 */ /* 0x000ef00000000800 */
[----:B------:R-:W4:Y:S01]  /*4270*/  LDC R0, c[0x0][0x394] ;  /* 0x0000e500ff007b82 */ /* 0x000f220000000800 */
[----:B-1----:R-:W-:-:S05]  /*4280*/  MOV R42, UR4 ;  /* 0x00000004002a7c02 */ /* 0x002fca0008000f00 */
[----:B------:R-:W-:Y:S02]  /*4290*/  IMAD R3, R42, 0x3, R39 ;  /* 0x000000032a037824 */ /* 0x000fe400078e0227 */
[--C-:B--2---:R-:W-:Y:S02]  /*42a0*/  IMAD.MOV.U32 R38, RZ, RZ, R31.reuse ;  /* 0x000000ffff267224 */ /* 0x104fe400078e001f */
[--C-:B------:R-:W-:Y:S01]  /*42b0*/  IMAD.MOV.U32 R37, RZ, RZ, R31.reuse ;  /* 0x000000ffff257224 */ /* 0x100fe200078e001f */
[----:B------:R-:W-:Y:S01]  /*42c0*/  ISETP.GE.U32.AND P0, PT, R3, R40, PT ;  /* 0x000000280300720c */ /* 0x000fe20003f06070 */
[--C-:B------:R-:W-:Y:S02]  /*42d0*/  IMAD.MOV.U32 R36, RZ, RZ, R31.reuse ;  /* 0x000000ffff247224 */ /* 0x100fe400078e001f */
[--C-:B------:R-:W-:Y:S02]  /*42e0*/  IMAD.MOV.U32 R35, RZ, RZ, R31.reuse ;  /* 0x000000ffff237224 */ /* 0x100fe400078e001f */
[--C-:B------:R-:W-:Y:S01]  /*42f0*/  IMAD.MOV.U32 R33, RZ, RZ, R31.reuse ;  /* 0x000000ffff217224 */ /* 0x100fe200078e001f */
[----:B---3--:R-:W-:Y:S01]  /*4300*/  MOV R30, R18 ;  /* 0x00000012001e7202 */ /* 0x008fe20000000f00 */
[----:B------:R-:W-:-:S02]  /*4310*/  IMAD.MOV.U32 R34, RZ, RZ, R31 ;  /* 0x000000ffff227224 */ /* 0x000fc400078e001f */
[----:B------:R-:W-:Y:S02]  /*4320*/  IMAD.MOV.U32 R32, RZ, RZ, R31 ;  /* 0x000000ffff207224 */ /* 0x000fe400078e001f */
[--C-:B------:R-:W-:Y:S02]  /*4330*/  IMAD.MOV.U32 R29, RZ, RZ, R18.reuse ;  /* 0x000000ffff1d7224 */ /* 0x100fe400078e0012 */
[--C-:B------:R-:W-:Y:S01]  /*4340*/  IMAD.MOV.U32 R28, RZ, RZ, R18.reuse ;  /* 0x000000ffff1c7224 */ /* 0x100fe200078e0012 */
[----:B----4-:R-:W-:Y:S01]  /*4350*/  MOV R14, R0 ;  /* 0x00000000000e7202 */ /* 0x010fe20000000f00 */
        /* <DEDUP_REMOVED lines=30> */
.L_x_5330:
[----:B------:R-:W-:Y:S01]  /*4540*/  IMAD R4, R44, R39, RZ ;  /* 0x000000272c047224 */ /* 0x000fe200078e02ff */
[----:B-1----:R-:W-:-:S04]  /*4550*/  IADD3 R40, PT, PT, R39, R42, RZ ;  /* 0x0000002a27287210 */ /* 0x002fc80007ffe0ff */
[----:B------:R-:W-:Y:S01]  /*4560*/  SHF.R.U32.HI R5, RZ, 0x1, R4 ;  /* 0x00000001ff057819 */ /* 0x000fe20000011604 */
[----:B------:R-:W-:-:S04]  /*4570*/  IMAD R6, R44, R40, RZ ;  /* 0x000000282c067224 */ /* 0x000fc800078e02ff */
[----:B------:R-:W-:Y:S01]  /*4580*/  IMAD.WIDE.U32 R4, R5, 0x4, R22 ;  /* 0x0000000405047825 */ /* 0x000fe200078e0016 */
[----:B------:R-:W-:-:S03]  /*4590*/  SHF.R.U32.HI R7, RZ, 0x1, R6 ;  /* 0x00000001ff077819 */ /* 0x000fc60000011606 */
[----:B------:R-:W-:Y:S01]  /*45a0*/  IMAD.IADD R41, R40, 0x1, R42 ;  /* 0x0000000128297824 */ /* 0x000fe200078e022a */
[----:B------:R-:W2:Y:S01]  /*45b0*/  LDG.E R43, desc[UR36][R4.64] ;  /* 0x00000024042b7981 */ /* 0x000ea2000c1e1900 */
[----:B------:R-:W-:-:S04]  /*45c0*/  IMAD.WIDE.U32 R6, R7, 0x4, R22 ;  /* 0x0000000407067825 */ /* 0x000fc800078e0016 */
[----:B------:R-:W-:Y:S01]  /*45d0*/  IMAD R8, R44, R41, RZ ;  /* 0x000000292c087224 */ /* 0x000fe200078e02ff */
[----:B------:R2:W3:Y:S04]  /*45e0*/  LDG.E R45, desc[UR36][R6.64] ;  /* 0x00000024062d7981 */ /* 0x0004e8000c1e1900 */
[----:B------:R-:W-:-:S05]  /*45f0*/  SHF.R.U32.HI R9, RZ, 0x1, R8 ;  /* 0x00000001ff097819 */ /* 0x000fca0000011608 */
        /* <DEDUP_REMOVED lines=11> */
[----:B------:R-:W-:Y:S02]  /*46b0*/  @P6 FSETP.NAN.FTZ.AND P0, PT, |R48|, |R48|, PT ;  /* 0x400000303000620b */ /* 0x000fe40003f18200 */
[----:B---3--:R-:W-:Y:S02]  /*46c0*/  PRMT R6, R45, 0x5432, R45 ;  /* 0x000054322d067816 */ /* 0x008fe4000000002d */
[----:B------:R-:W-:Y:S02]  /*46d0*/  @P2 FSETP.NAN.FTZ.AND P5, PT, |R49|, |R49|, PT ;  /* 0x400000313100220b */ /* 0x000fe40003fb8200 */
[----:B------:R-:W-:Y:S01]  /*46e0*/  @P6 ISETP.LT.OR.EX P0, PT, R0, RZ, !P0, P4 ;  /* 0x000000ff0000620c */ /* 0x000fe20004701740 */
[----:B------:R-:W-:Y:S01]  /*46f0*/  HADD2.F32 R47, -RZ, R6.H1_H1 ;  /* 0x30000006ff2f7230 */ /* 0x000fe20000004100 */
[----:B------:R-:W-:Y:S02]  /*4700*/  @P2 ISETP.LT.OR.EX P1, PT, R3, RZ, !P5, P1 ;  /* 0x000000ff0300220c */ /* 0x000fe40006f21710 */
        /* <DEDUP_REMOVED lines=8> */
.L_x_5315:
[----:B------:R-:W-:Y:S05]  /*4790*/  BSYNC.RECONVERGENT B1 ;  /* 0x0000000000017941 */ /* 0x000fea0003800200 */
.L_x_5314:
[----:B------:R-:W-:Y:S04]  /*47a0*/  BSSY.RECONVERGENT B1, `(.L_x_5316) ;  /* 0x0000007000017945 */ /* 0x000fe80003800200 */
[----:B------:R-:W-:Y:S05]  /*47b0*/  @P2 BRA `(.L_x_5317) ;  /* 0x0000000000142947 */ /* 0x000fea0003800000 */
[----:B------:R-:W-:-:S13]  /*47c0*/  FSETP.NEU.FTZ.AND P6, PT, R32, R49, PT ;  /* 0x000000312000720b */ /* 0x000fda0003fdd000 */
[----:B------:R-:W-:Y:S02]  /*47d0*/  @!P6 ISETP.GE.U32.AND P2, PT, R20, R39, PT ;  /* 0x000000271400e20c */ /* 0x000fe40003f46070 */
[----:B------:R-:W-:Y:S02]  /*47e0*/  @P6 FSETP.LT.FTZ.AND P1, PT, R32, R49, PT ;  /* 0x000000312000620b */ /* 0x000fe40003f31000 */
[----:B------:R-:W-:-:S04]  /*47f0*/  @!P6 ISETP.GE.AND.EX P2, PT, R3, RZ, PT, P2 ;  /* 0x000000ff0300e20c */ /* 0x000fc80003f46320 */
[----:B------:R-:W-:-:S13]  /*4800*/  @!P6 PLOP3.LUT P1, PT, P2, PT, PT, 0x8, 0x80 ;  /* 0x000000000080e81c */ /* 0x000fda000172e170 */
.L_x_5317:
[----:B------:R-:W-:Y:S05]  /*4810*/  BSYNC.RECONVERGENT B1 ;  /* 0x0000000000017941 */ /* 0x000fea0003800200 */
.L_x_5316:
        /* <DEDUP_REMOVED lines=12> */
.L_x_5319:
[----:B------:R-:W-:Y:S05]  /*48e0*/  BSYNC.RECONVERGENT B1 ;  /* 0x0000000000017941 */ /* 0x000fea0003800200 */
.L_x_5318:
[----:B------:R-:W-:Y:S01]  /*48f0*/  @P4 ISETP.LT.U32.AND P6, PT, R27, R40, PT ;  /* 0x000000281b00420c */ /* 0x000fe20003fc1070 */
[----:B------:R-:W-:Y:S01]  /*4900*/  BSSY.RECONVERGENT B1, `(.L_x_5320) ;  /* 0x000000a000017945 */ /* 0x000fe20003800200 */
[----:B------:R-:W-:Y:S01]  /*4910*/  @P4 FSETP.NAN.FTZ.AND P3, PT, |R46|, |R46|, PT ;  /* 0x4000002e2e00420b */ /* 0x000fe20003f78200 */
[----:B------:R-:W-:-:S03]  /*4920*/  HADD2.F32 R8, -RZ, R7.H1_H1 ;  /* 0x30000007ff087230 */ /* 0x000fc60000004100 */
[----:B------:R-:W-:Y:S01]  /*4930*/  @P4 ISETP.LT.OR.EX P3, PT, R10, RZ, !P3, P6 ;  /* 0x000000ff0a00420c */ /* 0x000fe20005f61760 */
[----:B------:R-:W-:-:S12]  /*4940*/  @P4 BRA `(.L_x_5321) ;  /* 0x0000000000144947 */ /* 0x000fd80003800000 */
[----:B------:R-:W-:-:S13]  /*4950*/  FSETP.NEU.FTZ.AND P6, PT, R33, R46, PT ;  /* 0x0000002e2100720b */ /* 0x000fda0003fdd000 */
[----:B------:R-:W-:Y:S02]  /*4960*/  @!P6 ISETP.GE.U32.AND P4, PT, R27, R40, PT ;  /* 0x000000281b00e20c */ /* 0x000fe40003f86070 */
[----:B------:R-:W-:Y:S02]  /*4970*/  @P6 FSETP.LT.FTZ.AND P3, PT, R33, R46, PT ;  /* 0x0000002e2100620b */ /* 0x000fe40003f71000 */
[----:B------:R-:W-:-:S04]  /*4980*/  @!P6 ISETP.GE.AND.EX P4, PT, R10, RZ, PT, P4 ;  /* 0x000000ff0a00e20c */ /* 0x000fc80003f86340 */
[----:B------:R-:W-:-:S13]  /*4990*/  @!P6 PLOP3.LUT P3, PT, P4, PT, PT, 0x8, 0x80 ;  /* 0x000000000080e81c */ /* 0x000fda000276e170 */
.L_x_5321:
[----:B------:R-:W-:Y:S05]  /*49a0*/  BSYNC.RECONVERGENT B1 ;  /* 0x0000000000017941 */ /* 0x000fea0003800200 */
.L_x_5320:
        /* <DEDUP_REMOVED lines=10> */
.L_x_5323:
[----:B------:R-:W-:Y:S05]  /*4a50*/  BSYNC.RECONVERGENT B1 ;  /* 0x0000000000017941 */ /* 0x000fea0003800200 */
.L_x_5322:
[----:B------:R-:W-:Y:S02]  /*4a60*/  FSETP.NAN.FTZ.AND P6, PT, |R36|, |R36|, PT ;  /* 0x400000242400720b */ /* 0x000fe40003fd8200 */
[----:B------:R-:W-:Y:S01]  /*4a70*/  PRMT R51, R9, 0x7632, R51 ;  /* 0x0000763209337816 */ /* 0x000fe20000000033 */
[----:B------:R-:W-:Y:S01]  /*4a80*/  IMAD.IADD R9, R41, 0x1, R42 ;  /* 0x0000000129097824 */ /* 0x000fe200078e022a */
[----:B------:R-:W-:-:S03]  /*4a90*/  P2R R4, PR, RZ, 0x1 ;  /* 0x00000001ff047803 */ /* 0x000fc60000000000 */
[----:B------:R-:W-:-:S06]  /*4aa0*/  HADD2.F32 R45, -RZ, R51.H0_H0 ;  /* 0x20000033ff2d7230 */ /* 0x000fcc0000004100 */
        /* <DEDUP_REMOVED lines=17> */
.L_x_5325:
[----:B------:R-:W-:Y:S05]  /*4bc0*/  BSYNC.RECONVERGENT B1 ;  /* 0x0000000000017941 */ /* 0x000fea0003800200 */
.L_x_5324:
        /* <DEDUP_REMOVED lines=20> */
.L_x_5327:
[----:B------:R-:W-:Y:S05]  /*4d10*/  BSYNC.RECONVERGENT B1 ;  /* 0x0000000000017941 */ /* 0x000fea0003800200 */
.L_x_5326:
        /* <DEDUP_REMOVED lines=31> */
.L_x_5329:
[----:B------:R-:W-:Y:S05]  /*4f10*/  BSYNC.RECONVERGENT B1 ;  /* 0x0000000000017941 */ /* 0x000fea0003800200 */
.L_x_5328:
        /* <DEDUP_REMOVED lines=9> */
.L_x_5313:
[----:B------:R-:W-:Y:S05]  /*4fb0*/  BSYNC.RECONVERGENT B0 ;  /* 0x0000000000007941 */ /* 0x000fea0003800200 */
.L_x_5312:
        /* <DEDUP_REMOVED lines=18> */
[----:B--2---:R-:W-:-:S11]  /*50e0*/  PRMT R6, R4, 0x5432, R4 ;  /* 0x0000543204067816 */ /* 0x004fd60000000004 */
        /* <DEDUP_REMOVED lines=11> */
[----:B--2---:R-:W-:Y:S02]  /*51a0*/  PRMT R51, R4, 0x7632, R51 ;  /* 0x0000763204337816 */ /* 0x004fe40000000033 */
[----:B------:R-:W-:Y:S02]  /*51b0*/  PRMT R7, R7, 0x5410, R4 ;  /* 0x0000541007077816 */ /* 0x000fe40000000004 */
[----:B---3--:R-:W-:-:S02]  /*51c0*/  @!P1 PRMT R51, R51, 0x5410, R22 ;  /* 0x0000541033339816 */ /* 0x008fc40000000016 */
[----:B------:R-:W-:-:S07]  /*51d0*/  @!P1 PRMT R43, R43, 0x7610, R22 ;  /* 0x000076102b2b9816 */ /* 0x000fce0000000016 */
.L_x_5332:
[----:B------:R-:W-:Y:S05]  /*51e0*/  BSYNC.RECONVERGENT B0 ;  /* 0x0000000000007941 */ /* 0x000fea0003800200 */
.L_x_5331:
[----:B------:R-:W-:Y:S04]  /*51f0*/  BSSY.RECONVERGENT B0, `(.L_x_5333) ;  /* 0x000008b000007945 */ /* 0x000fe80003800200 */
[----:B------:R-:W-:Y:S05]  /*5200*/  @P0 BRA `(.L_x_5334) ;  /* 0x0000000800240947 */ /* 0x000fea0003800000 */
[----:B------:R-:W-:Y:S01]  /*5210*/  FSETP.NAN.FTZ.AND P5, PT, |R31|, |R31|, PT ;  /* 0x4000001f1f00720b */ /* 0x000fe20003fb8200 */
[----:B------:R-:W-:Y:S01]  /*5220*/  HADD2.F32 R4, -RZ, R43.H0_H0 ;  /* 0x2000002bff047230 */ /* 0x000fe20000004100 */
[----:B------:R-:W-:Y:S01]  /*5230*/  FSETP.NAN.FTZ.AND P3, PT, |R32|, |R32|, PT ;  /* 0x400000202000720b */ /* 0x000fe20003f78200 */
[----:B------:R-:W-:Y:S01]  /*5240*/  HADD2.F32 R5, -RZ, R7.H0_H0 ;  /* 0x20000007ff057230 */ /* 0x000fe20000004100 */
[----:B------:R-:W-:Y:S01]  /*5250*/  IADD3 R8, PT, PT, R39, R42, RZ ;  /* 0x0000002a27087210 */ /* 0x000fe20007ffe0ff */
[----:B------:R-:W-:Y:S03]  /*5260*/  BSSY.RECONVERGENT B1, `(.L_x_5335) ;  /* 0x000000d000017945 */ /* 0x000fe60003800200 */
        /* <DEDUP_REMOVED lines=12> */
.L_x_5336:
[----:B------:R-:W-:Y:S05]  /*5330*/  BSYNC.RECONVERGENT B1 ;  /* 0x0000000000017941 */ /* 0x000fea0003800200 */
.L_x_5335:
        /* <DEDUP_REMOVED lines=9> */
.L_x_5338:
[----:B------:R-:W-:Y:S05]  /*53d0*/  BSYNC.RECONVERGENT B1 ;  /* 0x0000000000017941 */ /* 0x000fea0003800200 */
.L_x_5337:
        /* <DEDUP_REMOVED lines=24> */
.L_x_5340:
[----:B------:R-:W-:Y:S05]  /*5560*/  BSYNC.RECONVERGENT B1 ;  /* 0x0000000000017941 */ /* 0x000fea0003800200 */
.L_x_5339:
        /* <DEDUP_REMOVED lines=9> */
.L_x_5342:
[----:B------:R-:W-:Y:S05]  /*5600*/  BSYNC.RECONVERGENT B1 ;  /* 0x0000000000017941 */ /* 0x000fea0003800200 */
.L_x_5341:
        /* <DEDUP_REMOVED lines=24> */
.L_x_5344:
[----:B------:R-:W-:Y:S05]  /*5790*/  BSYNC.RECONVERGENT B1 ;  /* 0x0000000000017941 */ /* 0x000fea0003800200 */
.L_x_5343:
        /* <DEDUP_REMOVED lines=9> */
.L_x_5346:
[----:B------:R-:W-:Y:S05]  /*5830*/  BSYNC.RECONVERGENT B1 ;  /* 0x0000000000017941 */ /* 0x000fea0003800200 */
.L_x_5345:
        /* <DEDUP_REMOVED lines=22> */
.L_x_5348:
[----:B------:R-:W-:Y:S05]  /*59a0*/  BSYNC.RECONVERGENT B1 ;  /* 0x0000000000017941 */ /* 0x000fea0003800200 */
.L_x_5347:
        /* <DEDUP_REMOVED lines=10> */
.L_x_5350:
[----:B------:R-:W-:Y:S05]  /*5a50*/  BSYNC.RECONVERGENT B1 ;  /* 0x0000000000017941 */ /* 0x000fea0003800200 */
.L_x_5349:
[----:B------:R-:W-:Y:S02]  /*5a60*/  FSEL R38, R38, R43, P0 ;  /* 0x0000002b26267208 */ /* 0x000fe40000000000 */
[----:B------:R-:W-:Y:S02]  /*5a70*/  SEL R30, R30, R23, P0 ;  /* 0x000000171e1e7207 */ /* 0x000fe40000000000 */
[----:B------:R-:W-:Y:S02]  /*5a80*/  SEL R14, R14, RZ, P2 ;  /* 0x000000ff0e0e7207 */ /* 0x000fe40001000000 */
[----:B------:R-:W-:-:S07]  /*5a90*/  SEL R15, R15, RZ, P0 ;  /* 0x000000ff0f0f7207 */ /* 0x000fce0000000000 */
.L_x_5334:
[----:B------:R-:W-:Y:S05]  /*5aa0*/  BSYNC.RECONVERGENT B0 ;  /* 0x0000000000007941 */ /* 0x000fea0003800200 */
.L_x_5333:
        /* <DEDUP_REMOVED lines=15> */
.L_x_5352:
[----:B------:R-:W-:Y:S05]  /*5ba0*/  BSYNC.RECONVERGENT B0 ;  /* 0x0000000000007941 */ /* 0x000fea0003800200 */
.L_x_5351:
[----:B------:R-:W-:Y:S04]  /*5bb0*/  BSSY.RECONVERGENT B0, `(.L_x_5353) ;  /* 0x0000007000007945 */ /* 0x000fe80003800200 */
[----:B------:R-:W-:Y:S05]  /*5bc0*/  @P2 BRA `(.L_x_5354) ;  /* 0x0000000000142947 */ /* 0x000fea0003800000 */
[----:B------:R-:W-:-:S13]  /*5bd0*/  FSETP.NEU.FTZ.AND P2, PT, R32, R33, PT ;  /* 0x000000212000720b */ /* 0x000fda0003f5d000 */
[----:B------:R-:W-:Y:S02]  /*5be0*/  @!P2 ISETP.GE.U32.AND P1, PT, R20, R27, PT ;  /* 0x0000001b1400a20c */ /* 0x000fe40003f26070 */
[----:B------:R-:W-:Y:S02]  /*5bf0*/  @P2 FSETP.LT.FTZ.AND P0, PT, R32, R33, PT ;  /* 0x000000212000220b */ /* 0x000fe40003f11000 */
[----:B------:R-:W-:-:S04]  /*5c00*/  @!P2 ISETP.GE.AND.EX P1, PT, R3, R10, PT, P1 ;  /* 0x0000000a0300a20c */ /* 0x000fc80003f26310 */
[----:B------:R-:W-:-:S13]  /*5c10*/  @!P2 PLOP3.LUT P0, PT, P1, PT, PT, 0x8, 0x80 ;  /* 0x000000000080a81c */ /* 0x000fda0000f0e170 */
.L_x_5354:
[----:B------:R-:W-:Y:S05]  /*5c20*/  BSYNC.RECONVERGENT B0 ;  /* 0x0000000000007941 */ /* 0x000fea0003800200 */
.L_x_5353:
        /* <DEDUP_REMOVED lines=20> */
.L_x_5356:
[----:B------:R-:W-:Y:S05]  /*5d70*/  BSYNC.RECONVERGENT B0 ;  /* 0x0000000000007941 */ /* 0x000fea0003800200 */
.L_x_5355:
        /* <DEDUP_REMOVED lines=8> */
.L_x_5358:
[----:B------:R-:W-:Y:S05]  /*5e00*/  BSYNC.RECONVERGENT B0 ;  /* 0x0000000000007941 */ /* 0x000fea0003800200 */
.L_x_5357:
        /* <DEDUP_REMOVED lines=20> */
.L_x_5360:
[----:B------:R-:W-:Y:S05]  /*5f50*/  BSYNC.RECONVERGENT B0 ;  /* 0x0000000000007941 */ /* 0x000fea0003800200 */
.L_x_5359:
        /* <DEDUP_REMOVED lines=11> */
.L_x_5362:
[----:B------:R-:W-:Y:S05]  /*6010*/  BSYNC.RECONVERGENT B0 ;  /* 0x0000000000007941 */ /* 0x000fea0003800200 */
.L_x_5361:
[----:B------:R-:W-:Y:S02]  /*6020*/  SEL R18, R27, R30, P2 ;  /* 0x0000001e1b127207 */ /* 0x000fe40001000000 */
[----:B------:R-:W-:Y:S02]  /*6030*/  FSEL R38, R33, R38, P2 ;  /* 0x0000002621267208 */ /* 0x000fe40001000000 */
[----:B------:R-:W-:Y:S01]  /*6040*/  SEL R27, R10, R15, P2 ;  /* 0x0000000f0a1b7207 */ /* 0x000fe20001000000 */
[----:B------:R-:W-:Y:S06]  /*6050*/  BRA `(.L_x_5230) ;  /* 0x000000a000d07947 */ /* 0x000fec0003800000 */
.L_x_5311:
        /* <DEDUP_REMOVED lines=41> */
[--C-:B------:R-:W-:Y:S01]  /*62f0*/  IMAD.MOV.U32 R33, RZ, RZ, R20.reuse ;  /* 0x000000ffff217224 */ /* 0x100fe200078e0014 */
[----:B------:R-:W-:Y:S01]  /*6300*/  IADD3 R44, PT, PT, R44, 0x1, RZ ;  /* 0x000000012c2c7810 */ /* 0x000fe20007ffe0ff */
[----:B------:R-:W-:-:S02]  /*6310*/  IMAD.MOV.U32 R32, RZ, RZ, R20 ;  /* 0x000000ffff207224 */ /* 0x000fc400078e0014 */
[----:B------:R-:W-:Y:S02]  /*6320*/  IMAD.MOV.U32 R26, RZ, RZ, R20 ;  /* 0x000000ffff1a7224 */ /* 0x000fe400078e0014 */
        /* <DEDUP_REMOVED lines=12> */
[----:B-1----:R-:W-:-:S07]  /*63f0*/  IMAD.MOV.U32 R0, RZ, RZ, R4 ;  /* 0x000000ffff007224 */ /* 0x002fce00078e0004 */
.L_x_5386:
[----:B------:R-:W-:-:S13]  /*6400*/  ISETP.NE.AND P0, PT, R41, RZ, PT ;  /* 0x000000ff2900720c */ /* 0x000fda0003f05270 */
[--C-:B-----5:R-:W-:Y:S02]  /*6410*/  @!P0 PRMT R46, R46, 0x5410, R43.reuse ;  /* 0x000054102e2e8816 */ /* 0x120fe4000000002b */
[--C-:B------:R-:W-:Y:S02]  /*6420*/  @!P0 PRMT R48, R48, 0x7610, R43.reuse ;  /* 0x0000761030308816 */ /* 0x100fe4000000002b */
[--C-:B------:R-:W-:Y:S02]  /*6430*/  @!P0 PRMT R47, R47, 0x7610, R43.reuse ;  /* 0x000076102f2f8816 */ /* 0x100fe4000000002b */
[----:B------:R-:W-:Y:S02]  /*6440*/  @!P0 PRMT R45, R45, 0x7610, R43 ;  /* 0x000076102d2d8816 */ /* 0x000fe4000000002b */
        /* <DEDUP_REMOVED lines=301> */
.L_x_5366:
[----:B------:R-:W-:Y:S01]  /*7720*/  LOP3.LUT R29, R38, 0xfffffffc, RZ, 0xc0, !PT ;  /* 0xfffffffc261d7812 */ /* 0x000fe200078ec0ff */
[----:B------:R-:W1:Y:S03]  /*7730*/  LDCU UR28, c[0x0][0x3a4] ;  /* 0x00007480ff1c77ac */ /* 0x000e660008000800 */
[----:B------:R-:W-:-:S05]  /*7740*/  IADD3 R28, P0, PT, R29, R22, RZ ;  /* 0x000000161d1c7210 */ /* 0x000fca0007f1e0ff */
[----:B------:R-:W-:-:S05]  /*7750*/  IMAD.X R29, RZ, RZ, R23, P0 ;  /* 0x000000ffff1d7224 */ /* 0x000fca00000e0617 */
[----:B------:R-:W2:Y:S01]  /*7760*/  LDG.E R28, desc[UR36][R28.64] ;  /* 0x000000241c1c7981 */ /* 0x000ea2000c1e1900 */
[----:B------:R-:W-:Y:S02]  /*7770*/  IMAD.MOV.U32 R38, RZ, RZ, RZ ;  /* 0x000000ffff267224 */ /* 0x000fe400078e00ff */
[----:B-1----:R-:W-:-:S04]  /*7780*/  VIADD R39, R37, UR28 ;  /* 0x0000001c25277c36 */ /* 0x002fc80008000000 */
[----:B------:R-:W-:-:S05]  /*7790*/  IMAD.HI.U32 R30, R39, UR30, R38 ;  /* 0x0000001e271e7c27 */ /* 0x000fca000f8e0026 */
[----:B------:R-:W-:-:S05]  /*77a0*/  SHF.R.U32.HI R30, RZ, UR31, R30 ;  /* 0x0000001fff1e7c19 */ /* 0x000fca000801161e */
[----:B------:R-:W-:-:S04]  /*77b0*/  IMAD.MOV R31, RZ, RZ, -R30 ;  /* 0x000000ffff1f7224 */ /* 0x000fc800078e0a1e */
[----:B------:R-:W-:-:S04]  /*77c0*/  IMAD R40, R31, UR29, R39 ;  /* 0x0000001d1f287c24 */ /* 0x000fc8000f8e0227 */
[----:B------:R-:W-:Y:S01]  /*77d0*/  IMAD R40, R40, UR4, RZ ;  /* 0x0000000428287c24 */ /* 0x000fe2000f8e02ff */
[----:B--2---:R-:W-:Y:S01]  /*77e0*/  PRMT R45, R28, 0x7610, R28 ;  /* 0x000076101c2d7816 */ /* 0x004fe2000000001c */
        /* <DEDUP_REMOVED lines=230> */
.L_x_5367:
[----:B------:R-:W-:-:S04]  /*8650*/  LOP3.LUT R29, R40, 0xfffffffc, RZ, 0xc0, !PT ;  /* 0xfffffffc281d7812 */ /* 0x000fc800078ec0ff */
[----:B------:R-:W-:-:S05]  /*8660*/  IADD3 R28, P0, PT, R29, R22, RZ ;  /* 0x000000161d1c7210 */ /* 0x000fca0007f1e0ff */
[----:B------:R-:W-:-:S05]  /*8670*/  IMAD.X R29, RZ, RZ, R23, P0 ;  /* 0x000000ffff1d7224 */ /* 0x000fca00000e0617 */
[----:B------:R-:W2:Y:S01]  /*8680*/  LDG.E R28, desc[UR36][R28.64] ;  /* 0x000000241c1c7981 */ /* 0x000ea2000c1e1900 */
[----:B------:R-:W-:Y:S01]  /*8690*/  MOV R38, RZ ;  /* 0x000000ff00267202 */ /* 0x000fe20000000f00 */
[----:B------:R-:W-:-:S04]  /*86a0*/  VIADD R39, R39, UR28 ;  /* 0x0000001c27277c36 */ /* 0x000fc80008000000 */
[----:B------:R-:W-:-:S05]  /*86b0*/  IMAD.HI.U32 R30, R39, UR30, R38 ;  /* 0x0000001e271e7c27 */ /* 0x000fca000f8e0026 */
[----:B------:R-:W-:-:S05]  /*86c0*/  SHF.R.U32.HI R30, RZ, UR31, R30 ;  /* 0x0000001fff1e7c19 */ /* 0x000fca000801161e */
[----:B------:R-:W-:-:S04]  /*86d0*/  IMAD.MOV R31, RZ, RZ, -R30 ;  /* 0x000000ffff1f7224 */ /* 0x000fc800078e0a1e */
[----:B------:R-:W-:-:S04]  /*86e0*/  IMAD R40, R31, UR29, R39 ;  /* 0x0000001d1f287c24 */ /* 0x000fc8000f8e0227 */
[----:B------:R-:W-:Y:S01]  /*86f0*/  IMAD R40, R40, UR4, RZ ;  /* 0x0000000428287c24 */ /* 0x000fe2000f8e02ff */
[----:B--2---:R-:W-:Y:S01]  /*8700*/  PRMT R47, R28, 0x7610, R28 ;  /* 0x000076101c2f7816 */ /* 0x004fe2000000001c */
        /* <DEDUP_REMOVED lines=230> */
.L_x_5368:
[----:B------:R-:W-:-:S04]  /*9570*/  LOP3.LUT R29, R40, 0xfffffffc, RZ, 0xc0, !PT ;  /* 0xfffffffc281d7812 */ /* 0x000fc800078ec0ff */
[----:B------:R-:W-:-:S05]  /*9580*/  IADD3 R28, P0, PT, R29, R22, RZ ;  /* 0x000000161d1c7210 */ /* 0x000fca0007f1e0ff */
[----:B------:R-:W-:-:S05]  /*9590*/  IMAD.X R29, RZ, RZ, R23, P0 ;  /* 0x000000ffff1d7224 */ /* 0x000fca00000e0617 */
[----:B------:R1:W2:Y:S01]  /*95a0*/  LDG.E R28, desc[UR36][R28.64] ;  /* 0x000000241c1c7981 */ /* 0x0002a2000c1e1900 */
[----:B------:R-:W-:Y:S02]  /*95b0*/  VIADD R39, R39, UR28 ;  /* 0x0000001c27277c36 */ /* 0x000fe40008000000 */
[----:B------:R-:W-:-:S04]  /*95c0*/  IMAD.MOV.U32 R38, RZ, RZ, RZ ;  /* 0x000000ffff267224 */ /* 0x000fc800078e00ff */
[----:B------:R-:W-:-:S05]  /*95d0*/  IMAD.HI.U32 R30, R39, UR30, R38 ;  /* 0x0000001e271e7c27 */ /* 0x000fca000f8e0026 */
[----:B-1----:R-:W-:-:S05]  /*95e0*/  SHF.R.U32.HI R29, RZ, UR31, R30 ;  /* 0x0000001fff1d7c19 */ /* 0x002fca000801161e */
[----:B------:R-:W-:-:S04]  /*95f0*/  IMAD.MOV R38, RZ, RZ, -R29 ;  /* 0x000000ffff267224 */ /* 0x000fc800078e0a1d */
[----:B------:R-:W-:-:S04]  /*9600*/  IMAD R38, R38, UR29, R39 ;  /* 0x0000001d26267c24 */ /* 0x000fc8000f8e0227 */
[----:B------:R-:W-:Y:S01]  /*9610*/  IMAD R38, R38, UR4, RZ ;  /* 0x0000000426267c24 */ /* 0x000fe2000f8e02ff */
[----:B--2---:R-:W-:Y:S01]  /*9620*/  PRMT R48, R28, 0x7610, R28 ;  /* 0x000076101c307816 */ /* 0x004fe2000000001c */
        /* <DEDUP_REMOVED lines=229> */
.L_x_5369:
[----:B------:R-:W-:-:S04]  /*a480*/  LOP3.LUT R29, R38, 0xfffffffc, RZ, 0xc0, !PT ;  /* 0xfffffffc261d7812 */ /* 0x000fc800078ec0ff */
[----:B------:R-:W-:-:S05]  /*a490*/  IADD3 R28, P0, PT, R29, R22, RZ ;  /* 0x000000161d1c7210 */ /* 0x000fca0007f1e0ff */
[----:B------:R-:W-:-:S05]  /*a4a0*/  IMAD.X R29, RZ, RZ, R23, P0 ;  /* 0x000000ffff1d7224 */ /* 0x000fca00000e0617 */
[----:B------:R-:W2:Y:S02]  /*a4b0*/  LDG.E R28, desc[UR36][R28.64] ;  /* 0x000000241c1c7981 */ /* 0x000ea4000c1e1900 */
[----:B--2---:R-:W-:-:S07]  /*a4c0*/  PRMT R46, R28, 0x5432, R28 ;  /* 0x000054321c2e7816 */ /* 0x004fce000000001c */
.L_x_5365:
[----:B------:R-:W-:Y:S01]  /*a4d0*/  FSETP.NAN.FTZ.AND P0, PT, |R32|, |R32|, PT ;  /* 0x400000202000720b */ /* 0x000fe20003f18200 */
[--C-:B------:R-:W-:Y:S01]  /*a4e0*/  HADD2.F32 R29, -RZ, R45.reuse.H1_H1 ;  /* 0x3000002dff1d7230 */ /* 0x100fe20000004100 */
[----:B------:R-:W-:Y:S01]  /*a4f0*/  FSETP.NAN.FTZ.AND P1, PT, |R27|, |R27|, PT ;  /* 0x4000001b1b00720b */ /* 0x000fe20003f38200 */
[----:B------:R-:W-:Y:S01]  /*a500*/  HADD2.F32 R40, -RZ, R45.H0_H0 ;  /* 0x2000002dff287230 */ /* 0x000fe20000004100 */
[----:B------:R-:W-:Y:S09]  /*a510*/  BSSY.RECONVERGENT B1, `(.L_x_5370) ;  /* 0x000000d000017945 */ /* 0x000ff20003800200 */
[----:B------:R-:W-:-:S02]  /*a520*/  @P0 ISETP.LT.U32.AND P3, PT, R14, R37, PT ;  /* 0x000000250e00020c */ /* 0x000fc40003f61070 */
        /* <DEDUP_REMOVED lines=11> */
.L_x_5371:
[----:B0-----:R-:W-:Y:S05]  /*a5e0*/  BSYNC.RECONVERGENT B1 ;  /* 0x0000000000017941 */ /* 0x001fea0003800200 */
.L_x_5370:
[----:B------:R-:W-:Y:S04]  /*a5f0*/  BSSY.RECONVERGENT B1, `(.L_x_5372) ;  /* 0x0000007000017945 */ /* 0x000fe80003800200 */
[----:B------:R-:W-:Y:S05]  /*a600*/  @P0 BRA `(.L_x_5373) ;  /* 0x0000000000140947 */ /* 0x000fea0003800000 */
[----:B------:R-:W-:-:S13]  /*a610*/  FSETP.NEU.FTZ.AND P1, PT, R32, R29, PT ;  /* 0x0000001d2000720b */ /* 0x000fda0003f3d000 */
[----:B------:R-:W-:Y:S02]  /*a620*/  @!P1 ISETP.GE.U32.AND P0, PT, R14, R37, PT ;  /* 0x000000250e00920c */ /* 0x000fe40003f06070 */
[----:B------:R-:W-:Y:S02]  /*a630*/  @P1 FSETP.LT.FTZ.AND P2, PT, R32, R29, PT ;  /* 0x0000001d2000120b */ /* 0x000fe40003f51000 */
[----:B------:R-:W-:-:S04]  /*a640*/  @!P1 ISETP.GE.AND.EX P0, PT, R6, RZ, PT, P0 ;  /* 0x000000ff0600920c */ /* 0x000fc80003f06300 */
[----:B------:R-:W-:-:S13]  /*a650*/  @!P1 PLOP3.LUT P2, PT, P0, PT, PT, 0x8, 0x80 ;  /* 0x000000000080981c */ /* 0x000fda000074e170 */
.L_x_5373:
[----:B------:R-:W-:Y:S05]  /*a660*/  BSYNC.RECONVERGENT B1 ;  /* 0x0000000000017941 */ /* 0x000fea0003800200 */
.L_x_5372:
[----:B------:R-:W0:Y:S01]  /*a670*/  LDCU UR4, c[0x0][0x3a4] ;  /* 0x00007480ff0477ac */ /* 0x000e220008000800 */
[----:B------:R-:W-:Y:S01]  /*a680*/  FSETP.NAN.FTZ.AND P1, PT, |R34|, |R34|, PT ;  /* 0x400000222200720b */ /* 0x000fe20003f38200 */
[--C-:B------:R-:W-:Y:S01]  /*a690*/  HADD2.F32 R31, -RZ, R47.reuse.H0_H0 ;  /* 0x2000002fff1f7230 */ /* 0x100fe20000004100 */
[----:B------:R-:W-:Y:S01]  /*a6a0*/  BSSY.RECONVERGENT B1, `(.L_x_5374) ;  /* 0x000000e000017945 */ /* 0x000fe20003800200 */
[----:B------:R-:W-:Y:S01]  /*a6b0*/  FSETP.NAN.FTZ.AND P0, PT, |R35|, |R35|, PT ;  /* 0x400000232300720b */ /* 0x000fe20003f18200 */
[----:B------:R-:W-:-:S09]  /*a6c0*/  HADD2.F32 R28, -RZ, R47.H1_H1 ;  /* 0x3000002fff1c7230 */ /* 0x000fd20000004100 */
        /* <DEDUP_REMOVED lines=11> */
.L_x_5375:
[----:B------:R-:W-:Y:S05]  /*a780*/  BSYNC.RECONVERGENT B1 ;  /* 0x0000000000017941 */ /* 0x000fea0003800200 */
.L_x_5374:
        /* <DEDUP_REMOVED lines=10> */
.L_x_5377:
[----:B------:R-:W-:Y:S05]  /*a830*/  BSYNC.RECONVERGENT B1 ;  /* 0x0000000000017941 */ /* 0x000fea0003800200 */
.L_x_5376:
[----:B------:R-:W-:Y:S01]  /*a840*/  FSETP.NAN.FTZ.AND P6, PT, |R36|, |R36|, PT ;  /* 0x400000242400720b */ /* 0x000fe20003fd8200 */
[----:B------:R-:W-:Y:S01]  /*a850*/  HADD2.F32 R49, -RZ, R48.H0_H0 ;  /* 0x20000030ff317230 */ /* 0x000fe20000004100 */
        /* <DEDUP_REMOVED lines=11> */
.L_x_5379:
[----:B------:R-:W-:Y:S05]  /*a910*/  BSYNC.RECONVERGENT B1 ;  /* 0x0000000000017941 */ /* 0x000fea0003800200 */
.L_x_5378:
[----:B------:R-:W-:Y:S01]  /*a920*/  FSETP.NAN.FTZ.AND P6, PT, |R33|, |R33|, PT ;  /* 0x400000212100720b */ /* 0x000fe20003fd8200 */
[----:B------:R-:W-:Y:S01]  /*a930*/  HADD2.F32 R30, -RZ, R48.H1_H1 ;  /* 0x30000030ff1e7230 */ /* 0x000fe20000004100 */
        /* <DEDUP_REMOVED lines=13> */
.L_x_5381:
[----:B------:R-:W-:Y:S05]  /*aa10*/  BSYNC.RECONVERGENT B1 ;  /* 0x0000000000017941 */ /* 0x000fea0003800200 */
.L_x_5380:
[----:B------:R-:W-:Y:S01]  /*aa20*/  FSETP.NAN.FTZ.AND P6, PT, |R26|, |R26|, PT ;  /* 0x4000001a1a00720b */ /* 0x000fe20003fd8200 */
[----:B------:R-:W-:Y:S01]  /*aa30*/  HADD2.F32 R53, -RZ, R46.H1_H1 ;  /* 0x3000002eff357230 */ /* 0x000fe20000004100 */
[----:B------:R-:W-:Y:S01]  /*aa40*/  FSEL R32, R32, R29, P2 ;  /* 0x0000001d20207208 */ /* 0x000fe20001000000 */
[----:B------:R-:W-:Y:S01]  /*aa50*/  IMAD.IADD R29, R51, 0x1, R38 ;  /* 0x00000001331d7824 */ /* 0x000fe200078e0226 */
        /* <DEDUP_REMOVED lines=12> */
.L_x_5383:
[----:B------:R-:W-:Y:S05]  /*ab20*/  BSYNC.RECONVERGENT B1 ;  /* 0x0000000000017941 */ /* 0x000fea0003800200 */
.L_x_5382:
[----:B------:R-:W-:Y:S01]  /*ab30*/  FSETP.NAN.FTZ.AND P0, PT, |R20|, |R20|, PT ;  /* 0x400000141400720b */ /* 0x000fe20003f18200 */
[----:B------:R-:W-:Y:S01]  /*ab40*/  BSSY.RECONVERGENT B1, `(.L_x_5384) ;  /* 0x000001a000017945 */ /* 0x000fe20003800200 */
[----:B------:R-:W-:Y:S01]  /*ab50*/  FSEL R34, R34, R31, P4 ;  /* 0x0000001f22227208 */ /* 0x000fe20002000000 */
[----:B------:R-:W-:Y:S01]  /*ab60*/  HADD2.F32 R31, -RZ, R46.H0_H0 ;  /* 0x2000002eff1f7230 */ /* 0x000fe20000004100 */
        /* <DEDUP_REMOVED lines=23> */
.L_x_5385:
[----:B------:R-:W-:Y:S05]  /*ace0*/  BSYNC.RECONVERGENT B1 ;  /* 0x0000000000017941 */ /* 0x000fea0003800200 */
.L_x_5384:
        /* <DEDUP_REMOVED lines=9> */
.L_x_5364:
[----:B------:R-:W-:Y:S05]  /*ad80*/  BSYNC.RECONVERGENT B0 ;  /* 0x0000000000007941 */ /* 0x000fea0003800200 */
.L_x_5363:
        /* <DEDUP_REMOVED lines=284> */
.L_x_5390:
[----:B------:R-:W-:Y:S01]  /*bf50*/  SHF.R.U32.HI R30, RZ, 0x2, R30 ;  /* 0x00000002ff1e7819 */ /* 0x000fe2000001161e */
[----:B------:R-:W-:-:S07]  /*bf60*/  IMAD.MOV.U32 R31, RZ, RZ, RZ ;  /* 0x000000ffff1f7224 */ /* 0x000fce00078e00ff */
.L_x_5389:
[----:B------:R-:W1:Y:S02]  /*bf70*/  LDCU.64 UR4, c[0x0][0x768] ;  /* 0x0000ed00ff0477ac */ /* 0x000e640008000a00 */
[----:B-1----:R-:W-:-:S04]  /*bf80*/  IADD3 R42, P1, PT, R42, UR4, RZ ;  /* 0x000000042a2a7c10 */ /* 0x002fc8000ff3e0ff */
[----:B------:R-:W-:Y:S02]  /*bf90*/  IADD3.X R41, PT, PT, RZ, UR5, RZ, P1, !PT ;  /* 0x00000005ff297c10 */ /* 0x000fe40008ffe4ff */
[----:B------:R-:W-:-:S04]  /*bfa0*/  LEA R22, P1, R30, R42, 0x2 ;  /* 0x0000002a1e167211 */ /* 0x000fc800078210ff */
[----:B------:R-:W-:-:S05]  /*bfb0*/  LEA.HI.X R23, R30, R41, R31, 0x2, P1 ;  /* 0x000000291e177211 */ /* 0x000fca00008f141f */
[----:B------:R-:W2:Y:S01]  /*bfc0*/  LDG.E R22, desc[UR36][R22.64] ;  /* 0x0000002416167981 */ /* 0x000ea2000c1e1900 */
[----:B------:R-:W-:-:S05]  /*bfd0*/  IMAD.IADD R31, R37, 0x1, R38 ;  /* 0x00000001251f7824 */ /* 0x000fca00078e0226 */
[----:B------:R-:W-:Y:S02]  /*bfe0*/  ISETP.GE.U32.AND P1, PT, R31, R40, PT ;  /* 0x000000281f00720c */ /* 0x000fe40003f26070 */
[----:B--2---:R-:W-:-:S11]  /*bff0*/  PRMT R45, R22, 0x7610, R22 ;  /* 0x00007610162d7816 */ /* 0x004fd60000000016 */
        /* <DEDUP_REMOVED lines=276> */
.L_x_5392:
[----:B------:R-:W-:Y:S01]  /*d140*/  SHF.R.U32.HI R28, RZ, 0x2, R39 ;  /* 0x00000002ff1c7819 */ /* 0x000fe20000011627 */
[----:B------:R-:W-:-:S07]  /*d150*/  IMAD.MOV.U32 R29, RZ, RZ, RZ ;  /* 0x000000ffff1d7224 */ /* 0x000fce00078e00ff */
.L_x_5391:
        /* <DEDUP_REMOVED lines=282> */
.L_x_5394:
[----:B------:R-:W-:Y:S02]  /*e300*/  SHF.R.U32.HI R30, RZ, 0x2, R39 ;  /* 0x00000002ff1e7819 */ /* 0x000fe40000011627 */
[----:B------:R-:W-:-:S07]  /*e310*/  MOV R31, RZ ;  /* 0x000000ff001f7202 */ /* 0x000fce0000000f00 */
.L_x_5393:
        /* <DEDUP_REMOVED lines=282> */
.L_x_5396:
[----:B------:R-:W-:Y:S01]  /*f4c0*/  SHF.R.U32.HI R30, RZ, 0x2, R30 ;  /* 0x00000002ff1e7819 */ /* 0x000fe2000001161e */
[----:B------:R-:W-:-:S07]  /*f4d0*/  IMAD.MOV.U32 R31, RZ, RZ, RZ ;  /* 0x000000ffff1f7224 */ /* 0x000fce00078e00ff */
.L_x_5395:
[----:B------:R-:W-:-:S04]  /*f4e0*/  LEA R42, P0, R30, R42, 0x2 ;  /* 0x0000002a1e2a7211 */ /* 0x000fc800078010ff */
[----:B------:R-:W-:-:S05]  /*f4f0*/  LEA.HI.X R43, R30, R41, R31, 0x2, P0 ;  /* 0x000000291e2b7211 */ /* 0x000fca00000f141f */
[----:B------:R-:W2:Y:S02]  /*f500*/  LDG.E R42, desc[UR36][R42.64] ;  /* 0x000000242a2a7981 */ /* 0x000ea4000c1e1900 */
[----:B--2---:R-:W-:-:S07]  /*f510*/  PRMT R46, R42, 0x5432, R42 ;  /* 0x000054322a2e7816 */ /* 0x004fce000000002a */
.L_x_5388:
[----:B------:R-:W-:Y:S05]  /*f520*/  BSYNC.RECONVERGENT B0 ;  /* 0x0000000000007941 */ /* 0x000fea0003800200 */
.L_x_5387:
[----:B------:R-:W-:Y:S01]  /*f530*/  ISETP.GE.U32.AND P0, PT, R37, R40, PT ;  /* 0x000000282500720c */ /* 0x000fe20003f06070 */
[----:B------:R-:W-:-:S12]  /*f540*/  BSSY.RECONVERGENT B0, `(.L_x_5397) ;  /* 0x000008b000007945 */ /* 0x000fd80003800200 */
[----:B------:R-:W-:Y:S05]  /*f550*/  @P0 BRA `(.L_x_5398) ;  /* 0x0000000800240947 */ /* 0x000fea0003800000 */
[----:B------:R-:W-:Y:S01]  /*f560*/  FSETP.NAN.FTZ.AND P5, PT, |R27|, |R27|, PT ;  /* 0x4000001b1b00720b */ /* 0x000fe20003fb8200 */
[--C-:B------:R-:W-:Y:S01]  /*f570*/  HADD2.F32 R22, -RZ, R45.reuse.H0_H0 ;  /* 0x2000002dff167230 */ /* 0x100fe20000004100 */
[----:B------:R-:W-:Y:S01]  /*f580*/  FSETP.NAN.FTZ.AND P3, PT, |R32|, |R32|, PT ;  /* 0x400000202000720b */ /* 0x000fe20003f78200 */
[----:B------:R-:W-:Y:S01]  /*f590*/  HADD2.F32 R23, -RZ, R45.H1_H1 ;  /* 0x3000002dff177230 */ /* 0x000fe20000004100 */
        /* <DEDUP_REMOVED lines=14> */
.L_x_5400:
[----:B------:R-:W-:Y:S05]  /*f680*/  BSYNC.RECONVERGENT B1 ;  /* 0x0000000000017941 */ /* 0x000fea0003800200 */
.L_x_5399:
        /* <DEDUP_REMOVED lines=9> */
.L_x_5402:
[----:B------:R-:W-:Y:S05]  /*f720*/  BSYNC.RECONVERGENT B1 ;  /* 0x0000000000017941 */ /* 0x000fea0003800200 */
.L_x_5401:
        /* <DEDUP_REMOVED lines=13> */
[----:B------:R-:W-:Y:S02]  /*f800*/  @P5 ISETP.LT.U32.AND P6, PT, R18, R29, PT ;  /* 0x0000001d1200520c */ /* 0x000fe40003fc1070 */
        /* <DEDUP_REMOVED lines=10> */
.L_x_5404:
[----:B------:R-:W-:Y:S05]  /*f8b0*/  BSYNC.RECONVERGENT B1 ;  /* 0x0000000000017941 */ /* 0x000fea0003800200 */
.L_x_5403:
        /* <DEDUP_REMOVED lines=9> */
.L_x_5406:
[----:B------:R-:W-:Y:S05]  /*f950*/  BSYNC.RECONVERGENT B1 ;  /* 0x0000000000017941 */ /* 0x000fea0003800200 */
.L_x_5405:
[----:B------:R-:W-:Y:S02]  /*f960*/  FSEL R35, R35, R22, P1 ;  /* 0x0000001623237208 */ /* 0x000fe40000800000 */
[-C--:B------:R-:W-:Y:S02]  /*f970*/  SEL R18, R18, R29.reuse, P0 ;  /* 0x0000001d12127207 */ /* 0x080fe40000000000 */
[----:B------:R-:W-:Y:S02]  /*f980*/  SEL R21, R21, R29, P1 ;  /* 0x0000001d15157207 */ /* 0x000fe40000800000 */
[----:B------:R-:W-:Y:S02]  /*f990*/  SEL R8, R8, RZ, P0 ;  /* 0x000000ff08087207 */ /* 0x000fe40000000000 */
[----:B------:R-:W-:Y:S01]  /*f9a0*/  SEL R9, R9, RZ, P1 ;  /* 0x000000ff09097207 */ /* 0x000fe20000800000 */
[----:B------:R-:W-:Y:S06]  /*f9b0*/  @P4 BRA `(.L_x_5398) ;  /* 0x00000004000c4947 */ /* 0x000fec0003800000 */
[----:B------:R-:W-:Y:S01]  /*f9c0*/  FSETP.NAN.FTZ.AND P5, PT, |R36|, |R36|, PT ;  /* 0x400000242400720b */ /* 0x000fe20003fb8200 */
[--C-:B------:R-:W-:Y:S01]  /*f9d0*/  HADD2.F32 R29, -RZ, R48.reuse.H0_H0 ;  /* 0x20000030ff1d7230 */ /* 0x100fe20000004100 */
[----:B------:R-:W-:Y:S01]  /*f9e0*/  FSETP.NAN.FTZ.AND P3, PT, |R33|, |R33|, PT ;  /* 0x400000212100720b */ /* 0x000fe20003f78200 */
[----:B------:R-:W-:Y:S01]  /*f9f0*/  IMAD.IADD R31, R23, 0x1, R38 ;  /* 0x00000001171f7824 */ /* 0x000fe200078e0226 */
[----:B------:R-:W-:Y:S01]  /*fa00*/  BSSY.RECONVERGENT B1, `(.L_x_5407) ;  /* 0x000000e000017945 */ /* 0x000fe20003800200 */
[----:B------:R-:W-:-:S03]  /*fa10*/  HADD2.F32 R22, -RZ, R48.H1_H1 ;  /* 0x30000030ff167230 */ /* 0x000fc60000004100 */
[----:B------:R-:W-:-:S05]  /*fa20*/  ISETP.GE.U32.AND P4, PT, R31, R40, PT ;  /* 0x000000281f00720c */ /* 0x000fca0003f86070 */
        /* <DEDUP_REMOVED lines=11> */
.L_x_5408:
[----:B------:R-:W-:Y:S05]  /*fae0*/  BSYNC.RECONVERGENT B1 ;  /* 0x0000000000017941 */ /* 0x000fea0003800200 */
.L_x_5407:
        /* <DEDUP_REMOVED lines=9> */
.L_x_5410:
[----:B------:R-:W-:Y:S05]  /*fb80*/  BSYNC.RECONVERGENT B1 ;  /* 0x0000000000017941 */ /* 0x000fea0003800200 */
.L_x_5409:
        /* <DEDUP_REMOVED lines=22> */
.L_x_5412:
[----:B------:R-:W-:Y:S05]  /*fcf0*/  BSYNC.RECONVERGENT B1 ;  /* 0x0000000000017941 */ /* 0x000fea0003800200 */
.L_x_5411:
        /* <DEDUP_REMOVED lines=10> */
.L_x_5414:
[----:B------:R-:W-:Y:S05]  /*fda0*/  BSYNC.RECONVERGENT B1 ;  /* 0x0000000000017941 */ /* 0x000fea0003800200 */
.L_x_5413:
[----:B------:R-:W-:Y:S02]  /*fdb0*/  FSEL R20, R20, R29, P0 ;  /* 0x0000001d14147208 */ /* 0x000fe40000000000 */
[----:B------:R-:W-:Y:S02]  /*fdc0*/  SEL R10, R10, R31, P0 ;  /* 0x0000001f0a0a7207 */ /* 0x000fe40000000000 */
[----:B------:R-:W-:Y:S02]  /*fdd0*/  SEL R3, R3, RZ, P2 ;  /* 0x000000ff03037207 */ /* 0x000fe40001000000 */
[----:B------:R-:W-:-:S07]  /*fde0*/  SEL R0, R0, RZ, P0 ;  /* 0x000000ff00007207 */ /* 0x000fce0000000000 */
.L_x_5398:
[----:B------:R-:W-:Y:S05]  /*fdf0*/  BSYNC.RECONVERGENT B0 ;  /* 0x0000000000007941 */ /* 0x000fea0003800200 */
.L_x_5397:
        /* <DEDUP_REMOVED lines=15> */
.L_x_5416:
[----:B------:R-:W-:Y:S05]  /*fef0*/  BSYNC.RECONVERGENT B0 ;  /* 0x0000000000007941 */ /* 0x000fea0003800200 */
.L_x_5415:
[----:B------:R-:W-:Y:S04]  /*ff00*/  BSSY.RECONVERGENT B0, `(.L_x_5417) ;  /* 0x0000007000007945 */ /* 0x000fe80003800200 */
[----:B------:R-:W-:Y:S05]  /*ff10*/  @P2 BRA `(.L_x_5418) ;  /* 0x0000000000142947 */ /* 0x000fea0003800000 */
[----:B------:R-:W-:-:S13]  /*ff20*/  FSETP.NEU.FTZ.AND P2, PT, R32, R35, PT ;  /* 0x000000232000720b */ /* 0x000fda0003f5d000 */
[----:B------:R-:W-:Y:S02]  /*ff30*/  @!P2 ISETP.GE.U32.AND P1, PT, R14, R21, PT ;  /* 0x000000150e00a20c */ /* 0x000fe40003f26070 */
[----:B------:R-:W-:Y:S02]  /*ff40*/  @P2 FSETP.LT.FTZ.AND P0, PT, R32, R35, PT ;  /* 0x000000232000220b */ /* 0x000fe40003f11000 */
[----:B------:R-:W-:-:S04]  /*ff50*/  @!P2 ISETP.GE.AND.EX P1, PT, R6, R9, PT, P1 ;  /* 0x000000090600a20c */ /* 0x000fc80003f26310 */
[----:B------:R-:W-:-:S13]  /*ff60*/  @!P2 PLOP3.LUT P0, PT, P1, PT, PT, 0x8, 0x80 ;  /* 0x000000000080a81c */ /* 0x000fda0000f0e170 */
.L_x_5418:
[----:B------:R-:W-:Y:S05]  /*ff70*/  BSYNC.RECONVERGENT B0 ;  /* 0x0000000000007941 */ /* 0x000fea0003800200 */
.L_x_5417:
        /* <DEDUP_REMOVED lines=20> */
.L_x_5420:
[----:B------:R-:W-:Y:S05]  /*100c0*/  BSYNC.RECONVERGENT B0 ;  /* 0x0000000000007941 */ /* 0x000fea0003800200 */
.L_x_5419:
        /* <DEDUP_REMOVED lines=8> */
.L_x_5422:
[----:B------:R-:W-:Y:S05]  /*10150*/  BSYNC.RECONVERGENT B0 ;  /* 0x0000000000007941 */ /* 0x000fea0003800200 */
.L_x_5421:
        /* <DEDUP_REMOVED lines=20> */
.L_x_5424:
[----:B------:R-:W-:Y:S05]  /*102a0*/  BSYNC.RECONVERGENT B0 ;  /* 0x0000000000007941 */ /* 0x000fea0003800200 */
.L_x_5423:
        /* <DEDUP_REMOVED lines=11> */
.L_x_5426:
[----:B------:R-:W-:Y:S05]  /*10360*/  BSYNC.RECONVERGENT B0 ;  /* 0x0000000000007941 */ /* 0x000fea0003800200 */
.L_x_5425:
[----:B------:R-:W-:Y:S02]  /*10370*/  FSEL R38, R33, R20, P2 ;  /* 0x0000001421267208 */ /* 0x000fe40001000000 */
[----:B------:R-:W-:Y:S02]  /*10380*/  SEL R18, R21, R10, P2 ;  /* 0x0000000a15127207 */ /* 0x000fe40001000000 */
[----:B------:R-:W-:-:S07]  /*10390*/  SEL R27, R9, R0, P2 ;  /* 0x00000000091b7207 */ /* 0x000fce0001000000 */
.L_x_5230:
[----:B------:R-:W-:Y:S05]  /*103a0*/  BSYNC.RECONVERGENT B6 ;  /* 0x0000000000067941 */ /* 0x000fea0003800200 */
.L_x_5229:
[----:B------:R-:W1:Y:S02]  /*103b0*/  LDCU UR4, c[0x0][0x3b4] ;  /* 0x00007680ff0477ac */ /* 0x000e640008000800 */
[----:B-1----:R-:W-:-:S09]  /*103c0*/  UISETP.NE.AND UP0, UPT, UR4, URZ, UPT ;  /* 0x000000ff0400728c */ /* 0x002fd2000bf05270 */
[----:B------:R-:W-:Y:S05]  /*103d0*/  BRA.U !UP0, `(.L_x_5427) ;  /* 0x0000000508147547 */ /* 0x000fea000b800000 */
[----:B------:R-:W1:Y:S01]  /*103e0*/  S2R R4, SR_CgaCtaId ;  /* 0x0000000000047919 */ /* 0x000e620000008800 */
[----:B------:R-:W2:Y:S01]  /*103f0*/  LDC R12, c[0x0][0x360] ;  /* 0x0000d800ff0c7b82 */ /* 0x000ea20000000800 */
[----:B------:R-:W-:Y:S01]  /*10400*/  MOV R0, 0x400 ;  /* 0x0000040000007802 */ /* 0x000fe20000000f00 */
[----:B------:R-:W-:-:S03]  /*10410*/  IMAD.MOV.U32 R26, RZ, RZ, R18 ;  /* 0x000000ffff1a7224 */ /* 0x000fc600078e0012 */
[----:B------:R-:W-:-:S03]  /*10420*/  IADD3 R3, PT, PT, R0, 0x10, RZ ;  /* 0x0000001000037810 */ /* 0x000fc60007ffe0ff */
[----:B------:R-:W3:Y:S01]  /*10430*/  LDC R13, c[0x0][0x364] ;  /* 0x0000d900ff0d7b82 */ /* 0x000ee20000000800 */
[----:B--2---:R-:W-:Y:S01]  /*10440*/  IMAD R0, R16, R12, R19 ;  /* 0x0000000c10007224 */ /* 0x004fe200078e0213 */
        /* <DEDUP_REMOVED lines=9> */
.L_x_5434:
        /* <DEDUP_REMOVED lines=28> */
.L_x_5431:
[----:B------:R-:W-:Y:S05]  /*106a0*/  BSYNC.RECONVERGENT B1 ;  /* 0x0000000000017941 */ /* 0x000fea0003800200 */
.L_x_5430:
        /* <DEDUP_REMOVED lines=10> */
.L_x_5433:
[----:B------:R-:W-:Y:S05]  /*10750*/  BSYNC.RECONVERGENT B1 ;  /* 0x0000000000017941 */ /* 0x000fea0003800200 */
.L_x_5432:
[----:B------:R-:W-:Y:S01]  /*10760*/  SEL R18, R18, R8, P0 ;  /* 0x0000000812127207 */ /* 0x000fe20000000000 */
[----:B------:R2:W-:Y:S01]  /*10770*/  STS.64 [R11+0x8], R6 ;  /* 0x000008060b007388 */ /* 0x0005e20000000a00 */
[----:B------:R-:W-:Y:S02]  /*10780*/  SEL R27, R27, R9, P0 ;  /* 0x000000091b1b7207 */ /* 0x000fe40000000000 */
[----:B------:R-:W-:Y:S01]  /*10790*/  FSEL R37, R37, R14, P2 ;  /* 0x0000000e25257208 */ /* 0x000fe20001000000 */
[----:B------:R-:W-:Y:S01]  /*107a0*/  IMAD.MOV.U32 R26, RZ, RZ, R18 ;  /* 0x000000ffff1a7224 */ /* 0x000fe200078e0012 */
[----:B------:R-:W-:-:S03]  /*107b0*/  FSEL R38, R38, R21, P0 ;  /* 0x0000001526267208 */ /* 0x000fc60000000000 */
[----:B------:R2:W-:Y:S04]  /*107c0*/  STS [R11], R37 ;  /* 0x000000250b007388 */ /* 0x0005e80000000800 */
[----:B------:R2:W-:Y:S04]  /*107d0*/  STS.64 [R11+0x18], R26 ;  /* 0x0000181a0b007388 */ /* 0x0005e80000000a00 */
[----:B------:R2:W-:Y:S02]  /*107e0*/  STS [R11+0x10], R38 ;  /* 0x000010260b007388 */ /* 0x0005e40000000800 */
.L_x_5429:
[----:B------:R-:W-:Y:S05]  /*107f0*/  BSYNC.RECONVERGENT B0 ;  /* 0x0000000000007941 */ /* 0x000fea0003800200 */
.L_x_5428:
[----:B------:R-:W-:Y:S01]  /*10800*/  ISETP.GT.U32.AND P0, PT, R0, 0x3, PT ;  /* 0x000000030000780c */ /* 0x000fe20003f04070 */
[----:B------:R-:W-:-:S12]  /*10810*/  IMAD.MOV.U32 R0, RZ, RZ, R15 ;  /* 0x000000ffff007224 */ /* 0x000fd800078e000f */
[----:B------:R-:W-:Y:S05]  /*10820*/  @P0 BRA `(.L_x_5434) ;  /* 0xfffffffc002c0947 */ /* 0x000fea000383ffff */
.L_x_5427:
[----:B------:R-:W3:Y:S02]  /*10830*/  LDCU UR4, c[0x0][0x3b0] ;  /* 0x00007600ff0477ac */ /* 0x000ee40008000800 */
[----:B---3--:R-:W-:-:S09]  /*10840*/  UISETP.NE.AND UP0, UPT, UR4, URZ, UPT ;  /* 0x000000ff0400728c */ /* 0x008fd2000bf05270 */
[----:B------:R-:W-:Y:S05]  /*10850*/  BRA.U !UP0, `(.L_x_5435) ;  /* 0x0000000508cc7547 */ /* 0x000fea000b800000 */
[----:B------:R-:W3:Y:S02]  /*10860*/  LDC R13, c[0x0][0x360] ;  /* 0x0000d800ff0d7b82 */ /* 0x000ee40000000800 */
[----:B---3--:R-:W-:Y:S02]  /*10870*/  ISETP.GE.U32.AND P0, PT, R13, 0x21, PT ;  /* 0x000000210d00780c */ /* 0x008fe40003f06070 */
[----:B------:R-:W-:-:S11]  /*10880*/  MOV R0, R13 ;  /* 0x0000000d00007202 */ /* 0x000fd60000000f00 */
[----:B------:R-:W-:Y:S05]  /*10890*/  @!P0 BRA `(.L_x_5436) ;  /* 0x00000004000c8947 */ /* 0x000fea0003800000 */
[----:B------:R-:W3:Y:S01]  /*108a0*/  S2UR UR5, SR_CgaCtaId ;  /* 0x00000000000579c3 */ /* 0x000ee20000008800 */
[----:B------:R-:W-:Y:S01]  /*108b0*/  UMOV UR4, 0x400 ;  /* 0x0000040000047882 */ /* 0x000fe20000000000 */
[----:B------:R-:W-:Y:S01]  /*108c0*/  IMAD R0, R16, R13, R19 ;  /* 0x0000000d10007224 */ /* 0x000fe200078e0213 */
[----:B------:R-:W-:Y:S01]  /*108d0*/  UIADD3 UR4, UPT, UPT, UR4, 0x10, URZ ;  /* 0x0000001004047890 */ /* 0x000fe2000fffe0ff */
[----:B-12---:R-:W-:Y:S01]  /*108e0*/  IMAD.MOV.U32 R26, RZ, RZ, R18 ;  /* 0x000000ffff1a7224 */ /* 0x006fe200078e0012 */
[----:B------:R-:W-:Y:S02]  /*108f0*/  ISETP.GE.U32.AND P0, PT, R13, 0x40, PT ;  /* 0x000000400d00780c */ /* 0x000fe40003f06070 */
[----:B---3--:R-:W-:-:S06]  /*10900*/  ULEA UR4, UR5, UR4, 0x18 ;  /* 0x0000000405047291 */ /* 0x008fcc000f8ec0ff */
[----:B------:R-:W-:Y:S01]  /*10910*/  LEA R3, R0, UR4, 0x5 ;  /* 0x0000000400037c11 */ /* 0x000fe2000f8e28ff */
[----:B------:R-:W-:-:S04]  /*10920*/  IMAD.MOV.U32 R0, RZ, RZ, 0x20 ;  /* 0x00000020ff007424 */ /* 0x000fc800078e00ff */
[----:B------:R3:W-:Y:S04]  /*10930*/  STS.64 [R3+0x8], R6 ;  /* 0x0000080603007388 */ /* 0x0007e80000000a00 */
[----:B------:R3:W-:Y:S04]  /*10940*/  STS.64 [R3+0x18], R26 ;  /* 0x0000181a03007388 */ /* 0x0007e80000000a00 */
[----:B------:R3:W-:Y:S04]  /*10950*/  STS [R3], R37 ;  /* 0x0000002503007388 */ /* 0x0007e80000000800 */
[----:B------:R3:W-:Y:S01]  /*10960*/  STS [R3+0x10], R38 ;  /* 0x0000102603007388 */ /* 0x0007e20000000800 */
[----:B------:R-:W-:Y:S05]  /*10970*/  @!P0 BRA `(.L_x_5436) ;  /* 0x0000000000d48947 */ /* 0x000fea0003800000 */
[----:B------:R-:W-:-:S07]  /*10980*/  IMAD.MOV.U32 R10, RZ, RZ, R13 ;  /* 0x000000ffff0a7224 */ /* 0x000fce00078e000d */
.L_x_5443:
        /* <DEDUP_REMOVED lines=8> */
[----:B------:R-:W-:Y:S01]  /*10a10*/  IMAD R11, R12, 0x20, R3 ;  /* 0x000000200c0b7824 */ /* 0x000fe200078e0203 */
        /* <DEDUP_REMOVED lines=18> */
.L_x_5440:
[----:B------:R-:W-:Y:S05]  /*10b40*/  BSYNC.RECONVERGENT B1 ;  /* 0x0000000000017941 */ /* 0x000fea0003800200 */
.L_x_5439:
        /* <DEDUP_REMOVED lines=10> */
.L_x_5442:
[----:B------:R-:W-:Y:S05]  /*10bf0*/  BSYNC.RECONVERGENT B1 ;  /* 0x0000000000017941 */ /* 0x000fea0003800200 */
.L_x_5441:
        /* <DEDUP_REMOVED lines=9> */
.L_x_5438:
[----:B------:R-:W-:Y:S05]  /*10c90*/  BSYNC.RECONVERGENT B0 ;  /* 0x0000000000007941 */ /* 0x000fea0003800200 */
.L_x_5437:
[----:B------:R-:W-:Y:S01]  /*10ca0*/  ISETP.GT.U32.AND P0, PT, R10, 0x7f, PT ;  /* 0x0000007f0a00780c */ /* 0x000fe20003f04070 */
[----:B------:R-:W-:-:S12]  /*10cb0*/  IMAD.MOV.U32 R10, RZ, RZ, R12 ;  /* 0x000000ffff0a7224 */ /* 0x000fd800078e000c */
[----:B------:R-:W-:Y:S05]  /*10cc0*/  @P0 BRA `(.L_x_5443) ;  /* 0xfffffffc00300947 */ /* 0x000fea000383ffff */
.L_x_5436:
[----:B------:R-:W-:Y:S01]  /*10cd0*/  ISETP.GE.U32.AND P0, PT, R0, 0x2, PT ;  /* 0x000000020000780c */ /* 0x000fe20003f06070 */
[----:B------:R-:W-:Y:S05]  /*10ce0*/  WARPSYNC.ALL ;  /* 0x0000000000007948 */ /* 0x000fea0003800000 */
[----:B------:R-:W-:Y:S07]  /*10cf0*/  BAR.SYNC.DEFER_BLOCKING 0x0 ;  /* 0x0000000000007b1d */ /* 0x000fee0000010000 */
[----:B------:R-:W-:Y:S05]  /*10d00*/  @!P0 BRA `(.L_x_5435) ;  /* 0x0000000000a08947 */ /* 0x000fea0003800000 */
[----:B-1-3--:R-:W-:-:S07]  /*10d10*/  HFMA2 R3, -RZ, RZ, 0, 5.9604644775390625e-08 ;  /* 0x00000001ff037431 */ /* 0x00afce00000001ff */
.L_x_5448:
[----:B------:R-:W1:Y:S01]  /*10d20*/  SHFL.DOWN PT, R4, R37, R3, 0x1f ;  /* 0x08001f0325047589 */ /* 0x000e6200000e0000 */
[----:B------:R-:W-:Y:S01]  /*10d30*/  FSETP.NAN.FTZ.AND P2, PT, |R37|, |R37|, PT ;  /* 0x400000252500720b */ /* 0x000fe20003f58200 */
[----:B------:R-:W-:Y:S02]  /*10d40*/  BSSY.RECONVERGENT B0, `(.L_x_5444) ;  /* 0x000000c000007945 */ /* 0x000fe40003800200 */
[----:B------:R-:W3:Y:S04]  /*10d50*/  SHFL.DOWN PT, R5, R6, R3, 0x1f ;  /* 0x08001f0306057589 */ /* 0x000ee800000e0000 */
[----:B------:R-:W4:Y:S06]  /*10d60*/  SHFL.DOWN PT, R8, R7, R3, 0x1f ;  /* 0x08001f0307087589 */ /* 0x000f2c00000e0000 */
[----:B-1----:R-:W-:-:S02]  /*10d70*/  @P2 FSETP.NAN.FTZ.AND P0, PT, |R4|, |R4|, PT ;  /* 0x400000040400220b */ /* 0x002fc40003f18200 */
[----:B---3--:R-:W-:-:S04]  /*10d80*/  @P2 ISETP.LT.U32.AND P1, PT, R6, R5, PT ;  /* 0x000000050600220c */ /* 0x008fc80003f21070 */
[----:B----4-:R-:W-:Y:S01]  /*10d90*/  @P2 ISETP.LT.OR.EX P0, PT, R7, R8, !P0, P1 ;  /* 0x000000080700220c */ /* 0x010fe20004701710 */
[----:B------:R-:W-:-:S12]  /*10da0*/  @P2 BRA `(.L_x_5445) ;  /* 0x0000000000142947 */ /* 0x000fd80003800000 */
[----:B------:R-:W-:-:S13]  /*10db0*/  FSETP.NEU.FTZ.AND P1, PT, R37, R4, PT ;  /* 0x000000042500720b */ /* 0x000fda0003f3d000 */
[----:B------:R-:W-:-:S04]  /*10dc0*/  @!P1 ISETP.GE.U32.AND P0, PT, R6, R5, PT ;  /* 0x000000050600920c */ /* 0x000fc80003f06070 */
[----:B------:R-:W-:-:S04]  /*10dd0*/  @!P1 ISETP.GE.AND.EX P0, PT, R7, R8, PT, P0 ;  /* 0x000000080700920c */ /* 0x000fc80003f06300 */
[----:B------:R-:W-:Y:S02]  /*10de0*/  @!P1 PLOP3.LUT P0, PT, P0, PT, PT, 0x8, 0x80 ;  /* 0x000000000080981c */ /* 0x000fe4000070e170 */
[----:B------:R-:W-:-:S13]  /*10df0*/  @P1 FSETP.LT.FTZ.AND P0, PT, R37, R4, PT ;  /* 0x000000042500120b */ /* 0x000fda0003f11000 */
.L_x_5445:
[----:B------:R-:W-:Y:S05]  /*10e00*/  BSYNC.RECONVERGENT B0 ;  /* 0x0000000000007941 */ /* 0x000fea0003800200 */
.L_x_5444:
[----:B------:R-:W1:Y:S01]  /*10e10*/  SHFL.DOWN PT, R9, R38, R3, 0x1f ;  /* 0x08001f0326097589 */ /* 0x000e6200000e0000 */
[----:B------:R-:W-:Y:S01]  /*10e20*/  FSETP.NAN.FTZ.AND P3, PT, |R38|, |R38|, PT ;  /* 0x400000262600720b */ /* 0x000fe20003f78200 */
[----:B------:R-:W-:Y:S01]  /*10e30*/  BSSY.RECONVERGENT B0, `(.L_x_5446) ;  /* 0x000000f000007945 */ /* 0x000fe20003800200 */
[----:B--2---:R-:W-:Y:S01]  /*10e40*/  FSEL R37, R37, R4, P0 ;  /* 0x0000000425257208 */ /* 0x004fe20000000000 */
[----:B------:R-:W2:Y:S01]  /*10e50*/  SHFL.DOWN PT, R11, R18, R3, 0x1f ;  /* 0x08001f03120b7589 */ /* 0x000ea200000e0000 */
[----:B------:R-:W-:Y:S02]  /*10e60*/  SEL R6, R6, R5, P0 ;  /* 0x0000000506067207 */ /* 0x000fe40000000000 */
[----:B------:R-:W-:Y:S01]  /*10e70*/  SEL R7, R7, R8, P0 ;  /* 0x0000000807077207 */ /* 0x000fe20000000000 */
        /* <DEDUP_REMOVED lines=10> */
.L_x_5447:
[----:B------:R-:W-:Y:S05]  /*10f20*/  BSYNC.RECONVERGENT B0 ;  /* 0x0000000000007941 */ /* 0x000fea0003800200 */
.L_x_5446:
[----:B------:R-:W-:Y:S01]  /*10f30*/  IMAD.SHL.U32 R3, R3, 0x2, RZ ;  /* 0x0000000203037824 */ /* 0x000fe200078e00ff */
[----:B------:R-:W-:Y:S02]  /*10f40*/  FSEL R38, R38, R9, P1 ;  /* 0x0000000926267208 */ /* 0x000fe40000800000 */
[----:B------:R-:W-:Y:S02]  /*10f50*/  SEL R18, R18, R11, P1 ;  /* 0x0000000b12127207 */ /* 0x000fe40000800000 */
[----:B------:R-:W-:Y:S02]  /*10f60*/  ISETP.GE.AND P0, PT, R3, R0, PT ;  /* 0x000000000300720c */ /* 0x000fe40003f06270 */
[----:B------:R-:W-:-:S11]  /*10f70*/  SEL R27, R27, R10, P1 ;  /* 0x0000000a1b1b7207 */ /* 0x000fd60000800000 */
[----:B------:R-:W-:Y:S05]  /*10f80*/  @!P0 BRA `(.L_x_5448) ;  /* 0xfffffffc00648947 */ /* 0x000fea000383ffff */
.L_x_5435:
[----:B------:R-:W4:Y:S01]  /*10f90*/  LDC R0, c[0x0][0x56c] ;  /* 0x00015b00ff007b82 */ /* 0x000f220000000800 */
[----:B------:R-:W-:Y:S01]  /*10fa0*/  IMAD.MOV.U32 R23, RZ, RZ, RZ ;  /* 0x000000ffff177224 */ /* 0x000fe200078e00ff */
[C---:B----4-:R-:W-:Y:S01]  /*10fb0*/  ISETP.NE.AND P0, PT, R0.reuse, RZ, PT ;  /* 0x000000ff0000720c */ /* 0x050fe20003f05270 */
[----:B------:R-:W-:-:S05]  /*10fc0*/  VIADD R20, R0, 0xffffffff ;  /* 0xffffffff00147836 */ /* 0x000fca0000000000 */
[----:B------:R-:W-:-:S05]  /*10fd0*/  VIMNMX.U32 R0, PT, PT, R20, 0x18, PT ;  /* 0x0000001814007848 */ /* 0x000fca0003fe0000 */
[----:B------:R-:W-:Y:S02]  /*10fe0*/  VIADD R0, R0, 0x1 ;  /* 0x0000000100007836 */ /* 0x000fe40000000000 */
[----:B------:R-:W-:Y:S05]  /*10ff0*/  @!P0 BRA `(.L_x_5449) ;  /* 0x0000001000488947 */ /* 0x000fea0003800000 */
[----:B------:R-:W4:Y:S01]  /*11000*/  LDCU.64 UR6, c[0x0][0x570] ;  /* 0x0000ae00ff0677ac */ /* 0x000f220008000a00 */
[----:B------:R-:W-:Y:S01]  /*11010*/  IMAD.MOV.U32 R4, RZ, RZ, RZ ;  /* 0x000000ffff047224 */ /* 0x000fe200078e00ff */
[----:B------:R-:W-:Y:S01]  /*11020*/  ISETP.NE.AND P1, PT, R20, RZ, PT ;  /* 0x000000ff1400720c */ /* 0x000fe20003f25270 */
[----:B------:R-:W-:Y:S01]  /*11030*/  IMAD.MOV.U32 R5, RZ, RZ, R25 ;  /* 0x000000ffff057224 */ /* 0x000fe200078e0019 */
[----:B------:R-:W5:Y:S01]  /*11040*/  LDCU UR5, c[0x0][0x578] ;  /* 0x0000af00ff0577ac */ /* 0x000f620008000800 */
[----:B------:R-:W0:Y:S01]  /*11050*/  LDCU UR4, c[0x0][0x69c] ;  /* 0x0000d380ff0477ac */ /* 0x000e220008000800 */
[----:B----4-:R-:W-:-:S05]  /*11060*/  IMAD.HI.U32 R4, R25, UR7, R4 ;  /* 0x0000000719047c27 */ /* 0x010fca000f8e0004 */
[----:B-----5:R-:W-:-:S05]  /*11070*/  SHF.R.U32.HI R5, RZ, UR5, R4 ;  /* 0x00000005ff057c19 */ /* 0x020fca0008011604 */
[----:B-1-3--:R-:W-:-:S04]  /*11080*/  IMAD.MOV R3, RZ, RZ, -R5 ;  /* 0x000000ffff037224 */ /* 0x00afc800078e0a05 */
[----:B------:R-:W-:-:S04]  /*11090*/  IMAD R3, R3, UR6, R25 ;  /* 0x0000000603037c24 */ /* 0x000fc8000f8e0219 */
[----:B0-----:R-:W-:Y:S01]  /*110a0*/  IMAD R23, R3, UR4, RZ ;  /* 0x0000000403177c24 */ /* 0x001fe2000f8e02ff */
        /* <DEDUP_REMOVED lines=263> */
.L_x_5449:
[----:B------:R-:W-:Y:S01]  /*12120*/  MOV R22, RZ ;  /* 0x000000ff00167202 */ /* 0x000fe20000000f00 */
[----:B------:R-:W-:Y:S06]  /*12130*/  @!P0 BRA `(.L_x_5450) ;  /* 0x0000001000488947 */ /* 0x000fec0003800000 */
[----:B------:R-:W4:Y:S01]  /*12140*/  LDCU.64 UR6, c[0x0][0x570] ;  /* 0x0000ae00ff0677ac */ /* 0x000f220008000a00 */
[----:B------:R-:W-:Y:S01]  /*12150*/  VIADD R5, R25, 0x1 ;  /* 0x0000000119057836 */ /* 0x000fe20000000000 */
[----:B------:R-:W-:Y:S01]  /*12160*/  ISETP.NE.AND P0, PT, R20, RZ, PT ;  /* 0x000000ff1400720c */ /* 0x000fe20003f05270 */
[----:B------:R-:W-:Y:S01]  /*12170*/  IMAD.MOV.U32 R4, RZ, RZ, RZ ;  /* 0x000000ffff047224 */ /* 0x000fe200078e00ff */
[----:B------:R-:W5:Y:S01]  /*12180*/  LDCU UR4, c[0x0][0x578] ;  /* 0x0000af00ff0477ac */ /* 0x000f620008000800 */
[----:B------:R-:W0:Y:S02]  /*12190*/  LDCU UR5, c[0x0][0x69c] ;  /* 0x0000d380ff0577ac */ /* 0x000e240008000800 */
[----:B----4-:R-:W-:-:S05]  /*121a0*/  IMAD.HI.U32 R8, R5, UR7, R4 ;  /* 0x0000000705087c27 */ /* 0x010fca000f8e0004 */
        /* <DEDUP_REMOVED lines=8> */
[----:B------:R-:W4:Y:S01]  /*12230*/  LDCU UR6, c[0x0][0x57c] ;  /* 0x0000af80ff0677ac */ /* 0x000f220008000800 */
[----:B------:R-:W5:Y:S01]  /*12240*/  LDCU UR7, c[0x0][0x6a4] ;  /* 0x0000d480ff0777ac */ /* 0x000f620008000800 */
[----:B0-----:R-:W-:-:S05]  /*12250*/  IMAD.HI.U32 R4, R9, UR4, R8 ;  /* 0x0000000409047c27 */ /* 0x001fca000f8e0008 */
[----:B------:R-:W-:-:S05]  /*12260*/  SHF.R.U32.HI R5, RZ, UR5, R4 ;  /* 0x00000005ff057c19 */ /* 0x000fca0008011604 */
[----:B-1-3--:R-:W-:-:S04]  /*12270*/  IMAD.MOV R3, RZ, RZ, -R5 ;  /* 0x000000ffff037224 */ /* 0x00afc800078e0a05 */
[----:B----4-:R-:W-:-:S04]  /*12280*/  IMAD R9, R3, UR6, R9 ;  /* 0x0000000603097c24 */ /* 0x010fc8000f8e0209 */
        /* <DEDUP_REMOVED lines=253> */
.L_x_5450:
[----:B------:R-:W4:Y:S01]  /*13260*/  LDCU.64 UR4, c[0x0][0x780] ;  /* 0x0000f000ff0477ac */ /* 0x000f220008000a00 */
[----:B------:R-:W-:Y:S02]  /*13270*/  PLOP3.LUT P1, PT, PT, PT, PT, 0x80, 0x8 ;  /* 0x000000000008781c */ /* 0x000fe40003f2f070 */
[----:B------:R-:W-:Y:S01]  /*13280*/  CS2R R4, SRZ ;  /* 0x0000000000047805 */ /* 0x000fe2000001ff00 */
[----:B----4-:R-:W-:-:S04]  /*13290*/  UISETP.NE.U32.AND UP0, UPT, UR4, URZ, UPT ;  /* 0x000000ff0400728c */ /* 0x010fc8000bf05070 */
[----:B------:R-:W-:-:S09]  /*132a0*/  UISETP.NE.AND.EX UP0, UPT, UR5, URZ, UPT, UP0 ;  /* 0x000000ff0500728c */ /* 0x000fd2000bf05300 */
[----:B------:R-:W-:Y:S05]  /*132b0*/  BRA.U !UP0, `(.L_x_5451) ;  /* 0x00000005083c7547 */ /* 0x000fea000b800000 */
[----:B------:R-:W-:Y:S01]  /*132c0*/  BSSY.RECONVERGENT B0, `(.L_x_5452) ;  /* 0x0000019000007945 */ /* 0x000fe20003800200 */
[----:B------:R-:W-:Y:S02]  /*132d0*/  IMAD.MOV.U32 R10, RZ, RZ, 0x8 ;  /* 0x00000008ff0a7424 */ /* 0x000fe400078e00ff */
[----:B-1-3--:R-:W-:-:S07]  /*132e0*/  IMAD.MOV.U32 R3, RZ, RZ, 0x10 ;  /* 0x00000010ff037424 */ /* 0x00afce00078e00ff */
.L_x_5453:
[----:B------:R-:W1:Y:S08]  /*132f0*/  I2F.U32.RP R8, R3 ;  /* 0x0000000300087306 */ /* 0x000e700000209000 */
[----:B-1----:R-:W1:Y:S02]  /*13300*/  MUFU.RCP R8, R8 ;  /* 0x0000000800087308 */ /* 0x002e640000001000 */
[----:B-1----:R-:W-:-:S06]  /*13310*/  VIADD R4, R8, 0xffffffe ;  /* 0x0ffffffe08047836 */ /* 0x002fcc0000000000 */
[----:B------:R1:W3:Y:S02]  /*13320*/  F2I.FTZ.U32.TRUNC.NTZ R5, R4 ;  /* 0x0000000400057305 */ /* 0x0002e4000021f000 */
[----:B-1----:R-:W-:Y:S02]  /*13330*/  HFMA2 R4, -RZ, RZ, 0, 0 ;  /* 0x00000000ff047431 */ /* 0x002fe400000001ff */
[----:B---3--:R-:W-:-:S04]  /*13340*/  IMAD.MOV R12, RZ, RZ, -R5 ;  /* 0x000000ffff0c7224 */ /* 0x008fc800078e0a05 */
        /* <DEDUP_REMOVED lines=17> */
.L_x_5452:
        /* <DEDUP_REMOVED lines=22> */
[----:B------:R-:W1:Y:S01]  /*135c0*/  I2F.U32.RP R5, R3 ;  /* 0x0000000300057306 */ /* 0x000e620000209000 */
[----:B--2---:R-:W-:Y:S01]  /*135d0*/  IMAD.MOV R11, RZ, RZ, -R3 ;  /* 0x000000ffff0b7224 */ /* 0x004fe200078e0a03 */
[----:B------:R-:W-:-:S06]  /*135e0*/  ISETP.NE.U32.AND P2, PT, R3, RZ, PT ;  /* 0x000000ff0300720c */ /* 0x000fcc0003f45070 */
[----:B-1----:R-:W1:Y:S02]  /*135f0*/  MUFU.RCP R5, R5 ;  /* 0x0000000500057308 */ /* 0x002e640000001000 */
[----:B-1----:R-:W-:Y:S02]  /*13600*/  VIADD R8, R5, 0xffffffe ;  /* 0x0ffffffe05087836 */ /* 0x002fe40000000000 */
[----:B------:R-:W-:-:S04]  /*13610*/  IMAD.MOV.U32 R5, RZ, RZ, RZ ;  /* 0x000000ffff057224 */ /* 0x000fc800078e00ff */
[----:B------:R1:W2:Y:S02]  /*13620*/  F2I.FTZ.U32.TRUNC.NTZ R9, R8 ;  /* 0x0000000800097305 */ /* 0x0002a4000021f000 */
[----:B-1----:R-:W-:Y:S01]  /*13630*/  MOV R8, RZ ;  /* 0x000000ff00087202 */ /* 0x002fe20000000f00 */
        /* <DEDUP_REMOVED lines=13> */
.L_x_5455:
[----:B------:R-:W-:-:S07]  /*13710*/  MOV R8, 0x13730 ;  /* 0x0001373000087802 */ /* 0x000fce0000000f00 */
[----:B0-2---:R-:W-:Y:S05]  /*13720*/  CALL.REL.NOINC `($__internal_25_$__cuda_sm20_div_u64) ;  /* 0x0000005400ac7944 */ /* 0x005fea0003c00000 */
.L_x_5456:
[----:B------:R-:W-:Y:S05]  /*13730*/  BSYNC.RECONVERGENT B0 ;  /* 0x0000000000007941 */ /* 0x000fea0003800200 */
.L_x_5454:
[----:B------:R-:W1:Y:S02]  /*13740*/  LDCU.64 UR4, c[0x0][0x780] ;  /* 0x0000f000ff0477ac */ /* 0x000e640008000a00 */
[----:B-1----:R-:W-:Y:S02]  /*13750*/  UISETP.NE.U32.AND UP0, UPT, UR4, URZ, UPT ;  /* 0x000000ff0400728c */ /* 0x002fe4000bf05070 */
[----:B------:R-:W-:Y:S02]  /*13760*/  IADD3 R4, P0, PT, R4, UR4, RZ ;  /* 0x0000000404047c10 */ /* 0x000fe4000ff1e0ff */
[----:B------:R-:W-:Y:S02]  /*13770*/  UISETP.NE.AND.EX UP0, UPT, UR5, URZ, UPT, UP0 ;  /* 0x000000ff0500728c */ /* 0x000fe4000bf05300 */
[----:B------:R-:W-:-:S04]  /*13780*/  IADD3.X R5, PT, PT, R5, UR5, RZ, P0, !PT ;  /* 0x0000000505057c10 */ /* 0x000fc800087fe4ff */
[----:B------:R-:W-:-:S04]  /*13790*/  PLOP3.LUT P1, PT, PT, PT, UP0, 0x80, 0x8 ;  /* 0x000000000008781c */ /* 0x000fc80003f2f008 */
[----:B------:R-:W-:-:S13]  /*137a0*/  PLOP3.LUT P1, PT, P1, PT, PT, 0x8, 0x80 ;  /* 0x000000000080781c */ /* 0x000fda0000f2e170 */
.L_x_5451:
[----:B------:R-:W4:Y:S02]  /*137b0*/  LDCU UR4, c[0x0][0x3b8] ;  /* 0x00007700ff0477ac */ /* 0x000f240008000800 */
[----:B----4-:R-:W-:-:S09]  /*137c0*/  UISETP.NE.AND UP0, UPT, UR4, URZ, UPT ;  /* 0x000000ff0400728c */ /* 0x010fd2000bf05270 */
[----:B------:R-:W-:Y:S05]  /*137d0*/  BRA.U !UP0, `(.L_x_5457) ;  /* 0x0000004908107547 */ /* 0x000fea000b800000 */
[----:B------:R-:W1:Y:S01]  /*137e0*/  LDCU UR4, c[0x0][0x3bc] ;  /* 0x00007780ff0477ac */ /* 0x000e620008000800 */
[----:B------:R-:W-:Y:S01]  /*137f0*/  IMAD.MOV.U32 R23, RZ, RZ, RZ ;  /* 0x000000ffff177224 */ /* 0x000fe200078e00ff */
[----:B------:R-:W4:Y:S01]  /*13800*/  LDCU UR7, c[0x0][0x56c] ;  /* 0x0000ad80ff0777ac */ /* 0x000f220008000800 */
[----:B------:R-:W5:Y:S01]  /*13810*/  LDCU UR5, c[0x0][0x3c0] ;  /* 0x00007800ff0577ac */ /* 0x000f620008000800 */
[----:B------:R-:W0:Y:S01]  /*13820*/  LDCU UR6, c[0x0][0x3a8] ;  /* 0x00007500ff0677ac */ /* 0x000e220008000800 */
[----:B-1-3--:R-:W-:Y:S01]  /*13830*/  IMAD R3, R19, UR4, RZ ;  /* 0x0000000413037c24 */ /* 0x00afe2000f8e02ff */
[----:B----4-:R-:W-:-:S03]  /*13840*/  UISETP.NE.AND UP0, UPT, UR7, URZ, UPT ;  /* 0x000000ff0700728c */ /* 0x010fc6000bf05270 */
[----:B-----5:R-:W-:-:S04]  /*13850*/  IMAD R8, R16, UR5, R3 ;  /* 0x0000000510087c24 */ /* 0x020fc8000f8e0203 */
[----:B0-----:R-:W-:-:S05]  /*13860*/  IMAD R8, R17, UR6, R8 ;  /* 0x0000000611087c24 */ /* 0x001fca000f8e0208 */
[----:B------:R-:W-:Y:S01]  /*13870*/  SHF.L.U32 R9, R8, 0x1, RZ ;  /* 0x0000000108097819 */ /* 0x000fe200000006ff */
        /* <DEDUP_REMOVED lines=274> */
.L_x_5458:
        /* <DEDUP_REMOVED lines=276> */
.L_x_5459:
        /* <DEDUP_REMOVED lines=26> */
.L_x_5461:
[----:B------:R-:W-:Y:S05]  /*15c80*/  BSYNC.RECONVERGENT B0 ;  /* 0x0000000000007941 */ /* 0x000fea0003800200 */
.L_x_5460:
        /* <DEDUP_REMOVED lines=17> */
[----:B--2---:R-:W1:Y:S01]  /*15da0*/  FLO.U32 R6, UR5 ;  /* 0x0000000500067d00 */ /* 0x004e6200080e0000 */
        /* <DEDUP_REMOVED lines=17> */
.L_x_5463:
[----:B------:R-:W-:Y:S05]  /*15ec0*/  BSYNC.RECONVERGENT B0 ;  /* 0x0000000000007941 */ /* 0x000fea0003800200 */
.L_x_5462:
        /* <DEDUP_REMOVED lines=23> */
[----:B--2---:R-:W-:-:S04]  /*16040*/  IMAD.U32 R11, RZ, RZ, UR9 ;  /* 0x00000009ff0b7e24 */ /* 0x004fc8000f8e00ff */
[----:B------:R-:W-:Y:S05]  /*16050*/  BRA.U !UP0, `(.L_x_5465) ;  /* 0x0000000108ec7547 */ /* 0x000fea000b800000 */
[----:B------:R-:W0:Y:S01]  /*16060*/  LDCU UR4, c[0x0][0x360] ;  /* 0x00006c00ff0477ac */ /* 0x000e220008000800 */
[----:B------:R-:W-:Y:S02]  /*16070*/  IMAD.U32 R7, RZ, RZ, UR6 ;  /* 0x00000006ff077e24 */ /* 0x000fe4000f8e00ff */
        /* <DEDUP_REMOVED lines=16> */
.L_x_5472:
        /* <DEDUP_REMOVED lines=23> */
.L_x_5469:
[----:B------:R-:W-:Y:S05]  /*162f0*/  BSYNC.RECONVERGENT B2 ;  /* 0x0000000000027941 */ /* 0x000fea0003800200 */
.L_x_5468:
        /* <DEDUP_REMOVED lines=10> */
.L_x_5471:
[----:B------:R-:W-:Y:S05]  /*163a0*/  BSYNC.RECONVERGENT B2 ;  /* 0x0000000000027941 */ /* 0x000fea0003800200 */
.L_x_5470:
[----:B------:R-:W-:Y:S02]  /*163b0*/  SEL R18, R18, R20, P3 ;  /* 0x0000001412127207 */ /* 0x000fe40001800000 */
[----:B------:R-:W-:Y:S02]  /*163c0*/  SEL R9, R9, R21, P3 ;  /* 0x0000001509097207 */ /* 0x000fe40001800000 */
[----:B------:R-:W-:Y:S01]  /*163d0*/  FSEL R7, R7, R8, P3 ;  /* 0x0000000807077208 */ /* 0x000fe20001800000 */
[----:B------:R-:W-:Y:S06]  /*163e0*/  @!P6 BRA `(.L_x_5472) ;  /* 0xfffffffc0064e947 */ /* 0x000fec000383ffff */
[----:B------:R-:W-:Y:S05]  /*163f0*/  BSYNC.RECONVERGENT B0 ;  /* 0x0000000000007941 */ /* 0x000fea0003800200 */
.L_x_5467:
[----:B------:R-:W-:Y:S05]  /*16400*/  BRA `(.L_x_5466) ;  /* 0x0000000000e07947 */ /* 0x000fea0003800000 */
.L_x_5465:
[----:B------:R-:W0:Y:S01]  /*16410*/  LDCU UR4, c[0x0][0x3ac] ;  /* 0x00007580ff0477ac */ /* 0x000e220008000800 */
[----:B------:R-:W-:Y:S02]  /*16420*/  IMAD.U32 R7, RZ, RZ, UR6 ;  /* 0x00000006ff077e24 */ /* 0x000fe4000f8e00ff */
[----:B------:R-:W-:Y:S01]  /*16430*/  IMAD.U32 R18, RZ, RZ, UR8 ;  /* 0x00000008ff127e24 */ /* 0x000fe2000f8e00ff */
[----:B------:R-:W1:Y:S01]  /*16440*/  LDCU UR5, c[0x0][0x3ac] ;  /* 0x00007580ff0577ac */ /* 0x000e620008000800 */
[----:B------:R-:W-:Y:S01]  /*16450*/  IMAD.U32 R9, RZ, RZ, UR9 ;  /* 0x00000009ff097e24 */ /* 0x000fe2000f8e00ff */
        /* <DEDUP_REMOVED lines=11> */
.L_x_5477:
        /* <DEDUP_REMOVED lines=24> */
.L_x_5474:
[----:B------:R-:W-:Y:S05]  /*16690*/  BSYNC.RECONVERGENT B0 ;  /* 0x0000000000007941 */ /* 0x000fea0003800200 */
.L_x_5473:
        /* <DEDUP_REMOVED lines=10> */
.L_x_5476:
[----:B------:R-:W-:Y:S05]  /*16740*/  BSYNC.RECONVERGENT B0 ;  /* 0x0000000000007941 */ /* 0x000fea0003800200 */
.L_x_5475:
[----:B------:R-:W-:Y:S02]  /*16750*/  SEL R18, R18, R20, P3 ;  /* 0x0000001412127207 */ /* 0x000fe40001800000 */
[----:B------:R-:W-:Y:S02]  /*16760*/  SEL R9, R9, R21, P3 ;  /* 0x0000001509097207 */ /* 0x000fe40001800000 */
[----:B------:R-:W-:Y:S01]  /*16770*/  FSEL R7, R7, R10, P3 ;  /* 0x0000000a07077208 */ /* 0x000fe20001800000 */
[----:B------:R-:W-:Y:S06]  /*16780*/  @!P6 BRA `(.L_x_5477) ;  /* 0xfffffffc0060e947 */ /* 0x000fec000383ffff */
.L_x_5466:
[----:B------:R-:W-:Y:S05]  /*16790*/  BSYNC.RECONVERGENT B1 ;  /* 0x0000000000017941 */ /* 0x000fea0003800200 */
.L_x_5464:
        /* <DEDUP_REMOVED lines=17> */
.L_x_5485:
        /* <DEDUP_REMOVED lines=27> */
.L_x_5482:
[----:B------:R-:W-:Y:S05]  /*16a60*/  BSYNC.RECONVERGENT B1 ;  /* 0x0000000000017941 */ /* 0x000fea0003800200 */
.L_x_5481:
        /* <DEDUP_REMOVED lines=10> */
.L_x_5484:
[----:B------:R-:W-:Y:S05]  /*16b10*/  BSYNC.RECONVERGENT B1 ;  /* 0x0000000000017941 */ /* 0x000fea0003800200 */
.L_x_5483:
[----:B------:R-:W-:Y:S02]  /*16b20*/  SEL R18, R18, R14, P3 ;  /* 0x0000000e12127207 */ /* 0x000fe40001800000 */
[----:B------:R-:W-:Y:S02]  /*16b30*/  FSEL R3, R3, R8, P2 ;  /* 0x0000000803037208 */ /* 0x000fe40001000000 */
[----:B------:R-:W-:Y:S01]  /*16b40*/  FSEL R7, R7, R10, P3 ;  /* 0x0000000a07077208 */ /* 0x000fe20001800000 */
[----:B------:R-:W-:Y:S01]  /*16b50*/  IMAD.MOV.U32 R8, RZ, RZ, R18 ;  /* 0x000000ffff087224 */ /* 0x000fe200078e0012 */
[----:B------:R-:W-:Y:S01]  /*16b60*/  SEL R9, R9, R15, P3 ;  /* 0x0000000f09097207 */ /* 0x000fe20001800000 */
[----:B------:R0:W-:Y:S01]  /*16b70*/  STS [R2], R3 ;  /* 0x0000000302007388 */ /* 0x0001e20000000800 */
[----:B------:R-:W-:-:S03]  /*16b80*/  MOV R10, R0 ;  /* 0x00000000000a7202 */ /* 0x000fc60000000f00 */
[----:B------:R0:W-:Y:S04]  /*16b90*/  STS.64 [R2+0x18], R8 ;  /* 0x0000180802007388 */ /* 0x0001e80000000a00 */
[----:B------:R0:W-:Y:S04]  /*16ba0*/  STS.64 [R2+0x8], R10 ;  /* 0x0000080a02007388 */ /* 0x0001e80000000a00 */
[----:B------:R0:W-:Y:S02]  /*16bb0*/  STS [R2+0x10], R7 ;  /* 0x0000100702007388 */ /* 0x0001e40000000800 */
.L_x_5480:
[----:B------:R-:W-:Y:S05]  /*16bc0*/  BSYNC.RECONVERGENT B0 ;  /* 0x0000000000007941 */ /* 0x000fea0003800200 */
.L_x_5479:
[----:B------:R-:W-:-:S03]  /*16bd0*/  UISETP.GT.U32.AND UP0, UPT, UR4, 0x3, UPT ;  /* 0x000000030400788c */ /* 0x000fc6000bf04070 */
[----:B------:R-:W-:-:S06]  /*16be0*/  UMOV UR4, UR7 ;  /* 0x0000000700047c82 */ /* 0x000fcc0008000000 */
[----:B------:R-:W-:Y:S05]  /*16bf0*/  BRA.U UP0, `(.L_x_5485) ;  /* 0xfffffffd002c7547 */ /* 0x000fea000b83ffff */
.L_x_5478:
        /* <DEDUP_REMOVED lines=8> */
[----:B------:R-:W-:Y:S01]  /*16c80*/  IMAD.MOV.U32 R8, RZ, RZ, R18 ;  /* 0x000000ffff087224 */ /* 0x000fe200078e0012 */
[----:B------:R-:W-:Y:S02]  /*16c90*/  UISETP.GE.U32.AND UP0, UPT, UR5, 0x40, UPT ;  /* 0x000000400500788c */ /* 0x000fe4000bf06070 */
[----:B------:R2:W-:Y:S01]  /*16ca0*/  STS.64 [R2+0x8], R10 ;  /* 0x0000080a02007388 */ /* 0x0005e20000000a00 */
[----:B------:R-:W-:-:S03]  /*16cb0*/  UMOV UR4, 0x20 ;  /* 0x0000002000047882 */ /* 0x000fc60000000000 */
[----:B------:R2:W-:Y:S04]  /*16cc0*/  STS.64 [R2+0x18], R8 ;  /* 0x0000180802007388 */ /* 0x0005e80000000a00 */
[----:B------:R2:W-:Y:S01]  /*16cd0*/  STS [R2+0x10], R7 ;  /* 0x0000100702007388 */ /* 0x0005e20000000800 */
[----:B------:R-:W-:Y:S05]  /*16ce0*/  BRA.U !UP0, `(.L_x_5487) ;  /* 0x0000000108d47547 */ /* 0x000fea000b800000 */
[----:B------:R-:W-:-:S07]  /*16cf0*/  IMAD.U32 R6, RZ, RZ, UR5 ;  /* 0x00000005ff067e24 */ /* 0x000fce000f8e00ff */
.L_x_5494:
        /* <DEDUP_REMOVED lines=26> */
.L_x_5491:
[----:B------:R-:W-:Y:S05]  /*16ea0*/  BSYNC.RECONVERGENT B1 ;  /* 0x0000000000017941 */ /* 0x000fea0003800200 */
.L_x_5490:
        /* <DEDUP_REMOVED lines=10> */
.L_x_5493:
[----:B------:R-:W-:Y:S05]  /*16f50*/  BSYNC.RECONVERGENT B1 ;  /* 0x0000000000017941 */ /* 0x000fea0003800200 */
.L_x_5492:
[----:B------:R-:W-:Y:S02]  /*16f60*/  SEL R18, R18, R14, P3 ;  /* 0x0000000e12127207 */ /* 0x000fe40001800000 */
[----:B------:R-:W-:Y:S01]  /*16f70*/  FSEL R3, R3, R10, P2 ;  /* 0x0000000a03037208 */ /* 0x000fe20001000000 */
[----:B------:R-:W-:Y:S01]  /*16f80*/  IMAD.MOV.U32 R10, RZ, RZ, R0 ;  /* 0x000000ffff0a7224 */ /* 0x000fe200078e0000 */
[----:B------:R-:W-:Y:S02]  /*16f90*/  SEL R9, R9, R15, P3 ;  /* 0x0000000f09097207 */ /* 0x000fe40001800000 */
[----:B------:R-:W-:Y:S01]  /*16fa0*/  FSEL R7, R7, R20, P3 ;  /* 0x0000001407077208 */ /* 0x000fe20001800000 */
[----:B------:R0:W-:Y:S01]  /*16fb0*/  STS [R2], R3 ;  /* 0x0000000302007388 */ /* 0x0001e20000000800 */
[----:B------:R-:W-:-:S03]  /*16fc0*/  MOV R8, R18 ;  /* 0x0000001200087202 */ /* 0x000fc60000000f00 */
[----:B------:R0:W-:Y:S04]  /*16fd0*/  STS.64 [R2+0x8], R10 ;  /* 0x0000080a02007388 */ /* 0x0001e80000000a00 */
[----:B------:R0:W-:Y:S04]  /*16fe0*/  STS.64 [R2+0x18], R8 ;  /* 0x0000180802007388 */ /* 0x0001e80000000a00 */
[----:B------:R0:W-:Y:S02]  /*16ff0*/  STS [R2+0x10], R7 ;  /* 0x0000100702007388 */ /* 0x0001e40000000800 */
.L_x_5489:
[----:B------:R-:W-:Y:S05]  /*17000*/  BSYNC.RECONVERGENT B0 ;  /* 0x0000000000007941 */ /* 0x000fea0003800200 */
.L_x_5488:
[----:B------:R-:W-:Y:S01]  /*17010*/  ISETP.GT.U32.AND P2, PT, R6, 0x7f, PT ;  /* 0x0000007f0600780c */ /* 0x000fe20003f44070 */
[----:B------:R-:W-:-:S12]  /*17020*/  IMAD.MOV.U32 R6, RZ, RZ, R16 ;  /* 0x000000ffff067224 */ /* 0x000fd800078e0010 */
[----:B------:R-:W-:Y:S05]  /*17030*/  @P2 BRA `(.L_x_5494) ;  /* 0xfffffffc00302947 */ /* 0x000fea000383ffff */
.L_x_5487:
[----:B------:R-:W-:Y:S01]  /*17040*/  BAR.SYNC.DEFER_BLOCKING 0x0 ;  /* 0x0000000000007b1d */ /* 0x000fe20000010000 */
[----:B------:R-:W-:-:S09]  /*17050*/  UISETP.GE.U32.AND UP0, UPT, UR4, 0x2, UPT ;  /* 0x000000020400788c */ /* 0x000fd2000bf06070 */
[----:B------:R-:W-:Y:S05]  /*17060*/  BRA.U !UP0, `(.L_x_5486) ;  /* 0x0000000108a07547 */ /* 0x000fea000b800000 */
[----:B012---:R-:W-:-:S07]  /*17070*/  IMAD.MOV.U32 R2, RZ, RZ, 0x1 ;  /* 0x00000001ff027424 */ /* 0x007fce00078e00ff */
.L_x_5499:
        /* <DEDUP_REMOVED lines=14> */
.L_x_5496:
[----:B------:R-:W-:Y:S05]  /*17160*/  BSYNC.RECONVERGENT B0 ;  /* 0x0000000000007941 */ /* 0x000fea0003800200 */
.L_x_5495:
        /* <DEDUP_REMOVED lines=17> */
.L_x_5498:
[----:B------:R-:W-:Y:S05]  /*17280*/  BSYNC.RECONVERGENT B0 ;  /* 0x0000000000007941 */ /* 0x000fea0003800200 */
.L_x_5497:
[----:B------:R-:W-:Y:S01]  /*17290*/  IMAD.SHL.U32 R2, R2, 0x2, RZ ;  /* 0x0000000202027824 */ /* 0x000fe200078e00ff */
[----:B------:R-:W-:Y:S02]  /*172a0*/  FSEL R7, R7, R10, P3 ;  /* 0x0000000a07077208 */ /* 0x000fe40001800000 */
[----:B------:R-:W-:Y:S02]  /*172b0*/  SEL R18, R18, R15, P3 ;  /* 0x0000000f12127207 */ /* 0x000fe40001800000 */
[----:B------:R-:W-:Y:S02]  /*172c0*/  ISETP.GE.AND P2, PT, R2, UR4, PT ;  /* 0x0000000402007c0c */ /* 0x000fe4000bf46270 */
[----:B------:R-:W-:-:S11]  /*172d0*/  SEL R9, R9, R12, P3 ;  /* 0x0000000c09097207 */ /* 0x000fd60001800000 */
[----:B------:R-:W-:Y:S05]  /*172e0*/  @!P2 BRA `(.L_x_5499) ;  /* 0xfffffffc0064a947 */ /* 0x000fea000383ffff */
.L_x_5486:
        /* <DEDUP_REMOVED lines=26> */
.L_x_5502:
[----:B------:R-:W-:Y:S02]  /*17490*/  HFMA2 R11, -RZ, RZ, 0, 0 ;  /* 0x00000000ff0b7431 */ /* 0x000fe400000001ff */
[----:B------:R-:W-:Y:S02]  /*174a0*/  IMAD.MOV.U32 R0, RZ, RZ, RZ ;  /* 0x000000ffff007224 */ /* 0x000fe400078e00ff */
[----:B------:R-:W-:Y:S02]  /*174b0*/  IMAD.MOV.U32 R18, RZ, RZ, RZ ;  /* 0x000000ffff127224 */ /* 0x000fe400078e00ff */
[----:B------:R-:W-:-:S07]  /*174c0*/  IMAD.MOV.U32 R9, RZ, RZ, RZ ;  /* 0x000000ffff097224 */ /* 0x000fce00078e00ff */
.L_x_5501:
        /* <DEDUP_REMOVED lines=26> */
.L_x_5505:
        /* <DEDUP_REMOVED lines=19> */
.L_x_5506:
[----:B------:R-:W-:Y:S05]  /*177a0*/  BRA `(.L_x_5507) ;  /* 0x0000000000107947 */ /* 0x000fea0003800000 */
.L_x_5504:
[----:B------:R-:W0:Y:S02]  /*177b0*/  LDCU.64 UR4, c[0x0][0x770] ;  /* 0x0000ee00ff0477ac */ /* 0x000e240008000a00 */
[----:B0-----:R-:W-:-:S05]  /*177c0*/  IADD3 R2, P0, PT, R23, UR4, RZ ;  /* 0x0000000417027c10 */ /* 0x001fca000ff1e0ff */
[----:B------:R-:W-:-:S05]  /*177d0*/  IMAD.X R3, RZ, RZ, UR5, P0 ;  /* 0x00000005ff037e24 */ /* 0x000fca00080e06ff */
[----:B------:R0:W-:Y:S03]  /*177e0*/  STG.E.64 desc[UR36][R2.64], R16 ;  /* 0x0000001002007986 */ /* 0x0001e6000c101b24 */
.L_x_5507:
[----:B------:R-:W1:Y:S02]  /*177f0*/  LDCU.64 UR4, c[0x0][0x770] ;  /* 0x0000ee00ff0477ac */ /* 0x000e640008000a00 */
[----:B-1----:R-:W-:-:S05]  /*17800*/  IADD3 R22, P0, PT, R22, UR4, RZ ;  /* 0x0000000416167c10 */ /* 0x002fca000ff1e0ff */
[----:B------:R-:W-:-:S05]  /*17810*/  IMAD.X R23, RZ, RZ, UR5, P0 ;  /* 0x00000005ff177e24 */ /* 0x000fca00080e06ff */
[----:B------:R-:W-:Y:S01]  /*17820*/  STG.E.64 desc[UR36][R22.64], R24 ;  /* 0x0000001816007986 */ /* 0x000fe2000c101b24 */
[----:B------:R-:W-:Y:S05]  /*17830*/  EXIT ;  /* 0x000000000000794d */ /* 0x000fea0003800000 */
.L_x_5503:
        /* <DEDUP_REMOVED lines=16> */
.L_x_5508:
        /* <DEDUP_REMOVED lines=15> */
.L_x_5509:
[----:B------:R-:W-:Y:S05]  /*17a30*/  EXIT ;  /* 0x000000000000794d */ /* 0x000fea0003800000 */
.L_x_5500:
        /* <DEDUP_REMOVED lines=19> */
.L_x_5512:
[----:B------:R-:W-:Y:S05]  /*17b70*/  BSYNC.RECONVERGENT B0 ;  /* 0x0000000000007941 */ /* 0x000fea0003800200 */
.L_x_5511:
        /* <DEDUP_REMOVED lines=11> */
.L_x_5514:
[----:B------:R-:W-:Y:S05]  /*17c30*/  BSYNC.RECONVERGENT B0 ;  /* 0x0000000000007941 */ /* 0x000fea0003800200 */
.L_x_5513:
[----:B------:R-:W-:Y:S02]  /*17c40*/  SEL R18, R14, R18, P0 ;  /* 0x000000120e127207 */ /* 0x000fe40000000000 */
[----:B------:R-:W-:Y:S02]  /*17c50*/  SEL R9, R15, R9, P0 ;  /* 0x000000090f097207 */ /* 0x000fe40000000000 */
[----:B------:R-:W-:-:S07]  /*17c60*/  FSEL R7, R6, R7, P0 ;  /* 0x0000000706077208 */ /* 0x000fce0000000000 */
.L_x_5510:
        /* <DEDUP_REMOVED lines=25> */
.L_x_5517:
        /* <DEDUP_REMOVED lines=19> */
.L_x_5518:
[----:B------:R-:W-:Y:S05]  /*17f30*/  BRA `(.L_x_5519) ;  /* 0x0000000000107947 */ /* 0x000fea0003800000 */
.L_x_5516:
[----:B------:R-:W0:Y:S02]  /*17f40*/  LDCU.64 UR4, c[0x0][0x770] ;  /* 0x0000ee00ff0477ac */ /* 0x000e240008000a00 */
[----:B0-----:R-:W-:-:S04]  /*17f50*/  IADD3 R2, P0, PT, R23, UR4, RZ ;  /* 0x0000000417027c10 */ /* 0x001fc8000ff1e0ff */
[----:B------:R-:W-:-:S05]  /*17f60*/  IADD3.X R3, PT, PT, RZ, UR5, RZ, P0, !PT ;  /* 0x00000005ff037c10 */ /* 0x000fca00087fe4ff */
[----:B------:R0:W-:Y:S04]  /*17f70*/  STG.E.64 desc[UR36][R2.64], R16 ;  /* 0x0000001002007986 */ /* 0x0001e8000c101b24 */
.L_x_5519:
[----:B------:R-:W1:Y:S02]  /*17f80*/  LDCU.64 UR4, c[0x0][0x770] ;  /* 0x0000ee00ff0477ac */ /* 0x000e640008000a00 */
[----:B-1----:R-:W-:-:S05]  /*17f90*/  IADD3 R22, P0, PT, R22, UR4, RZ ;  /* 0x0000000416167c10 */ /* 0x002fca000ff1e0ff */
[----:B------:R-:W-:-:S05]  /*17fa0*/  IMAD.X R23, RZ, RZ, UR5, P0 ;  /* 0x00000005ff177e24 */ /* 0x000fca00080e06ff */
[----:B------:R-:W-:Y:S01]  /*17fb0*/  STG.E.64 desc[UR36][R22.64], R18 ;  /* 0x0000001216007986 */ /* 0x000fe2000c101b24 */
[----:B------:R-:W-:Y:S05]  /*17fc0*/  EXIT ;  /* 0x000000000000794d */ /* 0x000fea0003800000 */
.L_x_5515:
[----:B------:R-:W-:Y:S04]  /*17fd0*/  STG.E.64 desc[UR36][R4.64+0x8], R16 ;  /* 0x0000081004007986 */ /* 0x000fe8000c101b24 */
[----:B------:R-:W-:Y:S04]  /*17fe0*/  STG.E.64 desc[UR36][R4.64+0x18], R18 ;  /* 0x0000181204007986 */ /* 0x000fe8000c101b24 */
[----:B------:R-:W-:Y:S04]  /*17ff0*/  STG.E desc[UR36][R4.64], R3 ;  /* 0x0000000304007986 */ /* 0x000fe8000c101924 */
[----:B------:R-:W-:Y:S01]  /*18000*/  STG.E desc[UR36][R4.64+0x10], R7 ;  /* 0x0000100704007986 */ /* 0x000fe2000c101924 */
[----:B------:R-:W-:Y:S05]  /*18010*/  EXIT ;  /* 0x000000000000794d */ /* 0x000fea0003800000 */
.L_x_5457:
[----:B------:R-:W4:Y:S02]  /*18020*/  LDCU UR4, c[0x0][0x3a0] ;  /* 0x00007400ff0477ac */ /* 0x000f240008000800 */
[----:B----4-:R-:W-:-:S13]  /*18030*/  ISETP.GE.AND P0, PT, R25, UR4, PT ;  /* 0x0000000419007c0c */ /* 0x010fda000bf06270 */
[----:B------:R-:W-:Y:S05]  /*18040*/  @P0 EXIT ;  /* 0x000000000000094d */ /* 0x000fea0003800000 */
[----:B------:R-:W4:Y:S01]  /*18050*/  LDCU UR4, c[0x0][0x3b0] ;  /* 0x00007600ff0477ac */ /* 0x000f220008000800 */
[----:B------:R-:W-:Y:S02]  /*18060*/  ISETP.NE.AND P2, PT, R19, RZ, PT ;  /* 0x000000ff1300720c */ /* 0x000fe40003f45270 */
[----:B----4-:R-:W-:-:S13]  /*18070*/  ISETP.NE.AND P0, PT, RZ, UR4, PT ;  /* 0x00000004ff007c0c */ /* 0x010fda000bf05270 */
[----:B------:R-:W-:Y:S05]  /*18080*/  @P0 EXIT P2 ;  /* 0x000000000000094d */ /* 0x000fea0001000000 */
[----:B------:R-:W4:Y:S01]  /*18090*/  LDCU UR4, c[0x0][0x3b4] ;  /* 0x00007680ff0477ac */ /* 0x000f220008000800 */
[----:B------:R-:W-:Y:S02]  /*180a0*/  ISETP.NE.AND P2, PT, R16, RZ, PT ;  /* 0x000000ff1000720c */ /* 0x000fe40003f45270 */
[----:B----4-:R-:W-:-:S13]  /*180b0*/  ISETP.NE.AND P0, PT, RZ, UR4, PT ;  /* 0x00000004ff007c0c */ /* 0x010fda000bf05270 */
[----:B------:R-:W-:Y:S05]  /*180c0*/  @P0 EXIT P2 ;  /* 0x000000000000094d */ /* 0x000fea0001000000 */
[----:B------:R-:W4:Y:S02]  /*180d0*/  LDCU.U8 UR4, c[0x0][0x7a0] ;  /* 0x0000f400ff0477ac */ /* 0x000f240008000000 */
[----:B----4-:R-:W-:-:S13]  /*180e0*/  ISETP.NE.AND P3, PT, RZ, UR4, PT ;  /* 0x00000004ff007c0c */ /* 0x010fda000bf65270 */
[----:B-1-3--:R-:W2:Y:S02]  /*180f0*/  @P3 LDC.64 R2, c[0x0][0x798] ;  /* 0x0001e600ff023b82 */ /* 0x00aea40000000a00 */
[-C--:B--2---:R-:W-:Y:S02]  /*18100*/  @P3 IADD3 R6, P0, PT, R6, R2.reuse, RZ ;  /* 0x0000000206063210 */ /* 0x084fe40007f1e0ff */
        /* <DEDUP_REMOVED lines=15> */
[----:B----4-:R-:W-:Y:S01]  /*18200*/  IMAD.U32 R6, RZ, RZ, UR6 ;  /* 0x00000006ff067e24 */ /* 0x010fe2000f8e00ff */
[----:B------:R-:W-:Y:S01]  /*18210*/  MOV R7, UR7 ;  /* 0x0000000700077c02 */ /* 0x000fe20008000f00 */
[----:B-----5:R-:W-:Y:S02]  /*18220*/  IMAD.U32 R10, RZ, RZ, UR8 ;  /* 0x00000008ff0a7e24 */ /* 0x020fe4000f8e00ff */
[----:B--2---:R-:W-:-:S07]  /*18230*/  IMAD.U32 R11, RZ, RZ, UR9 ;  /* 0x00000009ff0b7e24 */ /* 0x004fce000f8e00ff */
[----:B------:R-:W-:-:S07]  /*18240*/  LEPC R20, `(.L_x_5522) ;  /* 0x000000001014794e */ /* 0x000fce0000000000 */
[----:B0--3--:R-:W-:Y:S05]  /*18250*/  CALL.ABS.NOINC R2 ;  /* 0x0000000002007343 */ /* 0x009fea0003c00000 */
.L_x_5522:
[----:B------:R-:W-:Y:S02]  /*18260*/  HFMA2 R27, -RZ, RZ, 0, 0 ;  /* 0x00000000ff1b7431 */ /* 0x000fe400000001ff */
[----:B------:R-:W-:Y:S01]  /*18270*/  IMAD.MOV.U32 R18, RZ, RZ, RZ ;  /* 0x000000ffff127224 */ /* 0x000fe200078e00ff */
[----:B------:R-:W-:-:S07]  /*18280*/  CS2R R6, SRZ ;  /* 0x0000000000067805 */ /* 0x000fce000001ff00 */
.L_x_5521:
        /* <DEDUP_REMOVED lines=26> */
.L_x_5525:
        /* <DEDUP_REMOVED lines=19> */
.L_x_5526:
[----:B------:R-:W-:Y:S05]  /*18560*/  BRA `(.L_x_5527) ;  /* 0x0000000000107947 */ /* 0x000fea0003800000 */
.L_x_5524:
[----:B------:R-:W1:Y:S02]  /*18570*/  LDCU.64 UR4, c[0x0][0x770] ;  /* 0x0000ee00ff0477ac */ /* 0x000e640008000a00 */
[----:B-1----:R-:W-:-:S05]  /*18580*/  IADD3 R2, P0, PT, R23, UR4, RZ ;  /* 0x0000000417027c10 */ /* 0x002fca000ff1e0ff */
[----:B------:R-:W-:-:S05]  /*18590*/  IMAD.X R3, RZ, RZ, UR5, P0 ;  /* 0x00000005ff037e24 */ /* 0x000fca00080e06ff */
[----:B------:R1:W-:Y:S03]  /*185a0*/  STG.E.64 desc[UR36][R2.64], R16 ;  /* 0x0000001002007986 */ /* 0x0003e6000c101b24 */
.L_x_5527:
[----:B------:R-:W2:Y:S02]  /*185b0*/  LDCU.64 UR4, c[0x0][0x770] ;  /* 0x0000ee00ff0477ac */ /* 0x000ea40008000a00 */
[----:B--2---:R-:W-:-:S05]  /*185c0*/  IADD3 R22, P0, PT, R22, UR4, RZ ;  /* 0x0000000416167c10 */ /* 0x004fca000ff1e0ff */
[----:B------:R-:W-:-:S05]  /*185d0*/  IMAD.X R23, RZ, RZ, UR5, P0 ;  /* 0x00000005ff177e24 */ /* 0x000fca00080e06ff */
[----:B------:R-:W-:Y:S01]  /*185e0*/  STG.E.64 desc[UR36][R22.64], R24 ;  /* 0x0000001816007986 */ /* 0x000fe2000c101b24 */
[----:B------:R-:W-:Y:S05]  /*185f0*/  EXIT ;  /* 0x000000000000794d */ /* 0x000fea0003800000 */
.L_x_5523:
        /* <DEDUP_REMOVED lines=16> */
.L_x_5528:
        /* <DEDUP_REMOVED lines=15> */
.L_x_5529:
[----:B------:R-:W-:Y:S05]  /*187f0*/  EXIT ;  /* 0x000000000000794d */ /* 0x000fea0003800000 */
.L_x_5520:
        /* <DEDUP_REMOVED lines=19> */
.L_x_5532:
[----:B------:R-:W-:Y:S05]  /*18930*/  BSYNC.RECONVERGENT B0 ;  /* 0x0000000000007941 */ /* 0x000fea0003800200 */
.L_x_5531:
        /* <DEDUP_REMOVED lines=11> */
.L_x_5534:
[----:B------:R-:W-:Y:S05]  /*189f0*/  BSYNC.RECONVERGENT B0 ;  /* 0x0000000000007941 */ /* 0x000fea0003800200 */
.L_x_5533:
[----:B------:R-:W-:Y:S02]  /*18a00*/  SEL R18, R8, R18, P0 ;  /* 0x0000001208127207 */ /* 0x000fe40000000000 */
[----:B------:R-:W-:Y:S02]  /*18a10*/  SEL R27, R9, R27, P0 ;  /* 0x0000001b091b7207 */ /* 0x000fe40000000000 */
[----:B------:R-:W-:-:S07]  /*18a20*/  FSEL R38, R11, R38, P0 ;  /* 0x000000260b267208 */ /* 0x000fce0000000000 */
.L_x_5530:
        /* <DEDUP_REMOVED lines=25> */
.L_x_5537:
        /* <DEDUP_REMOVED lines=19> */
.L_x_5538:
[----:B------:R-:W-:Y:S05]  /*18cf0*/  BRA `(.L_x_5539) ;  /* 0x0000000000107947 */ /* 0x000fea0003800000 */
.L_x_5536:
[----:B------:R-:W1:Y:S02]  /*18d00*/  LDCU.64 UR4, c[0x0][0x770] ;  /* 0x0000ee00ff0477ac */ /* 0x000e640008000a00 */
[----:B-1----:R-:W-:-:S05]  /*18d10*/  IADD3 R2, P0, PT, R23, UR4, RZ ;  /* 0x0000000417027c10 */ /* 0x002fca000ff1e0ff */
[----:B------:R-:W-:-:S05]  /*18d20*/  IMAD.X R3, RZ, RZ, UR5, P0 ;  /* 0x00000005ff037e24 */ /* 0x000fca00080e06ff */
[----:B------:R1:W-:Y:S03]  /*18d30*/  STG.E.64 desc[UR36][R2.64], R16 ;  /* 0x0000001002007986 */ /* 0x0003e6000c101b24 */
.L_x_5539:
[----:B------:R-:W2:Y:S02]  /*18d40*/  LDCU.64 UR4, c[0x0][0x770] ;  /* 0x0000ee00ff0477ac */ /* 0x000ea40008000a00 */
[----:B--2---:R-:W-:-:S05]  /*18d50*/  IADD3 R22, P0, PT, R22, UR4, RZ ;  /* 0x0000000416167c10 */ /* 0x004fca000ff1e0ff */
[----:B------:R-:W-:-:S05]  /*18d60*/  IMAD.X R23, RZ, RZ, UR5, P0 ;  /* 0x00000005ff177e24 */ /* 0x000fca00080e06ff */
[----:B------:R-:W-:Y:S01]  /*18d70*/  STG.E.64 desc[UR36][R22.64], R18 ;  /* 0x0000001216007986 */ /* 0x000fe2000c101b24 */
[----:B------:R-:W-:Y:S05]  /*18d80*/  EXIT ;  /* 0x000000000000794d */ /* 0x000fea0003800000 */
.L_x_5535:
[----:B------:R-:W-:Y:S04]  /*18d90*/  STG.E.64 desc[UR36][R4.64+0x8], R16 ;  /* 0x0000081004007986 */ /* 0x000fe8000c101b24 */
[----:B------:R-:W-:Y:S04]  /*18da0*/  STG.E.64 desc[UR36][R4.64+0x18], R18 ;  /* 0x0000181204007986 */ /* 0x000fe8000c101b24 */
[----:B------:R-:W-:Y:S04]  /*18db0*/  STG.E desc[UR36][R4.64], R37 ;  /* 0x0000002504007986 */ /* 0x000fe8000c101924 */
[----:B------:R-:W-:Y:S01]  /*18dc0*/  STG.E desc[UR36][R4.64+0x10], R38 ;  /* 0x0000102604007986 */ /* 0x000fe2000c101924 */
[----:B------:R-:W-:Y:S05]  /*18dd0*/  EXIT ;  /* 0x000000000000794d */ /* 0x000fea0003800000 */
        .weak           $__internal_25_$__cuda_sm20_div_u64
        .type           $__internal_25_$__cuda_sm20_div_u64,@function
        .size           $__internal_25_$__cuda_sm20_div_u64,(.L_x_6077 - $__internal_25_$__cuda_sm20_div_u64)
$__internal_25_$__cuda_sm20_div_u64:
        /* <DEDUP_REMOVED lines=68> */
[----:B------:R-:W-:Y:S06]  /*19220*/  RET.REL.NODEC R8 `(_ZN2at6native13reduce_kernelILi256ELi2ENS0_8ReduceOpIN3c104HalfENS0_9ArgMinOpsIfEEjlLi4ELi4EEEEEvT1_) ;  /* 0xfffffe6c08747950 */ /* 0x000fec0003c3ffff */
.L_x_5540:
        /* <DEDUP_REMOVED lines=13> */
.L_x_6077:


//--------------------- .text._ZN2at6native13reduce_kernelILi128ELi4ENS0_8ReduceOpIN3c104HalfENS0_9ArgMinOpsIfEEjlLi4ELi4EEEEEvT1_ --------------------------
	.section	.text._ZN2at6native13reduce_kernelILi128ELi4ENS0_8ReduceOpIN3c104HalfENS0_9ArgMinOpsIfEEjlLi4ELi4EEEEEvT1_,"ax",@progbits
	.align	128
        .global         _ZN2at6native13reduce_kernelILi128ELi4ENS0_8ReduceOpIN3c104HalfENS0_9ArgMinOpsIfEEjlLi4ELi4EEEEEvT1_
        .type           _ZN2at6native13reduce_kernelILi128ELi4ENS0_8ReduceOpIN3c104HalfENS0_9ArgMinOpsIfEEjlLi4ELi4EEEEEvT1_,@function
        .size           _ZN2at6native13reduce_kernelILi128ELi4ENS0_8ReduceOpIN3c104HalfENS0_9ArgMinOpsIfEEjlLi4ELi4EEEEEvT1_,(.L_x_6078 - _ZN2at6native13reduce_kernelILi128ELi4ENS0_8ReduceOpIN3c104HalfENS0_9ArgMinOpsIfEEjlLi4ELi4EEEEEvT1_)
        .other          _ZN2at6native13reduce_kernelILi128ELi4ENS0_8ReduceOpIN3c104HalfENS0_9ArgMinOpsIfEEjlLi4ELi4EEEEEvT1_,@"STO_CUDA_ENTRY STV_DEFAULT"
_ZN2at6native13reduce_kernelILi128ELi4ENS0_8ReduceOpIN3c104HalfENS0_9ArgMinOpsIfEEjlLi4ELi4EEEEEvT1_:
.text._ZN2at6native13reduce_kernelILi128ELi4ENS0_8ReduceOpIN3c104HalfENS0_9ArgMinOpsIfEEjlLi4ELi4EEEEEvT1_:
        /* <DEDUP_REMOVED lines=296> */
.L_x_5541:
        /* <DEDUP_REMOVED lines=42> */
.L_x_5545:
        /* <DEDUP_REMOVED lines=54> */
.L_x_5550:
[----:B------:R-:W0:Y:S01]  /*1880*/  @P0 LDC R3, c[0x0][0x390] ;  /* 0x0000e400ff030b82 */ /* 0x000e220000000800 */
[----:B------:R-:W-:Y:S02]  /*1890*/  FSEL R0, R13, R0, !P0 ;  /* 0x000000000d007208 */ /* 0x000fe40004000000 */
[----:B------:R-:W-:Y:S01]  /*18a0*/  SEL R14, R14, RZ, P0 ;  /* 0x000000ff0e0e7207 */ /* 0x000fe20000000000 */
[----:B0-----:R-:W-:-:S07]  /*18b0*/  IMAD.MOV.U32 R15, RZ, RZ, R3 ;  /* 0x000000ffff0f7224 */ /* 0x001fce00078e0003 */
.L_x_5549:
[----:B------:R-:W-:Y:S05]  /*18c0*/  BSYNC.RECONVERGENT B1 ;  /* 0x0000000000017941 */ /* 0x000fea0003800200 */
.L_x_5548:
[----:B------:R-:W0:Y:S01]  /*18d0*/  LDC R18, c[0x0][0x39c] ;  /* 0x0000e700ff127b82 */ /* 0x000e220000000800 */
[----:B------:R-:W-:Y:S02]  /*18e0*/  IADD3 R22, P0, PT, R22, 0x8, RZ ;  /* 0x0000000816167810 */ /* 0x000fe40007f1e0ff */
[----:B------:R-:W-:-:S03]  /*18f0*/  IADD3 R3, PT, PT, -R9, 0x4, RZ ;  /* 0x0000000409037810 */ /* 0x000fc60007ffe1ff */
[----:B------:R-:W-:Y:S01]  /*1900*/  IMAD.X R23, RZ, RZ, R23, P0 ;  /* 0x000000ffff177224 */ /* 0x000fe200000e0617 */
[----:B0-----:R-:W-:-:S07]  /*1910*/  IADD3 R18, PT, PT, R9, -0x4, R18 ;  /* 0xfffffffc09127810 */ /* 0x001fce0007ffe012 */
.L_x_5547:
[----:B------:R-:W-:Y:S05]  /*1920*/  BSYNC.RECONVERGENT B0 ;  /* 0x0000000000007941 */ /* 0x000fea0003800200 */
.L_x_5546:
        /* <DEDUP_REMOVED lines=17> */
.L_x_5561:
        /* <DEDUP_REMOVED lines=28> */
.L_x_5554:
[----:B------:R-:W-:Y:S05]  /*1c00*/  BSYNC.RECONVERGENT B1 ;  /* 0x0000000000017941 */ /* 0x000fea0003800200 */
.L_x_5553:
[----:B------:R-:W-:Y:S04]  /*1c10*/  BSSY.RECONVERGENT B1, `(.L_x_5555) ;  /* 0x0000007000017945 */ /* 0x000fe80003800200 */
[----:B------:R-:W-:Y:S05]  /*1c20*/  @P4 BRA `(.L_x_5556) ;  /* 0x0000000000144947 */ /* 0x000fea0003800000 */
[----:B------:R-:W-:-:S13]  /*1c30*/  FSETP.NEU.FTZ.AND P6, PT, R9, R26, PT ;  /* 0x0000001a0900720b */ /* 0x000fda0003fdd000 */
[----:B------:R-:W-:Y:S02]  /*1c40*/  @!P6 ISETP.GE.U32.AND P4, PT, R10, R29, PT ;  /* 0x0000001d0a00e20c */ /* 0x000fe40003f86070 */
[----:B------:R-:W-:Y:S02]  /*1c50*/  @P6 FSETP.LT.FTZ.AND P1, PT, R9, R26, PT ;  /* 0x0000001a0900620b */ /* 0x000fe40003f31000 */
[----:B------:R-:W-:-:S04]  /*1c60*/  @!P6 ISETP.GE.AND.EX P4, PT, R11, RZ, PT, P4 ;  /* 0x000000ff0b00e20c */ /* 0x000fc80003f86340 */
[----:B------:R-:W-:-:S13]  /*1c70*/  @!P6 PLOP3.LUT P1, PT, P4, PT, PT, 0x8, 0x80 ;  /* 0x000000000080e81c */ /* 0x000fda000272e170 */
.L_x_5556:
[----:B------:R-:W-:Y:S05]  /*1c80*/  BSYNC.RECONVERGENT B1 ;  /* 0x0000000000017941 */ /* 0x000fea0003800200 */
.L_x_5555:
        /* <DEDUP_REMOVED lines=16> */
.L_x_5558:
[----:B------:R-:W-:Y:S05]  /*1d90*/  BSYNC.RECONVERGENT B1 ;  /* 0x0000000000017941 */ /* 0x000fea0003800200 */
.L_x_5557:
        /* <DEDUP_REMOVED lines=12> */
.L_x_5560:
[----:B------:R-:W-:Y:S05]  /*1e60*/  BSYNC.RECONVERGENT B1 ;  /* 0x0000000000017941 */ /* 0x000fea0003800200 */
.L_x_5559:
        /* <DEDUP_REMOVED lines=9> */
.L_x_5552:
[----:B------:R-:W-:Y:S05]  /*1f00*/  BSYNC.RECONVERGENT B0 ;  /* 0x0000000000007941 */ /* 0x000fea0003800200 */
.L_x_5551:
        /* <DEDUP_REMOVED lines=29> */
.L_x_5565:
[----:B------:R-:W-:Y:S05]  /*20e0*/  BSYNC.RECONVERGENT B1 ;  /* 0x0000000000017941 */ /* 0x000fea0003800200 */
.L_x_5564:
[----:B------:R-:W-:Y:S02]  /*20f0*/  FSEL R0, R0, R3, P0 ;  /* 0x0000000300007208 */ /* 0x000fe40000000000 */
[----:B------:R-:W-:Y:S02]  /*2100*/  SEL R15, R15, R4, P0 ;  /* 0x000000040f0f7207 */ /* 0x000fe40000000000 */
[----:B------:R-:W-:-:S07]  /*2110*/  SEL R14, R14, R5, P0 ;  /* 0x000000050e0e7207 */ /* 0x000fce0000000000 */
.L_x_5563:
[----:B------:R-:W-:Y:S05]  /*2120*/  BSYNC.RECONVERGENT B0 ;  /* 0x0000000000007941 */ /* 0x000fea0003800200 */
.L_x_5562:
        /* <DEDUP_REMOVED lines=11> */
.L_x_5567:
[----:B------:R-:W-:Y:S05]  /*21e0*/  BSYNC.RECONVERGENT B0 ;  /* 0x0000000000007941 */ /* 0x000fea0003800200 */
.L_x_5566:
        /* <DEDUP_REMOVED lines=14> */
.L_x_5569:
[----:B------:R-:W-:Y:S05]  /*22d0*/  BSYNC.RECONVERGENT B0 ;  /* 0x0000000000007941 */ /* 0x000fea0003800200 */
.L_x_5568:
        /* <DEDUP_REMOVED lines=14> */
.L_x_5571:
[----:B------:R-:W-:Y:S05]  /*23c0*/  BSYNC.RECONVERGENT B0 ;  /* 0x0000000000007941 */ /* 0x000fea0003800200 */
.L_x_5570:
        /* <DEDUP_REMOVED lines=9> */
.L_x_5544:
        /* <DEDUP_REMOVED lines=104> */
.L_x_5607:
        /* <DEDUP_REMOVED lines=14> */
[----:B--2---:R-:W-:Y:S01]  /*2bc0*/  PRMT R66, R4, 0x7632, R66 ;  /* 0x0000763204427816 */ /* 0x004fe20000000042 */
[----:B------:R-:W-:Y:S01]  /*2bd0*/  HADD2.F32 R68, -RZ, R4.H0_H0 ;  /* 0x20000004ff447230 */ /* 0x000fe20000004100 */
[--C-:B------:R-:W-:Y:S02]  /*2be0*/  PRMT R63, R63, 0x5410, R5.reuse ;  /* 0x000054103f3f7816 */ /* 0x100fe40000000005 */
[----:B------:R-:W-:Y:S01]  /*2bf0*/  PRMT R67, R67, 0x7610, R5 ;  /* 0x0000761043437816 */ /* 0x000fe20000000005 */
[----:B------:R-:W-:Y:S01]  /*2c00*/  HADD2.F32 R75, -RZ, R66.H0_H0 ;  /* 0x20000042ff4b7230 */ /* 0x000fe20000004100 */
[----:B------:R-:W-:Y:S01]  /*2c10*/  @P5 FSETP.NAN.FTZ.AND P4, PT, |R68|, |R68|, PT ;  /* 0x400000444400520b */ /* 0x000fe20003f98200 */
[----:B------:R-:W-:-:S03]  /*2c20*/  HADD2.F32 R80, -RZ, R63.H1_H1 ;  /* 0x3000003fff507230 */ /* 0x000fc60000004100 */
        /* <DEDUP_REMOVED lines=12> */
.L_x_5576:
[----:B------:R-:W-:Y:S05]  /*2cf0*/  BSYNC.RECONVERGENT B1 ;  /* 0x0000000000017941 */ /* 0x000fea0003800200 */
.L_x_5575:
        /* <DEDUP_REMOVED lines=9> */
.L_x_5578:
[----:B------:R-:W-:Y:S05]  /*2d90*/  BSYNC.RECONVERGENT B1 ;  /* 0x0000000000017941 */ /* 0x000fea0003800200 */
.L_x_5577:
[----:B------:R-:W-:Y:S01]  /*2da0*/  @P1 ISETP.LT.U32.AND P5, PT, R31, R62, PT ;  /* 0x0000003e1f00120c */ /* 0x000fe20003fa1070 */
[----:B------:R-:W-:Y:S01]  /*2db0*/  BSSY.RECONVERGENT B1, `(.L_x_5579) ;  /* 0x000000f000017945 */ /* 0x000fe20003800200 */
[----:B------:R-:W-:Y:S01]  /*2dc0*/  @P1 FSETP.NAN.FTZ.AND P3, PT, |R80|, |R80|, PT ;  /* 0x400000505000120b */ /* 0x000fe20003f78200 */
[----:B------:R-:W-:Y:S01]  /*2dd0*/  HADD2.F32 R79, -RZ, R67.H1_H1 ;  /* 0x30000043ff4f7230 */ /* 0x000fe20000004100 */
[----:B------:R-:W-:Y:S02]  /*2de0*/  LOP3.LUT R65, R65, 0xfffffffb, RZ, 0xc0, !PT ;  /* 0xfffffffb41417812 */ /* 0x000fe400078ec0ff */
[----:B------:R-:W-:Y:S02]  /*2df0*/  @P1 ISETP.LT.OR.EX P3, PT, R8, RZ, !P3, P5 ;  /* 0x000000ff0800120c */ /* 0x000fe40005f61750 */
[----:B-----5:R-:W-:-:S11]  /*2e00*/  PRMT R63, R6, 0x7610, R63 ;  /* 0x00007610063f7816 */ /* 0x020fd6000000003f */
        /* <DEDUP_REMOVED lines=9> */
.L_x_5580:
[----:B------:R-:W-:Y:S05]  /*2ea0*/  BSYNC.RECONVERGENT B1 ;  /* 0x0000000000017941 */ /* 0x000fea0003800200 */
.L_x_5579:
[----:B------:R-:W-:Y:S01]  /*2eb0*/  @P2 ISETP.LT.U32.AND P3, PT, R32, R62, PT ;  /* 0x0000003e2000220c */ /* 0x000fe20003f61070 */
[----:B------:R-:W-:Y:S01]  /*2ec0*/  BSSY.RECONVERGENT B1, `(.L_x_5581) ;  /* 0x000000a000017945 */ /* 0x000fe20003800200 */
[----:B------:R-:W-:Y:S01]  /*2ed0*/  @P2 FSETP.NAN.FTZ.AND P1, PT, |R79|, |R79|, PT ;  /* 0x4000004f4f00220b */ /* 0x000fe20003f38200 */
[----:B------:R-:W-:-:S03]  /*2ee0*/  HADD2.F32 R77, -RZ, R63.H0_H0 ;  /* 0x2000003fff4d7230 */ /* 0x000fc60000004100 */
[----:B------:R-:W-:Y:S01]  /*2ef0*/  @P2 ISETP.LT.OR.EX P1, PT, R9, RZ, !P1, P3 ;  /* 0x000000ff0900220c */ /* 0x000fe20004f21730 */
[----:B------:R-:W-:-:S12]  /*2f00*/  @P2 BRA `(.L_x_5582) ;  /* 0x0000000000142947 */ /* 0x000fd80003800000 */
[----:B------:R-:W-:-:S13]  /*2f10*/  FSETP.NEU.FTZ.AND P3, PT, R48, R79, PT ;  /* 0x0000004f3000720b */ /* 0x000fda0003f7d000 */
[----:B------:R-:W-:Y:S02]  /*2f20*/  @!P3 ISETP.GE.U32.AND P2, PT, R32, R62, PT ;  /* 0x0000003e2000b20c */ /* 0x000fe40003f46070 */
[----:B------:R-:W-:Y:S02]  /*2f30*/  @P3 FSETP.LT.FTZ.AND P1, PT, R48, R79, PT ;  /* 0x0000004f3000320b */ /* 0x000fe40003f31000 */
[----:B------:R-:W-:-:S04]  /*2f40*/  @!P3 ISETP.GE.AND.EX P2, PT, R9, RZ, PT, P2 ;  /* 0x000000ff0900b20c */ /* 0x000fc80003f46320 */
[----:B------:R-:W-:-:S13]  /*2f50*/  @!P3 PLOP3.LUT P1, PT, P2, PT, PT, 0x8, 0x80 ;  /* 0x000000000080b81c */ /* 0x000fda000172e170 */
.L_x_5582:
[----:B------:R-:W-:Y:S05]  /*2f60*/  BSYNC.RECONVERGENT B1 ;  /* 0x0000000000017941 */ /* 0x000fea0003800200 */
.L_x_5581:
        /* <DEDUP_REMOVED lines=10> */
.L_x_5584:
[----:B------:R-:W-:Y:S05]  /*3010*/  BSYNC.RECONVERGENT B1 ;  /* 0x0000000000017941 */ /* 0x000fea0003800200 */
.L_x_5583:
[----:B------:R-:W-:Y:S01]  /*3020*/  FSETP.NAN.FTZ.AND P0, PT, |R49|, |R49|, PT ;  /* 0x400000313100720b */ /* 0x000fe20003f18200 */
[----:B------:R-:W-:Y:S01]  /*3030*/  BSSY.RECONVERGENT B1, `(.L_x_5585) ;  /* 0x000000c000017945 */ /* 0x000fe20003800200 */
[----:B------:R-:W-:-:S05]  /*3040*/  PRMT R67, R6, 0x7632, R67 ;  /* 0x0000763206437816 */ /* 0x000fca0000000043 */
[----:B------:R-:W-:-:S06]  /*3050*/  HADD2.F32 R82, -RZ, R67.H0_H0 ;  /* 0x20000043ff527230 */ /* 0x000fcc0000004100 */
        /* <DEDUP_REMOVED lines=9> */
.L_x_5586:
[----:B------:R-:W-:Y:S05]  /*30f0*/  BSYNC.RECONVERGENT B1 ;  /* 0x0000000000017941 */ /* 0x000fea0003800200 */
.L_x_5585:
[----:B------:R-:W-:Y:S01]  /*3100*/  FSETP.NAN.FTZ.AND P0, PT, |R52|, |R52|, PT ;  /* 0x400000343400720b */ /* 0x000fe20003f18200 */
[----:B------:R-:W-:Y:S01]  /*3110*/  BSSY.RECONVERGENT B1, `(.L_x_5587) ;  /* 0x000000f000017945 */ /* 0x000fe20003800200 */
[----:B------:R-:W-:Y:S02]  /*3120*/  PRMT R66, R66, 0x5410, R7 ;  /* 0x0000541042427816 */ /* 0x000fe40000000007 */
[----:B------:R-:W-:Y:S02]  /*3130*/  FSEL R45, R45, R68, P4 ;  /* 0x000000442d2d7208 */ /* 0x000fe40002000000 */
[----:B------:R-:W-:Y:S01]  /*3140*/  SEL R29, R29, R62, P4 ;  /* 0x0000003e1d1d7207 */ /* 0x000fe20002000000 */
[----:B------:R-:W-:Y:S01]  /*3150*/  HADD2.F32 R5, -RZ, R66.H1_H1 ;  /* 0x30000042ff057230 */ /* 0x000fe20000004100 */
        /* <DEDUP_REMOVED lines=10> */
.L_x_5588:
[----:B------:R-:W-:Y:S05]  /*3200*/  BSYNC.RECONVERGENT B1 ;  /* 0x0000000000017941 */ /* 0x000fea0003800200 */
.L_x_5587:
[----:B------:R-:W-:Y:S01]  /*3210*/  IMAD.IADD R72, R64, 0x1, R61 ;  /* 0x0000000140487824 */ /* 0x000fe200078e023d */
[----:B------:R-:W-:Y:S02]  /*3220*/  PRMT R68, R7, 0x7632, R68 ;  /* 0x0000763207447816 */ /* 0x000fe40000000044 */
[----:B------:R-:W-:Y:S02]  /*3230*/  FSETP.NAN.FTZ.AND P0, PT, |R51|, |R51|, PT ;  /* 0x400000333300720b */ /* 0x000fe40003f18200 */
[----:B------:R-:W-:Y:S01]  /*3240*/  SHF.R.U32.HI R7, RZ, 0x2, R72 ;  /* 0x00000002ff077819 */ /* 0x000fe20000011648 */
[----:B------:R-:W-:Y:S01]  /*3250*/  HADD2.F32 R74, -RZ, R68.H0_H0 ;  /* 0x20000044ff4a7230 */ /* 0x000fe20000004100 */
        /* <DEDUP_REMOVED lines=17> */
.L_x_5590:
[----:B------:R-:W-:Y:S05]  /*3370*/  BSYNC.RECONVERGENT B1 ;  /* 0x0000000000017941 */ /* 0x000fea0003800200 */
.L_x_5589:
[----:B------:R-:W-:Y:S01]  /*3380*/  FSETP.NAN.FTZ.AND P0, PT, |R53|, |R53|, PT ;  /* 0x400000353500720b */ /* 0x000fe20003f18200 */
[----:B------:R-:W-:Y:S01]  /*3390*/  HADD2.F32 R78, -RZ, R68.H1_H1 ;  /* 0x30000044ff4e7230 */ /* 0x000fe20000004100 */
        /* <DEDUP_REMOVED lines=15> */
.L_x_5592:
[----:B------:R-:W-:Y:S05]  /*3490*/  BSYNC.RECONVERGENT B1 ;  /* 0x0000000000017941 */ /* 0x000fea0003800200 */
.L_x_5591:
[----:B------:R-:W-:Y:S01]  /*34a0*/  FSETP.NAN.FTZ.AND P0, PT, |R54|, |R54|, PT ;  /* 0x400000363600720b */ /* 0x000fe20003f18200 */
[----:B------:R-:W-:Y:S01]  /*34b0*/  HADD2.F32 R71, -RZ, R70.H0_H0 ;  /* 0x20000046ff477230 */ /* 0x000fe20000004100 */
        /* <DEDUP_REMOVED lines=15> */
.L_x_5594:
[----:B------:R-:W-:Y:S05]  /*35b0*/  BSYNC.RECONVERGENT B1 ;  /* 0x0000000000017941 */ /* 0x000fea0003800200 */
.L_x_5593:
[----:B------:R-:W-:Y:S01]  /*35c0*/  FSETP.NAN.FTZ.AND P5, PT, |R55|, |R55|, PT ;  /* 0x400000373700720b */ /* 0x000fe20003fb8200 */
[----:B------:R-:W-:Y:S01]  /*35d0*/  HADD2.F32 R76, -RZ, R69.H1_H1 ;  /* 0x30000045ff4c7230 */ /* 0x000fe20000004100 */
        /* <DEDUP_REMOVED lines=11> */
.L_x_5596:
[----:B------:R-:W-:Y:S05]  /*3690*/  BSYNC.RECONVERGENT B1 ;  /* 0x0000000000017941 */ /* 0x000fea0003800200 */
.L_x_5595:
[----:B------:R-:W-:Y:S01]  /*36a0*/  FSETP.NAN.FTZ.AND P5, PT, |R56|, |R56|, PT ;  /* 0x400000383800720b */ /* 0x000fe20003fb8200 */
[----:B------:R-:W-:Y:S01]  /*36b0*/  HADD2.F32 R73, -RZ, R70.H1_H1 ;  /* 0x30000046ff497230 */ /* 0x000fe20000004100 */
[----:B------:R-:W-:Y:S02]  /*36c0*/  P2R R81, PR, RZ, 0x1 ;  /* 0x00000001ff517803 */ /* 0x000fe40000000000 */
[C---:B------:R-:W-:Y:S02]  /*36d0*/  LOP3.LUT P0, RZ, R65.reuse, 0x4, RZ, 0xc0, !PT ;  /* 0x0000000441ff7812 */ /* 0x040fe4000780c0ff */
[----:B------:R-:W-:Y:S02]  /*36e0*/  P2R R7, PR, RZ, 0x10 ;  /* 0x00000010ff077803 */ /* 0x000fe40000000000 */
[----:B------:R-:W-:Y:S02]  /*36f0*/  LOP3.LUT P4, RZ, R65, 0x20, RZ, 0xc0, !PT ;  /* 0x0000002041ff7812 */ /* 0x000fe4000788c0ff */
[----:B------:R-:W-:Y:S01]  /*3700*/  FSEL R47, R47, R80, P0 ;  /* 0x000000502f2f7208 */ /* 0x000fe20000000000 */
[----:B------:R-:W-:Y:S01]  /*3710*/  IMAD.IADD R80, R72, 0x1, R61 ;  /* 0x0000000148507824 */ /* 0x000fe200078e023d */
[----:B------:R-:W-:-:S02]  /*3720*/  P2R R6, PR, RZ, 0x8 ;  /* 0x00000008ff067803 */ /* 0x000fc40000000000 */
[----:B------:R-:W-:Y:S02]  /*3730*/  FSEL R46, R46, R75, P4 ;  /* 0x0000004b2e2e7208 */ /* 0x000fe40002000000 */
[----:B------:R-:W-:Y:S02]  /*3740*/  SEL R30, R30, R62, P4 ;  /* 0x0000003e1e1e7207 */ /* 0x000fe40002000000 */
[----:B------:R-:W-:Y:S02]  /*3750*/  SEL R3, R3, RZ, P4 ;  /* 0x000000ff03037207 */ /* 0x000fe40002000000 */
[----:B------:R-:W-:Y:S02]  /*3760*/  @P5 ISETP.LT.U32.AND P6, PT, R40, R72, PT ;  /* 0x000000482800520c */ /* 0x000fe40003fc1070 */
[----:B------:R-:W-:Y:S02]  /*3770*/  @P5 FSETP.NAN.FTZ.AND P3, PT, |R73|, |R73|, PT ;  /* 0x400000494900520b */ /* 0x000fe40003f78200 */
[----:B------:R-:W-:-:S02]  /*3780*/  ISETP.NE.AND P4, PT, R7, RZ, PT ;  /* 0x000000ff0700720c */ /* 0x000fc40003f85270 */
[----:B------:R-:W-:Y:S02]  /*3790*/  SHF.R.U32.HI R7, RZ, 0x2, R80 ;  /* 0x00000002ff077819 */ /* 0x000fe40000011650 */
[----:B------:R-:W-:Y:S02]  /*37a0*/  @P5 ISETP.LT.OR.EX P6, PT, R20, RZ, !P3, P6 ;  /* 0x000000ff1400520c */ /* 0x000fe40005fc1760 */
[----:B------:R-:W-:Y:S01]  /*37b0*/  ISETP.NE.AND P3, PT, R6, RZ, PT ;  /* 0x000000ff0600720c */ /* 0x000fe20003f65270 */
[----:B------:R-:W-:Y:S01]  /*37c0*/  IMAD.WIDE.U32 R6, R7, 0x8, R22 ;  /* 0x0000000807067825 */ /* 0x000fe200078e0016 */
[----:B------:R-:W-:Y:S01]  /*37d0*/  BSSY.RECONVERGENT B1, `(.L_x_5597) ;  /* 0x0000014000017945 */ /* 0x000fe20003800200 */
[----:B------:R-:W-:Y:S02]  /*37e0*/  SEL R31, R31, R62, P0 ;  /* 0x0000003e1f1f7207 */ /* 0x000fe40000000000 */
[----:B------:R-:W-:Y:S02]  /*37f0*/  SEL R8, R8, RZ, P0 ;  /* 0x000000ff08087207 */ /* 0x000fe40000000000 */
[----:B------:R-:W5:Y:S01]  /*3800*/  LDG.E.64 R6, desc[UR36][R6.64] ;  /* 0x0000002406067981 */ /* 0x000f62000c1e1b00 */
[----:B------:R-:W-:-:S02]  /*3810*/  ISETP.NE.AND P0, PT, R81, RZ, PT ;  /* 0x000000ff5100720c */ /* 0x000fc40003f05270 */
[----:B------:R-:W-:Y:S02]  /*3820*/  FSEL R48, R48, R79, P1 ;  /* 0x0000004f30307208 */ /* 0x000fe40000800000 */
[----:B------:R-:W-:Y:S02]  /*3830*/  SEL R32, R32, R62, P1 ;  /* 0x0000003e20207207 */ /* 0x000fe40000800000 */
        /* <DEDUP_REMOVED lines=13> */
.L_x_5598:
[----:B------:R-:W-:Y:S05]  /*3910*/  BSYNC.RECONVERGENT B1 ;  /* 0x0000000000017941 */ /* 0x000fea0003800200 */
.L_x_5597:
[----:B------:R-:W-:Y:S01]  /*3920*/  FSETP.NAN.FTZ.AND P1, PT, |R57|, |R57|, PT ;  /* 0x400000393900720b */ /* 0x000fe20003f38200 */
[----:B------:R-:W-:Y:S01]  /*3930*/  BSSY.RECONVERGENT B1, `(.L_x_5599) ;  /* 0x000000f000017945 */ /* 0x000fe20003800200 */
[----:B-----5:R-:W-:Y:S02]  /*3940*/  PRMT R69, R6, 0x7610, R69 ;  /* 0x0000761006457816 */ /* 0x020fe40000000045 */
[----:B------:R-:W-:Y:S02]  /*3950*/  FSEL R52, R52, R5, P4 ;  /* 0x0000000534347208 */ /* 0x000fe40002000000 */
[----:B------:R-:W-:Y:S01]  /*3960*/  SEL R36, R36, R64, P4 ;  /* 0x0000004024247207 */ /* 0x000fe20002000000 */
[----:B------:R-:W-:Y:S01]  /*3970*/  HADD2.F32 R62, -RZ, R69.H0_H0 ;  /* 0x20000045ff3e7230 */ /* 0x000fe20000004100 */
        /* <DEDUP_REMOVED lines=10> */
.L_x_5600:
[----:B------:R-:W-:Y:S05]  /*3a20*/  BSYNC.RECONVERGENT B1 ;  /* 0x0000000000017941 */ /* 0x000fea0003800200 */
.L_x_5599:
[----:B------:R-:W-:Y:S01]  /*3a30*/  FSETP.NAN.FTZ.AND P3, PT, |R58|, |R58|, PT ;  /* 0x4000003a3a00720b */ /* 0x000fe20003f78200 */
[----:B------:R-:W-:Y:S01]  /*3a40*/  BSSY.RECONVERGENT B1, `(.L_x_5601) ;  /* 0x0000010000017945 */ /* 0x000fe20003800200 */
[----:B------:R-:W-:Y:S02]  /*3a50*/  PRMT R6, R6, 0x7632, R6 ;  /* 0x0000763206067816 */ /* 0x000fe40000000006 */
[----:B------:R-:W-:-:S03]  /*3a60*/  LOP3.LUT P1, RZ, R65, 0x10, RZ, 0xc0, !PT ;  /* 0x0000001041ff7812 */ /* 0x000fc6000782c0ff */
[----:B------:R-:W-:Y:S01]  /*3a70*/  HADD2.F32 R5, -RZ, R6.H0_H0 ;  /* 0x20000006ff057230 */ /* 0x000fe20000004100 */
        /* <DEDUP_REMOVED lines=12> */
.L_x_5602:
[----:B------:R-:W-:Y:S05]  /*3b40*/  BSYNC.RECONVERGENT B1 ;  /* 0x0000000000017941 */ /* 0x000fea0003800200 */
.L_x_5601:
[----:B------:R-:W-:Y:S01]  /*3b50*/  FSETP.NAN.FTZ.AND P3, PT, |R59|, |R59|, PT ;  /* 0x4000003b3b00720b */ /* 0x000fe20003f78200 */
[----:B------:R-:W-:Y:S01]  /*3b60*/  BSSY.RECONVERGENT B1, `(.L_x_5603) ;  /* 0x0000010000017945 */ /* 0x000fe20003800200 */
[----:B------:R-:W-:Y:S02]  /*3b70*/  PRMT R6, R6, 0x5410, R7 ;  /* 0x0000541006067816 */ /* 0x000fe40000000007 */
[----:B------:R-:W-:-:S03]  /*3b80*/  LOP3.LUT P4, RZ, R65, 0x8, RZ, 0xc0, !PT ;  /* 0x0000000841ff7812 */ /* 0x000fc6000788c0ff */
[----:B------:R-:W-:Y:S01]  /*3b90*/  HADD2.F32 R64, -RZ, R6.H1_H1 ;  /* 0x30000006ff407230 */ /* 0x000fe20000004100 */
        /* <DEDUP_REMOVED lines=12> */
.L_x_5604:
[----:B------:R-:W-:Y:S05]  /*3c60*/  BSYNC.RECONVERGENT B1 ;  /* 0x0000000000017941 */ /* 0x000fea0003800200 */
.L_x_5603:
[----:B------:R-:W-:Y:S01]  /*3c70*/  FSETP.NAN.FTZ.AND P3, PT, |R60|, |R60|, PT ;  /* 0x4000003c3c00720b */ /* 0x000fe20003f78200 */
[----:B------:R-:W-:Y:S01]  /*3c80*/  BSSY.RECONVERGENT B1, `(.L_x_5605) ;  /* 0x000001f000017945 */ /* 0x000fe20003800200 */
[----:B------:R-:W-:Y:S02]  /*3c90*/  LOP3.LUT P5, RZ, R65, 0x1, RZ, 0xc0, !PT ;  /* 0x0000000141ff7812 */ /* 0x000fe400078ac0ff */
[----:B------:R-:W-:Y:S02]  /*3ca0*/  PRMT R7, R7, 0x5432, R4 ;  /* 0x0000543207077816 */ /* 0x000fe40000000004 */
[----:B------:R-:W-:Y:S02]  /*3cb0*/  FSEL R54, R54, R71, P5 ;  /* 0x0000004736367208 */ /* 0x000fe40002800000 */
[----:B------:R-:W-:Y:S01]  /*3cc0*/  FSEL R55, R55, R76, P0 ;  /* 0x0000004c37377208 */ /* 0x000fe20000000000 */
[----:B------:R-:W-:Y:S01]  /*3cd0*/  HADD2.F32 R71, -RZ, R7.H0_H0 ;  /* 0x20000007ff477230 */ /* 0x000fe20000004100 */
[----:B------:R-:W-:-:S02]  /*3ce0*/  SEL R38, R38, R72, P5 ;  /* 0x0000004826267207 */ /* 0x000fc40002800000 */
        /* <DEDUP_REMOVED lines=8> */
[----:B------:R-:W-:Y:S02]  /*3d70*/  FSEL R58, R58, R5, P1 ;  /* 0x000000053a3a7208 */ /* 0x000fe40000800000 */
[----:B------:R-:W-:Y:S02]  /*3d80*/  FSEL R59, R59, R64, P4 ;  /* 0x000000403b3b7208 */ /* 0x000fe40002000000 */
[----:B------:R-:W-:Y:S02]  /*3d90*/  @P3 ISETP.LT.OR.EX P5, PT, R28, RZ, !P0, P5 ;  /* 0x000000ff1c00320c */ /* 0x000fe400047a1750 */
[----:B------:R-:W-:-:S02]  /*3da0*/  SEL R20, R20, RZ, P6 ;  /* 0x000000ff14147207 */ /* 0x000fc40003000000 */
[-C--:B------:R-:W-:Y:S02]  /*3db0*/  SEL R41, R41, R80.reuse, P2 ;  /* 0x0000005029297207 */ /* 0x080fe40001000000 */
[----:B------:R-:W-:Y:S02]  /*3dc0*/  SEL R21, R21, RZ, P2 ;  /* 0x000000ff15157207 */ /* 0x000fe40001000000 */
        /* <DEDUP_REMOVED lines=10> */
.L_x_5606:
[----:B------:R-:W-:Y:S05]  /*3e70*/  BSYNC.RECONVERGENT B1 ;  /* 0x0000000000017941 */ /* 0x000fea0003800200 */
.L_x_5605:
        /* <DEDUP_REMOVED lines=8> */
.L_x_5574:
[----:B------:R-:W-:Y:S05]  /*3f00*/  BSYNC.RECONVERGENT B0 ;  /* 0x0000000000007941 */ /* 0x000fea0003800200 */
.L_x_5573:
        /* <DEDUP_REMOVED lines=8> */
[----:B--2---:R-:W-:Y:S02]  /*3f90*/  PRMT R7, R7, 0x5410, R4 ;  /* 0x0000541007077816 */ /* 0x004fe40000000004 */
[----:B------:R-:W-:Y:S02]  /*3fa0*/  PRMT R66, R4, 0x7632, R66 ;  /* 0x0000763204427816 */ /* 0x000fe40000000042 */
[--C-:B------:R-:W-:Y:S02]  /*3fb0*/  PRMT R63, R63, 0x5410, R5.reuse ;  /* 0x000054103f3f7816 */ /* 0x100fe40000000005 */
        /* <DEDUP_REMOVED lines=9> */
[----:B------:R-:W-:Y:S02]  /*4050*/  PRMT R66, R66, 0x5410, R5 ;  /* 0x0000541042427816 */ /* 0x000fe40000000005 */
        /* <DEDUP_REMOVED lines=10> */
[--C-:B--2---:R-:W-:Y:S02]  /*4100*/  PRMT R69, R69, 0x5410, R5.reuse ;  /* 0x0000541045457816 */ /* 0x104fe40000000005 */
[----:B------:R-:W-:Y:S02]  /*4110*/  PRMT R68, R68, 0x5410, R4 ;  /* 0x0000541044447816 */ /* 0x000fe40000000004 */
[----:B------:R-:W-:Y:S02]  /*4120*/  PRMT R70, R4, 0x7632, R5 ;  /* 0x0000763204467816 */ /* 0x000fe40000000005 */
[C---:B---3--:R-:W-:Y:S02]  /*4130*/  @!P1 PRMT R6, R22.reuse, 0x7632, R6 ;  /* 0x0000763216069816 */ /* 0x048fe40000000006 */
[----:B------:R-:W-:Y:S02]  /*4140*/  @!P1 PRMT R69, R22, 0x7610, R69 ;  /* 0x0000761016459816 */ /* 0x000fe40000000045 */
[----:B------:R-:W-:-:S02]  /*4150*/  @!P1 PRMT R6, R6, 0x5410, R23 ;  /* 0x0000541006069816 */ /* 0x000fc40000000017 */
[----:B------:R-:W-:-:S07]  /*4160*/  @!P1 PRMT R7, R23, 0x7632, R7 ;  /* 0x0000763217079816 */ /* 0x000fce0000000007 */
.L_x_5609:
[----:B------:R-:W-:Y:S05]  /*4170*/  BSYNC.RECONVERGENT B0 ;  /* 0x0000000000007941 */ /* 0x000fea0003800200 */
.L_x_5608:
[----:B------:R-:W-:Y:S04]  /*4180*/  BSSY.RECONVERGENT B0, `(.L_x_5610) ;  /* 0x000010b000007945 */ /* 0x000fe80003800200 */
[----:B------:R-:W-:Y:S05]  /*4190*/  @P0 BRA `(.L_x_5611) ;  /* 0x0000001000240947 */ /* 0x000fea0003800000 */
[----:B------:R-:W-:Y:S01]  /*41a0*/  FSETP.NAN.FTZ.AND P6, PT, |R45|, |R45|, PT ;  /* 0x4000002d2d00720b */ /* 0x000fe20003fd8200 */
[----:B------:R-:W-:Y:S01]  /*41b0*/  HADD2.F32 R4, -RZ, R7.H1_H1 ;  /* 0x30000007ff047230 */ /* 0x000fe20000004100 */
[----:B------:R-:W-:Y:S01]  /*41c0*/  FSETP.NAN.FTZ.AND P4, PT, |R46|, |R46|, PT ;  /* 0x4000002e2e00720b */ /* 0x000fe20003f98200 */
[----:B------:R-:W-:Y:S01]  /*41d0*/  HADD2.F32 R5, -RZ, R66.H0_H0 ;  /* 0x20000042ff057230 */ /* 0x000fe20000004100 */
[----:B------:R-:W-:Y:S01]  /*41e0*/  FSETP.NAN.FTZ.AND P5, PT, |R48|, |R48|, PT ;  /* 0x400000303000720b */ /* 0x000fe20003fb8200 */
[----:B------:R-:W-:Y:S01]  /*41f0*/  BSSY.RECONVERGENT B1, `(.L_x_5612) ;  /* 0x0000010000017945 */ /* 0x000fe20003800200 */
[----:B------:R-:W-:-:S07]  /*4200*/  HADD2.F32 R22, -RZ, R63.H1_H1 ;  /* 0x3000003fff167230 */ /* 0x000fce0000004100 */
[----:B------:R-:W-:Y:S02]  /*4210*/  @P6 ISETP.LT.U32.AND P3, PT, R29, R62, PT ;  /* 0x0000003e1d00620c */ /* 0x000fe40003f61070 */
[----:B------:R-:W-:Y:S02]  /*4220*/  @P6 FSETP.NAN.FTZ.AND P0, PT, |R4|, |R4|, PT ;  /* 0x400000040400620b */ /* 0x000fe40003f18200 */
[----:B------:R-:W-:Y:S02]  /*4230*/  @P4 ISETP.LT.U32.AND P2, PT, R30, R62, PT ;  /* 0x0000003e1e00420c */ /* 0x000fe40003f41070 */
        /* <DEDUP_REMOVED lines=11> */
.L_x_5613:
[----:B------:R-:W-:Y:S05]  /*42f0*/  BSYNC.RECONVERGENT B1 ;  /* 0x0000000000017941 */ /* 0x000fea0003800200 */
.L_x_5612:
[----:B------:R-:W-:Y:S04]  /*4300*/  BSSY.RECONVERGENT B1, `(.L_x_5614) ;  /* 0x0000007000017945 */ /* 0x000fe80003800200 */
[----:B------:R-:W-:Y:S05]  /*4310*/  @P4 BRA `(.L_x_5615) ;  /* 0x0000000000144947 */ /* 0x000fea0003800000 */
[----:B------:R-:W-:-:S13]  /*4320*/  FSETP.NEU.FTZ.AND P6, PT, R46, R5, PT ;  /* 0x000000052e00720b */ /* 0x000fda0003fdd000 */
[----:B------:R-:W-:Y:S02]  /*4330*/  @!P6 ISETP.GE.U32.AND P4, PT, R30, R62, PT ;  /* 0x0000003e1e00e20c */ /* 0x000fe40003f86070 */
[----:B------:R-:W-:Y:S02]  /*4340*/  @P6 FSETP.LT.FTZ.AND P2, PT, R46, R5, PT ;  /* 0x000000052e00620b */ /* 0x000fe40003f51000 */
[----:B------:R-:W-:-:S04]  /*4350*/  @!P6 ISETP.GE.AND.EX P4, PT, R3, RZ, PT, P4 ;  /* 0x000000ff0300e20c */ /* 0x000fc80003f86340 */
[----:B------:R-:W-:-:S13]  /*4360*/  @!P6 PLOP3.LUT P2, PT, P4, PT, PT, 0x8, 0x80 ;  /* 0x000000000080e81c */ /* 0x000fda000274e170 */
.L_x_5615:
[----:B------:R-:W-:Y:S05]  /*4370*/  BSYNC.RECONVERGENT B1 ;  /* 0x0000000000017941 */ /* 0x000fea0003800200 */
.L_x_5614:
[----:B------:R-:W-:Y:S01]  /*4380*/  @P3 ISETP.LT.U32.AND P6, PT, R31, R62, PT ;  /* 0x0000003e1f00320c */ /* 0x000fe20003fc1070 */
[----:B------:R-:W-:Y:S01]  /*4390*/  BSSY.RECONVERGENT B1, `(.L_x_5616) ;  /* 0x000000b000017945 */ /* 0x000fe20003800200 */
[----:B------:R-:W-:Y:S01]  /*43a0*/  @P3 FSETP.NAN.FTZ.AND P4, PT, |R22|, |R22|, PT ;  /* 0x400000161600320b */ /* 0x000fe20003f98200 */
[----:B------:R-:W-:Y:S01]  /*43b0*/  HADD2.F32 R23, -RZ, R67.H1_H1 ;  /* 0x30000043ff177230 */ /* 0x000fe20000004100 */
        /* <DEDUP_REMOVED lines=8> */
.L_x_5617:
[----:B------:R-:W-:Y:S05]  /*4440*/  BSYNC.RECONVERGENT B1 ;  /* 0x0000000000017941 */ /* 0x000fea0003800200 */
.L_x_5616:
[----:B------:R-:W-:Y:S01]  /*4450*/  @P5 FSETP.NAN.FTZ.AND P3, PT, |R23|, |R23|, PT ;  /* 0x400000171700520b */ /* 0x000fe20003f78200 */
        /* <DEDUP_REMOVED lines=11> */
.L_x_5619:
[----:B------:R-:W-:Y:S05]  /*4510*/  BSYNC.RECONVERGENT B1 ;  /* 0x0000000000017941 */ /* 0x000fea0003800200 */
.L_x_5618:
        /* <DEDUP_REMOVED lines=12> */
[----:B------:R-:W-:Y:S01]  /*45e0*/  HADD2.F32 R63, -RZ, R63.H0_H0 ;  /* 0x2000003fff3f7230 */ /* 0x000fe20000004100 */
[----:B------:R-:W-:Y:S01]  /*45f0*/  FSETP.NAN.FTZ.AND P4, PT, |R51|, |R51|, PT ;  /* 0x400000333300720b */ /* 0x000fe20003f98200 */
[----:B------:R-:W-:Y:S01]  /*4600*/  BSSY.RECONVERGENT B1, `(.L_x_5620) ;  /* 0x000000e000017945 */ /* 0x000fe20003800200 */
[----:B------:R-:W-:Y:S01]  /*4610*/  FSETP.NAN.FTZ.AND P3, PT, |R49|, |R49|, PT ;  /* 0x400000313100720b */ /* 0x000fe20003f78200 */
[----:B------:R-:W-:Y:S01]  /*4620*/  HADD2.F32 R4, -RZ, R67.H0_H0 ;  /* 0x20000043ff047230 */ /* 0x000fe20000004100 */
[----:B------:R-:W-:-:S07]  /*4630*/  FSETP.NAN.FTZ.AND P5, PT, |R52|, |R52|, PT ;  /* 0x400000343400720b */ /* 0x000fce0003fb8200 */
        /* <DEDUP_REMOVED lines=10> */
.L_x_5621:
[----:B------:R-:W-:Y:S05]  /*46e0*/  BSYNC.RECONVERGENT B1 ;  /* 0x0000000000017941 */ /* 0x000fea0003800200 */
.L_x_5620:
        /* <DEDUP_REMOVED lines=11> */
.L_x_5623:
[----:B------:R-:W-:Y:S05]  /*47a0*/  BSYNC.RECONVERGENT B1 ;  /* 0x0000000000017941 */ /* 0x000fea0003800200 */
.L_x_5622:
[----:B------:R-:W-:Y:S01]  /*47b0*/  @P5 ISETP.LT.U32.AND P6, PT, R36, R65, PT ;  /* 0x000000412400520c */ /* 0x000fe20003fc1070 */
[----:B------:R-:W-:Y:S01]  /*47c0*/  BSSY.RECONVERGENT B1, `(.L_x_5624) ;  /* 0x000000b000017945 */ /* 0x000fe20003800200 */
[----:B------:R-:W-:Y:S01]  /*47d0*/  @P5 FSETP.NAN.FTZ.AND P3, PT, |R5|, |R5|, PT ;  /* 0x400000050500520b */ /* 0x000fe20003f78200 */
[----:B------:R-:W-:Y:S01]  /*47e0*/  HADD2.F32 R22, -RZ, R68.H0_H0 ;  /* 0x20000044ff167230 */ /* 0x000fe20000004100 */
        /* <DEDUP_REMOVED lines=8> */
.L_x_5625:
[----:B------:R-:W-:Y:S05]  /*4870*/  BSYNC.RECONVERGENT B1 ;  /* 0x0000000000017941 */ /* 0x000fea0003800200 */
.L_x_5624:
        /* <DEDUP_REMOVED lines=12> */
.L_x_5627:
[----:B------:R-:W-:Y:S05]  /*4940*/  BSYNC.RECONVERGENT B1 ;  /* 0x0000000000017941 */ /* 0x000fea0003800200 */
.L_x_5626:
        /* <DEDUP_REMOVED lines=12> */
[----:B------:R-:W-:Y:S01]  /*4a10*/  HADD2.F32 R68, -RZ, R68.H1_H1 ;  /* 0x30000044ff447230 */ /* 0x000fe20000004100 */
[----:B------:R-:W-:Y:S01]  /*4a20*/  BSSY.RECONVERGENT B1, `(.L_x_5628) ;  /* 0x0000010000017945 */ /* 0x000fe20003800200 */
[----:B------:R-:W-:Y:S01]  /*4a30*/  IMAD.IADD R61, R4, 0x1, R61 ;  /* 0x00000001043d7824 */ /* 0x000fe200078e023d */
[----:B------:R-:W-:Y:S01]  /*4a40*/  FSETP.NAN.FTZ.AND P2, PT, |R54|, |R54|, PT ;  /* 0x400000363600720b */ /* 0x000fe20003f58200 */
[----:B------:R-:W-:Y:S01]  /*4a50*/  HADD2.F32 R5, -RZ, R70.H0_H0 ;  /* 0x20000046ff057230 */ /* 0x000fe20000004100 */
[----:B------:R-:W-:Y:S02]  /*4a60*/  FSETP.NAN.FTZ.AND P3, PT, |R55|, |R55|, PT ;  /* 0x400000373700720b */ /* 0x000fe40003f78200 */
[----:B------:R-:W-:Y:S02]  /*4a70*/  ISETP.GE.U32.AND P4, PT, R61, R64, PT ;  /* 0x000000403d00720c */ /* 0x000fe40003f86070 */
[----:B------:R-:W-:-:S03]  /*4a80*/  FSETP.NAN.FTZ.AND P5, PT, |R56|, |R56|, PT ;  /* 0x400000383800720b */ /* 0x000fc60003fb8200 */
        /* <DEDUP_REMOVED lines=9> */
.L_x_5629:
[----:B------:R-:W-:Y:S05]  /*4b20*/  BSYNC.RECONVERGENT B1 ;  /* 0x0000000000017941 */ /* 0x000fea0003800200 */
.L_x_5628:
        /* <DEDUP_REMOVED lines=11> */
.L_x_5631:
[----:B------:R-:W-:Y:S05]  /*4be0*/  BSYNC.RECONVERGENT B1 ;  /* 0x0000000000017941 */ /* 0x000fea0003800200 */
.L_x_5630:
        /* <DEDUP_REMOVED lines=11> */
.L_x_5633:
[----:B------:R-:W-:Y:S05]  /*4ca0*/  BSYNC.RECONVERGENT B1 ;  /* 0x0000000000017941 */ /* 0x000fea0003800200 */
.L_x_5632:
[----:B------:R-:W-:Y:S01]  /*4cb0*/  @P5 ISETP.LT.U32.AND P6, PT, R40, R4, PT ;  /* 0x000000042800520c */ /* 0x000fe20003fc1070 */
[----:B------:R-:W-:Y:S01]  /*4cc0*/  BSSY.RECONVERGENT B1, `(.L_x_5634) ;  /* 0x000000c000017945 */ /* 0x000fe20003800200 */
[----:B------:R-:W-:Y:S02]  /*4cd0*/  @P5 FSETP.NAN.FTZ.AND P3, PT, |R23|, |R23|, PT ;  /* 0x400000171700520b */ /* 0x000fe40003f78200 */
        /* <DEDUP_REMOVED lines=10> */
.L_x_5635:
[----:B------:R-:W-:Y:S05]  /*4d80*/  BSYNC.RECONVERGENT B1 ;  /* 0x0000000000017941 */ /* 0x000fea0003800200 */
.L_x_5634:
        /* <DEDUP_REMOVED lines=27> */
.L_x_5637:
[----:B------:R-:W-:Y:S05]  /*4f40*/  BSYNC.RECONVERGENT B1 ;  /* 0x0000000000017941 */ /* 0x000fea0003800200 */
.L_x_5636:
        /* <DEDUP_REMOVED lines=11> */
.L_x_5639:
[----:B------:R-:W-:Y:S05]  /*5000*/  BSYNC.RECONVERGENT B1 ;  /* 0x0000000000017941 */ /* 0x000fea0003800200 */
.L_x_5638:
        /* <DEDUP_REMOVED lines=11> */
.L_x_5641:
[----:B------:R-:W-:Y:S05]  /*50c0*/  BSYNC.RECONVERGENT B1 ;  /* 0x0000000000017941 */ /* 0x000fea0003800200 */
.L_x_5640:
[----:B------:R-:W-:Y:S01]  /*50d0*/  @P4 FSETP.NAN.FTZ.AND P5, PT, |R7|, |R7|, PT ;  /* 0x400000070700420b */ /* 0x000fe20003fb8200 */
        /* <DEDUP_REMOVED lines=11> */
.L_x_5643:
[----:B------:R-:W-:Y:S05]  /*5190*/  BSYNC.RECONVERGENT B1 ;  /* 0x0000000000017941 */ /* 0x000fea0003800200 */
.L_x_5642:
        /* <DEDUP_REMOVED lines=9> */
.L_x_5611:
[----:B------:R-:W-:Y:S05]  /*5230*/  BSYNC.RECONVERGENT B0 ;  /* 0x0000000000007941 */ /* 0x000fea0003800200 */
.L_x_5610:
        /* <DEDUP_REMOVED lines=13> */
.L_x_5645:
[----:B------:R-:W-:Y:S05]  /*5310*/  BSYNC.RECONVERGENT B0 ;  /* 0x0000000000007941 */ /* 0x000fea0003800200 */
.L_x_5644:
        /* <DEDUP_REMOVED lines=16> */
.L_x_5647:
[----:B------:R-:W-:Y:S05]  /*5420*/  BSYNC.RECONVERGENT B0 ;  /* 0x0000000000007941 */ /* 0x000fea0003800200 */
.L_x_5646:
        /* <DEDUP_REMOVED lines=12> */
.L_x_5649:
[----:B------:R-:W-:Y:S05]  /*54f0*/  BSYNC.RECONVERGENT B0 ;  /* 0x0000000000007941 */ /* 0x000fea0003800200 */
.L_x_5648:
        /* <DEDUP_REMOVED lines=16> */
.L_x_5651:
[----:B------:R-:W-:Y:S05]  /*5600*/  BSYNC.RECONVERGENT B0 ;  /* 0x0000000000007941 */ /* 0x000fea0003800200 */
.L_x_5650:
        /* <DEDUP_REMOVED lines=12> */
.L_x_5653:
[----:B------:R-:W-:Y:S05]  /*56d0*/  BSYNC.RECONVERGENT B0 ;  /* 0x0000000000007941 */ /* 0x000fea0003800200 */
.L_x_5652:
        /* <DEDUP_REMOVED lines=16> */
.L_x_5655:
[----:B------:R-:W-:Y:S05]  /*57e0*/  BSYNC.RECONVERGENT B0 ;  /* 0x0000000000007941 */ /* 0x000fea0003800200 */
.L_x_5654:
        /* <DEDUP_REMOVED lines=14> */
.L_x_5657:
[----:B------:R-:W-:Y:S05]  /*58d0*/  BSYNC.RECONVERGENT B0 ;  /* 0x0000000000007941 */ /* 0x000fea0003800200 */
.L_x_5656:
[----:B------:R-:W-:Y:S04]  /*58e0*/  BSSY.RECONVERGENT B0, `(.L_x_5658) ;  /* 0x0000007000007945 */ /* 0x000fe80003800200 */
[----:B------:R-:W-:Y:S05]  /*58f0*/  @P5 BRA `(.L_x_5659) ;  /* 0x0000000000145947 */ /* 0x000fea0003800000 */
[----:B------:R-:W-:-:S13]  /*5900*/  FSETP.NEU.FTZ.AND P5, PT, R51, R56, PT ;  /* 0x000000383300720b */ /* 0x000fda0003fbd000 */
[----:B------:R-:W-:Y:S02]  /*5910*/  @!P5 ISETP.GE.U32.AND P4, PT, R35, R40, PT ;  /* 0x000000282300d20c */ /* 0x000fe40003f86070 */
[----:B------:R-:W-:Y:S02]  /*5920*/  @P5 FSETP.LT.FTZ.AND P1, PT, R51, R56, PT ;  /* 0x000000383300520b */ /* 0x000fe40003f31000 */
[----:B------:R-:W-:-:S04]  /*5930*/  @!P5 ISETP.GE.AND.EX P4, PT, R9, R20, PT, P4 ;  /* 0x000000140900d20c */ /* 0x000fc80003f86340 */
[----:B------:R-:W-:-:S13]  /*5940*/  @!P5 PLOP3.LUT P1, PT, P4, PT, PT, 0x8, 0x80 ;  /* 0x000000000080d81c */ /* 0x000fda000272e170 */
.L_x_5659:
[----:B------:R-:W-:Y:S05]  /*5950*/  BSYNC.RECONVERGENT B0 ;  /* 0x0000000000007941 */ /* 0x000fea0003800200 */
.L_x_5658:
        /* <DEDUP_REMOVED lines=19> */
.L_x_5661:
[----:B------:R-:W-:Y:S05]  /*5a90*/  BSYNC.RECONVERGENT B0 ;  /* 0x0000000000007941 */ /* 0x000fea0003800200 */
.L_x_5660:
        /* <DEDUP_REMOVED lines=16> */
.L_x_5663:
[----:B------:R-:W-:Y:S05]  /*5ba0*/  BSYNC.RECONVERGENT B0 ;  /* 0x0000000000007941 */ /* 0x000fea0003800200 */
.L_x_5662:
        /* <DEDUP_REMOVED lines=13> */
.L_x_5665:
[----:B------:R-:W-:Y:S05]  /*5c80*/  BSYNC.RECONVERGENT B0 ;  /* 0x0000000000007941 */ /* 0x000fea0003800200 */
.L_x_5664:
        /* <DEDUP_REMOVED lines=11> */
.L_x_5667:
[----:B------:R-:W-:Y:S05]  /*5d40*/  BSYNC.RECONVERGENT B0 ;  /* 0x0000000000007941 */ /* 0x000fea0003800200 */
.L_x_5666:
[----:B------:R-:W-:Y:S02]  /*5d50*/  FSEL R41, R51, R60, P0 ;  /* 0x0000003c33297208 */ /* 0x000fe40000000000 */
[----:B------:R-:W-:Y:S02]  /*5d60*/  SEL R44, R35, R44, P0 ;  /* 0x0000002c232c7207 */ /* 0x000fe40000000000 */
[----:B------:R-:W-:Y:S01]  /*5d70*/  SEL R45, R45, R28, P0 ;  /* 0x0000001c2d2d7207 */ /* 0x000fe20000000000 */
[----:B------:R-:W-:Y:S06]  /*5d80*/  BRA `(.L_x_5543) ;  /* 0x000000f400ac7947 */ /* 0x000fec0003800000 */
.L_x_5572:
        /* <DEDUP_REMOVED lines=100> */
.L_x_5703:
        /* <DEDUP_REMOVED lines=35> */
.L_x_5672:
[----:B------:R-:W-:Y:S05]  /*6600*/  BSYNC.RECONVERGENT B1 ;  /* 0x0000000000017941 */ /* 0x000fea0003800200 */
.L_x_5671:
        /* <DEDUP_REMOVED lines=9> */
.L_x_5674:
[----:B------:R-:W-:Y:S05]  /*66a0*/  BSYNC.RECONVERGENT B1 ;  /* 0x0000000000017941 */ /* 0x000fea0003800200 */
.L_x_5673:
        /* <DEDUP_REMOVED lines=16> */
.L_x_5676:
[----:B------:R-:W-:Y:S05]  /*67b0*/  BSYNC.RECONVERGENT B1 ;  /* 0x0000000000017941 */ /* 0x000fea0003800200 */
.L_x_5675:
        /* <DEDUP_REMOVED lines=11> */
.L_x_5678:
[----:B------:R-:W-:Y:S05]  /*6870*/  BSYNC.RECONVERGENT B1 ;  /* 0x0000000000017941 */ /* 0x000fea0003800200 */
.L_x_5677:
        /* <DEDUP_REMOVED lines=10> */
.L_x_5680:
[----:B------:R-:W-:Y:S05]  /*6920*/  BSYNC.RECONVERGENT B1 ;  /* 0x0000000000017941 */ /* 0x000fea0003800200 */
.L_x_5679:
        /* <DEDUP_REMOVED lines=13> */
.L_x_5682:
[----:B------:R-:W-:Y:S05]  /*6a00*/  BSYNC.RECONVERGENT B1 ;  /* 0x0000000000017941 */ /* 0x000fea0003800200 */
.L_x_5681:
        /* <DEDUP_REMOVED lines=16> */
.L_x_5684:
[----:B------:R-:W-:Y:S05]  /*6b10*/  BSYNC.RECONVERGENT B1 ;  /* 0x0000000000017941 */ /* 0x000fea0003800200 */
.L_x_5683:
[----:B------:R-:W-:Y:S01]  /*6b20*/  IMAD.IADD R72, R64, 0x1, R61 ;  /* 0x0000000140487824 */ /* 0x000fe200078e023d */
[----:B------:R-:W-:Y:S02]  /*6b30*/  PRMT R69, R7, 0x7632, R69 ;  /* 0x0000763207457816 */ /* 0x000fe40000000045 */
[----:B------:R-:W-:Y:S01]  /*6b40*/  FSETP.NAN.FTZ.AND P0, PT, |R51|, |R51|, PT ;  /* 0x400000333300720b */ /* 0x000fe20003f18200 */
[----:B------:R-:W-:Y:S01]  /*6b50*/  IMAD R6, R63, R72, RZ ;  /* 0x000000483f067224 */ /* 0x000fe200078e02ff */
[----:B------:R-:W-:Y:S01]  /*6b60*/  LOP3.LUT R65, R65, 0xffffffef, RZ, 0xc0, !PT ;  /* 0xffffffef41417812 */ /* 0x000fe200078ec0ff */
[----:B------:R-:W-:-:S03]  /*6b70*/  HADD2.F32 R74, -RZ, R69.H0_H0 ;  /* 0x20000045ff4a7230 */ /* 0x000fc60000004100 */
        /* <DEDUP_REMOVED lines=17> */
.L_x_5686:
[----:B------:R-:W-:Y:S05]  /*6c90*/  BSYNC.RECONVERGENT B1 ;  /* 0x0000000000017941 */ /* 0x000fea0003800200 */
.L_x_5685:
        /* <DEDUP_REMOVED lines=17> */
.L_x_5688:
[----:B------:R-:W-:Y:S05]  /*6db0*/  BSYNC.RECONVERGENT B1 ;  /* 0x0000000000017941 */ /* 0x000fea0003800200 */
.L_x_5687:
        /* <DEDUP_REMOVED lines=17> */
.L_x_5690:
[----:B------:R-:W-:Y:S05]  /*6ed0*/  BSYNC.RECONVERGENT B1 ;  /* 0x0000000000017941 */ /* 0x000fea0003800200 */
.L_x_5689:
[----:B------:R-:W-:Y:S01]  /*6ee0*/  FSETP.NAN.FTZ.AND P5, PT, |R55|, |R55|, PT ;  /* 0x400000373700720b */ /* 0x000fe20003fb8200 */
[----:B------:R-:W-:Y:S01]  /*6ef0*/  HADD2.F32 R76, -RZ, R71.H0_H0 ;  /* 0x20000047ff4c7230 */ /* 0x000fe20000004100 */
        /* <DEDUP_REMOVED lines=11> */
.L_x_5692:
[----:B------:R-:W-:Y:S05]  /*6fb0*/  BSYNC.RECONVERGENT B1 ;  /* 0x0000000000017941 */ /* 0x000fea0003800200 */
.L_x_5691:
[----:B------:R-:W-:Y:S01]  /*6fc0*/  FSETP.NAN.FTZ.AND P5, PT, |R56|, |R56|, PT ;  /* 0x400000383800720b */ /* 0x000fe20003fb8200 */
[----:B------:R-:W-:Y:S01]  /*6fd0*/  HADD2.F32 R75, -RZ, R71.H1_H1 ;  /* 0x30000047ff4b7230 */ /* 0x000fe20000004100 */
        /* <DEDUP_REMOVED lines=38> */
.L_x_5694:
[----:B------:R-:W-:Y:S05]  /*7240*/  BSYNC.RECONVERGENT B1 ;  /* 0x0000000000017941 */ /* 0x000fea0003800200 */
.L_x_5693:
        /* <DEDUP_REMOVED lines=16> */
.L_x_5696:
[----:B------:R-:W-:Y:S05]  /*7350*/  BSYNC.RECONVERGENT B1 ;  /* 0x0000000000017941 */ /* 0x000fea0003800200 */
.L_x_5695:
        /* <DEDUP_REMOVED lines=17> */
.L_x_5698:
[----:B------:R-:W-:Y:S05]  /*7470*/  BSYNC.RECONVERGENT B1 ;  /* 0x0000000000017941 */ /* 0x000fea0003800200 */
.L_x_5697:
        /* <DEDUP_REMOVED lines=17> */
.L_x_5700:
[----:B------:R-:W-:Y:S05]  /*7590*/  BSYNC.RECONVERGENT B1 ;  /* 0x0000000000017941 */ /* 0x000fea0003800200 */
.L_x_5699:
        /* <DEDUP_REMOVED lines=32> */
.L_x_5702:
[----:B------:R-:W-:Y:S05]  /*77a0*/  BSYNC.RECONVERGENT B1 ;  /* 0x0000000000017941 */ /* 0x000fea0003800200 */
.L_x_5701:
        /* <DEDUP_REMOVED lines=9> */
.L_x_5670:
[----:B------:R-:W-:Y:S05]  /*7840*/  BSYNC.RECONVERGENT B0 ;  /* 0x0000000000007941 */ /* 0x000fea0003800200 */
.L_x_5669:
        /* <DEDUP_REMOVED lines=33> */
[----:B------:R-:W2:Y:S04]  /*7a60*/  LDG.E.64 R4, desc[UR36][R4.64] ;  /* 0x0000002404047981 */ /* 0x000ea8000c1e1b00 */
[----:B------:R-:W3:Y:S01]  /*7a70*/  @!P1 LDG.E.64 R22, desc[UR36][R22.64] ;  /* 0x0000002416169981 */ /* 0x000ee2000c1e1b00 */
[--C-:B--2---:R-:W-:Y:S02]  /*7a80*/  PRMT R70, R70, 0x7610, R4.reuse ;  /* 0x0000761046467816 */ /* 0x104fe40000000004 */
[----:B------:R-:W-:Y:S02]  /*7a90*/  PRMT R69, R69, 0x5410, R4 ;  /* 0x0000541045457816 */ /* 0x000fe40000000004 */
[----:B---3--:R-:W-:-:S02]  /*7aa0*/  @!P1 PRMT R6, R22, 0x7632, R6 ;  /* 0x0000763216069816 */ /* 0x008fc40000000006 */
[----:B------:R-:W-:Y:S02]  /*7ab0*/  PRMT R71, R5, 0x7610, R5 ;  /* 0x0000761005477816 */ /* 0x000fe40000000005 */
[----:B------:R-:W-:Y:S02]  /*7ac0*/  @!P1 PRMT R70, R22, 0x7610, R70 ;  /* 0x0000761016469816 */ /* 0x000fe40000000046 */
[----:B------:R-:W-:Y:S02]  /*7ad0*/  @!P1 PRMT R6, R6, 0x5410, R23 ;  /* 0x0000541006069816 */ /* 0x000fe40000000017 */
[----:B------:R-:W-:-:S07]  /*7ae0*/  @!P1 PRMT R7, R23, 0x7632, R7 ;  /* 0x0000763217079816 */ /* 0x000fce0000000007 */
.L_x_5705:
[----:B------:R-:W-:Y:S05]  /*7af0*/  BSYNC.RECONVERGENT B0 ;  /* 0x0000000000007941 */ /* 0x000fea0003800200 */
.L_x_5704:
        /* <DEDUP_REMOVED lines=23> */
.L_x_5709:
[----:B------:R-:W-:Y:S05]  /*7c70*/  BSYNC.RECONVERGENT B1 ;  /* 0x0000000000017941 */ /* 0x000fea0003800200 */
.L_x_5708:
[----:B------:R-:W-:Y:S04]  /*7c80*/  BSSY.RECONVERGENT B1, `(.L_x_5710) ;  /* 0x0000007000017945 */ /* 0x000fe80003800200 */
[----:B------:R-:W-:Y:S05]  /*7c90*/  @P4 BRA `(.L_x_5711) ;  /* 0x0000000000144947 */ /* 0x000fea0003800000 */
[----:B------:R-:W-:-:S13]  /*7ca0*/  FSETP.NEU.FTZ.AND P6, PT, R46, R5, PT ;  /* 0x000000052e00720b */ /* 0x000fda0003fdd000 */
[----:B------:R-:W-:Y:S02]  /*7cb0*/  @!P6 ISETP.GE.U32.AND P4, PT, R30, R62, PT ;  /* 0x0000003e1e00e20c */ /* 0x000fe40003f86070 */
[----:B------:R-:W-:Y:S02]  /*7cc0*/  @P6 FSETP.LT.FTZ.AND P2, PT, R46, R5, PT ;  /* 0x000000052e00620b */ /* 0x000fe40003f51000 */
[----:B------:R-:W-:-:S04]  /*7cd0*/  @!P6 ISETP.GE.AND.EX P4, PT, R3, RZ, PT, P4 ;  /* 0x000000ff0300e20c */ /* 0x000fc80003f86340 */
[----:B------:R-:W-:-:S13]  /*7ce0*/  @!P6 PLOP3.LUT P2, PT, P4, PT, PT, 0x8, 0x80 ;  /* 0x000000000080e81c */ /* 0x000fda000274e170 */
.L_x_5711:
[----:B------:R-:W-:Y:S05]  /*7cf0*/  BSYNC.RECONVERGENT B1 ;  /* 0x0000000000017941 */ /* 0x000fea0003800200 */
.L_x_5710:
        /* <DEDUP_REMOVED lines=12> */
.L_x_5713:
[----:B------:R-:W-:Y:S05]  /*7dc0*/  BSYNC.RECONVERGENT B1 ;  /* 0x0000000000017941 */ /* 0x000fea0003800200 */
.L_x_5712:
        /* <DEDUP_REMOVED lines=12> */
.L_x_5715:
[----:B------:R-:W-:Y:S05]  /*7e90*/  BSYNC.RECONVERGENT B1 ;  /* 0x0000000000017941 */ /* 0x000fea0003800200 */
.L_x_5714:
        /* <DEDUP_REMOVED lines=28> */
.L_x_5717:
[----:B------:R-:W-:Y:S05]  /*8060*/  BSYNC.RECONVERGENT B1 ;  /* 0x0000000000017941 */ /* 0x000fea0003800200 */
.L_x_5716:
        /* <DEDUP_REMOVED lines=11> */
.L_x_5719:
[----:B------:R-:W-:Y:S05]  /*8120*/  BSYNC.RECONVERGENT B1 ;  /* 0x0000000000017941 */ /* 0x000fea0003800200 */
.L_x_5718:
        /* <DEDUP_REMOVED lines=12> */
.L_x_5721:
[----:B------:R-:W-:Y:S05]  /*81f0*/  BSYNC.RECONVERGENT B1 ;  /* 0x0000000000017941 */ /* 0x000fea0003800200 */
.L_x_5720:
        /* <DEDUP_REMOVED lines=12> */
.L_x_5723:
[----:B------:R-:W-:Y:S05]  /*82c0*/  BSYNC.RECONVERGENT B1 ;  /* 0x0000000000017941 */ /* 0x000fea0003800200 */
.L_x_5722:
        /* <DEDUP_REMOVED lines=16> */
[----:B------:R-:W-:Y:S01]  /*83d0*/  HADD2.F32 R23, -RZ, R70.H1_H1 ;  /* 0x30000046ff177230 */ /* 0x000fe20000004100 */
        /* <DEDUP_REMOVED lines=12> */
.L_x_5725:
[----:B------:R-:W-:Y:S05]  /*84a0*/  BSYNC.RECONVERGENT B1 ;  /* 0x0000000000017941 */ /* 0x000fea0003800200 */
.L_x_5724:
        /* <DEDUP_REMOVED lines=11> */
.L_x_5727:
[----:B------:R-:W-:Y:S05]  /*8560*/  BSYNC.RECONVERGENT B1 ;  /* 0x0000000000017941 */ /* 0x000fea0003800200 */
.L_x_5726:
        /* <DEDUP_REMOVED lines=11> */
.L_x_5729:
[----:B------:R-:W-:Y:S05]  /*8620*/  BSYNC.RECONVERGENT B1 ;  /* 0x0000000000017941 */ /* 0x000fea0003800200 */
.L_x_5728:
        /* <DEDUP_REMOVED lines=13> */
.L_x_5731:
[----:B------:R-:W-:Y:S05]  /*8700*/  BSYNC.RECONVERGENT B1 ;  /* 0x0000000000017941 */ /* 0x000fea0003800200 */
.L_x_5730:
        /* <DEDUP_REMOVED lines=27> */
.L_x_5733:
[----:B------:R-:W-:Y:S05]  /*88c0*/  BSYNC.RECONVERGENT B1 ;  /* 0x0000000000017941 */ /* 0x000fea0003800200 */
.L_x_5732:
        /* <DEDUP_REMOVED lines=11> */
.L_x_5735:
[----:B------:R-:W-:Y:S05]  /*8980*/  BSYNC.RECONVERGENT B1 ;  /* 0x0000000000017941 */ /* 0x000fea0003800200 */
.L_x_5734:
        /* <DEDUP_REMOVED lines=11> */
.L_x_5737:
[----:B------:R-:W-:Y:S05]  /*8a40*/  BSYNC.RECONVERGENT B1 ;  /* 0x0000000000017941 */ /* 0x000fea0003800200 */
.L_x_5736:
        /* <DEDUP_REMOVED lines=12> */
.L_x_5739:
[----:B------:R-:W-:Y:S05]  /*8b10*/  BSYNC.RECONVERGENT B1 ;  /* 0x0000000000017941 */ /* 0x000fea0003800200 */
.L_x_5738:
        /* <DEDUP_REMOVED lines=9> */
.L_x_5707:
[----:B------:R-:W-:Y:S05]  /*8bb0*/  BSYNC.RECONVERGENT B0 ;  /* 0x0000000000007941 */ /* 0x000fea0003800200 */
.L_x_5706:
        /* <DEDUP_REMOVED lines=13> */
.L_x_5741:
[----:B------:R-:W-:Y:S05]  /*8c90*/  BSYNC.RECONVERGENT B0 ;  /* 0x0000000000007941 */ /* 0x000fea0003800200 */
.L_x_5740:
        /* <DEDUP_REMOVED lines=16> */
.L_x_5743:
[----:B------:R-:W-:Y:S05]  /*8da0*/  BSYNC.RECONVERGENT B0 ;  /* 0x0000000000007941 */ /* 0x000fea0003800200 */
.L_x_5742:
        /* <DEDUP_REMOVED lines=12> */
.L_x_5745:
[----:B------:R-:W-:Y:S05]  /*8e70*/  BSYNC.RECONVERGENT B0 ;  /* 0x0000000000007941 */ /* 0x000fea0003800200 */
.L_x_5744:
        /* <DEDUP_REMOVED lines=16> */
.L_x_5747:
[----:B------:R-:W-:Y:S05]  /*8f80*/  BSYNC.RECONVERGENT B0 ;  /* 0x0000000000007941 */ /* 0x000fea0003800200 */
.L_x_5746:
        /* <DEDUP_REMOVED lines=12> */
.L_x_5749:
[----:B------:R-:W-:Y:S05]  /*9050*/  BSYNC.RECONVERGENT B0 ;  /* 0x0000000000007941 */ /* 0x000fea0003800200 */
.L_x_5748:
        /* <DEDUP_REMOVED lines=16> */
.L_x_5751:
[----:B------:R-:W-:Y:S05]  /*9160*/  BSYNC.RECONVERGENT B0 ;  /* 0x0000000000007941 */ /* 0x000fea0003800200 */
.L_x_5750:
        /* <DEDUP_REMOVED lines=14> */
.L_x_5753:
[----:B------:R-:W-:Y:S05]  /*9250*/  BSYNC.RECONVERGENT B0 ;  /* 0x0000000000007941 */ /* 0x000fea0003800200 */
.L_x_5752:
[----:B------:R-:W-:Y:S04]  /*9260*/  BSSY.RECONVERGENT B0, `(.L_x_5754) ;  /* 0x0000007000007945 */ /* 0x000fe80003800200 */
[----:B------:R-:W-:Y:S05]  /*9270*/  @P5 BRA `(.L_x_5755) ;  /* 0x0000000000145947 */ /* 0x000fea0003800000 */
[----:B------:R-:W-:-:S13]  /*9280*/  FSETP.NEU.FTZ.AND P5, PT, R51, R56, PT ;  /* 0x000000383300720b */ /* 0x000fda0003fbd000 */
[----:B------:R-:W-:Y:S02]  /*9290*/  @!P5 ISETP.GE.U32.AND P4, PT, R35, R40, PT ;  /* 0x000000282300d20c */ /* 0x000fe40003f86070 */
[----:B------:R-:W-:Y:S02]  /*92a0*/  @P5 FSETP.LT.FTZ.AND P1, PT, R51, R56, PT ;  /* 0x000000383300520b */ /* 0x000fe40003f31000 */
[----:B------:R-:W-:-:S04]  /*92b0*/  @!P5 ISETP.GE.AND.EX P4, PT, R9, R20, PT, P4 ;  /* 0x000000140900d20c */ /* 0x000fc80003f86340 */
[----:B------:R-:W-:-:S13]  /*92c0*/  @!P5 PLOP3.LUT P1, PT, P4, PT, PT, 0x8, 0x80 ;  /* 0x000000000080d81c */ /* 0x000fda000272e170 */
.L_x_5755:
[----:B------:R-:W-:Y:S05]  /*92d0*/  BSYNC.RECONVERGENT B0 ;  /* 0x0000000000007941 */ /* 0x000fea0003800200 */
.L_x_5754:
        /* <DEDUP_REMOVED lines=19> */
.L_x_5757:
[----:B------:R-:W-:Y:S05]  /*9410*/  BSYNC.RECONVERGENT B0 ;  /* 0x0000000000007941 */ /* 0x000fea0003800200 */
.L_x_5756:
        /* <DEDUP_REMOVED lines=16> */
.L_x_5759:
[----:B------:R-:W-:Y:S05]  /*9520*/  BSYNC.RECONVERGENT B0 ;  /* 0x0000000000007941 */ /* 0x000fea0003800200 */
.L_x_5758:
        /* <DEDUP_REMOVED lines=13> */
.L_x_5761:
[----:B------:R-:W-:Y:S05]  /*9600*/  BSYNC.RECONVERGENT B0 ;  /* 0x0000000000007941 */ /* 0x000fea0003800200 */
.L_x_5760:
        /* <DEDUP_REMOVED lines=11> */
.L_x_5763:
[----:B------:R-:W-:Y:S05]  /*96c0*/  BSYNC.RECONVERGENT B0 ;  /* 0x0000000000007941 */ /* 0x000fea0003800200 */
.L_x_5762:
[----:B------:R-:W-:Y:S02]  /*96d0*/  FSEL R41, R51, R60, P0 ;  /* 0x0000003c33297208 */ /* 0x000fe40000000000 */
[----:B------:R-:W-:Y:S02]  /*96e0*/  SEL R44, R35, R44, P0 ;  /* 0x0000002c232c7207 */ /* 0x000fe40000000000 */
[----:B------:R-:W-:Y:S01]  /*96f0*/  SEL R45, R45, R28, P0 ;  /* 0x0000001c2d2d7207 */ /* 0x000fe20000000000 */
[----:B------:R-:W-:Y:S06]  /*9700*/  BRA `(.L_x_5543) ;  /* 0x000000bc004c7947 */ /* 0x000fec0003800000 */
.L_x_5668:
        /* <DEDUP_REMOVED lines=106> */
.L_x_5803:
[----:B------:R-:W-:-:S13]  /*9db0*/  ISETP.NE.AND P0, PT, R68, RZ, PT ;  /* 0x000000ff4400720c */ /* 0x000fda0003f05270 */
[C---:B-----5:R-:W-:Y:S02]  /*9dc0*/  @!P0 PRMT R72, R48.reuse, 0x7610, R72 ;  /* 0x0000761030488816 */ /* 0x060fe40000000048 */
[----:B------:R-:W-:Y:S02]  /*9dd0*/  @!P0 PRMT R73, R48, 0x7632, R73 ;  /* 0x0000763230498816 */ /* 0x000fe40000000049 */
[--C-:B------:R-:W-:Y:S02]  /*9de0*/  @!P0 PRMT R77, R77, 0x7610, R49.reuse ;  /* 0x000076104d4d8816 */ /* 0x100fe40000000031 */
[----:B------:R-:W-:Y:S02]  /*9df0*/  @!P0 PRMT R76, R76, 0x7610, R48 ;  /* 0x000076104c4c8816 */ /* 0x000fe40000000030 */
[----:B------:R-:W-:Y:S02]  /*9e00*/  @!P0 PRMT R74, R48, 0x7610, R74 ;  /* 0x00007610304a8816 */ /* 0x000fe4000000004a */
[----:B------:R-:W-:-:S02]  /*9e10*/  @!P0 PRMT R75, R75, 0x5410, R49 ;  /* 0x000054104b4b8816 */ /* 0x000fc40000000031 */
[--C-:B------:R-:W-:Y:S02]  /*9e20*/  @!P0 PRMT R71, R71, 0x7610, R49.reuse ;  /* 0x0000761047478816 */ /* 0x100fe40000000031 */
[--C-:B------:R-:W-:Y:S02]  /*9e30*/  @!P0 PRMT R70, R70, 0x5410, R49.reuse ;  /* 0x0000541046468816 */ /* 0x100fe40000000031 */
[--C-:B------:R-:W-:Y:S02]  /*9e40*/  @!P0 PRMT R72, R72, 0x5410, R49.reuse ;  /* 0x0000541048488816 */ /* 0x100fe40000000031 */
[----:B------:R-:W-:Y:S02]  /*9e50*/  @!P0 PRMT R73, R73, 0x7610, R49 ;  /* 0x0000761049498816 */ /* 0x000fe40000000031 */
[C---:B------:R-:W-:Y:S02]  /*9e60*/  @!P0 PRMT R77, R49.reuse, 0x7610, R77 ;  /* 0x00007610314d8816 */ /* 0x040fe4000000004d */
[----:B------:R-:W-:-:S02]  /*9e70*/  @!P0 PRMT R76, R49, 0x7632, R76 ;  /* 0x00007632314c8816 */ /* 0x000fc4000000004c */
[----:B------:R-:W-:Y:S02]  /*9e80*/  @!P0 PRMT R75, R48, 0x7632, R75 ;  /* 0x00007632304b8816 */ /* 0x000fe4000000004b */
        /* <DEDUP_REMOVED lines=300> */
.L_x_5767:
        /* <DEDUP_REMOVED lines=12> */
[C-C-:B--2---:R-:W-:Y:S02]  /*b210*/  PRMT R70, R50.reuse, 0x5410, R51.reuse ;  /* 0x0000541032467816 */ /* 0x144fe40000000033 */
        /* <DEDUP_REMOVED lines=231> */
.L_x_5768:
        /* <DEDUP_REMOVED lines=11> */
[----:B--2---:R-:W-:Y:S02]  /*c140*/  PRMT R74, R74, 0x5410, R50 ;  /* 0x000054104a4a7816 */ /* 0x004fe40000000032 */
[----:B------:R-:W-:Y:S02]  /*c150*/  PRMT R75, R50, 0x5432, R51 ;  /* 0x00005432324b7816 */ /* 0x000fe40000000033 */
        /* <DEDUP_REMOVED lines=231> */
.L_x_5769:
        /* <DEDUP_REMOVED lines=244> */
.L_x_5770:
[----:B------:R-:W-:-:S04]  /*df10*/  LOP3.LUT R51, R64, 0xfffffff8, RZ, 0xc0, !PT ;  /* 0xfffffff840337812 */ /* 0x000fc800078ec0ff */
[----:B------:R-:W-:-:S05]  /*df20*/  IADD3 R50, P0, PT, R51, R22, RZ ;  /* 0x0000001633327210 */ /* 0x000fca0007f1e0ff */
[----:B------:R-:W-:-:S06]  /*df30*/  IMAD.X R51, RZ, RZ, R23, P0 ;  /* 0x000000ffff337224 */ /* 0x000fcc00000e0617 */
[----:B------:R-:W2:Y:S02]  /*df40*/  LDG.E.64 R50, desc[UR36][R50.64] ;  /* 0x0000002432327981 */ /* 0x000ea4000c1e1b00 */
[C-C-:B--2---:R-:W-:Y:S02]  /*df50*/  PRMT R72, R50.reuse, 0x5410, R51.reuse ;  /* 0x0000541032487816 */ /* 0x144fe40000000033 */
[----:B------:R-:W-:-:S07]  /*df60*/  PRMT R73, R50, 0x7632, R51 ;  /* 0x0000763232497816 */ /* 0x000fce0000000033 */
.L_x_5766:
[----:B------:R-:W-:Y:S01]  /*df70*/  FSETP.NAN.FTZ.AND P5, PT, |R43|, |R43|, PT ;  /* 0x4000002b2b00720b */ /* 0x000fe20003fb8200 */
[--C-:B------:R-:W-:Y:S01]  /*df80*/  HADD2.F32 R50, -RZ, R70.reuse.H0_H0 ;  /* 0x20000046ff327230 */ /* 0x100fe20000004100 */
[----:B------:R-:W-:Y:S01]  /*df90*/  FSETP.NAN.FTZ.AND P4, PT, |R44|, |R44|, PT ;  /* 0x4000002c2c00720b */ /* 0x000fe20003f98200 */
[----:B------:R-:W-:Y:S01]  /*dfa0*/  HADD2.F32 R63, -RZ, R71.H0_H0 ;  /* 0x20000047ff3f7230 */ /* 0x000fe20000004100 */
[----:B------:R-:W-:Y:S01]  /*dfb0*/  BSSY.RECONVERGENT B1, `(.L_x_5771) ;  /* 0x0000010000017945 */ /* 0x000fe20003800200 */
[----:B------:R-:W-:-:S08]  /*dfc0*/  HADD2.F32 R67, -RZ, R70.H1_H1 ;  /* 0x30000046ff437230 */ /* 0x000fd00000004100 */
        /* <DEDUP_REMOVED lines=14> */
.L_x_5772:
[----:B0-----:R-:W-:Y:S05]  /*e0b0*/  BSYNC.RECONVERGENT B1 ;  /* 0x0000000000017941 */ /* 0x001fea0003800200 */
.L_x_5771:
[----:B------:R-:W-:Y:S04]  /*e0c0*/  BSSY.RECONVERGENT B1, `(.L_x_5773) ;  /* 0x0000007000017945 */ /* 0x000fe80003800200 */
[----:B------:R-:W-:Y:S05]  /*e0d0*/  @P4 BRA `(.L_x_5774) ;  /* 0x0000000000144947 */ /* 0x000fea0003800000 */
[----:B------:R-:W-:-:S13]  /*e0e0*/  FSETP.NEU.FTZ.AND P5, PT, R44, R63, PT ;  /* 0x0000003f2c00720b */ /* 0x000fda0003fbd000 */
[----:B------:R-:W-:Y:S02]  /*e0f0*/  @!P5 ISETP.GE.U32.AND P4, PT, R29, R61, PT ;  /* 0x0000003d1d00d20c */ /* 0x000fe40003f86070 */
[----:B------:R-:W-:Y:S02]  /*e100*/  @P5 FSETP.LT.FTZ.AND P3, PT, R44, R63, PT ;  /* 0x0000003f2c00520b */ /* 0x000fe40003f71000 */
[----:B------:R-:W-:-:S04]  /*e110*/  @!P5 ISETP.GE.AND.EX P4, PT, R6, RZ, PT, P4 ;  /* 0x000000ff0600d20c */ /* 0x000fc80003f86340 */
[----:B------:R-:W-:-:S13]  /*e120*/  @!P5 PLOP3.LUT P3, PT, P4, PT, PT, 0x8, 0x80 ;  /* 0x000000000080d81c */ /* 0x000fda000276e170 */
.L_x_5774:
[----:B------:R-:W-:Y:S05]  /*e130*/  BSYNC.RECONVERGENT B1 ;  /* 0x0000000000017941 */ /* 0x000fea0003800200 */
.L_x_5773:
        /* <DEDUP_REMOVED lines=11> */
.L_x_5776:
[----:B------:R-:W-:Y:S05]  /*e1f0*/  BSYNC.RECONVERGENT B1 ;  /* 0x0000000000017941 */ /* 0x000fea0003800200 */
.L_x_5775:
        /* <DEDUP_REMOVED lines=10> */
.L_x_5778:
[----:B------:R-:W-:Y:S05]  /*e2a0*/  BSYNC.RECONVERGENT B1 ;  /* 0x0000000000017941 */ /* 0x000fea0003800200 */
.L_x_5777:
[----:B------:R-:W0:Y:S01]  /*e2b0*/  LDCU UR4, c[0x0][0x3a4] ;  /* 0x00007480ff0477ac */ /* 0x000e220008000800 */
[----:B------:R-:W-:Y:S01]  /*e2c0*/  FSETP.NAN.FTZ.AND P6, PT, |R54|, |R54|, PT ;  /* 0x400000363600720b */ /* 0x000fe20003fd8200 */
[----:B------:R-:W-:Y:S01]  /*e2d0*/  HADD2.F32 R79, -RZ, R74.H1_H1 ;  /* 0x3000004aff4f7230 */ /* 0x000fe20000004100 */
        /* <DEDUP_REMOVED lines=12> */
.L_x_5780:
[----:B------:R-:W-:Y:S05]  /*e3a0*/  BSYNC.RECONVERGENT B1 ;  /* 0x0000000000017941 */ /* 0x000fea0003800200 */
.L_x_5779:
[----:B------:R-:W-:Y:S01]  /*e3b0*/  FSETP.NAN.FTZ.AND P6, PT, |R53|, |R53|, PT ;  /* 0x400000353500720b */ /* 0x000fe20003fd8200 */
[----:B------:R-:W-:Y:S01]  /*e3c0*/  HADD2.F32 R66, -RZ, R75.H0_H0 ;  /* 0x2000004bff427230 */ /* 0x000fe20000004100 */
        /* <DEDUP_REMOVED lines=13> */
.L_x_5782:
[----:B------:R-:W-:Y:S05]  /*e4a0*/  BSYNC.RECONVERGENT B1 ;  /* 0x0000000000017941 */ /* 0x000fea0003800200 */
.L_x_5781:
        /* <DEDUP_REMOVED lines=15> */
.L_x_5784:
[----:B------:R-:W-:Y:S05]  /*e5a0*/  BSYNC.RECONVERGENT B1 ;  /* 0x0000000000017941 */ /* 0x000fea0003800200 */
.L_x_5783:
        /* <DEDUP_REMOVED lines=15> */
.L_x_5786:
[----:B------:R-:W-:Y:S05]  /*e6a0*/  BSYNC.RECONVERGENT B1 ;  /* 0x0000000000017941 */ /* 0x000fea0003800200 */
.L_x_5785:
[----:B------:R-:W-:Y:S01]  /*e6b0*/  FSETP.NAN.FTZ.AND P6, PT, |R59|, |R59|, PT ;  /* 0x4000003b3b00720b */ /* 0x000fe20003fd8200 */
[----:B------:R-:W-:Y:S01]  /*e6c0*/  HADD2.F32 R78, -RZ, R74.H0_H0 ;  /* 0x2000004aff4e7230 */ /* 0x000fe20000004100 */
        /* <DEDUP_REMOVED lines=14> */
.L_x_5788:
[----:B------:R-:W-:Y:S05]  /*e7b0*/  BSYNC.RECONVERGENT B1 ;  /* 0x0000000000017941 */ /* 0x000fea0003800200 */
.L_x_5787:
        /* <DEDUP_REMOVED lines=15> */
.L_x_5790:
[----:B------:R-:W-:Y:S05]  /*e8b0*/  BSYNC.RECONVERGENT B1 ;  /* 0x0000000000017941 */ /* 0x000fea0003800200 */
.L_x_5789:
        /* <DEDUP_REMOVED lines=15> */
.L_x_5792:
[----:B------:R-:W-:Y:S05]  /*e9b0*/  BSYNC.RECONVERGENT B1 ;  /* 0x0000000000017941 */ /* 0x000fea0003800200 */
.L_x_5791:
        /* <DEDUP_REMOVED lines=15> */
.L_x_5794:
[----:B------:R-:W-:Y:S05]  /*eab0*/  BSYNC.RECONVERGENT B1 ;  /* 0x0000000000017941 */ /* 0x000fea0003800200 */
.L_x_5793:
        /* <DEDUP_REMOVED lines=16> */
.L_x_5796:
[----:B------:R-:W-:Y:S05]  /*ebc0*/  BSYNC.RECONVERGENT B1 ;  /* 0x0000000000017941 */ /* 0x000fea0003800200 */
.L_x_5795:
        /* <DEDUP_REMOVED lines=15> */
.L_x_5798:
[----:B------:R-:W-:Y:S05]  /*ecc0*/  BSYNC.RECONVERGENT B1 ;  /* 0x0000000000017941 */ /* 0x000fea0003800200 */
.L_x_5797:
        /* <DEDUP_REMOVED lines=15> */
.L_x_5800:
[----:B------:R-:W-:Y:S05]  /*edc0*/  BSYNC.RECONVERGENT B1 ;  /* 0x0000000000017941 */ /* 0x000fea0003800200 */
.L_x_5799:
[----:B------:R-:W-:Y:S01]  /*edd0*/  FSETP.NAN.FTZ.AND P0, PT, |R41|, |R41|, PT ;  /* 0x400000292900720b */ /* 0x000fe20003f18200 */
[----:B------:R-:W-:Y:S01]  /*ede0*/  HADD2.F32 R66, -RZ, R73.H1_H1 ;  /* 0x30000049ff427230 */ /* 0x000fe20000004100 */
[----:B------:R-:W-:Y:S01]  /*edf0*/  FSEL R58, R58, R67, P2 ;  /* 0x000000433a3a7208 */ /* 0x000fe20001000000 */
[----:B------:R-:W-:Y:S01]  /*ee00*/  BSSY.RECONVERGENT B1, `(.L_x_5801) ;  /* 0x0000018000017945 */ /* 0x000fe20003800200 */
        /* <DEDUP_REMOVED lines=23> */
.L_x_5802:
[----:B------:R-:W-:Y:S05]  /*ef80*/  BSYNC.RECONVERGENT B1 ;  /* 0x0000000000017941 */ /* 0x000fea0003800200 */
.L_x_5801:
        /* <DEDUP_REMOVED lines=9> */
.L_x_5765:
[----:B------:R-:W-:Y:S05]  /*f020*/  BSYNC.RECONVERGENT B0 ;  /* 0x0000000000007941 */ /* 0x000fea0003800200 */
.L_x_5764:
        /* <DEDUP_REMOVED lines=284> */
.L_x_5807:
[----:B------:R-:W-:Y:S01]  /*101f0*/  SHF.R.U32.HI R50, RZ, 0x3, R50 ;  /* 0x00000003ff327819 */ /* 0x000fe20000011632 */
[----:B------:R-:W-:-:S07]  /*10200*/  IMAD.MOV.U32 R51, RZ, RZ, RZ ;  /* 0x000000ffff337224 */ /* 0x000fce00078e00ff */
.L_x_5806:
        /* <DEDUP_REMOVED lines=8> */
[C-C-:B--2---:R-:W-:Y:S02]  /*10290*/  PRMT R70, R22.reuse, 0x5410, R23.reuse ;  /* 0x0000541016467816 */ /* 0x144fe40000000017 */
        /* <DEDUP_REMOVED lines=277> */
.L_x_5809:
[----:B------:R-:W-:Y:S01]  /*113f0*/  SHF.R.U32.HI R68, RZ, 0x3, R68 ;  /* 0x00000003ff447819 */ /* 0x000fe20000011644 */
[----:B------:R-:W-:-:S07]  /*11400*/  IMAD.MOV.U32 R69, RZ, RZ, RZ ;  /* 0x000000ffff457224 */ /* 0x000fce00078e00ff */
.L_x_5808:
[----:B------:R-:W-:-:S04]  /*11410*/  LEA R48, P1, R68, R65, 0x3 ;  /* 0x0000004144307211 */ /* 0x000fc800078218ff */
[----:B------:R-:W-:-:S06]  /*11420*/  LEA.HI.X R49, R68, R63, R69, 0x3, P1 ;  /* 0x0000003f44317211 */ /* 0x000fcc00008f1c45 */
[----:B------:R-:W2:Y:S01]  /*11430*/  LDG.E.64 R48, desc[UR36][R48.64] ;  /* 0x0000002430307981 */ /* 0x000ea2000c1e1b00 */
[----:B------:R-:W-:-:S05]  /*11440*/  IMAD.IADD R23, R51, 0x1, R62 ;  /* 0x0000000133177824 */ /* 0x000fca00078e023e */
[----:B------:R-:W-:Y:S02]  /*11450*/  ISETP.GE.U32.AND P1, PT, R23, R64, PT ;  /* 0x000000401700720c */ /* 0x000fe40003f26070 */
[----:B--2---:R-:W-:Y:S02]  /*11460*/  PRMT R74, R74, 0x5410, R48 ;  /* 0x000054104a4a7816 */ /* 0x004fe40000000030 */
[----:B------:R-:W-:Y:S02]  /*11470*/  PRMT R75, R48, 0x5432, R49 ;  /* 0x00005432304b7816 */ /* 0x000fe40000000031 */
[----:B------:R-:W-:-:S07]  /*11480*/  PRMT R76, R49, 0x7632, R76 ;  /* 0x00007632314c7816 */ /* 0x000fce000000004c */
        /* <DEDUP_REMOVED lines=276> */
.L_x_5811:
[----:B------:R-:W-:Y:S01]  /*125d0*/  SHF.R.U32.HI R68, RZ, 0x3, R68 ;  /* 0x00000003ff447819 */ /* 0x000fe20000011644 */
[----:B------:R-:W-:-:S07]  /*125e0*/  IMAD.MOV.U32 R69, RZ, RZ, RZ ;  /* 0x000000ffff457224 */ /* 0x000fce00078e00ff */
.L_x_5810:
        /* <DEDUP_REMOVED lines=284> */
.L_x_5813:
[----:B------:R-:W-:Y:S01]  /*137b0*/  SHF.R.U32.HI R50, RZ, 0x3, R50 ;  /* 0x00000003ff327819 */ /* 0x000fe20000011632 */
[----:B------:R-:W-:-:S07]  /*137c0*/  IMAD.MOV.U32 R51, RZ, RZ, RZ ;  /* 0x000000ffff337224 */ /* 0x000fce00078e00ff */
.L_x_5812:
[----:B------:R-:W-:-:S04]  /*137d0*/  LEA R22, P0, R50, R65, 0x3 ;  /* 0x0000004132167211 */ /* 0x000fc800078018ff */
[----:B------:R-:W-:-:S06]  /*137e0*/  LEA.HI.X R23, R50, R63, R51, 0x3, P0 ;  /* 0x0000003f32177211 */ /* 0x000fcc00000f1c33 */
[----:B------:R-:W2:Y:S02]  /*137f0*/  LDG.E.64 R22, desc[UR36][R22.64] ;  /* 0x0000002416167981 */ /* 0x000ea4000c1e1b00 */
[C-C-:B--2---:R-:W-:Y:S02]  /*13800*/  PRMT R72, R22.reuse, 0x5410, R23.reuse ;  /* 0x0000541016487816 */ /* 0x144fe40000000017 */
[----:B------:R-:W-:-:S07]  /*13810*/  PRMT R73, R22, 0x7632, R23 ;  /* 0x0000763216497816 */ /* 0x000fce0000000017 */
.L_x_5805:
[----:B------:R-:W-:Y:S05]  /*13820*/  BSYNC.RECONVERGENT B0 ;  /* 0x0000000000007941 */ /* 0x000fea0003800200 */
.L_x_5804:
[----:B------:R-:W-:Y:S01]  /*13830*/  ISETP.GE.U32.AND P0, PT, R61, R64, PT ;  /* 0x000000403d00720c */ /* 0x000fe20003f06070 */
[----:B------:R-:W-:-:S12]  /*13840*/  BSSY.RECONVERGENT B0, `(.L_x_5814) ;  /* 0x000010b000007945 */ /* 0x000fd80003800200 */
[----:B------:R-:W-:Y:S05]  /*13850*/  @P0 BRA `(.L_x_5815) ;  /* 0x0000001000240947 */ /* 0x000fea0003800000 */
[----:B------:R-:W-:Y:S01]  /*13860*/  FSETP.NAN.FTZ.AND P6, PT, |R43|, |R43|, PT ;  /* 0x4000002b2b00720b */ /* 0x000fe20003fd8200 */
[--C-:B------:R-:W-:Y:S01]  /*13870*/  HADD2.F32 R22, -RZ, R70.reuse.H0_H0 ;  /* 0x20000046ff167230 */ /* 0x100fe20000004100 */
[----:B------:R-:W-:Y:S01]  /*13880*/  FSETP.NAN.FTZ.AND P4, PT, |R44|, |R44|, PT ;  /* 0x4000002c2c00720b */ /* 0x000fe20003f98200 */
[----:B------:R-:W-:Y:S01]  /*13890*/  HADD2.F32 R23, -RZ, R71.H0_H0 ;  /* 0x20000047ff177230 */ /* 0x000fe20000004100 */
[----:B------:R-:W-:Y:S01]  /*138a0*/  FSETP.NAN.FTZ.AND P5, PT, |R47|, |R47|, PT ;  /* 0x4000002f2f00720b */ /* 0x000fe20003fb8200 */
[----:B------:R-:W-:Y:S01]  /*138b0*/  BSSY.RECONVERGENT B1, `(.L_x_5816) ;  /* 0x0000010000017945 */ /* 0x000fe20003800200 */
[----:B------:R-:W-:-:S07]  /*138c0*/  HADD2.F32 R49, -RZ, R70.H1_H1 ;  /* 0x30000046ff317230 */ /* 0x000fce0000004100 */
[-C--:B------:R-:W-:Y:S02]  /*138d0*/  @P6 ISETP.LT.U32.AND P3, PT, R28, R61.reuse, PT ;  /* 0x0000003d1c00620c */ /* 0x080fe40003f61070 */
        /* <DEDUP_REMOVED lines=13> */
.L_x_5817:
[----:B------:R-:W-:Y:S05]  /*139b0*/  BSYNC.RECONVERGENT B1 ;  /* 0x0000000000017941 */ /* 0x000fea0003800200 */
.L_x_5816:
[----:B------:R-:W-:Y:S04]  /*139c0*/  BSSY.RECONVERGENT B1, `(.L_x_5818) ;  /* 0x0000007000017945 */ /* 0x000fe80003800200 */
[----:B------:R-:W-:Y:S05]  /*139d0*/  @P4 BRA `(.L_x_5819) ;  /* 0x0000000000144947 */ /* 0x000fea0003800000 */
[----:B------:R-:W-:-:S13]  /*139e0*/  FSETP.NEU.FTZ.AND P6, PT, R44, R23, PT ;  /* 0x000000172c00720b */ /* 0x000fda0003fdd000 */
[----:B------:R-:W-:Y:S02]  /*139f0*/  @!P6 ISETP.GE.U32.AND P4, PT, R29, R61, PT ;  /* 0x0000003d1d00e20c */ /* 0x000fe40003f86070 */
[----:B------:R-:W-:Y:S02]  /*13a00*/  @P6 FSETP.LT.FTZ.AND P2, PT, R44, R23, PT ;  /* 0x000000172c00620b */ /* 0x000fe40003f51000 */
[----:B------:R-:W-:-:S04]  /*13a10*/  @!P6 ISETP.GE.AND.EX P4, PT, R6, RZ, PT, P4 ;  /* 0x000000ff0600e20c */ /* 0x000fc80003f86340 */
[----:B------:R-:W-:-:S13]  /*13a20*/  @!P6 PLOP3.LUT P2, PT, P4, PT, PT, 0x8, 0x80 ;  /* 0x000000000080e81c */ /* 0x000fda000274e170 */
.L_x_5819:
[----:B------:R-:W-:Y:S05]  /*13a30*/  BSYNC.RECONVERGENT B1 ;  /* 0x0000000000017941 */ /* 0x000fea0003800200 */
.L_x_5818:
[----:B------:R-:W-:Y:S01]  /*13a40*/  @P3 ISETP.LT.U32.AND P6, PT, R31, R61, PT ;  /* 0x0000003d1f00320c */ /* 0x000fe20003fc1070 */
[----:B------:R-:W-:Y:S01]  /*13a50*/  BSSY.RECONVERGENT B1, `(.L_x_5820) ;  /* 0x000000b000017945 */ /* 0x000fe20003800200 */
[----:B------:R-:W-:Y:S02]  /*13a60*/  @P3 FSETP.NAN.FTZ.AND P4, PT, |R49|, |R49|, PT ;  /* 0x400000313100320b */ /* 0x000fe40003f98200 */
[----:B------:R-:W-:Y:S01]  /*13a70*/  FSEL R43, R43, R22, P0 ;  /* 0x000000162b2b7208 */ /* 0x000fe20000000000 */
        /* <DEDUP_REMOVED lines=8> */
.L_x_5821:
[----:B------:R-:W-:Y:S05]  /*13b00*/  BSYNC.RECONVERGENT B1 ;  /* 0x0000000000017941 */ /* 0x000fea0003800200 */
.L_x_5820:
        /* <DEDUP_REMOVED lines=12> */
.L_x_5823:
[----:B------:R-:W-:Y:S05]  /*13bd0*/  BSYNC.RECONVERGENT B1 ;  /* 0x0000000000017941 */ /* 0x000fea0003800200 */
.L_x_5822:
        /* <DEDUP_REMOVED lines=28> */
.L_x_5825:
[----:B------:R-:W-:Y:S05]  /*13da0*/  BSYNC.RECONVERGENT B1 ;  /* 0x0000000000017941 */ /* 0x000fea0003800200 */
.L_x_5824:
        /* <DEDUP_REMOVED lines=11> */
.L_x_5827:
[----:B------:R-:W-:Y:S05]  /*13e60*/  BSYNC.RECONVERGENT B1 ;  /* 0x0000000000017941 */ /* 0x000fea0003800200 */
.L_x_5826:
[----:B------:R-:W-:Y:S01]  /*13e70*/  @P5 ISETP.LT.U32.AND P6, PT, R38, R51, PT ;  /* 0x000000332600520c */ /* 0x000fe20003fc1070 */
[----:B------:R-:W-:Y:S01]  /*13e80*/  BSSY.RECONVERGENT B1, `(.L_x_5828) ;  /* 0x000000b000017945 */ /* 0x000fe20003800200 */
[----:B------:R-:W-:Y:S02]  /*13e90*/  @P5 FSETP.NAN.FTZ.AND P3, PT, |R48|, |R48|, PT ;  /* 0x400000303000520b */ /* 0x000fe40003f78200 */
[----:B------:R-:W-:Y:S01]  /*13ea0*/  FSEL R54, R54, R23, P1 ;  /* 0x0000001736367208 */ /* 0x000fe20000800000 */
[----:B------:R-:W-:Y:S01]  /*13eb0*/  HADD2.F32 R23, -RZ, R76.H0_H0 ;  /* 0x2000004cff177230 */ /* 0x000fe20000004100 */
[----:B------:R-:W-:Y:S01]  /*13ec0*/  @P5 ISETP.LT.OR.EX P3, PT, R15, RZ, !P3, P6 ;  /* 0x000000ff0f00520c */ /* 0x000fe20005f61760 */
[----:B------:R-:W-:-:S12]  /*13ed0*/  @P5 BRA `(.L_x_5829) ;  /* 0x0000000000145947 */ /* 0x000fd80003800000 */
[----:B------:R-:W-:-:S13]  /*13ee0*/  FSETP.NEU.FTZ.AND P6, PT, R57, R48, PT ;  /* 0x000000303900720b */ /* 0x000fda0003fdd000 */
[----:B------:R-:W-:Y:S02]  /*13ef0*/  @!P6 ISETP.GE.U32.AND P5, PT, R38, R51, PT ;  /* 0x000000332600e20c */ /* 0x000fe40003fa6070 */
[----:B------:R-:W-:Y:S02]  /*13f00*/  @P6 FSETP.LT.FTZ.AND P3, PT, R57, R48, PT ;  /* 0x000000303900620b */ /* 0x000fe40003f71000 */
[----:B------:R-:W-:-:S04]  /*13f10*/  @!P6 ISETP.GE.AND.EX P5, PT, R15, RZ, PT, P5 ;  /* 0x000000ff0f00e20c */ /* 0x000fc80003fa6350 */
[----:B------:R-:W-:-:S13]  /*13f20*/  @!P6 PLOP3.LUT P3, PT, P5, PT, PT, 0x8, 0x80 ;  /* 0x000000000080e81c */ /* 0x000fda0002f6e170 */
.L_x_5829:
[----:B------:R-:W-:Y:S05]  /*13f30*/  BSYNC.RECONVERGENT B1 ;  /* 0x0000000000017941 */ /* 0x000fea0003800200 */
.L_x_5828:
        /* <DEDUP_REMOVED lines=12> */
.L_x_5831:
[----:B------:R-:W-:Y:S05]  /*14000*/  BSYNC.RECONVERGENT B1 ;  /* 0x0000000000017941 */ /* 0x000fea0003800200 */
.L_x_5830:
        /* <DEDUP_REMOVED lines=29> */
.L_x_5833:
[----:B------:R-:W-:Y:S05]  /*141e0*/  BSYNC.RECONVERGENT B1 ;  /* 0x0000000000017941 */ /* 0x000fea0003800200 */
.L_x_5832:
        /* <DEDUP_REMOVED lines=11> */
.L_x_5835:
[----:B------:R-:W-:Y:S05]  /*142a0*/  BSYNC.RECONVERGENT B1 ;  /* 0x0000000000017941 */ /* 0x000fea0003800200 */
.L_x_5834:
        /* <DEDUP_REMOVED lines=11> */
.L_x_5837:
[----:B------:R-:W-:Y:S05]  /*14360*/  BSYNC.RECONVERGENT B1 ;  /* 0x0000000000017941 */ /* 0x000fea0003800200 */
.L_x_5836:
        /* <DEDUP_REMOVED lines=13> */
.L_x_5839:
[----:B------:R-:W-:Y:S05]  /*14440*/  BSYNC.RECONVERGENT B1 ;  /* 0x0000000000017941 */ /* 0x000fea0003800200 */
.L_x_5838:
        /* <DEDUP_REMOVED lines=27> */
.L_x_5841:
[----:B------:R-:W-:Y:S05]  /*14600*/  BSYNC.RECONVERGENT B1 ;  /* 0x0000000000017941 */ /* 0x000fea0003800200 */
.L_x_5840:
        /* <DEDUP_REMOVED lines=11> */
.L_x_5843:
[----:B------:R-:W-:Y:S05]  /*146c0*/  BSYNC.RECONVERGENT B1 ;  /* 0x0000000000017941 */ /* 0x000fea0003800200 */
.L_x_5842:
        /* <DEDUP_REMOVED lines=11> */
.L_x_5845:
[----:B------:R-:W-:Y:S05]  /*14780*/  BSYNC.RECONVERGENT B1 ;  /* 0x0000000000017941 */ /* 0x000fea0003800200 */
.L_x_5844:
        /* <DEDUP_REMOVED lines=12> */
.L_x_5847:
[----:B------:R-:W-:Y:S05]  /*14850*/  BSYNC.RECONVERGENT B1 ;  /* 0x0000000000017941 */ /* 0x000fea0003800200 */
.L_x_5846:
        /* <DEDUP_REMOVED lines=9> */
.L_x_5815:
[----:B------:R-:W-:Y:S05]  /*148f0*/  BSYNC.RECONVERGENT B0 ;  /* 0x0000000000007941 */ /* 0x000fea0003800200 */
.L_x_5814:
        /* <DEDUP_REMOVED lines=13> */
.L_x_5849:
[----:B------:R-:W-:Y:S05]  /*149d0*/  BSYNC.RECONVERGENT B0 ;  /* 0x0000000000007941 */ /* 0x000fea0003800200 */
.L_x_5848:
        /* <DEDUP_REMOVED lines=16> */
.L_x_5851:
[----:B------:R-:W-:Y:S05]  /*14ae0*/  BSYNC.RECONVERGENT B0 ;  /* 0x0000000000007941 */ /* 0x000fea0003800200 */
.L_x_5850:
        /* <DEDUP_REMOVED lines=12> */
.L_x_5853:
[----:B------:R-:W-:Y:S05]  /*14bb0*/  BSYNC.RECONVERGENT B0 ;  /* 0x0000000000007941 */ /* 0x000fea0003800200 */
.L_x_5852:
        /* <DEDUP_REMOVED lines=16> */
.L_x_5855:
[----:B------:R-:W-:Y:S05]  /*14cc0*/  BSYNC.RECONVERGENT B0 ;  /* 0x0000000000007941 */ /* 0x000fea0003800200 */
.L_x_5854:
        /* <DEDUP_REMOVED lines=12> */
.L_x_5857:
[----:B------:R-:W-:Y:S05]  /*14d90*/  BSYNC.RECONVERGENT B0 ;  /* 0x0000000000007941 */ /* 0x000fea0003800200 */
.L_x_5856:
        /* <DEDUP_REMOVED lines=16> */
.L_x_5859:
[----:B------:R-:W-:Y:S05]  /*14ea0*/  BSYNC.RECONVERGENT B0 ;  /* 0x0000000000007941 */ /* 0x000fea0003800200 */
.L_x_5858:
        /* <DEDUP_REMOVED lines=14> */
.L_x_5861:
[----:B------:R-:W-:Y:S05]  /*14f90*/  BSYNC.RECONVERGENT B0 ;  /* 0x0000000000007941 */ /* 0x000fea0003800200 */
.L_x_5860:
[----:B------:R-:W-:Y:S04]  /*14fa0*/  BSSY.RECONVERGENT B0, `(.L_x_5862) ;  /* 0x0000007000007945 */ /* 0x000fe80003800200 */
[----:B------:R-:W-:Y:S05]  /*14fb0*/  @P5 BRA `(.L_x_5863) ;  /* 0x0000000000145947 */ /* 0x000fea0003800000 */
[----:B------:R-:W-:-:S13]  /*14fc0*/  FSETP.NEU.FTZ.AND P5, PT, R56, R55, PT ;  /* 0x000000373800720b */ /* 0x000fda0003fbd000 */
[----:B------:R-:W-:Y:S02]  /*14fd0*/  @!P5 ISETP.GE.U32.AND P4, PT, R32, R33, PT ;  /* 0x000000212000d20c */ /* 0x000fe40003f86070 */
[----:B------:R-:W-:Y:S02]  /*14fe0*/  @P5 FSETP.LT.FTZ.AND P1, PT, R56, R55, PT ;  /* 0x000000373800520b */ /* 0x000fe40003f31000 */
[----:B------:R-:W-:-:S04]  /*14ff0*/  @!P5 ISETP.GE.AND.EX P4, PT, R9, R10, PT, P4 ;  /* 0x0000000a0900d20c */ /* 0x000fc80003f86340 */
[----:B------:R-:W-:-:S13]  /*15000*/  @!P5 PLOP3.LUT P1, PT, P4, PT, PT, 0x8, 0x80 ;  /* 0x000000000080d81c */ /* 0x000fda000272e170 */
.L_x_5863:
[----:B------:R-:W-:Y:S05]  /*15010*/  BSYNC.RECONVERGENT B0 ;  /* 0x0000000000007941 */ /* 0x000fea0003800200 */
.L_x_5862:
        /* <DEDUP_REMOVED lines=19> */
.L_x_5865:
[----:B------:R-:W-:Y:S05]  /*15150*/  BSYNC.RECONVERGENT B0 ;  /* 0x0000000000007941 */ /* 0x000fea0003800200 */
.L_x_5864:
        /* <DEDUP_REMOVED lines=16> */
.L_x_5867:
[----:B------:R-:W-:Y:S05]  /*15260*/  BSYNC.RECONVERGENT B0 ;  /* 0x0000000000007941 */ /* 0x000fea0003800200 */
.L_x_5866:
        /* <DEDUP_REMOVED lines=13> */
.L_x_5869:
[----:B------:R-:W-:Y:S05]  /*15340*/  BSYNC.RECONVERGENT B0 ;  /* 0x0000000000007941 */ /* 0x000fea0003800200 */
.L_x_5868:
        /* <DEDUP_REMOVED lines=11> */
.L_x_5871:
[----:B------:R-:W-:Y:S05]  /*15400*/  BSYNC.RECONVERGENT B0 ;  /* 0x0000000000007941 */ /* 0x000fea0003800200 */
.L_x_5870:
[----:B------:R-:W-:Y:S02]  /*15410*/  FSEL R41, R56, R41, P0 ;  /* 0x0000002938297208 */ /* 0x000fe40000000000 */
[----:B------:R-:W-:Y:S02]  /*15420*/  SEL R44, R32, R21, P0 ;  /* 0x00000015202c7207 */ /* 0x000fe40000000000 */
[----:B------:R-:W-:-:S07]  /*15430*/  SEL R45, R13, R0, P0 ;  /* 0x000000000d2d7207 */ /* 0x000fce0000000000 */
.L_x_5543:
[----:B------:R-:W-:Y:S05]  /*15440*/  BSYNC.RECONVERGENT B6 ;  /* 0x0000000000067941 */ /* 0x000fea0003800200 */
.L_x_5542:
        /* <DEDUP_REMOVED lines=27> */
.L_x_5883:
        /* <DEDUP_REMOVED lines=29> */
.L_x_5876:
[----:B------:R-:W-:Y:S05]  /*157d0*/  BSYNC.RECONVERGENT B1 ;  /* 0x0000000000017941 */ /* 0x000fea0003800200 */
.L_x_5875:
        /* <DEDUP_REMOVED lines=21> */
.L_x_5878:
[----:B------:R-:W-:Y:S05]  /*15930*/  BSYNC.RECONVERGENT B1 ;  /* 0x0000000000017941 */ /* 0x000fea0003800200 */
.L_x_5877:
        /* <DEDUP_REMOVED lines=13> */
.L_x_5880:
[----:B------:R-:W-:Y:S05]  /*15a10*/  BSYNC.RECONVERGENT B1 ;  /* 0x0000000000017941 */ /* 0x000fea0003800200 */
.L_x_5879:
        /* <DEDUP_REMOVED lines=11> */
.L_x_5882:
[----:B------:R-:W-:Y:S05]  /*15ad0*/  BSYNC.RECONVERGENT B1 ;  /* 0x0000000000017941 */ /* 0x000fea0003800200 */
.L_x_5881:
        /* <DEDUP_REMOVED lines=13> */
.L_x_5874:
[----:B------:R-:W-:Y:S05]  /*15bb0*/  BSYNC.RECONVERGENT B0 ;  /* 0x0000000000007941 */ /* 0x000fea0003800200 */
.L_x_5873:
[----:B------:R-:W-:Y:S01]  /*15bc0*/  ISETP.GT.U32.AND P0, PT, R22, 0x3, PT ;  /* 0x000000031600780c */ /* 0x000fe20003f04070 */
[----:B------:R-:W-:-:S12]  /*15bd0*/  IMAD.MOV.U32 R22, RZ, RZ, R28 ;  /* 0x000000ffff167224 */ /* 0x000fd800078e001c */
[----:B------:R-:W-:Y:S05]  /*15be0*/  @P0 BRA `(.L_x_5883) ;  /* 0xfffffff800840947 */ /* 0x000fea000383ffff */
.L_x_5872:
        /* <DEDUP_REMOVED lines=30> */
.L_x_5896:
        /* <DEDUP_REMOVED lines=28> */
.L_x_5889:
[----:B------:R-:W-:Y:S05]  /*15f90*/  BSYNC.RECONVERGENT B1 ;  /* 0x0000000000017941 */ /* 0x000fea0003800200 */
.L_x_5888:
        /* <DEDUP_REMOVED lines=21> */
.L_x_5891:
[----:B------:R-:W-:Y:S05]  /*160f0*/  BSYNC.RECONVERGENT B1 ;  /* 0x0000000000017941 */ /* 0x000fea0003800200 */
.L_x_5890:
        /* <DEDUP_REMOVED lines=13> */
.L_x_5893:
[----:B------:R-:W-:Y:S05]  /*161d0*/  BSYNC.RECONVERGENT B1 ;  /* 0x0000000000017941 */ /* 0x000fea0003800200 */
.L_x_5892:
        /* <DEDUP_REMOVED lines=11> */
.L_x_5895:
[----:B------:R-:W-:Y:S05]  /*16290*/  BSYNC.RECONVERGENT B1 ;  /* 0x0000000000017941 */ /* 0x000fea0003800200 */
.L_x_5894:
        /* <DEDUP_REMOVED lines=13> */
.L_x_5887:
[----:B------:R-:W-:Y:S05]  /*16370*/  BSYNC.RECONVERGENT B0 ;  /* 0x0000000000007941 */ /* 0x000fea0003800200 */
.L_x_5886:
[----:B------:R-:W-:Y:S01]  /*16380*/  ISETP.GT.U32.AND P0, PT, R23, 0x7f, PT ;  /* 0x0000007f1700780c */ /* 0x000fe20003f04070 */
[----:B------:R-:W-:-:S12]  /*16390*/  IMAD.MOV.U32 R23, RZ, RZ, R29 ;  /* 0x000000ffff177224 */ /* 0x000fd800078e001d */
[----:B------:R-:W-:Y:S05]  /*163a0*/  @P0 BRA `(.L_x_5896) ;  /* 0xfffffff800880947 */ /* 0x000fea000383ffff */
.L_x_5885:
[----:B------:R-:W-:Y:S01]  /*163b0*/  ISETP.GE.U32.AND P0, PT, R0, 0x2, PT ;  /* 0x000000020000780c */ /* 0x000fe20003f06070 */
[----:B------:R-:W-:Y:S05]  /*163c0*/  WARPSYNC.ALL ;  /* 0x0000000000007948 */ /* 0x000fea0003800000 */
[----:B------:R-:W-:Y:S07]  /*163d0*/  BAR.SYNC.DEFER_BLOCKING 0x0 ;  /* 0x0000000000007b1d */ /* 0x000fee0000010000 */
[----:B------:R-:W-:Y:S05]  /*163e0*/  @!P0 BRA `(.L_x_5884) ;  /* 0x0000000400308947 */ /* 0x000fea0003800000 */
[----:B-1----:R-:W-:-:S07]  /*163f0*/  IMAD.MOV.U32 R4, RZ, RZ, 0x1 ;  /* 0x00000001ff047424 */ /* 0x002fce00078e00ff */
.L_x_5905:
        /* <DEDUP_REMOVED lines=14> */
.L_x_5898:
[----:B------:R-:W-:Y:S05]  /*164e0*/  BSYNC.RECONVERGENT B0 ;  /* 0x0000000000007941 */ /* 0x000fea0003800200 */
.L_x_5897:
        /* <DEDUP_REMOVED lines=14> */
.L_x_5900:
[----:B------:R-:W-:Y:S05]  /*165d0*/  BSYNC.RECONVERGENT B0 ;  /* 0x0000000000007941 */ /* 0x000fea0003800200 */
.L_x_5899:
        /* <DEDUP_REMOVED lines=14> */
.L_x_5902:
[----:B------:R-:W-:Y:S05]  /*166c0*/  BSYNC.RECONVERGENT B0 ;  /* 0x0000000000007941 */ /* 0x000fea0003800200 */
.L_x_5901:
        /* <DEDUP_REMOVED lines=23> */
.L_x_5904:
[----:B------:R-:W-:Y:S05]  /*16840*/  BSYNC.RECONVERGENT B0 ;  /* 0x0000000000007941 */ /* 0x000fea0003800200 */
.L_x_5903:
[----:B------:R-:W-:Y:S01]  /*16850*/  IMAD.SHL.U32 R4, R4, 0x2, RZ ;  /* 0x0000000204047824 */ /* 0x000fe200078e00ff */
[----:B------:R-:W-:Y:S02]  /*16860*/  FSEL R41, R41, R28, P1 ;  /* 0x0000001c29297208 */ /* 0x000fe40000800000 */
[----:B------:R-:W-:Y:S02]  /*16870*/  SEL R44, R44, R21, P1 ;  /* 0x000000152c2c7207 */ /* 0x000fe40000800000 */
[----:B------:R-:W-:Y:S02]  /*16880*/  ISETP.GE.AND P0, PT, R4, R0, PT ;  /* 0x000000000400720c */ /* 0x000fe40003f06270 */
[----:B------:R-:W-:-:S11]  /*16890*/  SEL R45, R45, R30, P1 ;  /* 0x0000001e2d2d7207 */ /* 0x000fd60000800000 */
[----:B------:R-:W-:Y:S05]  /*168a0*/  @!P0 BRA `(.L_x_5905) ;  /* 0xfffffff800d48947 */ /* 0x000fea000383ffff */
.L_x_5884:
        /* <DEDUP_REMOVED lines=281> */
.L_x_5906:
        /* <DEDUP_REMOVED lines=276> */
.L_x_5907:
        /* <DEDUP_REMOVED lines=276> */
.L_x_5908:
        /* <DEDUP_REMOVED lines=276> */
.L_x_5909:
        /* <DEDUP_REMOVED lines=9> */
.L_x_5912:
        /* <DEDUP_REMOVED lines=22> */
.L_x_5911:
        /* <DEDUP_REMOVED lines=43> */
.L_x_5914:
[----:B------:R-:W-:-:S07]  /*1b2a0*/  MOV R29, 0x1b2c0 ;  /* 0x0001b2c0001d7802 */ /* 0x000fce0000000f00 */
[----:B0-----:R-:W-:Y:S05]  /*1b2b0*/  CALL.REL.NOINC `($__internal_26_$__cuda_sm20_div_u64) ;  /* 0x0000009c00407944 */ /* 0x001fea0003c00000 */
[----:B------:R-:W-:Y:S02]  /*1b2c0*/  IMAD.MOV.U32 R4, RZ, RZ, R10 ;  /* 0x000000ffff047224 */ /* 0x000fe400078e000a */
[----:B------:R-:W-:-:S07]  /*1b2d0*/  IMAD.MOV.U32 R5, RZ, RZ, R13 ;  /* 0x000000ffff057224 */ /* 0x000fce00078e000d */
.L_x_5915:
[----:B------:R-:W-:Y:S05]  /*1b2e0*/  BSYNC.RECONVERGENT B0 ;  /* 0x0000000000007941 */ /* 0x000fea0003800200 */
.L_x_5913:
[----:B------:R-:W1:Y:S02]  /*1b2f0*/  LDCU.64 UR4, c[0x0][0x780] ;  /* 0x0000f000ff0477ac */ /* 0x000e640008000a00 */
[----:B-1----:R-:W-:Y:S02]  /*1b300*/  UISETP.NE.U32.AND UP0, UPT, UR4, URZ, UPT ;  /* 0x000000ff0400728c */ /* 0x002fe4000bf05070 */
[----:B------:R-:W-:Y:S02]  /*1b310*/  IADD3 R4, P1, PT, R4, UR4, RZ ;  /* 0x0000000404047c10 */ /* 0x000fe4000ff3e0ff */
[----:B------:R-:W-:Y:S02]  /*1b320*/  UISETP.NE.AND.EX UP0, UPT, UR5, URZ, UPT, UP0 ;  /* 0x000000ff0500728c */ /* 0x000fe4000bf05300 */
[----:B------:R-:W-:-:S04]  /*1b330*/  IADD3.X R5, PT, PT, R5, UR5, RZ, P1, !PT ;  /* 0x0000000505057c10 */ /* 0x000fc80008ffe4ff */
[----:B------:R-:W-:-:S04]  /*1b340*/  PLOP3.LUT P0, PT, PT, PT, UP0, 0x80, 0x8 ;  /* 0x000000000008781c */ /* 0x000fc80003f0f008 */
[----:B------:R-:W-:-:S13]  /*1b350*/  PLOP3.LUT P0, PT, P0, PT, PT, 0x8, 0x80 ;  /* 0x000000000080781c */ /* 0x000fda000070e170 */
.L_x_5910:
        /* <DEDUP_REMOVED lines=287> */
.L_x_5917:
        /* <DEDUP_REMOVED lines=276> */
.L_x_5918:
        /* <DEDUP_REMOVED lines=276> */
.L_x_5919:
        /* <DEDUP_REMOVED lines=276> */
.L_x_5920:
        /* <DEDUP_REMOVED lines=33> */
.L_x_5922:
[----:B------:R-:W-:Y:S05]  /*1fb20*/  BSYNC.RECONVERGENT B0 ;  /* 0x0000000000007941 */ /* 0x000fea0003800200 */
.L_x_5921:
        /* <DEDUP_REMOVED lines=35> */
.L_x_5924:
[----:B------:R-:W-:Y:S05]  /*1fd60*/  BSYNC.RECONVERGENT B0 ;  /* 0x0000000000007941 */ /* 0x000fea0003800200 */
.L_x_5923:
        /* <DEDUP_REMOVED lines=55> */
.L_x_5937:
        /* <DEDUP_REMOVED lines=22> */
.L_x_5930:
[----:B------:R-:W-:Y:S05]  /*20240*/  BSYNC.RECONVERGENT B2 ;  /* 0x0000000000027941 */ /* 0x000fea0003800200 */
.L_x_5929:
        /* <DEDUP_REMOVED lines=15> */
.L_x_5932:
[----:B------:R-:W-:Y:S05]  /*20340*/  BSYNC.RECONVERGENT B2 ;  /* 0x0000000000027941 */ /* 0x000fea0003800200 */
.L_x_5931:
        /* <DEDUP_REMOVED lines=12> */
.L_x_5934:
[----:B------:R-:W-:Y:S05]  /*20410*/  BSYNC.RECONVERGENT B2 ;  /* 0x0000000000027941 */ /* 0x000fea0003800200 */
.L_x_5933:
        /* <DEDUP_REMOVED lines=16> */
.L_x_5936:
[----:B------:R-:W-:Y:S05]  /*20520*/  BSYNC.RECONVERGENT B2 ;  /* 0x0000000000027941 */ /* 0x000fea0003800200 */
.L_x_5935:
[----:B------:R-:W-:Y:S02]  /*20530*/  SEL R0, R0, R36, P3 ;  /* 0x0000002400007207 */ /* 0x000fe40001800000 */
[----:B------:R-:W-:Y:S02]  /*20540*/  SEL R3, R3, R37, P3 ;  /* 0x0000002503037207 */ /* 0x000fe40001800000 */
[----:B------:R-:W-:Y:S01]  /*20550*/  FSEL R15, R15, R20, P3 ;  /* 0x000000140f0f7208 */ /* 0x000fe20001800000 */
[----:B------:R-:W-:Y:S06]  /*20560*/  @!P5 BRA `(.L_x_5937) ;  /* 0xfffffff800dcd947 */ /* 0x000fec000383ffff */
[----:B------:R-:W-:Y:S05]  /*20570*/  BSYNC.RECONVERGENT B0 ;  /* 0x0000000000007941 */ /* 0x000fea0003800200 */
.L_x_5928:
[----:B------:R-:W-:Y:S05]  /*20580*/  BRA `(.L_x_5927) ;  /* 0x0000000400987947 */ /* 0x000fea0003800000 */
.L_x_5926:
        /* <DEDUP_REMOVED lines=28> */
.L_x_5946:
        /* <DEDUP_REMOVED lines=23> */
.L_x_5939:
[----:B------:R-:W-:Y:S05]  /*208c0*/  BSYNC.RECONVERGENT B0 ;  /* 0x0000000000007941 */ /* 0x000fea0003800200 */
.L_x_5938:
        /* <DEDUP_REMOVED lines=15> */
.L_x_5941:
[----:B------:R-:W-:Y:S05]  /*209c0*/  BSYNC.RECONVERGENT B0 ;  /* 0x0000000000007941 */ /* 0x000fea0003800200 */
.L_x_5940:
        /* <DEDUP_REMOVED lines=12> */
.L_x_5943:
[----:B------:R-:W-:Y:S05]  /*20a90*/  BSYNC.RECONVERGENT B0 ;  /* 0x0000000000007941 */ /* 0x000fea0003800200 */
.L_x_5942:
        /* <DEDUP_REMOVED lines=16> */
.L_x_5945:
[----:B------:R-:W-:Y:S05]  /*20ba0*/  BSYNC.RECONVERGENT B0 ;  /* 0x0000000000007941 */ /* 0x000fea0003800200 */
.L_x_5944:
[----:B------:R-:W-:Y:S02]  /*20bb0*/  SEL R0, R0, R36, P3 ;  /* 0x0000002400007207 */ /* 0x000fe40001800000 */
[----:B------:R-:W-:Y:S02]  /*20bc0*/  SEL R3, R3, R37, P3 ;  /* 0x0000002503037207 */ /* 0x000fe40001800000 */
[----:B------:R-:W-:Y:S01]  /*20bd0*/  FSEL R15, R15, R40, P3 ;  /* 0x000000280f0f7208 */ /* 0x000fe20001800000 */
[----:B------:R-:W-:Y:S06]  /*20be0*/  @!P5 BRA `(.L_x_5946) ;  /* 0xfffffff800d8d947 */ /* 0x000fec000383ffff */
.L_x_5927:
[----:B------:R-:W-:Y:S05]  /*20bf0*/  BSYNC.RECONVERGENT B1 ;  /* 0x0000000000017941 */ /* 0x000fea0003800200 */
.L_x_5925:
        /* <DEDUP_REMOVED lines=23> */
.L_x_5958:
        /* <DEDUP_REMOVED lines=27> */
.L_x_5951:
[----:B------:R-:W-:Y:S05]  /*20f20*/  BSYNC.RECONVERGENT B1 ;  /* 0x0000000000017941 */ /* 0x000fea0003800200 */
.L_x_5950:
        /* <DEDUP_REMOVED lines=19> */
.L_x_5953:
[----:B------:R-:W-:Y:S05]  /*21060*/  BSYNC.RECONVERGENT B1 ;  /* 0x0000000000017941 */ /* 0x000fea0003800200 */
.L_x_5952:
        /* <DEDUP_REMOVED lines=14> */
.L_x_5955:
[----:B------:R-:W-:Y:S05]  /*21150*/  BSYNC.RECONVERGENT B1 ;  /* 0x0000000000017941 */ /* 0x000fea0003800200 */
.L_x_5954:
        /* <DEDUP_REMOVED lines=12> */
.L_x_5957:
[----:B------:R-:W-:Y:S05]  /*21220*/  BSYNC.RECONVERGENT B1 ;  /* 0x0000000000017941 */ /* 0x000fea0003800200 */
.L_x_5956:
        /* <DEDUP_REMOVED lines=13> */
.L_x_5949:
[----:B------:R-:W-:Y:S05]  /*21300*/  BSYNC.RECONVERGENT B0 ;  /* 0x0000000000007941 */ /* 0x000fea0003800200 */
.L_x_5948:
[----:B------:R-:W-:-:S03]  /*21310*/  UISETP.GT.U32.AND UP0, UPT, UR4, 0x3, UPT ;  /* 0x000000030400788c */ /* 0x000fc6000bf04070 */
[----:B------:R-:W-:-:S06]  /*21320*/  UMOV UR4, UR7 ;  /* 0x0000000700047c82 */ /* 0x000fcc0008000000 */
[----:B------:R-:W-:Y:S05]  /*21330*/  BRA.U UP0, `(.L_x_5958) ;  /* 0xfffffff9008c7547 */ /* 0x000fea000b83ffff */
.L_x_5947:
        /* <DEDUP_REMOVED lines=22> */
.L_x_5971:
        /* <DEDUP_REMOVED lines=26> */
.L_x_5964:
[----:B------:R-:W-:Y:S05]  /*21640*/  BSYNC.RECONVERGENT B1 ;  /* 0x0000000000017941 */ /* 0x000fea0003800200 */
.L_x_5963:
        /* <DEDUP_REMOVED lines=19> */
.L_x_5966:
[----:B------:R-:W-:Y:S05]  /*21780*/  BSYNC.RECONVERGENT B1 ;  /* 0x0000000000017941 */ /* 0x000fea0003800200 */
.L_x_5965:
        /* <DEDUP_REMOVED lines=14> */
.L_x_5968:
[----:B------:R-:W-:Y:S05]  /*21870*/  BSYNC.RECONVERGENT B1 ;  /* 0x0000000000017941 */ /* 0x000fea0003800200 */
.L_x_5967:
        /* <DEDUP_REMOVED lines=12> */
.L_x_5970:
[----:B------:R-:W-:Y:S05]  /*21940*/  BSYNC.RECONVERGENT B1 ;  /* 0x0000000000017941 */ /* 0x000fea0003800200 */
.L_x_5969:
        /* <DEDUP_REMOVED lines=13> */
.L_x_5962:
[----:B------:R-:W-:Y:S05]  /*21a20*/  BSYNC.RECONVERGENT B0 ;  /* 0x0000000000007941 */ /* 0x000fea0003800200 */
.L_x_5961:
[----:B------:R-:W-:Y:S01]  /*21a30*/  ISETP.GT.U32.AND P2, PT, R14, 0x7f, PT ;  /* 0x0000007f0e00780c */ /* 0x000fe20003f44070 */
[----:B------:R-:W-:-:S12]  /*21a40*/  IMAD.MOV.U32 R14, RZ, RZ, R27 ;  /* 0x000000ffff0e7224 */ /* 0x000fd800078e001b */
[----:B------:R-:W-:Y:S05]  /*21a50*/  @P2 BRA `(.L_x_5971) ;  /* 0xfffffff800902947 */ /* 0x000fea000383ffff */
.L_x_5960:
[----:B------:R-:W-:Y:S01]  /*21a60*/  BAR.SYNC.DEFER_BLOCKING 0x0 ;  /* 0x0000000000007b1d */ /* 0x000fe20000010000 */
[----:B------:R-:W-:-:S09]  /*21a70*/  UISETP.GE.U32.AND UP0, UPT, UR4, 0x2, UPT ;  /* 0x000000020400788c */ /* 0x000fd2000bf06070 */
[----:B------:R-:W-:Y:S05]  /*21a80*/  BRA.U !UP0, `(.L_x_5959) ;  /* 0x0000000508307547 */ /* 0x000fea000b800000 */
[----:B------:R-:W-:-:S07]  /*21a90*/  IMAD.MOV.U32 R2, RZ, RZ, 0x1 ;  /* 0x00000001ff027424 */ /* 0x000fce00078e00ff */
.L_x_5980:
        /* <DEDUP_REMOVED lines=14> */
.L_x_5973:
[----:B------:R-:W-:Y:S05]  /*21b80*/  BSYNC.RECONVERGENT B0 ;  /* 0x0000000000007941 */ /* 0x000fea0003800200 */
.L_x_5972:
        /* <DEDUP_REMOVED lines=14> */
.L_x_5975:
[----:B------:R-:W-:Y:S05]  /*21c70*/  BSYNC.RECONVERGENT B0 ;  /* 0x0000000000007941 */ /* 0x000fea0003800200 */
.L_x_5974:
        /* <DEDUP_REMOVED lines=14> */
.L_x_5977:
[----:B------:R-:W-:Y:S05]  /*21d60*/  BSYNC.RECONVERGENT B0 ;  /* 0x0000000000007941 */ /* 0x000fea0003800200 */
.L_x_5976:
        /* <DEDUP_REMOVED lines=23> */
.L_x_5979:
[----:B------:R-:W-:Y:S05]  /*21ee0*/  BSYNC.RECONVERGENT B0 ;  /* 0x0000000000007941 */ /* 0x000fea0003800200 */
.L_x_5978:
[----:B------:R-:W-:Y:S01]  /*21ef0*/  IMAD.SHL.U32 R2, R2, 0x2, RZ ;  /* 0x0000000202027824 */ /* 0x000fe200078e00ff */
[----:B------:R-:W-:Y:S02]  /*21f00*/  FSEL R15, R15, R28, P2 ;  /* 0x0000001c0f0f7208 */ /* 0x000fe40001000000 */
[----:B------:R-:W-:Y:S02]  /*21f10*/  SEL R0, R0, R31, P2 ;  /* 0x0000001f00007207 */ /* 0x000fe40001000000 */
[----:B------:R-:W-:Y:S02]  /*21f20*/  ISETP.GE.AND P3, PT, R2, UR4, PT ;  /* 0x0000000402007c0c */ /* 0x000fe4000bf66270 */
[----:B------:R-:W-:-:S11]  /*21f30*/  SEL R3, R3, R30, P2 ;  /* 0x0000001e03037207 */ /* 0x000fd60001000000 */
[----:B------:R-:W-:Y:S05]  /*21f40*/  @!P3 BRA `(.L_x_5980) ;  /* 0xfffffff800d4b947 */ /* 0x000fea000383ffff */
.L_x_5959:
        /* <DEDUP_REMOVED lines=13> */
.L_x_5981:
        /* <DEDUP_REMOVED lines=18> */
.L_x_5984:
[----:B------:R-:W-:Y:S01]  /*22140*/  IMAD.MOV.U32 R8, RZ, RZ, RZ ;  /* 0x000000ffff087224 */ /* 0x000fe200078e00ff */
[----:B------:R-:W-:Y:S01]  /*22150*/  CS2R R18, SRZ ;  /* 0x0000000000127805 */ /* 0x000fe2000001ff00 */
[----:B------:R-:W-:Y:S02]  /*22160*/  IMAD.MOV.U32 R21, RZ, RZ, RZ ;  /* 0x000000ffff157224 */ /* 0x000fe400078e00ff */
[----:B------:R-:W-:Y:S02]  /*22170*/  IMAD.MOV.U32 R6, RZ, RZ, RZ ;  /* 0x000000ffff067224 */ /* 0x000fe400078e00ff */
[----:B------:R-:W-:Y:S02]  /*22180*/  IMAD.MOV.U32 R11, RZ, RZ, RZ ;  /* 0x000000ffff0b7224 */ /* 0x000fe400078e00ff */
[----:B------:R-:W-:Y:S02]  /*22190*/  IMAD.MOV.U32 R0, RZ, RZ, RZ ;  /* 0x000000ffff007224 */ /* 0x000fe400078e00ff */
[----:B------:R-:W-:-:S07]  /*221a0*/  IMAD.MOV.U32 R3, RZ, RZ, RZ ;  /* 0x000000ffff037224 */ /* 0x000fce00078e00ff */
.L_x_5983:
        /* <DEDUP_REMOVED lines=28> */
.L_x_5987:
        /* <DEDUP_REMOVED lines=19> */
.L_x_5988:
[----:B------:R-:W-:Y:S05]  /*224a0*/  BRA `(.L_x_5989) ;  /* 0x0000000000107947 */ /* 0x000fea0003800000 */
.L_x_5986:
[----:B------:R-:W1:Y:S02]  /*224b0*/  LDCU.64 UR4, c[0x0][0x770] ;  /* 0x0000ee00ff0477ac */ /* 0x000e640008000a00 */
[----:B-1----:R-:W-:-:S05]  /*224c0*/  IADD3 R2, P0, PT, R23, UR4, RZ ;  /* 0x0000000417027c10 */ /* 0x002fca000ff1e0ff */
[----:B------:R-:W-:-:S05]  /*224d0*/  IMAD.X R3, RZ, RZ, UR5, P0 ;  /* 0x00000005ff037e24 */ /* 0x000fca00080e06ff */
[----:B------:R1:W-:Y:S03]  /*224e0*/  STG.E.64 desc[UR36][R2.64], R16 ;  /* 0x0000001002007986 */ /* 0x0003e6000c101b24 */
.L_x_5989:
        /* <DEDUP_REMOVED lines=23> */
.L_x_5991:
        /* <DEDUP_REMOVED lines=19> */
.L_x_5992:
[----:B------:R-:W-:Y:S05]  /*22790*/  BRA `(.L_x_5993) ;  /* 0x00000000000c7947 */ /* 0x000fea0003800000 */
.L_x_5990:
[----:B-1----:R-:W-:-:S05]  /*227a0*/  IADD3 R2, P0, PT, R25, UR6, RZ ;  /* 0x0000000619027c10 */ /* 0x002fca000ff1e0ff */
[----:B------:R-:W-:-:S05]  /*227b0*/  IMAD.X R3, RZ, RZ, UR7, P0 ;  /* 0x00000007ff037e24 */ /* 0x000fca00080e06ff */
[----:B------:R1:W-:Y:S03]  /*227c0*/  STG.E.64 desc[UR36][R2.64], R18 ;  /* 0x0000001202007986 */ /* 0x0003e6000c101b24 */
.L_x_5993:
[----:B------:R-:W3:Y:S02]  /*227d0*/  LDCU.64 UR4, c[0x0][0x770] ;  /* 0x0000ee00ff0477ac */ /* 0x000ee40008000a00 */
[----:B---3--:R-:W-:-:S05]  /*227e0*/  IADD3 R24, P0, PT, R24, UR4, RZ ;  /* 0x0000000418187c10 */ /* 0x008fca000ff1e0ff */
[----:B------:R-:W-:-:S05]  /*227f0*/  IMAD.X R25, RZ, RZ, UR5, P0 ;  /* 0x00000005ff197e24 */ /* 0x000fca00080e06ff */
[----:B------:R-:W-:Y:S01]  /*22800*/  STG.E.64 desc[UR36][R24.64], R30 ;  /* 0x0000001e18007986 */ /* 0x000fe2000c101b24 */
[----:B------:R-:W-:Y:S05]  /*22810*/  EXIT ;  /* 0x000000000000794d */ /* 0x000fea0003800000 */
.L_x_5985:
        /* <DEDUP_REMOVED lines=16> */
.L_x_5994:
        /* <DEDUP_REMOVED lines=15> */
.L_x_5995:
        /* <DEDUP_REMOVED lines=15> */
.L_x_5996:
        /* <DEDUP_REMOVED lines=15> */
.L_x_5997:
[----:B------:R-:W-:Y:S05]  /*22bf0*/  EXIT ;  /* 0x000000000000794d */ /* 0x000fea0003800000 */
.L_x_5982:
        /* <DEDUP_REMOVED lines=22> */
.L_x_6000:
[----:B------:R-:W-:Y:S05]  /*22d60*/  BSYNC.RECONVERGENT B0 ;  /* 0x0000000000007941 */ /* 0x000fea0003800200 */
.L_x_5999:
        /* <DEDUP_REMOVED lines=16> */
.L_x_6002:
[----:B------:R-:W-:Y:S05]  /*22e70*/  BSYNC.RECONVERGENT B0 ;  /* 0x0000000000007941 */ /* 0x000fea0003800200 */
.L_x_6001:
        /* <DEDUP_REMOVED lines=13> */
.L_x_6004:
[----:B------:R-:W-:Y:S05]  /*22f50*/  BSYNC.RECONVERGENT B0 ;  /* 0x0000000000007941 */ /* 0x000fea0003800200 */
.L_x_6003:
        /* <DEDUP_REMOVED lines=11> */
.L_x_6006:
[----:B------:R-:W-:Y:S05]  /*23010*/  BSYNC.RECONVERGENT B0 ;  /* 0x0000000000007941 */ /* 0x000fea0003800200 */
.L_x_6005:
[----:B------:R-:W-:Y:S02]  /*23020*/  SEL R0, R32, R0, P0 ;  /* 0x0000000020007207 */ /* 0x000fe40000000000 */
[----:B------:R-:W-:Y:S02]  /*23030*/  SEL R3, R33, R3, P0 ;  /* 0x0000000321037207 */ /* 0x000fe40000000000 */
[----:B------:R-:W-:-:S07]  /*23040*/  FSEL R15, R14, R15, P0 ;  /* 0x0000000f0e0f7208 */ /* 0x000fce0000000000 */
.L_x_5998:
        /* <DEDUP_REMOVED lines=28> */
.L_x_6009:
        /* <DEDUP_REMOVED lines=19> */
.L_x_6010:
[----:B------:R-:W-:Y:S05]  /*23340*/  BRA `(.L_x_6011) ;  /* 0x0000000000107947 */ /* 0x000fea0003800000 */
.L_x_6008:
[----:B------:R-:W1:Y:S02]  /*23350*/  LDCU.64 UR4, c[0x0][0x770] ;  /* 0x0000ee00ff0477ac */ /* 0x000e640008000a00 */
[----:B-1----:R-:W-:-:S05]  /*23360*/  IADD3 R2, P0, PT, R23, UR4, RZ ;  /* 0x0000000417027c10 */ /* 0x002fca000ff1e0ff */
[----:B------:R-:W-:-:S05]  /*23370*/  IMAD.X R3, RZ, RZ, UR5, P0 ;  /* 0x00000005ff037e24 */ /* 0x000fca00080e06ff */
[----:B------:R1:W-:Y:S03]  /*23380*/  STG.E.64 desc[UR36][R2.64], R16 ;  /* 0x0000001002007986 */ /* 0x0003e6000c101b24 */
.L_x_6011:
        /* <DEDUP_REMOVED lines=23> */
.L_x_6013:
        /* <DEDUP_REMOVED lines=19> */
.L_x_6014:
[----:B------:R-:W-:Y:S05]  /*23630*/  BRA `(.L_x_6015) ;  /* 0x00000000000c7947 */ /* 0x000fea0003800000 */
.L_x_6012:
[----:B-1----:R-:W-:-:S05]  /*23640*/  IADD3 R2, P0, PT, R25, UR6, RZ ;  /* 0x0000000619027c10 */ /* 0x002fca000ff1e0ff */
[----:B------:R-:W-:-:S05]  /*23650*/  IMAD.X R3, RZ, RZ, UR7, P0 ;  /* 0x00000007ff037e24 */ /* 0x000fca00080e06ff */
[----:B------:R1:W-:Y:S03]  /*23660*/  STG.E.64 desc[UR36][R2.64], R18 ;  /* 0x0000001202007986 */ /* 0x0003e6000c101b24 */
.L_x_6015:
[----:B------:R-:W3:Y:S02]  /*23670*/  LDCU.64 UR4, c[0x0][0x770] ;  /* 0x0000ee00ff0477ac */ /* 0x000ee40008000a00 */
[----:B---3--:R-:W-:-:S05]  /*23680*/  IADD3 R24, P0, PT, R24, UR4, RZ ;  /* 0x0000000418187c10 */ /* 0x008fca000ff1e0ff */
[----:B------:R-:W-:-:S05]  /*23690*/  IMAD.X R25, RZ, RZ, UR5, P0 ;  /* 0x00000005ff197e24 */ /* 0x000fca00080e06ff */
[----:B------:R-:W-:Y:S01]  /*236a0*/  STG.E.64 desc[UR36][R24.64], R30 ;  /* 0x0000001e18007986 */ /* 0x000fe2000c101b24 */
[----:B------:R-:W-:Y:S05]  /*236b0*/  EXIT ;  /* 0x000000000000794d */ /* 0x000fea0003800000 */
.L_x_6007:
        /* <DEDUP_REMOVED lines=9> */
.L_x_5916:
        /* <DEDUP_REMOVED lines=23> */
.L_x_6016:
        /* <DEDUP_REMOVED lines=18> */
.L_x_6019:
[----:B------:R-:W-:Y:S01]  /*239e0*/  CS2R R44, SRZ ;  /* 0x00000000002c7805 */ /* 0x000fe2000001ff00 */
[----:B------:R-:W-:Y:S01]  /*239f0*/  IMAD.MOV.U32 R8, RZ, RZ, RZ ;  /* 0x000000ffff087224 */ /* 0x000fe200078e00ff */
[----:B------:R-:W-:Y:S01]  /*23a00*/  CS2R R6, SRZ ;  /* 0x0000000000067805 */ /* 0x000fe2000001ff00 */
[----:B------:R-:W-:Y:S02]  /*23a10*/  IMAD.MOV.U32 R3, RZ, RZ, RZ ;  /* 0x000000ffff037224 */ /* 0x000fe400078e00ff */
[----:B------:R-:W-:Y:S02]  /*23a20*/  IMAD.MOV.U32 R11, RZ, RZ, RZ ;  /* 0x000000ffff0b7224 */ /* 0x000fe400078e00ff */
[----:B------:R-:W-:-:S07]  /*23a30*/  IMAD.MOV.U32 R18, RZ, RZ, RZ ;  /* 0x000000ffff127224 */ /* 0x000fce00078e00ff */
.L_x_6018:
        /* <DEDUP_REMOVED lines=27> */
.L_x_6022:
        /* <DEDUP_REMOVED lines=19> */
.L_x_6023:
[----:B------:R-:W-:Y:S05]  /*23d20*/  BRA `(.L_x_6024) ;  /* 0x0000000000107947 */ /* 0x000fea0003800000 */
.L_x_6021:
[----:B------:R-:W1:Y:S02]  /*23d30*/  LDCU.64 UR4, c[0x0][0x770] ;  /* 0x0000ee00ff0477ac */ /* 0x000e640008000a00 */
[----:B-1----:R-:W-:-:S05]  /*23d40*/  IADD3 R2, P0, PT, R23, UR4, RZ ;  /* 0x0000000417027c10 */ /* 0x002fca000ff1e0ff */
[----:B------:R-:W-:-:S05]  /*23d50*/  IMAD.X R3, RZ, RZ, UR5, P0 ;  /* 0x00000005ff037e24 */ /* 0x000fca00080e06ff */
[----:B------:R1:W-:Y:S03]  /*23d60*/  STG.E.64 desc[UR36][R2.64], R18 ;  /* 0x0000001202007986 */ /* 0x0003e6000c101b24 */
.L_x_6024:
        /* <DEDUP_REMOVED lines=23> */
.L_x_6026:
        /* <DEDUP_REMOVED lines=19> */
.L_x_6027:
[----:B------:R-:W-:Y:S05]  /*24010*/  BRA `(.L_x_6028) ;  /* 0x00000000000c7947 */ /* 0x000fea0003800000 */
.L_x_6025:
[----:B-1----:R-:W-:-:S05]  /*24020*/  IADD3 R2, P0, PT, R27, UR6, RZ ;  /* 0x000000061b027c10 */ /* 0x002fca000ff1e0ff */
[----:B------:R-:W-:-:S05]  /*24030*/  IMAD.X R3, RZ, RZ, UR7, P0 ;  /* 0x00000007ff037e24 */ /* 0x000fca00080e06ff */
[----:B------:R1:W-:Y:S03]  /*24040*/  STG.E.64 desc[UR36][R2.64], R16 ;  /* 0x0000001002007986 */ /* 0x0003e6000c101b24 */
.L_x_6028:
[----:B------:R-:W3:Y:S02]  /*24050*/  LDCU.64 UR4, c[0x0][0x770] ;  /* 0x0000ee00ff0477ac */ /* 0x000ee40008000a00 */
[----:B---3--:R-:W-:-:S05]  /*24060*/  IADD3 R26, P0, PT, R26, UR4, RZ ;  /* 0x000000041a1a7c10 */ /* 0x008fca000ff1e0ff */
[----:B------:R-:W-:-:S05]  /*24070*/  IMAD.X R27, RZ, RZ, UR5, P0 ;  /* 0x00000005ff1b7e24 */ /* 0x000fca00080e06ff */
[----:B------:R-:W-:Y:S01]  /*24080*/  STG.E.64 desc[UR36][R26.64], R44 ;  /* 0x0000002c1a007986 */ /* 0x000fe2000c101b24 */
[----:B------:R-:W-:Y:S05]  /*24090*/  EXIT ;  /* 0x000000000000794d */ /* 0x000fea0003800000 */
.L_x_6020:
        /* <DEDUP_REMOVED lines=16> */
.L_x_6029:
        /* <DEDUP_REMOVED lines=15> */
.L_x_6030:
        /* <DEDUP_REMOVED lines=15> */
.L_x_6031:
        /* <DEDUP_REMOVED lines=15> */
.L_x_6032:
[----:B------:R-:W-:Y:S05]  /*24470*/  EXIT ;  /* 0x000000000000794d */ /* 0x000fea0003800000 */
.L_x_6017:
        /* <DEDUP_REMOVED lines=22> */
.L_x_6035:
[----:B------:R-:W-:Y:S05]  /*245e0*/  BSYNC.RECONVERGENT B0 ;  /* 0x0000000000007941 */ /* 0x000fea0003800200 */
.L_x_6034:
        /* <DEDUP_REMOVED lines=16> */
.L_x_6037:
[----:B------:R-:W-:Y:S05]  /*246f0*/  BSYNC.RECONVERGENT B0 ;  /* 0x0000000000007941 */ /* 0x000fea0003800200 */
.L_x_6036:
        /* <DEDUP_REMOVED lines=13> */
.L_x_6039:
[----:B------:R-:W-:Y:S05]  /*247d0*/  BSYNC.RECONVERGENT B0 ;  /* 0x0000000000007941 */ /* 0x000fea0003800200 */
.L_x_6038:
        /* <DEDUP_REMOVED lines=11> */
.L_x_6041:
[----:B------:R-:W-:Y:S05]  /*24890*/  BSYNC.RECONVERGENT B0 ;  /* 0x0000000000007941 */ /* 0x000fea0003800200 */
.L_x_6040:
[----:B------:R-:W-:Y:S02]  /*248a0*/  SEL R44, R20, R44, P0 ;  /* 0x0000002c142c7207 */ /* 0x000fe40000000000 */
[----:B------:R-:W-:Y:S02]  /*248b0*/  SEL R45, R21, R45, P0 ;  /* 0x0000002d152d7207 */ /* 0x000fe40000000000 */
[----:B------:R-:W-:-:S07]  /*248c0*/  FSEL R41, R22, R41, P0 ;  /* 0x0000002916297208 */ /* 0x000fce0000000000 */
.L_x_6033:
        /* <DEDUP_REMOVED lines=27> */
.L_x_6044:
        /* <DEDUP_REMOVED lines=19> */
.L_x_6045:
[----:B------:R-:W-:Y:S05]  /*24bb0*/  BRA `(.L_x_6046) ;  /* 0x0000000000107947 */ /* 0x000fea0003800000 */
.L_x_6043:
[----:B------:R-:W1:Y:S02]  /*24bc0*/  LDCU.64 UR4, c[0x0][0x770] ;  /* 0x0000ee00ff0477ac */ /* 0x000e640008000a00 */
[----:B-1----:R-:W-:-:S05]  /*24bd0*/  IADD3 R2, P0, PT, R23, UR4, RZ ;  /* 0x0000000417027c10 */ /* 0x002fca000ff1e0ff */
[----:B------:R-:W-:-:S05]  /*24be0*/  IMAD.X R3, RZ, RZ, UR5, P0 ;  /* 0x00000005ff037e24 */ /* 0x000fca00080e06ff */
[----:B------:R1:W-:Y:S03]  /*24bf0*/  STG.E.64 desc[UR36][R2.64], R18 ;  /* 0x0000001202007986 */ /* 0x0003e6000c101b24 */
.L_x_6046:
        /* <DEDUP_REMOVED lines=23> */
.L_x_6048:
        /* <DEDUP_REMOVED lines=19> */
.L_x_6049:
[----:B------:R-:W-:Y:S05]  /*24ea0*/  BRA `(.L_x_6050) ;  /* 0x00000000000c7947 */ /* 0x000fea0003800000 */
.L_x_6047:
[----:B-1----:R-:W-:-:S05]  /*24eb0*/  IADD3 R2, P0, PT, R27, UR6, RZ ;  /* 0x000000061b027c10 */ /* 0x002fca000ff1e0ff */
[----:B------:R-:W-:-:S05]  /*24ec0*/  IMAD.X R3, RZ, RZ, UR7, P0 ;  /* 0x00000007ff037e24 */ /* 0x000fca00080e06ff */
[----:B------:R1:W-:Y:S03]  /*24ed0*/  STG.E.64 desc[UR36][R2.64], R16 ;  /* 0x0000001002007986 */ /* 0x0003e6000c101b24 */
.L_x_6050:
[----:B------:R-:W3:Y:S02]  /*24ee0*/  LDCU.64 UR4, c[0x0][0x770] ;  /* 0x0000ee00ff0477ac */ /* 0x000ee40008000a00 */
[----:B---3--:R-:W-:-:S05]  /*24ef0*/  IADD3 R26, P0, PT, R26, UR4, RZ ;  /* 0x000000041a1a7c10 */ /* 0x008fca000ff1e0ff */
[----:B------:R-:W-:-:S05]  /*24f00*/  IMAD.X R27, RZ, RZ, UR5, P0 ;  /* 0x00000005ff1b7e24 */ /* 0x000fca00080e06ff */
[----:B------:R-:W-:Y:S01]  /*24f10*/  STG.E.64 desc[UR36][R26.64], R44 ;  /* 0x0000002c1a007986 */ /* 0x000fe2000c101b24 */
[----:B------:R-:W-:Y:S05]  /*24f20*/  EXIT ;  /* 0x000000000000794d */ /* 0x000fea0003800000 */
.L_x_6042:
        /* <DEDUP_REMOVED lines=9> */
        .weak           $__internal_26_$__cuda_sm20_div_u64
        .type           $__internal_26_$__cuda_sm20_div_u64,@function
        .size           $__internal_26_$__cuda_sm20_div_u64,(.L_x_6078 - $__internal_26_$__cuda_sm20_div_u64)
$__internal_26_$__cuda_sm20_div_u64:
        /* <DEDUP_REMOVED lines=69> */
[----:B------:R-:W-:Y:S06]  /*25410*/  RET.REL.NODEC R4 `(_ZN2at6native13reduce_kernelILi128ELi4ENS0_8ReduceOpIN3c104HalfENS0_9ArgMinOpsIfEEjlLi4ELi4EEEEEvT1_) ;  /* 0xfffffda804f87950 */ /* 0x000fec0003c3ffff */
.L_x_6051:
        /* <DEDUP_REMOVED lines=14> */
.L_x_6078:


//--------------------- .nv.global.init           --------------------------
	.section	.nv.global.init,"aw",@progbits
.nv.global.init:
	.type		$str$7,@object
	.size		$str$7,(__unnamed_74 - $str$7)
$str$7:
        /*0000*/ 	.byte	0x66, 0x61, 0x6c, 0x73, 0x65, 0x00
	.type		__unnamed_74,@object
	.size		__unnamed_74,(__unnamed_34 - __unnamed_74)
__unnamed_74:
        /*0006*/ 	.byte	0x73, 0x65, 0x74, 0x5f, 0x72, 0x65, 0x73, 0x75, 0x6c, 0x74, 0x73, 0x00
	.type		__unnamed_34,@object
	.size		__unnamed_34,(__unnamed_14 - __unnamed_34)
__unnamed_34:
        /*0012*/ 	.byte	0x73, 0x65, 0x74, 0x5f, 0x72, 0x65, 0x73, 0x75, 0x6c, 0x74, 0x73, 0x00
	.type		__unnamed_14,@object
	.size		__unnamed_14,(__unnamed_54 - __unnamed_14)
__unnamed_14:
        /*001e*/ 	.byte	0x73, 0x65, 0x74, 0x5f, 0x72, 0x65, 0x73, 0x75, 0x6c, 0x74, 0x73, 0x00
	.type		__unnamed_54,@object
	.size		__unnamed_54,(__unnamed_44 - __unnamed_54)
__unnamed_54:
        /*002a*/ 	.byte	0x73, 0x65, 0x74, 0x5f, 0x72, 0x65, 0x73, 0x75, 0x6c, 0x74, 0x73, 0x00
	.type		__unnamed_44,@object
	.size		__unnamed_44,(__unnamed_4 - __unnamed_44)
__unnamed_44:
        /*0036*/ 	.byte	0x73, 0x65, 0x74, 0x5f, 0x72, 0x65, 0x73, 0x75, 0x6c, 0x74, 0x73, 0x00
	.type		__unnamed_4,@object
	.size		__unnamed_4,(__unnamed_84 - __unnamed_4)
__unnamed_4:
        /*0042*/ 	.byte	0x73, 0x65, 0x74, 0x5f, 0x72, 0x65, 0x73, 0x75, 0x6c, 0x74, 0x73, 0x00
	.type		__unnamed_84,@object
	.size		__unnamed_84,(__unnamed_24 - __unnamed_84)
__unnamed_84:
        /*004e*/ 	.byte	0x73, 0x65, 0x74, 0x5f, 0x72, 0x65, 0x73, 0x75, 0x6c, 0x74, 0x73, 0x00
	.type		__unnamed_24,@object
	.size		__unnamed_24,(__unnamed_64 - __unnamed_24)
__unnamed_24:
        /*005a*/ 	.byte	0x73, 0x65, 0x74, 0x5f, 0x72, 0x65, 0x73, 0x75, 0x6c, 0x74, 0x73, 0x00
	.type		__unnamed_64,@object
	.size		__unnamed_64,($str$8 - __unnamed_64)
__unnamed_64:
        /*0066*/ 	.byte	0x73, 0x65, 0x74, 0x5f, 0x72, 0x65, 0x73, 0x75, 0x6c, 0x74, 0x73, 0x00
	.type		$str$8,@object
	.size		$str$8,(__unnamed_11 - $str$8)
$str$8:
        /*0072*/ 	.byte	0x66, 0x69, 0x6e, 0x61, 0x6c, 0x5f, 0x6f, 0x75, 0x74, 0x70, 0x75, 0x74, 0x00
	.type		__unnamed_11,@object
	.size		__unnamed_11,(__unnamed_51 - __unnamed_11)
__unnamed_11:
        /*007f*/ 	.byte	0x74, 0x68, 0x72, 0x65, 0x61, 0x64, 0x5f, 0x72, 0x65, 0x64, 0x75, 0x63, 0x65, 0x00
	.type		__unnamed_51,@object
	.size		__unnamed_51,(__unnamed_31 - __unnamed_51)
__unnamed_51:
        /*008d*/ 	.byte	0x74, 0x68, 0x72, 0x65, 0x61, 0x64, 0x5f, 0x72, 0x65, 0x64, 0x75, 0x63, 0x65, 0x00
	.type		__unnamed_31,@object
	.size		__unnamed_31,($str$9 - __unnamed_31)
__unnamed_31:
        /*009b*/ 	.byte	0x74, 0x68, 0x72, 0x65, 0x61, 0x64, 0x5f, 0x72, 0x65, 0x64, 0x75, 0x63, 0x65, 0x00
	.type		$str$9,@object
	.size		$str$9,(__unnamed_71 - $str$9)
$str$9:
        /*00a9*/ 	.byte	0x6e, 0x6f, 0x75, 0x74, 0x70, 0x75, 0x74, 0x73, 0x20, 0x3d, 0x3d, 0x20, 0x31, 0x00
	.type		__unnamed_71,@object
	.size		__unnamed_71,(__unnamed_41 - __unnamed_71)
__unnamed_71:
        /*00b7*/ 	.byte	0x74, 0x68, 0x72, 0x65, 0x61, 0x64, 0x5f, 0x72, 0x65, 0x64, 0x75, 0x63, 0x65, 0x00
	.type		__unnamed_41,@object
	.size		__unnamed_41,(__unnamed_1 - __unnamed_41)
__unnamed_41:
        /*00c5*/ 	.byte	0x74, 0x68, 0x72, 0x65, 0x61, 0x64, 0x5f, 0x72, 0x65, 0x64, 0x75, 0x63, 0x65, 0x00
	.type		__unnamed_1,@object
	.size		__unnamed_1,(__unnamed_81 - __unnamed_1)
__unnamed_1:
        /*00d3*/ 	.byte	0x74, 0x68, 0x72, 0x65, 0x61, 0x64, 0x5f, 0x72, 0x65, 0x64, 0x75, 0x63, 0x65, 0x00
	.type		__unnamed_81,@object
	.size		__unnamed_81,(__unnamed_61 - __unnamed_81)
__unnamed_81:
        /*00e1*/ 	.byte	0x74, 0x68, 0x72, 0x65, 0x61, 0x64, 0x5f, 0x72, 0x65, 0x64, 0x75, 0x63, 0x65, 0x00
	.type		__unnamed_61,@object
	.size		__unnamed_61,(__unnamed_21 - __unnamed_61)
__unnamed_61:
        /*00ef*/ 	.byte	0x74, 0x68, 0x72, 0x65, 0x61, 0x64, 0x5f, 0x72, 0x65, 0x64, 0x75, 0x63, 0x65, 0x00
	.type		__unnamed_21,@object
	.size		__unnamed_21,(__unnamed_26 - __unnamed_21)
__unnamed_21:
        /*00fd*/ 	.byte	0x74, 0x68, 0x72, 0x65, 0x61, 0x64, 0x5f, 0x72, 0x65, 0x64, 0x75, 0x63, 0x65, 0x00
	.type		__unnamed_26,@object
	.size		__unnamed_26,(__unnamed_66 - __unnamed_26)
__unnamed_26:
        /*010b*/ 	.byte	0x74, 0x68, 0x72, 0x65, 0x61, 0x64, 0x5f, 0x72, 0x65, 0x64, 0x75, 0x63, 0x65, 0x00
	.type		__unnamed_66,@object
	.size		__unnamed_66,(__unnamed_46 - __unnamed_66)
__unnamed_66:
        /*0119*/ 	.byte	0x74, 0x68, 0x72, 0x65, 0x61, 0x64, 0x5f, 0x72, 0x65, 0x64, 0x75, 0x63, 0x65, 0x00
	.type		__unnamed_46,@object
	.size		__unnamed_46,(__unnamed_6 - __unnamed_46)
__unnamed_46:
        /*0127*/ 	.byte	0x74, 0x68, 0x72, 0x65, 0x61, 0x64, 0x5f, 0x72, 0x65, 0x64, 0x75, 0x63, 0x65, 0x00
	.type		__unnamed_6,@object
	.size		__unnamed_6,(__unnamed_86 - __unnamed_6)
__unnamed_6:
        /*0135*/ 	.byte	0x74, 0x68, 0x72, 0x65, 0x61, 0x64, 0x5f, 0x72, 0x65, 0x64, 0x75, 0x63, 0x65, 0x00
	.type		__unnamed_86,@object
	.size		__unnamed_86,(__unnamed_76 - __unnamed_86)
__unnamed_86:
        /*0143*/ 	.byte	0x74, 0x68, 0x72, 0x65, 0x61, 0x64, 0x5f, 0x72, 0x65, 0x64, 0x75, 0x63, 0x65, 0x00
	.type		__unnamed_76,@object
	.size		__unnamed_76,(__unnamed_36 - __unnamed_76)
__unnamed_76:
        /*0151*/ 	.byte	0x74, 0x68, 0x72, 0x65, 0x61, 0x64, 0x5f, 0x72, 0x65, 0x64, 0x75, 0x63, 0x65, 0x00
	.type		__unnamed_36,@object
	.size		__unnamed_36,(__unnamed_56 - __unnamed_36)
__unnamed_36:
        /*015f*/ 	.byte	0x74, 0x68, 0x72, 0x65, 0x61, 0x64, 0x5f, 0x72, 0x65, 0x64, 0x75, 0x63, 0x65, 0x00
	.type		__unnamed_56,@object
	.size		__unnamed_56,(__unnamed_16 - __unnamed_56)
__unnamed_56:
        /*016d*/ 	.byte	0x74, 0x68, 0x72, 0x65, 0x61, 0x64, 0x5f, 0x72, 0x65, 0x64, 0x75, 0x63, 0x65, 0x00
	.type		__unnamed_16,@object
	.size		__unnamed_16,(__unnamed_27 - __unnamed_16)
__unnamed_16:
        /*017b*/ 	.byte	0x74, 0x68, 0x72, 0x65, 0x61, 0x64, 0x5f, 0x72, 0x65, 0x64, 0x75, 0x63, 0x65, 0x00
	.type		__unnamed_27,@object
	.size		__unnamed_27,($str$5 - __unnamed_27)
__unnamed_27:
        /*0189*/ 	.byte	0x61, 0x63, 0x63, 0x75, 0x6d, 0x75, 0x6c, 0x61, 0x74, 0x65, 0x5f, 0x69, 0x6e, 0x5f, 0x6f, 0x75
        /*0199*/ 	.byte	0x74, 0x70, 0x75, 0x74, 0x00
	.type		$str$5,@object
	.size		$str$5,(__unnamed_59 - $str$5)
$str$5:
        /*019e*/ 	.byte	0x6f, 0x75, 0x74, 0x70, 0x75, 0x74, 0x5f, 0x76, 0x65, 0x63, 0x5f, 0x73, 0x69, 0x7a, 0x65, 0x20
        /*01ae*/ 	.byte	0x3d, 0x3d, 0x20, 0x31, 0x00
	.type		__unnamed_59,@object
	.size		__unnamed_59,(__unnamed_67 - __unnamed_59)
__unnamed_59:
        /*01b3*/ 	.byte	0x61, 0x63, 0x63, 0x75, 0x6d, 0x75, 0x6c, 0x61, 0x74, 0x65, 0x5f, 0x69, 0x6e, 0x5f, 0x6f, 0x75
        /*01c3*/ 	.byte	0x74, 0x70, 0x75, 0x74, 0x00
	.type		__unnamed_67,@object
	.size		__unnamed_67,(__unnamed_19 - __unnamed_67)
__unnamed_67:
        /*01c8*/ 	.byte	0x61, 0x63, 0x63, 0x75, 0x6d, 0x75, 0x6c, 0x61, 0x74, 0x65, 0x5f, 0x69, 0x6e, 0x5f, 0x6f, 0x75
        /*01d8*/ 	.byte	0x74, 0x70, 0x75, 0x74, 0x00
	.type		__unnamed_19,@object
	.size		__unnamed_19,(__unnamed_79 - __unnamed_19)
__unnamed_19:
        /*01dd*/ 	.byte	0x61, 0x63, 0x63, 0x75, 0x6d, 0x75, 0x6c, 0x61, 0x74, 0x65, 0x5f, 0x69, 0x6e, 0x5f, 0x6f, 0x75
        /*01ed*/ 	.byte	0x74, 0x70, 0x75, 0x74, 0x00
	.type		__unnamed_79,@object
	.size		__unnamed_79,(__unnamed_47 - __unnamed_79)
__unnamed_79:
        /*01f2*/ 	.byte	0x61, 0x63, 0x63, 0x75, 0x6d, 0x75, 0x6c, 0x61, 0x74, 0x65, 0x5f, 0x69, 0x6e, 0x5f, 0x6f, 0x75
        /*0202*/ 	.byte	0x74, 0x70, 0x75, 0x74, 0x00
	.type		__unnamed_47,@object
	.size		__unnamed_47,(__unnamed_7 - __unnamed_47)
__unnamed_47:
        /*0207*/ 	.byte	0x61, 0x63, 0x63, 0x75, 0x6d, 0x75, 0x6c, 0x61, 0x74, 0x65, 0x5f, 0x69, 0x6e, 0x5f, 0x6f, 0x75
        /*0217*/ 	.byte	0x74, 0x70, 0x75, 0x74, 0x00
	.type		__unnamed_7,@object
	.size		__unnamed_7,(__unnamed_39 - __unnamed_7)
__unnamed_7:
        /*021c*/ 	.byte	0x61, 0x63, 0x63, 0x75, 0x6d, 0x75, 0x6c, 0x61, 0x74, 0x65, 0x5f, 0x69, 0x6e, 0x5f, 0x6f, 0x75
        /*022c*/ 	.byte	0x74, 0x70, 0x75, 0x74, 0x00
	.type		__unnamed_39,@object
	.size		__unnamed_39,(__unnamed_87 - __unnamed_39)
__unnamed_39:
        /*0231*/ 	.byte	0x61, 0x63, 0x63, 0x75, 0x6d, 0x75, 0x6c, 0x61, 0x74, 0x65, 0x5f, 0x69, 0x6e, 0x5f, 0x6f, 0x75
        /*0241*/ 	.byte	0x74, 0x70, 0x75, 0x74, 0x00
	.type		__unnamed_87,@object
	.size		__unnamed_87,(__unnamed_9 - __unnamed_87)
__unnamed_87:
        /*0246*/ 	.byte	0x61, 0x63, 0x63, 0x75, 0x6d, 0x75, 0x6c, 0x61, 0x74, 0x65, 0x5f, 0x69, 0x6e, 0x5f, 0x6f, 0x75
        /*0256*/ 	.byte	0x74, 0x70, 0x75, 0x74, 0x00
	.type		__unnamed_9,@object
	.size		__unnamed_9,(__unnamed_89 - __unnamed_9)
__unnamed_9:
        /*025b*/ 	.byte	0x61, 0x63, 0x63, 0x75, 0x6d, 0x75, 0x6c, 0x61, 0x74, 0x65, 0x5f, 0x69, 0x6e, 0x5f, 0x6f, 0x75
        /*026b*/ 	.byte	0x74, 0x70, 0x75, 0x74, 0x00
	.type		__unnamed_89,@object
	.size		__unnamed_89,(__unnamed_57 - __unnamed_89)
__unnamed_89:
        /*0270*/ 	.byte	0x61, 0x63, 0x63, 0x75, 0x6d, 0x75, 0x6c, 0x61, 0x74, 0x65, 0x5f, 0x69, 0x6e, 0x5f, 0x6f, 0x75
        /*0280*/ 	.byte	0x74, 0x70, 0x75, 0x74, 0x00
	.type		__unnamed_57,@object
	.size		__unnamed_57,(__unnamed_17 - __unnamed_57)
__unnamed_57:
        /*0285*/ 	.byte	0x61, 0x63, 0x63, 0x75, 0x6d, 0x75, 0x6c, 0x61, 0x74, 0x65, 0x5f, 0x69, 0x6e, 0x5f, 0x6f, 0x75
        /*0295*/ 	.byte	0x74, 0x70, 0x75, 0x74, 0x00
	.type		__unnamed_17,@object
	.size		__unnamed_17,(__unnamed_49 - __unnamed_17)
__unnamed_17:
        /*029a*/ 	.byte	0x61, 0x63, 0x63, 0x75, 0x6d, 0x75, 0x6c, 0x61, 0x74, 0x65, 0x5f, 0x69, 0x6e, 0x5f, 0x6f, 0x75
        /*02aa*/ 	.byte	0x74, 0x70, 0x75, 0x74, 0x00
	.type		__unnamed_49,@object
	.size		__unnamed_49,(__unnamed_77 - __unnamed_49)
__unnamed_49:
        /*02af*/ 	.byte	0x61, 0x63, 0x63, 0x75, 0x6d, 0x75, 0x6c, 0x61, 0x74, 0x65, 0x5f, 0x69, 0x6e, 0x5f, 0x6f, 0x75
        /*02bf*/ 	.byte	0x74, 0x70, 0x75, 0x74, 0x00
	.type		__unnamed_77,@object
	.size		__unnamed_77,(__unnamed_29 - __unnamed_77)
__unnamed_77:
        /*02c4*/ 	.byte	0x61, 0x63, 0x63, 0x75, 0x6d, 0x75, 0x6c, 0x61, 0x74, 0x65, 0x5f, 0x69, 0x6e, 0x5f, 0x6f, 0x75
        /*02d4*/ 	.byte	0x74, 0x70, 0x75, 0x74, 0x00
	.type		__unnamed_29,@object
	.size		__unnamed_29,(__unnamed_69 - __unnamed_29)
__unnamed_29:
        /*02d9*/ 	.byte	0x61, 0x63, 0x63, 0x75, 0x6d, 0x75, 0x6c, 0x61, 0x74, 0x65, 0x5f, 0x69, 0x6e, 0x5f, 0x6f, 0x75
        /*02e9*/ 	.byte	0x74, 0x70, 0x75, 0x74, 0x00
	.type		__unnamed_69,@object
	.size		__unnamed_69,(__unnamed_37 - __unnamed_69)
__unnamed_69:
        /*02ee*/ 	.byte	0x61, 0x63, 0x63, 0x75, 0x6d, 0x75, 0x6c, 0x61, 0x74, 0x65, 0x5f, 0x69, 0x6e, 0x5f, 0x6f, 0x75
        /*02fe*/ 	.byte	0x74, 0x70, 0x75, 0x74, 0x00
	.type		__unnamed_37,@object
	.size		__unnamed_37,(__unnamed_42 - __unnamed_37)
__unnamed_37:
        /*0303*/ 	.byte	0x61, 0x63, 0x63, 0x75, 0x6d, 0x75, 0x6c, 0x61, 0x74, 0x65, 0x5f, 0x69, 0x6e, 0x5f, 0x6f, 0x75
        /*0313*/ 	.byte	0x74, 0x70, 0x75, 0x74, 0x00
	.type		__unnamed_42,@object
	.size		__unnamed_42,(__unnamed_2 - __unnamed_42)
__unnamed_42:
        /*0318*/ 	.byte	0x61, 0x63, 0x63, 0x75, 0x6d, 0x75, 0x6c, 0x61, 0x74, 0x65, 0x5f, 0x69, 0x6e, 0x5f, 0x6f, 0x75
        /*0328*/ 	.byte	0x74, 0x70, 0x75, 0x74, 0x00
	.type		__unnamed_2,@object
	.size		__unnamed_2,(__unnamed_82 - __unnamed_2)
__unnamed_2:
        /*032d*/ 	.byte	0x61, 0x63, 0x63, 0x75, 0x6d, 0x75, 0x6c, 0x61, 0x74, 0x65, 0x5f, 0x69, 0x6e, 0x5f, 0x6f, 0x75
        /*033d*/ 	.byte	0x74, 0x70, 0x75, 0x74, 0x00
	.type		__unnamed_82,@object
	.size		__unnamed_82,(__unnamed_62 - __unnamed_82)
__unnamed_82:
        /*0342*/ 	.byte	0x61, 0x63, 0x63, 0x75, 0x6d, 0x75, 0x6c, 0x61, 0x74, 0x65, 0x5f, 0x69, 0x6e, 0x5f, 0x6f, 0x75
        /*0352*/ 	.byte	0x74, 0x70, 0x75, 0x74, 0x00
	.type		__unnamed_62,@object
	.size		__unnamed_62,(__unnamed_22 - __unnamed_62)
__unnamed_62:
        /*0357*/ 	.byte	0x61, 0x63, 0x63, 0x75, 0x6d, 0x75, 0x6c, 0x61, 0x74, 0x65, 0x5f, 0x69, 0x6e, 0x5f, 0x6f, 0x75
        /*0367*/ 	.byte	0x74, 0x70, 0x75, 0x74, 0x00
	.type		__unnamed_22,@object
	.size		__unnamed_22,(__unnamed_12 - __unnamed_22)
__unnamed_22:
        /*036c*/ 	.byte	0x61, 0x63, 0x63, 0x75, 0x6d, 0x75, 0x6c, 0x61, 0x74, 0x65, 0x5f, 0x69, 0x6e, 0x5f, 0x6f, 0x75
        /*037c*/ 	.byte	0x74, 0x70, 0x75, 0x74, 0x00
	.type		__unnamed_12,@object
	.size		__unnamed_12,(__unnamed_52 - __unnamed_12)
__unnamed_12:
        /*0381*/ 	.byte	0x61, 0x63, 0x63, 0x75, 0x6d, 0x75, 0x6c, 0x61, 0x74, 0x65, 0x5f, 0x69, 0x6e, 0x5f, 0x6f, 0x75
        /*0391*/ 	.byte	0x74, 0x70, 0x75, 0x74, 0x00
	.type		__unnamed_52,@object
	.size		__unnamed_52,(__unnamed_72 - __unnamed_52)
__unnamed_52:
        /*0396*/ 	.byte	0x61, 0x63, 0x63, 0x75, 0x6d, 0x75, 0x6c, 0x61, 0x74, 0x65, 0x5f, 0x69, 0x6e, 0x5f, 0x6f, 0x75
        /*03a6*/ 	.byte	0x74, 0x70, 0x75, 0x74, 0x00
	.type		__unnamed_72,@object
	.size		__unnamed_72,(__unnamed_32 - __unnamed_72)
__unnamed_72:
        /*03ab*/ 	.byte	0x61, 0x63, 0x63, 0x75, 0x6d, 0x75, 0x6c, 0x61, 0x74, 0x65, 0x5f, 0x69, 0x6e, 0x5f, 0x6f, 0x75
        /*03bb*/ 	.byte	0x74, 0x70, 0x75, 0x74, 0x00
	.type		__unnamed_32,@object
	.size		__unnamed_32,(__unnamed_43 - __unnamed_32)
__unnamed_32:
        /*03c0*/ 	.byte	0x61, 0x63, 0x63, 0x75, 0x6d, 0x75, 0x6c, 0x61, 0x74, 0x65, 0x5f, 0x69, 0x6e, 0x5f, 0x6f, 0x75
        /*03d0*/ 	.byte	0x74, 0x70, 0x75, 0x74, 0x00
	.type		__unnamed_43,@object
	.size		__unnamed_43,(__unnamed_3 - __unnamed_43)
__unnamed_43:
        /*03d5*/ 	.byte	0x73, 0x65, 0x74, 0x5f, 0x72, 0x65, 0x73, 0x75, 0x6c, 0x74, 0x73, 0x5f, 0x74, 0x6f, 0x5f, 0x6f
        /*03e5*/ 	.byte	0x75, 0x74, 0x70, 0x75, 0x74, 0x00
	.type		__unnamed_3,@object
	.size		__unnamed_3,(__unnamed_83 - __unnamed_3)
__unnamed_3:
        /*03eb*/ 	.byte	0x73, 0x65, 0x74, 0x5f, 0x72, 0x65, 0x73, 0x75, 0x6c, 0x74, 0x73, 0x5f, 0x74, 0x6f, 0x5f, 0x6f
        /*03fb*/ 	.byte	0x75, 0x74, 0x70, 0x75, 0x74, 0x00
	.type		__unnamed_83,@object
	.size		__unnamed_83,(__unnamed_63 - __unnamed_83)
__unnamed_83:
        /*0401*/ 	.byte	0x73, 0x65, 0x74, 0x5f, 0x72, 0x65, 0x73, 0x75, 0x6c, 0x74, 0x73, 0x5f, 0x74, 0x6f, 0x5f, 0x6f
        /*0411*/ 	.byte	0x75, 0x74, 0x70, 0x75, 0x74, 0x00
	.type		__unnamed_63,@object
	.size		__unnamed_63,(__unnamed_23 - __unnamed_63)
__unnamed_63:
        /*0417*/ 	.byte	0x73, 0x65, 0x74, 0x5f, 0x72, 0x65, 0x73, 0x75, 0x6c, 0x74, 0x73, 0x5f, 0x74, 0x6f, 0x5f, 0x6f
        /*0427*/ 	.byte	0x75, 0x74, 0x70, 0x75, 0x74, 0x00
	.type		__unnamed_23,@object
	.size		__unnamed_23,(__unnamed_73 - __unnamed_23)
__unnamed_23:
        /*042d*/ 	.byte	0x73, 0x65, 0x74, 0x5f, 0x72, 0x65, 0x73, 0x75, 0x6c, 0x74, 0x73, 0x5f, 0x74, 0x6f, 0x5f, 0x6f
        /*043d*/ 	.byte	0x75, 0x74, 0x70, 0x75, 0x74, 0x00
	.type		__unnamed_73,@object
	.size		__unnamed_73,(__unnamed_33 - __unnamed_73)
__unnamed_73:
        /*0443*/ 	.byte	0x73, 0x65, 0x74, 0x5f, 0x72, 0x65, 0x73, 0x75, 0x6c, 0x74, 0x73, 0x5f, 0x74, 0x6f, 0x5f, 0x6f
        /*0453*/ 	.byte	0x75, 0x74, 0x70, 0x75, 0x74, 0x00
	.type		__unnamed_33,@object
	.size		__unnamed_33,(__unnamed_13 - __unnamed_33)
__unnamed_33:
        /*0459*/ 	.byte	0x73, 0x65, 0x74, 0x5f, 0x72, 0x65, 0x73, 0x75, 0x6c, 0x74, 0x73, 0x5f, 0x74, 0x6f, 0x5f, 0x6f
        /*0469*/ 	.byte	0x75, 0x74, 0x70, 0x75, 0x74, 0x00
	.type		__unnamed_13,@object
	.size		__unnamed_13,(__unnamed_53 - __unnamed_13)
__unnamed_13:
        /*046f*/ 	.byte	0x73, 0x65, 0x74, 0x5f, 0x72, 0x65, 0x73, 0x75, 0x6c, 0x74, 0x73, 0x5f, 0x74, 0x6f, 0x5f, 0x6f
        /*047f*/ 	.byte	0x75, 0x74, 0x70, 0x75, 0x74, 0x00
	.type		__unnamed_53,@object
	.size		__unnamed_53,(__unnamed_10 - __unnamed_53)
__unnamed_53:
        /*0485*/ 	.byte	0x73, 0x65, 0x74, 0x5f, 0x72, 0x65, 0x73, 0x75, 0x6c, 0x74, 0x73, 0x5f, 0x74, 0x6f, 0x5f, 0x6f
        /*0495*/ 	.byte	0x75, 0x74, 0x70, 0x75, 0x74, 0x00
	.type		__unnamed_10,@object
	.size		__unnamed_10,(__unnamed_90 - __unnamed_10)
__unnamed_10:
        /*049b*/ 	.byte	0x73, 0x65, 0x74, 0x5f, 0x72, 0x65, 0x73, 0x75, 0x6c, 0x74, 0x73, 0x5f, 0x74, 0x6f, 0x5f, 0x6f
        /*04ab*/ 	.byte	0x75, 0x74, 0x70, 0x75, 0x74, 0x00
	.type		__unnamed_90,@object
	.size		__unnamed_90,(__unnamed_58 - __unnamed_90)
__unnamed_90:
        /*04b1*/ 	.byte	0x73, 0x65, 0x74, 0x5f, 0x72, 0x65, 0x73, 0x75, 0x6c, 0x74, 0x73, 0x5f, 0x74, 0x6f, 0x5f, 0x6f
        /*04c1*/ 	.byte	0x75, 0x74, 0x70, 0x75, 0x74, 0x00
	.type		__unnamed_58,@object
	.size		__unnamed_58,(__unnamed_18 - __unnamed_58)
__unnamed_58:
        /*04c7*/ 	.byte	0x73, 0x65, 0x74, 0x5f, 0x72, 0x65, 0x73, 0x75, 0x6c, 0x74, 0x73, 0x5f, 0x74, 0x6f, 0x5f, 0x6f
        /*04d7*/ 	.byte	0x75, 0x74, 0x70, 0x75, 0x74, 0x00
	.type		__unnamed_18,@object
	.size		__unnamed_18,(__unnamed_50 - __unnamed_18)
__unnamed_18:
        /*04dd*/ 	.byte	0x73, 0x65, 0x74, 0x5f, 0x72, 0x65, 0x73, 0x75, 0x6c, 0x74, 0x73, 0x5f, 0x74, 0x6f, 0x5f, 0x6f
        /*04ed*/ 	.byte	0x75, 0x74, 0x70, 0x75, 0x74, 0x00
	.type		__unnamed_50,@object
	.size		__unnamed_50,(__unnamed_78 - __unnamed_50)
__unnamed_50:
        /*04f3*/ 	.byte	0x73, 0x65, 0x74, 0x5f, 0x72, 0x65, 0x73, 0x75, 0x6c, 0x74, 0x73, 0x5f, 0x74, 0x6f, 0x5f, 0x6f
        /*0503*/ 	.byte	0x75, 0x74, 0x70, 0x75, 0x74, 0x00
	.type		__unnamed_78,@object
	.size		__unnamed_78,(__unnamed_30 - __unnamed_78)
__unnamed_78:
        /*0509*/ 	.byte	0x73, 0x65, 0x74, 0x5f, 0x72, 0x65, 0x73, 0x75, 0x6c, 0x74, 0x73, 0x5f, 0x74, 0x6f, 0x5f, 0x6f
        /*0519*/ 	.byte	0x75, 0x74, 0x70, 0x75, 0x74, 0x00
	.type		__unnamed_30,@object
	.size		__unnamed_30,(__unnamed_70 - __unnamed_30)
__unnamed_30:
        /*051f*/ 	.byte	0x73, 0x65, 0x74, 0x5f, 0x72, 0x65, 0x73, 0x75, 0x6c, 0x74, 0x73, 0x5f, 0x74, 0x6f, 0x5f, 0x6f
        /*052f*/ 	.byte	0x75, 0x74, 0x70, 0x75, 0x74, 0x00
	.type		__unnamed_70,@object
	.size		__unnamed_70,(__unnamed_38 - __unnamed_70)
__unnamed_70:
        /*0535*/ 	.byte	0x73, 0x65, 0x74, 0x5f, 0x72, 0x65, 0x73, 0x75, 0x6c, 0x74, 0x73, 0x5f, 0x74, 0x6f, 0x5f, 0x6f
        /*0545*/ 	.byte	0x75, 0x74, 0x70, 0x75, 0x74, 0x00
	.type		__unnamed_38,@object
	.size		__unnamed_38,(__unnamed_28 - __unnamed_38)
__unnamed_38:
        /*054b*/ 	.byte	0x73, 0x65, 0x74, 0x5f, 0x72, 0x65, 0x73, 0x75, 0x6c, 0x74, 0x73, 0x5f, 0x74, 0x6f, 0x5f, 0x6f
        /*055b*/ 	.byte	0x75, 0x74, 0x70, 0x75, 0x74, 0x00
	.type		__unnamed_28,@object
	.size		__unnamed_28,(__unnamed_60 - __unnamed_28)
__unnamed_28:
        /*0561*/ 	.byte	0x73, 0x65, 0x74, 0x5f, 0x72, 0x65, 0x73, 0x75, 0x6c, 0x74, 0x73, 0x5f, 0x74, 0x6f, 0x5f, 0x6f
        /*0571*/ 	.byte	0x75, 0x74, 0x70, 0x75, 0x74, 0x00
	.type		__unnamed_60,@object
	.size		__unnamed_60,(__unnamed_68 - __unnamed_60)
__unnamed_60:
        /*0577*/ 	.byte	0x73, 0x65, 0x74, 0x5f, 0x72, 0x65, 0x73, 0x75, 0x6c, 0x74, 0x73, 0x5f, 0x74, 0x6f, 0x5f, 0x6f
        /*0587*/ 	.byte	0x75, 0x74, 0x70, 0x75, 0x74, 0x00
	.type		__unnamed_68,@object
	.size		__unnamed_68,(__unnamed_20 - __unnamed_68)
__unnamed_68:
        /*058d*/ 	.byte	0x73, 0x65, 0x74, 0x5f, 0x72, 0x65, 0x73, 0x75, 0x6c, 0x74, 0x73, 0x5f, 0x74, 0x6f, 0x5f, 0x6f
        /*059d*/ 	.byte	0x75, 0x74, 0x70, 0x75, 0x74, 0x00
	.type		__unnamed_20,@object
	.size		__unnamed_20,(__unnamed_8 - __unnamed_20)
__unnamed_20:
        /*05a3*/ 	.byte	0x73, 0x65, 0x74, 0x5f, 0x72, 0x65, 0x73, 0x75, 0x6c, 0x74, 0x73, 0x5f, 0x74, 0x6f, 0x5f, 0x6f
        /*05b3*/ 	.byte	0x75, 0x74, 0x70, 0x75, 0x74, 0x00
	.type		__unnamed_8,@object
	.size		__unnamed_8,(__unnamed_40 - __unnamed_8)
__unnamed_8:
        /*05b9*/ 	.byte	0x73, 0x65, 0x74, 0x5f, 0x72, 0x65, 0x73, 0x75, 0x6c, 0x74, 0x73, 0x5f, 0x74, 0x6f, 0x5f, 0x6f
        /*05c9*/ 	.byte	0x75, 0x74, 0x70, 0x75, 0x74, 0x00
	.type		__unnamed_40,@object
	.size		__unnamed_40,(__unnamed_88 - __unnamed_40)
__unnamed_40:
        /*05cf*/ 	.byte	0x73, 0x65, 0x74, 0x5f, 0x72, 0x65, 0x73, 0x75, 0x6c, 0x74, 0x73, 0x5f, 0x74, 0x6f, 0x5f, 0x6f
        /*05df*/ 	.byte	0x75, 0x74, 0x70, 0x75, 0x74, 0x00
	.type		__unnamed_88,@object
	.size		__unnamed_88,(__unnamed_80 - __unnamed_88)
__unnamed_88:
        /*05e5*/ 	.byte	0x73, 0x65, 0x74, 0x5f, 0x72, 0x65, 0x73, 0x75, 0x6c, 0x74, 0x73, 0x5f, 0x74, 0x6f, 0x5f, 0x6f
        /*05f5*/ 	.byte	0x75, 0x74, 0x70, 0x75, 0x74, 0x00
	.type		__unnamed_80,@object
	.size		__unnamed_80,(__unnamed_48 - __unnamed_80)
__unnamed_80:
        /*05fb*/ 	.byte	0x73, 0x65, 0x74, 0x5f, 0x72, 0x65, 0x73, 0x75, 0x6c, 0x74, 0x73, 0x5f, 0x74, 0x6f, 0x5f, 0x6f
        /*060b*/ 	.byte	0x75, 0x74, 0x70, 0x75, 0x74, 0x00
	.type		__unnamed_48,@object
	.size		__unnamed_48,(__unnamed_75 - __unnamed_48)
__unnamed_48:
        /*0611*/ 	.byte	0x73, 0x65, 0x74, 0x5f, 0x72, 0x65, 0x73, 0x75, 0x6c, 0x74, 0x73, 0x5f, 0x74, 0x6f, 0x5f, 0x6f
        /*0621*/ 	.byte	0x75, 0x74, 0x70, 0x75, 0x74, 0x00
	.type		__unnamed_75,@object
	.size		__unnamed_75,(__unnamed_35 - __unnamed_75)
__unnamed_75:
        /*0627*/ 	.byte	0x67, 0x65, 0x74, 0x5f, 0x61, 0x63, 0x63, 0x75, 0x6d, 0x75, 0x6c, 0x61, 0x74, 0x65, 0x64, 0x5f
        /*0637*/ 	.byte	0x6f, 0x75, 0x74, 0x70, 0x75, 0x74, 0x00
	.type		__unnamed_35,@object
	.size		__unnamed_35,(__unnamed_15 - __unnamed_35)
__unnamed_35:
        /*063e*/ 	.byte	0x67, 0x65, 0x74, 0x5f, 0x61, 0x63, 0x63, 0x75, 0x6d, 0x75, 0x6c, 0x61, 0x74, 0x65, 0x64, 0x5f
        /*064e*/ 	.byte	0x6f, 0x75, 0x74, 0x70, 0x75, 0x74, 0x00
	.type		__unnamed_15,@object
	.size		__unnamed_15,(__unnamed_55 - __unnamed_15)
__unnamed_15:
        /*0655*/ 	.byte	0x67, 0x65, 0x74, 0x5f, 0x61, 0x63, 0x63, 0x75, 0x6d, 0x75, 0x6c, 0x61, 0x74, 0x65, 0x64, 0x5f
        /*0665*/ 	.byte	0x6f, 0x75, 0x74, 0x70, 0x75, 0x74, 0x00
	.type		__unnamed_55,@object
	.size		__unnamed_55,(__unnamed_25 - __unnamed_55)
__unnamed_55:
        /*066c*/ 	.byte	0x67, 0x65, 0x74, 0x5f, 0x61, 0x63, 0x63, 0x75, 0x6d, 0x75, 0x6c, 0x61, 0x74, 0x65, 0x64, 0x5f
        /*067c*/ 	.byte	0x6f, 0x75, 0x74, 0x70, 0x75, 0x74, 0x00
	.type		__unnamed_25,@object
	.size		__unnamed_25,(__unnamed_65 - __unnamed_25)
__unnamed_25:
        /*0683*/ 	.byte	0x67, 0x65, 0x74, 0x5f, 0x61, 0x63, 0x63, 0x75, 0x6d, 0x75, 0x6c, 0x61, 0x74, 0x65, 0x64, 0x5f
        /*0693*/ 	.byte	0x6f, 0x75, 0x74, 0x70, 0x75, 0x74, 0x00
	.type		__unnamed_65,@object
	.size		__unnamed_65,(__unnamed_45 - __unnamed_65)
__unnamed_65:
        /*069a*/ 	.byte	0x67, 0x65, 0x74, 0x5f, 0x61, 0x63, 0x63, 0x75, 0x6d, 0x75, 0x6c, 0x61, 0x74, 0x65, 0x64, 0x5f
        /*06aa*/ 	.byte	0x6f, 0x75, 0x74, 0x70, 0x75, 0x74, 0x00
	.type		__unnamed_45,@object
	.size		__unnamed_45,(__unnamed_5 - __unnamed_45)
__unnamed_45:
        /*06b1*/ 	.byte	0x67, 0x65, 0x74, 0x5f, 0x61, 0x63, 0x63, 0x75, 0x6d, 0x75, 0x6c, 0x61, 0x74, 0x65, 0x64, 0x5f
        /*06c1*/ 	.byte	0x6f, 0x75, 0x74, 0x70, 0x75, 0x74, 0x00
	.type		__unnamed_5,@object
	.size		__unnamed_5,(__unnamed_85 - __unnamed_5)
__unnamed_5:
        /*06c8*/ 	.byte	0x67, 0x65, 0x74, 0x5f, 0x61, 0x63, 0x63, 0x75, 0x6d, 0x75, 0x6c, 0x61, 0x74, 0x65, 0x64, 0x5f
        /*06d8*/ 	.byte	0x6f, 0x75, 0x74, 0x70, 0x75, 0x74, 0x00
	.type		__unnamed_85,@object
	.size		__unnamed_85,($str$6 - __unnamed_85)
__unnamed_85:
        /*06df*/ 	.byte	0x67, 0x65, 0x74, 0x5f, 0x61, 0x63, 0x63, 0x75, 0x6d, 0x75, 0x6c, 0x61, 0x74, 0x65, 0x64, 0x5f
        /*06ef*/ 	.byte	0x6f, 0x75, 0x74, 0x70, 0x75, 0x74, 0x00
	.type		$str$6,@object
	.size		$str$6,(.L_119 - $str$6)
$str$6:
        /*06f6*/ 	.byte	0x2f, 0x72, 0x6f, 0x6f, 0x74, 0x2f, 0x2e, 0x70, 0x79, 0x65, 0x6e, 0x76, 0x2f, 0x76, 0x65, 0x72
        /*0706*/ 	.byte	0x73, 0x69, 0x6f, 0x6e, 0x73, 0x2f, 0x33, 0x2e, 0x31, 0x33, 0x2e, 0x31, 0x32, 0x2f, 0x6c, 0x69
        /*0716*/ 	.byte	0x62, 0x2f, 0x70, 0x79, 0x74, 0x68, 0x6f, 0x6e, 0x33, 0x2e, 0x31, 0x33, 0x2f, 0x73, 0x69, 0x74
        /*0726*/ 	.byte	0x65, 0x2d, 0x70, 0x61, 0x63, 0x6b, 0x61, 0x67, 0x65, 0x73, 0x2f, 0x74, 0x6f, 0x72, 0x63, 0x68
        /*0736*/ 	.byte	0x2f, 0x69, 0x6e, 0x63, 0x6c, 0x75, 0x64, 0x65, 0x2f, 0x41, 0x54, 0x65, 0x6e, 0x2f, 0x6e, 0x61
        /*0746*/ 	.byte	0x74, 0x69, 0x76, 0x65, 0x2f, 0x63, 0x75, 0x64, 0x61, 0x2f, 0x52, 0x65, 0x64, 0x75, 0x63, 0x65
        /*0756*/ 	.byte	0x2e, 0x63, 0x75, 0x68, 0x00
.L_119:


//--------------------- .nv.shared._ZN2at6native13reduce_kernelILi512ELi1ENS0_8ReduceOpIfNS0_9ArgMinOpsIfEEjlLi4ELi4EEEEEvT1_ --------------------------
	.section	.nv.shared._ZN2at6native13reduce_kernelILi512ELi1ENS0_8ReduceOpIfNS0_9ArgMinOpsIfEEjlLi4ELi4EEEEEvT1_,"aw",@nobits
	.sectionflags	@""
	.align	16
.nv.shared._ZN2at6native13reduce_kernelILi512ELi1ENS0_8ReduceOpIfNS0_9ArgMinOpsIfEEjlLi4ELi4EEEEEvT1_:
	.zero		1040


//--------------------- .nv.shared.reserved.0     --------------------------
	.section	.nv.shared.reserved.0,"aw",@nobits
	.weak		__nv_reservedSMEM_offset_0_alias
	.size		__nv_reservedSMEM_offset_0_alias, 0, 64
	.other		__nv_reservedSMEM_offset_0_alias,@"STO_CUDA_RESERVED_SHARED STV_DEFAULT"
__nv_reservedSMEM_offset_0_alias:
	.zero		0
	.zero		64


//--------------------- .nv.global                --------------------------
	.section	.nv.global,"aw",@nobits
.nv.global:
	.type		_ZN52_INTERNAL_7b022142_21_ReduceArgMinKernel_cu_6f9147e94cuda3std3__48in_placeE,@object
	.size		_ZN52_INTERNAL_7b022142_21_ReduceArgMinKernel_cu_6f9147e94cuda3std3__48in_placeE,(_ZN52_INTERNAL_7b022142_21_ReduceArgMinKernel_cu_6f9147e94cuda3std6ranges3__45__cpo8distanceE - _ZN52_INTERNAL_7b022142_21_ReduceArgMinKernel_cu_6f9147e94cuda3std3__48in_placeE)
_ZN52_INTERNAL_7b022142_21_ReduceArgMinKernel_cu_6f9147e94cuda3std3__48in_placeE:
	.zero		1
	.type		_ZN52_INTERNAL_7b022142_21_ReduceArgMinKernel_cu_6f9147e94cuda3std6ranges3__45__cpo8distanceE,@object
	.size		_ZN52_INTERNAL_7b022142_21_ReduceArgMinKernel_cu_6f9147e94cuda3std6ranges3__45__cpo8distanceE,(_ZN52_INTERNAL_7b022142_21_ReduceArgMinKernel_cu_6f9147e94cuda3std3__45__cpo6cbeginE - _ZN52_INTERNAL_7b022142_21_ReduceArgMinKernel_cu_6f9147e94cuda3std6ranges3__45__cpo8distanceE)
_ZN52_INTERNAL_7b022142_21_ReduceArgMinKernel_cu_6f9147e94cuda3std6ranges3__45__cpo8distanceE:
	.zero		1
	.type		_ZN52_INTERNAL_7b022142_21_ReduceArgMinKernel_cu_6f9147e94cuda3std3__45__cpo6cbeginE,@object
	.size		_ZN52_INTERNAL_7b022142_21_ReduceArgMinKernel_cu_6f9147e94cuda3std3__45__cpo6cbeginE,(_ZN52_INTERNAL_7b022142_21_ReduceArgMinKernel_cu_6f9147e94cuda3std6ranges3__45__cpo7advanceE - _ZN52_INTERNAL_7b022142_21_ReduceArgMinKernel_cu_6f9147e94cuda3std3__45__cpo6cbeginE)
_ZN52_INTERNAL_7b022142_21_ReduceArgMinKernel_cu_6f9147e94cuda3std3__45__cpo6cbeginE:
	.zero		1
	.type		_ZN52_INTERNAL_7b022142_21_ReduceArgMinKernel_cu_6f9147e94cuda3std6ranges3__45__cpo7advanceE,@object
	.size		_ZN52_INTERNAL_7b022142_21_ReduceArgMinKernel_cu_6f9147e94cuda3std6ranges3__45__cpo7advanceE,(_ZN52_INTERNAL_7b022142_21_ReduceArgMinKernel_cu_6f9147e94cuda3std3__45__cpo7crbeginE - _ZN52_INTERNAL_7b022142_21_ReduceArgMinKernel_cu_6f9147e94cuda3std6ranges3__45__cpo7advanceE)
_ZN52_INTERNAL_7b022142_21_ReduceArgMinKernel_cu_6f9147e94cuda3std6ranges3__45__cpo7advanceE:
	.zero		1
	.type		_ZN52_INTERNAL_7b022142_21_ReduceArgMinKernel_cu_6f9147e94cuda3std3__45__cpo7crbeginE,@object
	.size		_ZN52_INTERNAL_7b022142_21_ReduceArgMinKernel_cu_6f9147e94cuda3std3__45__cpo7crbeginE,(_ZN52_INTERNAL_7b022142_21_ReduceArgMinKernel_cu_6f9147e94cuda3std6ranges3__45__cpo4dataE - _ZN52_INTERNAL_7b022142_21_ReduceArgMinKernel_cu_6f9147e94cuda3std3__45__cpo7crbeginE)
_ZN52_INTERNAL_7b022142_21_ReduceArgMinKernel_cu_6f9147e94cuda3std3__45__cpo7crbeginE:
	.zero		1
	.type		_ZN52_INTERNAL_7b022142_21_ReduceArgMinKernel_cu_6f9147e94cuda3std6ranges3__45__cpo4dataE,@object
	.size		_ZN52_INTERNAL_7b022142_21_ReduceArgMinKernel_cu_6f9147e94cuda3std6ranges3__45__cpo4dataE,(_ZN52_INTERNAL_7b022142_21_ReduceArgMinKernel_cu_6f9147e94cuda3std6ranges3__45__cpo5beginE - _ZN52_INTERNAL_7b022142_21_ReduceArgMinKernel_cu_6f9147e94cuda3std6ranges3__45__cpo4dataE)
_ZN52_INTERNAL_7b022142_21_ReduceArgMinKernel_cu_6f9147e94cuda3std6ranges3__45__cpo4dataE:
	.zero		1
	.type		_ZN52_INTERNAL_7b022142_21_ReduceArgMinKernel_cu_6f9147e94cuda3std6ranges3__45__cpo5beginE,@object
	.size		_ZN52_INTERNAL_7b022142_21_ReduceArgMinKernel_cu_6f9147e94cuda3std6ranges3__45__cpo5beginE,(_ZN52_INTERNAL_7b022142_21_ReduceArgMinKernel_cu_6f9147e94cuda3std3__454_GLOBAL__N__7b022142_21_ReduceArgMinKernel_cu_6f9147e96ignoreE - _ZN52_INTERNAL_7b022142_21_ReduceArgMinKernel_cu_6f9147e94cuda3std6ranges3__45__cpo5beginE)
_ZN52_INTERNAL_7b022142_21_ReduceArgMinKernel_cu_6f9147e94cuda3std6ranges3__45__cpo5beginE:
	.zero		1
	.type		_ZN52_INTERNAL_7b022142_21_ReduceArgMinKernel_cu_6f9147e94cuda3std3__454_GLOBAL__N__7b022142_21_ReduceArgMinKernel_cu_6f9147e96ignoreE,@object
	.size		_ZN52_INTERNAL_7b022142_21_ReduceArgMinKernel_cu_6f9147e94cuda3std3__454_GLOBAL__N__7b022142_21_ReduceArgMinKernel_cu_6f9147e96ignoreE,(_ZN52_INTERNAL_7b022142_21_ReduceArgMinKernel_cu_6f9147e94cuda3std6ranges3__45__cpo4sizeE - _ZN52_INTERNAL_7b022142_21_ReduceArgMinKernel_cu_6f9147e94cuda3std3__454_GLOBAL__N__7b022142_21_ReduceArgMinKernel_cu_6f9147e96ignoreE)
_ZN52_INTERNAL_7b022142_21_ReduceArgMinKernel_cu_6f9147e94cuda3std3__454_GLOBAL__N__7b022142_21_ReduceArgMinKernel_cu_6f9147e96ignoreE:
	.zero		1
	.type		_ZN52_INTERNAL_7b022142_21_ReduceArgMinKernel_cu_6f9147e94cuda3std6ranges3__45__cpo4sizeE,@object
	.size		_ZN52_INTERNAL_7b022142_21_ReduceArgMinKernel_cu_6f9147e94cuda3std6ranges3__45__cpo4sizeE,(_ZN52_INTERNAL_7b022142_21_ReduceArgMinKernel_cu_6f9147e94cuda3std3__45__cpo5beginE - _ZN52_INTERNAL_7b022142_21_ReduceArgMinKernel_cu_6f9147e94cuda3std6ranges3__45__cpo4sizeE)
_ZN52_INTERNAL_7b022142_21_ReduceArgMinKernel_cu_6f9147e94cuda3std6ranges3__45__cpo4sizeE:
	.zero		1
	.type		_ZN52_INTERNAL_7b022142_21_ReduceArgMinKernel_cu_6f9147e94cuda3std3__45__cpo5beginE,@object
	.size		_ZN52_INTERNAL_7b022142_21_ReduceArgMinKernel_cu_6f9147e94cuda3std3__45__cpo5beginE,(_ZN52_INTERNAL_7b022142_21_ReduceArgMinKernel_cu_6f9147e94cuda3std6ranges3__45__cpo6cbeginE - _ZN52_INTERNAL_7b022142_21_ReduceArgMinKernel_cu_6f9147e94cuda3std3__45__cpo5beginE)
_ZN52_INTERNAL_7b022142_21_ReduceArgMinKernel_cu_6f9147e94cuda3std3__45__cpo5beginE:
	.zero		1
	.type		_ZN52_INTERNAL_7b022142_21_ReduceArgMinKernel_cu_6f9147e94cuda3std6ranges3__45__cpo6cbeginE,@object
	.size		_ZN52_INTERNAL_7b022142_21_ReduceArgMinKernel_cu_6f9147e94cuda3std6ranges3__45__cpo6cbeginE,(_ZN52_INTERNAL_7b022142_21_ReduceArgMinKernel_cu_6f9147e94cuda3std3__45__cpo6rbeginE - _ZN52_INTERNAL_7b022142_21_ReduceArgMinKernel_cu_6f9147e94cuda3std6ranges3__45__cpo6cbeginE)
_ZN52_INTERNAL_7b022142_21_ReduceArgMinKernel_cu_6f9147e94cuda3std6ranges3__45__cpo6cbeginE:
	.zero		1
	.type		_ZN52_INTERNAL_7b022142_21_ReduceArgMinKernel_cu_6f9147e94cuda3std3__45__cpo6rbeginE,@object
	.size		_ZN52_INTERNAL_7b022142_21_ReduceArgMinKernel_cu_6f9147e94cuda3std3__45__cpo6rbeginE,(_ZN52_INTERNAL_7b022142_21_ReduceArgMinKernel_cu_6f9147e94cuda3std6ranges3__45__cpo4nextE - _ZN52_INTERNAL_7b022142_21_ReduceArgMinKernel_cu_6f9147e94cuda3std3__45__cpo6rbeginE)
_ZN52_INTERNAL_7b022142_21_ReduceArgMinKernel_cu_6f9147e94cuda3std3__45__cpo6rbeginE:
	.zero		1
	.type		_ZN52_INTERNAL_7b022142_21_ReduceArgMinKernel_cu_6f9147e94cuda3std6ranges3__45__cpo4nextE,@object
	.size		_ZN52_INTERNAL_7b022142_21_ReduceArgMinKernel_cu_6f9147e94cuda3std6ranges3__45__cpo4nextE,(_ZN52_INTERNAL_7b022142_21_ReduceArgMinKernel_cu_6f9147e94cuda3std6ranges3__45__cpo4swapE - _ZN52_INTERNAL_7b022142_21_ReduceArgMinKernel_cu_6f9147e94cuda3std6ranges3__45__cpo4nextE)
_ZN52_INTERNAL_7b022142_21_ReduceArgMinKernel_cu_6f9147e94cuda3std6ranges3__45__cpo4nextE:
	.zero		1
	.type		_ZN52_INTERNAL_7b022142_21_ReduceArgMinKernel_cu_6f9147e94cuda3std6ranges3__45__cpo4swapE,@object
	.size		_ZN52_INTERNAL_7b022142_21_ReduceArgMinKernel_cu_6f9147e94cuda3std6ranges3__45__cpo4swapE,(_ZN52_INTERNAL_7b022142_21_ReduceArgMinKernel_cu_6f9147e94cuda3std3__420unreachable_sentinelE - _ZN52_INTERNAL_7b022142_21_ReduceArgMinKernel_cu_6f9147e94cuda3std6ranges3__45__cpo4swapE)
_ZN52_INTERNAL_7b022142_21_ReduceArgMinKernel_cu_6f9147e94cuda3std6ranges3__45__cpo4swapE:
	.zero		1
	.type		_ZN52_INTERNAL_7b022142_21_ReduceArgMinKernel_cu_6f9147e94cuda3std3__420unreachable_sentinelE,@object
	.size		_ZN52_INTERNAL_7b022142_21_ReduceArgMinKernel_cu_6f9147e94cuda3std3__420unreachable_sentinelE,(_ZN52_INTERNAL_7b022142_21_ReduceArgMinKernel_cu_6f9147e96thrust24THRUST_300001_SM_1030_NS6system6detail10sequential3seqE - _ZN52_INTERNAL_7b022142_21_ReduceArgMinKernel_cu_6f9147e94cuda3std3__420unreachable_sentinelE)
_ZN52_INTERNAL_7b022142_21_ReduceArgMinKernel_cu_6f9147e94cuda3std3__420unreachable_sentinelE:
	.zero		1
	.type		_ZN52_INTERNAL_7b022142_21_ReduceArgMinKernel_cu_6f9147e96thrust24THRUST_300001_SM_1030_NS6system6detail10sequential3seqE,@object
	.size		_ZN52_INTERNAL_7b022142_21_ReduceArgMinKernel_cu_6f9147e96thrust24THRUST_300001_SM_1030_NS6system6detail10sequential3seqE,(_ZN52_INTERNAL_7b022142_21_ReduceArgMinKernel_cu_6f9147e94cuda3std3__45__cpo4cendE - _ZN52_INTERNAL_7b022142_21_ReduceArgMinKernel_cu_6f9147e96thrust24THRUST_300001_SM_1030_NS6system6detail10sequential3seqE)
_ZN52_INTERNAL_7b022142_21_ReduceArgMinKernel_cu_6f9147e96thrust24THRUST_300001_SM_1030_NS6system6detail10sequential3seqE:
	.zero		1
	.type		_ZN52_INTERNAL_7b022142_21_ReduceArgMinKernel_cu_6f9147e94cuda3std3__45__cpo4cendE,@object
	.size		_ZN52_INTERNAL_7b022142_21_ReduceArgMinKernel_cu_6f9147e94cuda3std3__45__cpo4cendE,(_ZN52_INTERNAL_7b022142_21_ReduceArgMinKernel_cu_6f9147e94cuda3std6ranges3__45__cpo9iter_swapE - _ZN52_INTERNAL_7b022142_21_ReduceArgMinKernel_cu_6f9147e94cuda3std3__45__cpo4cendE)
_ZN52_INTERNAL_7b022142_21_ReduceArgMinKernel_cu_6f9147e94cuda3std3__45__cpo4cendE:
	.zero		1
	.type		_ZN52_INTERNAL_7b022142_21_ReduceArgMinKernel_cu_6f9147e94cuda3std6ranges3__45__cpo9iter_swapE,@object
	.size		_ZN52_INTERNAL_7b022142_21_ReduceArgMinKernel_cu_6f9147e94cuda3std6ranges3__45__cpo9iter_swapE,(_ZN52_INTERNAL_7b022142_21_ReduceArgMinKernel_cu_6f9147e94cuda3std3__45__cpo5crendE - _ZN52_INTERNAL_7b022142_21_ReduceArgMinKernel_cu_6f9147e94cuda3std6ranges3__45__cpo9iter_swapE)
_ZN52_INTERNAL_7b022142_21_ReduceArgMinKernel_cu_6f9147e94cuda3std6ranges3__45__cpo9iter_swapE:
	.zero		1
	.type		_ZN52_INTERNAL_7b022142_21_ReduceArgMinKernel_cu_6f9147e94cuda3std3__45__cpo5crendE,@object
	.size		_ZN52_INTERNAL_7b022142_21_ReduceArgMinKernel_cu_6f9147e94cuda3std3__45__cpo5crendE,(_ZN52_INTERNAL_7b022142_21_ReduceArgMinKernel_cu_6f9147e94cuda3std6ranges3__45__cpo5cdataE - _ZN52_INTERNAL_7b022142_21_ReduceArgMinKernel_cu_6f9147e94cuda3std3__45__cpo5crendE)
_ZN52_INTERNAL_7b022142_21_ReduceArgMinKernel_cu_6f9147e94cuda3std3__45__cpo5crendE:
	.zero		1
	.type		_ZN52_INTERNAL_7b022142_21_ReduceArgMinKernel_cu_6f9147e94cuda3std6ranges3__45__cpo5cdataE,@object
	.size		_ZN52_INTERNAL_7b022142_21_ReduceArgMinKernel_cu_6f9147e94cuda3std6ranges3__45__cpo5cdataE,(_ZN52_INTERNAL_7b022142_21_ReduceArgMinKernel_cu_6f9147e94cuda3std6ranges3__45__cpo3endE - _ZN52_INTERNAL_7b022142_21_ReduceArgMinKernel_cu_6f9147e94cuda3std6ranges3__45__cpo5cdataE)
_ZN52_INTERNAL_7b022142_21_ReduceArgMinKernel_cu_6f9147e94cuda3std6ranges3__45__cpo5cdataE:
	.zero		1
	.type		_ZN52_INTERNAL_7b022142_21_ReduceArgMinKernel_cu_6f9147e94cuda3std6ranges3__45__cpo3endE,@object
	.size		_ZN52_INTERNAL_7b022142_21_ReduceArgMinKernel_cu_6f9147e94cuda3std6ranges3__45__cpo3endE,(_ZN52_INTERNAL_7b022142_21_ReduceArgMinKernel_cu_6f9147e94cuda3std3__419piecewise_constructE - _ZN52_INTERNAL_7b022142_21_ReduceArgMinKernel_cu_6f9147e94cuda3std6ranges3__45__cpo3endE)
_ZN52_INTERNAL_7b022142_21_ReduceArgMinKernel_cu_6f9147e94cuda3std6ranges3__45__cpo3endE:
	.zero		1
	.type		_ZN52_INTERNAL_7b022142_21_ReduceArgMinKernel_cu_6f9147e94cuda3std3__419piecewise_constructE,@object
	.size		_ZN52_INTERNAL_7b022142_21_ReduceArgMinKernel_cu_6f9147e94cuda3std3__419piecewise_constructE,(_ZN52_INTERNAL_7b022142_21_ReduceArgMinKernel_cu_6f9147e94cuda3std6ranges3__45__cpo5ssizeE - _ZN52_INTERNAL_7b022142_21_ReduceArgMinKernel_cu_6f9147e94cuda3std3__419piecewise_constructE)
_ZN52_INTERNAL_7b022142_21_ReduceArgMinKernel_cu_6f9147e94cuda3std3__419piecewise_constructE:
	.zero		1
	.type		_ZN52_INTERNAL_7b022142_21_ReduceArgMinKernel_cu_6f9147e94cuda3std6ranges3__45__cpo5ssizeE,@object
	.size		_ZN52_INTERNAL_7b022142_21_ReduceArgMinKernel_cu_6f9147e94cuda3std6ranges3__45__cpo5ssizeE,(_ZN52_INTERNAL_7b022142_21_ReduceArgMinKernel_cu_6f9147e94cuda3std3__45__cpo3endE - _ZN52_INTERNAL_7b022142_21_ReduceArgMinKernel_cu_6f9147e94cuda3std6ranges3__45__cpo5ssizeE)
_ZN52_INTERNAL_7b022142_21_ReduceArgMinKernel_cu_6f9147e94cuda3std6ranges3__45__cpo5ssizeE:
	.zero		1
	.type		_ZN52_INTERNAL_7b022142_21_ReduceArgMinKernel_cu_6f9147e94cuda3std3__45__cpo3endE,@object
	.size		_ZN52_INTERNAL_7b022142_21_ReduceArgMinKernel_cu_6f9147e94cuda3std3__45__cpo3endE,(_ZN52_INTERNAL_7b022142_21_ReduceArgMinKernel_cu_6f9147e94cuda3std6ranges3__45__cpo4cendE - _ZN52_INTERNAL_7b022142_21_ReduceArgMinKernel_cu_6f9147e94cuda3std3__45__cpo3endE)
_ZN52_INTERNAL_7b022142_21_ReduceArgMinKernel_cu_6f9147e94cuda3std3__45__cpo3endE:
	.zero		1
	.type		_ZN52_INTERNAL_7b022142_21_ReduceArgMinKernel_cu_6f9147e94cuda3std6ranges3__45__cpo4cendE,@object
	.size		_ZN52_INTERNAL_7b022142_21_ReduceArgMinKernel_cu_6f9147e94cuda3std6ranges3__45__cpo4cendE,(_ZN52_INTERNAL_7b022142_21_ReduceArgMinKernel_cu_6f9147e94cuda3std3__45__cpo4rendE - _ZN52_INTERNAL_7b022142_21_ReduceArgMinKernel_cu_6f9147e94cuda3std6ranges3__45__cpo4cendE)
_ZN52_INTERNAL_7b022142_21_ReduceArgMinKernel_cu_6f9147e94cuda3std6ranges3__45__cpo4cendE:
	.zero		1
	.type		_ZN52_INTERNAL_7b022142_21_ReduceArgMinKernel_cu_6f9147e94cuda3std3__45__cpo4rendE,@object
	.size		_ZN52_INTERNAL_7b022142_21_ReduceArgMinKernel_cu_6f9147e94cuda3std3__45__cpo4rendE,(_ZN52_INTERNAL_7b022142_21_ReduceArgMinKernel_cu_6f9147e94cuda3std6ranges3__45__cpo4prevE - _ZN52_INTERNAL_7b022142_21_ReduceArgMinKernel_cu_6f9147e94cuda3std3__45__cpo4rendE)
_ZN52_INTERNAL_7b022142_21_ReduceArgMinKernel_cu_6f9147e94cuda3std3__45__cpo4rendE:
	.zero		1
	.type		_ZN52_INTERNAL_7b022142_21_ReduceArgMinKernel_cu_6f9147e94cuda3std6ranges3__45__cpo4prevE,@object
	.size		_ZN52_INTERNAL_7b022142_21_ReduceArgMinKernel_cu_6f9147e94cuda3std6ranges3__45__cpo4prevE,(_ZN52_INTERNAL_7b022142_21_ReduceArgMinKernel_cu_6f9147e94cuda3std6ranges3__45__cpo9iter_moveE - _ZN52_INTERNAL_7b022142_21_ReduceArgMinKernel_cu_6f9147e94cuda3std6ranges3__45__cpo4prevE)
_ZN52_INTERNAL_7b022142_21_ReduceArgMinKernel_cu_6f9147e94cuda3std6ranges3__45__cpo4prevE:
	.zero		1
	.type		_ZN52_INTERNAL_7b022142_21_ReduceArgMinKernel_cu_6f9147e94cuda3std6ranges3__45__cpo9iter_moveE,@object
	.size		_ZN52_INTERNAL_7b022142_21_ReduceArgMinKernel_cu_6f9147e94cuda3std6ranges3__45__cpo9iter_moveE,(.L_103 - _ZN52_INTERNAL_7b022142_21_ReduceArgMinKernel_cu_6f9147e94cuda3std6ranges3__45__cpo9iter_moveE)
_ZN52_INTERNAL_7b022142_21_ReduceArgMinKernel_cu_6f9147e94cuda3std6ranges3__45__cpo9iter_moveE:
	.zero		1
.L_103:


//--------------------- .nv.shared._ZN2at6native13reduce_kernelILi256ELi2ENS0_8ReduceOpIfNS0_9ArgMinOpsIfEEjlLi4ELi4EEEEEvT1_ --------------------------
	.section	.nv.shared._ZN2at6native13reduce_kernelILi256ELi2ENS0_8ReduceOpIfNS0_9ArgMinOpsIfEEjlLi4ELi4EEEEEvT1_,"aw",@nobits
	.sectionflags	@""
	.align	16
.nv.shared._ZN2at6native13reduce_kernelILi256ELi2ENS0_8ReduceOpIfNS0_9ArgMinOpsIfEEjlLi4ELi4EEEEEvT1_:
	.zero		1040


//--------------------- .nv.shared._ZN2at6native13reduce_kernelILi128ELi4ENS0_8ReduceOpIfNS0_9ArgMinOpsIfEEjlLi4ELi4EEEEEvT1_ --------------------------
	.section	.nv.shared._ZN2at6native13reduce_kernelILi128ELi4ENS0_8ReduceOpIfNS0_9ArgMinOpsIfEEjlLi4ELi4EEEEEvT1_,"aw",@nobits
	.sectionflags	@""
	.align	16
.nv.shared._ZN2at6native13reduce_kernelILi128ELi4ENS0_8ReduceOpIfNS0_9ArgMinOpsIfEEjlLi4ELi4EEEEEvT1_:
	.zero		1040


//--------------------- .nv.shared._ZN2at6native13reduce_kernelILi512ELi1ENS0_8ReduceOpIdNS0_9ArgMinOpsIdEEjlLi4ELi4EEEEEvT1_ --------------------------
	.section	.nv.shared._ZN2at6native13reduce_kernelILi512ELi1ENS0_8ReduceOpIdNS0_9ArgMinOpsIdEEjlLi4ELi4EEEEEvT1_,"aw",@nobits
	.sectionflags	@""
	.align	16
.nv.shared._ZN2at6native13reduce_kernelILi512ELi1ENS0_8ReduceOpIdNS0_9ArgMinOpsIdEEjlLi4ELi4EEEEEvT1_:
	.zero		1040


//--------------------- .nv.shared._ZN2at6native13reduce_kernelILi256ELi2ENS0_8ReduceOpIdNS0_9ArgMinOpsIdEEjlLi4ELi4EEEEEvT1_ --------------------------
	.section	.nv.shared._ZN2at6native13reduce_kernelILi256ELi2ENS0_8ReduceOpIdNS0_9ArgMinOpsIdEEjlLi4ELi4EEEEEvT1_,"aw",@nobits
	.sectionflags	@""
	.align	16
.nv.shared._ZN2at6native13reduce_kernelILi256ELi2ENS0_8ReduceOpIdNS0_9ArgMinOpsIdEEjlLi4ELi4EEEEEvT1_:
	.zero		1040


//--------------------- .nv.shared._ZN2at6native13reduce_kernelILi128ELi4ENS0_8ReduceOpIdNS0_9ArgMinOpsIdEEjlLi4ELi4EEEEEvT1_ --------------------------
	.section	.nv.shared._ZN2at6native13reduce_kernelILi128ELi4ENS0_8ReduceOpIdNS0_9ArgMinOpsIdEEjlLi4ELi4EEEEEvT1_,"aw",@nobits
	.sectionflags	@""
	.align	16
.nv.shared._ZN2at6native13reduce_kernelILi128ELi4ENS0_8ReduceOpIdNS0_9ArgMinOpsIdEEjlLi4ELi4EEEEEvT1_:
	.zero		1040


//--------------------- .nv.shared._ZN2at6native13reduce_kernelILi512ELi1ENS0_8ReduceOpIsNS0_9ArgMinOpsIsEEjlLi4ELi4EEEEEvT1_ --------------------------
	.section	.nv.shared._ZN2at6native13reduce_kernelILi512ELi1ENS0_8ReduceOpIsNS0_9ArgMinOpsIsEEjlLi4ELi4EEEEEvT1_,"aw",@nobits
	.sectionflags	@""
	.align	16
.nv.shared._ZN2at6native13reduce_kernelILi512ELi1ENS0_8ReduceOpIsNS0_9ArgMinOpsIsEEjlLi4ELi4EEEEEvT1_:
	.zero		1040


//--------------------- .nv.shared._ZN2at6native13reduce_kernelILi256ELi2ENS0_8ReduceOpIsNS0_9ArgMinOpsIsEEjlLi4ELi4EEEEEvT1_ --------------------------
	.section	.nv.shared._ZN2at6native13reduce_kernelILi256ELi2ENS0_8ReduceOpIsNS0_9ArgMinOpsIsEEjlLi4ELi4EEEEEvT1_,"aw",@nobits
	.sectionflags	@""
	.align	16
.nv.shared._ZN2at6native13reduce_kernelILi256ELi2ENS0_8ReduceOpIsNS0_9ArgMinOpsIsEEjlLi4ELi4EEEEEvT1_:
	.zero		1040


//--------------------- .nv.shared._ZN2at6native13reduce_kernelILi128ELi4ENS0_8ReduceOpIsNS0_9ArgMinOpsIsEEjlLi4ELi4EEEEEvT1_ --------------------------
	.section	.nv.shared._ZN2at6native13reduce_kernelILi128ELi4ENS0_8ReduceOpIsNS0_9ArgMinOpsIsEEjlLi4ELi4EEEEEvT1_,"aw",@nobits
	.sectionflags	@""
	.align	16
.nv.shared._ZN2at6native13reduce_kernelILi128ELi4ENS0_8ReduceOpIsNS0_9ArgMinOpsIsEEjlLi4ELi4EEEEEvT1_:
	.zero		1040


//--------------------- .nv.shared._ZN2at6native13reduce_kernelILi512ELi1ENS0_8ReduceOpIlNS0_9ArgMinOpsIlEEjlLi4ELi4EEEEEvT1_ --------------------------
	.section	.nv.shared._ZN2at6native13reduce_kernelILi512ELi1ENS0_8ReduceOpIlNS0_9ArgMinOpsIlEEjlLi4ELi4EEEEEvT1_,"aw",@nobits
	.sectionflags	@""
	.align	16
.nv.shared._ZN2at6native13reduce_kernelILi512ELi1ENS0_8ReduceOpIlNS0_9ArgMinOpsIlEEjlLi4ELi4EEEEEvT1_:
	.zero		1040


//--------------------- .nv.shared._ZN2at6native13reduce_kernelILi256ELi2ENS0_8ReduceOpIlNS0_9ArgMinOpsIlEEjlLi4ELi4EEEEEvT1_ --------------------------
	.section	.nv.shared._ZN2at6native13reduce_kernelILi256ELi2ENS0_8ReduceOpIlNS0_9ArgMinOpsIlEEjlLi4ELi4EEEEEvT1_,"aw",@nobits
	.sectionflags	@""
	.align	16
.nv.shared._ZN2at6native13reduce_kernelILi256ELi2ENS0_8ReduceOpIlNS0_9ArgMinOpsIlEEjlLi4ELi4EEEEEvT1_:
	.zero		1040


//--------------------- .nv.shared._ZN2at6native13reduce_kernelILi128ELi4ENS0_8ReduceOpIlNS0_9ArgMinOpsIlEEjlLi4ELi4EEEEEvT1_ --------------------------
	.section	.nv.shared._ZN2at6native13reduce_kernelILi128ELi4ENS0_8ReduceOpIlNS0_9ArgMinOpsIlEEjlLi4ELi4EEEEEvT1_,"aw",@nobits
	.sectionflags	@""
	.align	16
.nv.shared._ZN2at6native13reduce_kernelILi128ELi4ENS0_8ReduceOpIlNS0_9ArgMinOpsIlEEjlLi4ELi4EEEEEvT1_:
	.zero		1040


//--------------------- .nv.shared._ZN2at6native13reduce_kernelILi512ELi1ENS0_8ReduceOpIiNS0_9ArgMinOpsIiEEjlLi4ELi4EEEEEvT1_ --------------------------
	.section	.nv.shared._ZN2at6native13reduce_kernelILi512ELi1ENS0_8ReduceOpIiNS0_9ArgMinOpsIiEEjlLi4ELi4EEEEEvT1_,"aw",@nobits
	.sectionflags	@""
	.align	16
.nv.shared._ZN2at6native13reduce_kernelILi512ELi1ENS0_8ReduceOpIiNS0_9ArgMinOpsIiEEjlLi4ELi4EEEEEvT1_:
	.zero		1040


//--------------------- .nv.shared._ZN2at6native13reduce_kernelILi256ELi2ENS0_8ReduceOpIiNS0_9ArgMinOpsIiEEjlLi4ELi4EEEEEvT1_ --------------------------
	.section	.nv.shared._ZN2at6native13reduce_kernelILi256ELi2ENS0_8ReduceOpIiNS0_9ArgMinOpsIiEEjlLi4ELi4EEEEEvT1_,"aw",@nobits
	.sectionflags	@""
	.align	16
.nv.shared._ZN2at6native13reduce_kernelILi256ELi2ENS0_8ReduceOpIiNS0_9ArgMinOpsIiEEjlLi4ELi4EEEEEvT1_:
	.zero		1040


//--------------------- .nv.shared._ZN2at6native13reduce_kernelILi128ELi4ENS0_8ReduceOpIiNS0_9ArgMinOpsIiEEjlLi4ELi4EEEEEvT1_ --------------------------
	.section	.nv.shared._ZN2at6native13reduce_kernelILi128ELi4ENS0_8ReduceOpIiNS0_9ArgMinOpsIiEEjlLi4ELi4EEEEEvT1_,"aw",@nobits
	.sectionflags	@""
	.align	16
.nv.shared._ZN2at6native13reduce_kernelILi128ELi4ENS0_8ReduceOpIiNS0_9ArgMinOpsIiEEjlLi4ELi4EEEEEvT1_:
	.zero		1040


//--------------------- .nv.shared._ZN2at6native13reduce_kernelILi512ELi1ENS0_8ReduceOpIaNS0_9ArgMinOpsIaEEjlLi4ELi4EEEEEvT1_ --------------------------
	.section	.nv.shared._ZN2at6native13reduce_kernelILi512ELi1ENS0_8ReduceOpIaNS0_9ArgMinOpsIaEEjlLi4ELi4EEEEEvT1_,"aw",@nobits
	.sectionflags	@""
	.align	16
.nv.shared._ZN2at6native13reduce_kernelILi512ELi1ENS0_8ReduceOpIaNS0_9ArgMinOpsIaEEjlLi4ELi4EEEEEvT1_:
	.zero		1040


//--------------------- .nv.shared._ZN2at6native13reduce_kernelILi256ELi2ENS0_8ReduceOpIaNS0_9ArgMinOpsIaEEjlLi4ELi4EEEEEvT1_ --------------------------
	.section	.nv.shared._ZN2at6native13reduce_kernelILi256ELi2ENS0_8ReduceOpIaNS0_9ArgMinOpsIaEEjlLi4ELi4EEEEEvT1_,"aw",@nobits
	.sectionflags	@""
	.align	16
.nv.shared._ZN2at6native13reduce_kernelILi256ELi2ENS0_8ReduceOpIaNS0_9ArgMinOpsIaEEjlLi4ELi4EEEEEvT1_:
	.zero		1040


//--------------------- .nv.shared._ZN2at6native13reduce_kernelILi128ELi4ENS0_8ReduceOpIaNS0_9ArgMinOpsIaEEjlLi4ELi4EEEEEvT1_ --------------------------
	.section	.nv.shared._ZN2at6native13reduce_kernelILi128ELi4ENS0_8ReduceOpIaNS0_9ArgMinOpsIaEEjlLi4ELi4EEEEEvT1_,"aw",@nobits
	.sectionflags	@""
	.align	16
.nv.shared._ZN2at6native13reduce_kernelILi128ELi4ENS0_8ReduceOpIaNS0_9ArgMinOpsIaEEjlLi4ELi4EEEEEvT1_:
	.zero		1040


//--------------------- .nv.shared._ZN2at6native13reduce_kernelILi512ELi1ENS0_8ReduceOpIhNS0_9ArgMinOpsIhEEjlLi4ELi4EEEEEvT1_ --------------------------
	.section	.nv.shared._ZN2at6native13reduce_kernelILi512ELi1ENS0_8ReduceOpIhNS0_9ArgMinOpsIhEEjlLi4ELi4EEEEEvT1_,"aw",@nobits
	.sectionflags	@""
	.align	16
.nv.shared._ZN2at6native13reduce_kernelILi512ELi1ENS0_8ReduceOpIhNS0_9ArgMinOpsIhEEjlLi4ELi4EEEEEvT1_:
	.zero		1040


//--------------------- .nv.shared._ZN2at6native13reduce_kernelILi256ELi2ENS0_8ReduceOpIhNS0_9ArgMinOpsIhEEjlLi4ELi4EEEEEvT1_ --------------------------
	.section	.nv.shared._ZN2at6native13reduce_kernelILi256ELi2ENS0_8ReduceOpIhNS0_9ArgMinOpsIhEEjlLi4ELi4EEEEEvT1_,"aw",@nobits
	.sectionflags	@""
	.align	16
.nv.shared._ZN2at6native13reduce_kernelILi256ELi2ENS0_8ReduceOpIhNS0_9ArgMinOpsIhEEjlLi4ELi4EEEEEvT1_:
	.zero		1040


//--------------------- .nv.shared._ZN2at6native13reduce_kernelILi128ELi4ENS0_8ReduceOpIhNS0_9ArgMinOpsIhEEjlLi4ELi4EEEEEvT1_ --------------------------
	.section	.nv.shared._ZN2at6native13reduce_kernelILi128ELi4ENS0_8ReduceOpIhNS0_9ArgMinOpsIhEEjlLi4ELi4EEEEEvT1_,"aw",@nobits
	.sectionflags	@""
	.align	16
.nv.shared._ZN2at6native13reduce_kernelILi128ELi4ENS0_8ReduceOpIhNS0_9ArgMinOpsIhEEjlLi4ELi4EEEEEvT1_:
	.zero		1040


//--------------------- .nv.shared._ZN2at6native13reduce_kernelILi512ELi1ENS0_8ReduceOpIN3c108BFloat16ENS0_9ArgMinOpsIfEEjlLi4ELi4EEEEEvT1_ --------------------------
	.section	.nv.shared._ZN2at6native13reduce_kernelILi512ELi1ENS0_8ReduceOpIN3c108BFloat16ENS0_9ArgMinOpsIfEEjlLi4ELi4EEEEEvT1_,"aw",@nobits
	.sectionflags	@""
	.align	16
.nv.shared._ZN2at6native13reduce_kernelILi512ELi1ENS0_8ReduceOpIN3c108BFloat16ENS0_9ArgMinOpsIfEEjlLi4ELi4EEEEEvT1_:
	.zero		1040


//--------------------- .nv.shared._ZN2at6native13reduce_kernelILi256ELi2ENS0_8ReduceOpIN3c108BFloat16ENS0_9ArgMinOpsIfEEjlLi4ELi4EEEEEvT1_ --------------------------
	.section	.nv.shared._ZN2at6native13reduce_kernelILi256ELi2ENS0_8ReduceOpIN3c108BFloat16ENS0_9ArgMinOpsIfEEjlLi4ELi4EEEEEvT1_,"aw",@nobits
	.sectionflags	@""
	.align	16
.nv.shared._ZN2at6native13reduce_kernelILi256ELi2ENS0_8ReduceOpIN3c108BFloat16ENS0_9ArgMinOpsIfEEjlLi4ELi4EEEEEvT1_:
	.zero		1040


//--------------------- .nv.shared._ZN2at6native13reduce_kernelILi128ELi4ENS0_8ReduceOpIN3c108BFloat16ENS0_9ArgMinOpsIfEEjlLi4ELi4EEEEEvT1_ --------------------------
	.section	.nv.shared._ZN2at6native13reduce_kernelILi128ELi4ENS0_8ReduceOpIN3c108BFloat16ENS0_9ArgMinOpsIfEEjlLi4ELi4EEEEEvT1_,"aw",@nobits
	.sectionflags	@""
	.align	16
.nv.shared._ZN2at6native13reduce_kernelILi128ELi4ENS0_8ReduceOpIN3c108BFloat16ENS0_9ArgMinOpsIfEEjlLi4ELi4EEEEEvT1_:
	.zero		1040


//--------------------- .nv.shared._ZN2at6native13reduce_kernelILi512ELi1ENS0_8ReduceOpIN3c104HalfENS0_9ArgMinOpsIfEEjlLi4ELi4EEEEEvT1_ --------------------------
	.section	.nv.shared._ZN2at6native13reduce_kernelILi512ELi1ENS0_8ReduceOpIN3c104HalfENS0_9ArgMinOpsIfEEjlLi4ELi4EEEEEvT1_,"aw",@nobits
	.sectionflags	@""
	.align	16
.nv.shared._ZN2at6native13reduce_kernelILi512ELi1ENS0_8ReduceOpIN3c104HalfENS0_9ArgMinOpsIfEEjlLi4ELi4EEEEEvT1_:
	.zero		1040


//--------------------- .nv.shared._ZN2at6native13reduce_kernelILi256ELi2ENS0_8ReduceOpIN3c104HalfENS0_9ArgMinOpsIfEEjlLi4ELi4EEEEEvT1_ --------------------------
	.section	.nv.shared._ZN2at6native13reduce_kernelILi256ELi2ENS0_8ReduceOpIN3c104HalfENS0_9ArgMinOpsIfEEjlLi4ELi4EEEEEvT1_,"aw",@nobits
	.sectionflags	@""
	.align	16
.nv.shared._ZN2at6native13reduce_kernelILi256ELi2ENS0_8ReduceOpIN3c104HalfENS0_9ArgMinOpsIfEEjlLi4ELi4EEEEEvT1_:
	.zero		1040


//--------------------- .nv.shared._ZN2at6native13reduce_kernelILi128ELi4ENS0_8ReduceOpIN3c104HalfENS0_9ArgMinOpsIfEEjlLi4ELi4EEEEEvT1_ --------------------------
	.section	.nv.shared._ZN2at6native13reduce_kernelILi128ELi4ENS0_8ReduceOpIN3c104HalfENS0_9ArgMinOpsIfEEjlLi4ELi4EEEEEvT1_,"aw",@nobits
	.sectionflags	@""
	.align	16
.nv.shared._ZN2at6native13reduce_kernelILi128ELi4ENS0_8ReduceOpIN3c104HalfENS0_9ArgMinOpsIfEEjlLi4ELi4EEEEEvT1_:
	.zero		1040


//--------------------- .nv.constant0._ZN2at6native13reduce_kernelILi512ELi1ENS0_8ReduceOpIfNS0_9ArgMinOpsIfEEjlLi4ELi4EEEEEvT1_ --------------------------
	.section	.nv.constant0._ZN2at6native13reduce_kernelILi512ELi1ENS0_8ReduceOpIfNS0_9ArgMinOpsIfEEjlLi4ELi4EEEEEvT1_,"a",@progbits
	.sectionflags	@""
	.align	4
.nv.constant0._ZN2at6native13reduce_kernelILi512ELi1ENS0_8ReduceOpIfNS0_9ArgMinOpsIfEEjlLi4ELi4EEEEEvT1_:
	.zero		1960


//--------------------- .nv.constant0._ZN2at6native13reduce_kernelILi256ELi2ENS0_8ReduceOpIfNS0_9ArgMinOpsIfEEjlLi4ELi4EEEEEvT1_ --------------------------
	.section	.nv.constant0._ZN2at6native13reduce_kernelILi256ELi2ENS0_8ReduceOpIfNS0_9ArgMinOpsIfEEjlLi4ELi4EEEEEvT1_,"a",@progbits
	.sectionflags	@""
	.align	4
.nv.constant0._ZN2at6native13reduce_kernelILi256ELi2ENS0_8ReduceOpIfNS0_9ArgMinOpsIfEEjlLi4ELi4EEEEEvT1_:
	.zero		1960


//--------------------- .nv.constant0._ZN2at6native13reduce_kernelILi128ELi4ENS0_8ReduceOpIfNS0_9ArgMinOpsIfEEjlLi4ELi4EEEEEvT1_ --------------------------
	.section	.nv.constant0._ZN2at6native13reduce_kernelILi128ELi4ENS0_8ReduceOpIfNS0_9ArgMinOpsIfEEjlLi4ELi4EEEEEvT1_,"a",@progbits
	.sectionflags	@""
	.align	4
.nv.constant0._ZN2at6native13reduce_kernelILi128ELi4ENS0_8ReduceOpIfNS0_9ArgMinOpsIfEEjlLi4ELi4EEEEEvT1_:
	.zero		1960


//--------------------- .nv.constant0._ZN2at6native13reduce_kernelILi512ELi1ENS0_8ReduceOpIdNS0_9ArgMinOpsIdEEjlLi4ELi4EEEEEvT1_ --------------------------
	.section	.nv.constant0._ZN2at6native13reduce_kernelILi512ELi1ENS0_8ReduceOpIdNS0_9ArgMinOpsIdEEjlLi4ELi4EEEEEvT1_,"a",@progbits
	.sectionflags	@""
	.align	4
.nv.constant0._ZN2at6native13reduce_kernelILi512ELi1ENS0_8ReduceOpIdNS0_9ArgMinOpsIdEEjlLi4ELi4EEEEEvT1_:
	.zero		1960


//--------------------- .nv.constant0._ZN2at6native13reduce_kernelILi256ELi2ENS0_8ReduceOpIdNS0_9ArgMinOpsIdEEjlLi4ELi4EEEEEvT1_ --------------------------
	.section	.nv.constant0._ZN2at6native13reduce_kernelILi256ELi2ENS0_8ReduceOpIdNS0_9ArgMinOpsIdEEjlLi4ELi4EEEEEvT1_,"a",@progbits
	.sectionflags	@""
	.align	4
.nv.constant0._ZN2at6native13reduce_kernelILi256ELi2ENS0_8ReduceOpIdNS0_9ArgMinOpsIdEEjlLi4ELi4EEEEEvT1_:
	.zero		1960


//--------------------- .nv.constant0._ZN2at6native13reduce_kernelILi128ELi4ENS0_8ReduceOpIdNS0_9ArgMinOpsIdEEjlLi4ELi4EEEEEvT1_ --------------------------
	.section	.nv.constant0._ZN2at6native13reduce_kernelILi128ELi4ENS0_8ReduceOpIdNS0_9ArgMinOpsIdEEjlLi4ELi4EEEEEvT1_,"a",@progbits
	.sectionflags	@""
	.align	4
.nv.constant0._ZN2at6native13reduce_kernelILi128ELi4ENS0_8ReduceOpIdNS0_9ArgMinOpsIdEEjlLi4ELi4EEEEEvT1_:
	.zero		1960


//--------------------- .nv.constant0._ZN2at6native13reduce_kernelILi512ELi1ENS0_8ReduceOpIsNS0_9ArgMinOpsIsEEjlLi4ELi4EEEEEvT1_ --------------------------
	.section	.nv.constant0._ZN2at6native13reduce_kernelILi512ELi1ENS0_8ReduceOpIsNS0_9ArgMinOpsIsEEjlLi4ELi4EEEEEvT1_,"a",@progbits
	.sectionflags	@""
	.align	4
.nv.constant0._ZN2at6native13reduce_kernelILi512ELi1ENS0_8ReduceOpIsNS0_9ArgMinOpsIsEEjlLi4ELi4EEEEEvT1_:
	.zero		1960


//--------------------- .nv.constant0._ZN2at6native13reduce_kernelILi256ELi2ENS0_8ReduceOpIsNS0_9ArgMinOpsIsEEjlLi4ELi4EEEEEvT1_ --------------------------
	.section	.nv.constant0._ZN2at6native13reduce_kernelILi256ELi2ENS0_8ReduceOpIsNS0_9ArgMinOpsIsEEjlLi4ELi4EEEEEvT1_,"a",@progbits
	.sectionflags	@""
	.align	4
.nv.constant0._ZN2at6native13reduce_kernelILi256ELi2ENS0_8ReduceOpIsNS0_9ArgMinOpsIsEEjlLi4ELi4EEEEEvT1_:
	.zero		1960


//--------------------- .nv.constant0._ZN2at6native13reduce_kernelILi128ELi4ENS0_8ReduceOpIsNS0_9ArgMinOpsIsEEjlLi4ELi4EEEEEvT1_ --------------------------
	.section	.nv.constant0._ZN2at6native13reduce_kernelILi128ELi4ENS0_8ReduceOpIsNS0_9ArgMinOpsIsEEjlLi4ELi4EEEEEvT1_,"a",@progbits
	.sectionflags	@""
	.align	4
.nv.constant0._ZN2at6native13reduce_kernelILi128ELi4ENS0_8ReduceOpIsNS0_9ArgMinOpsIsEEjlLi4ELi4EEEEEvT1_:
	.zero		1960


//--------------------- .nv.constant0._ZN2at6native13reduce_kernelILi512ELi1ENS0_8ReduceOpIlNS0_9ArgMinOpsIlEEjlLi4ELi4EEEEEvT1_ --------------------------
	.section	.nv.constant0._ZN2at6native13reduce_kernelILi512ELi1ENS0_8ReduceOpIlNS0_9ArgMinOpsIlEEjlLi4ELi4EEEEEvT1_,"a",@progbits
	.sectionflags	@""
	.align	4
.nv.constant0._ZN2at6native13reduce_kernelILi512ELi1ENS0_8ReduceOpIlNS0_9ArgMinOpsIlEEjlLi4ELi4EEEEEvT1_:
	.zero		1960


//--------------------- .nv.constant0._ZN2at6native13reduce_kernelILi256ELi2ENS0_8ReduceOpIlNS0_9ArgMinOpsIlEEjlLi4ELi4EEEEEvT1_ --------------------------
	.section	.nv.constant0._ZN2at6native13reduce_kernelILi256ELi2ENS0_8ReduceOpIlNS0_9ArgMinOpsIlEEjlLi4ELi4EEEEEvT1_,"a",@progbits
	.sectionflags	@""
	.align	4
.nv.constant0._ZN2at6native13reduce_kernelILi256ELi2ENS0_8ReduceOpIlNS0_9ArgMinOpsIlEEjlLi4ELi4EEEEEvT1_:
	.zero		1960


//--------------------- .nv.constant0._ZN2at6native13reduce_kernelILi128ELi4ENS0_8ReduceOpIlNS0_9ArgMinOpsIlEEjlLi4ELi4EEEEEvT1_ --------------------------
	.section	.nv.constant0._ZN2at6native13reduce_kernelILi128ELi4ENS0_8ReduceOpIlNS0_9ArgMinOpsIlEEjlLi4ELi4EEEEEvT1_,"a",@progbits
	.sectionflags	@""
	.align	4
.nv.constant0._ZN2at6native13reduce_kernelILi128ELi4ENS0_8ReduceOpIlNS0_9ArgMinOpsIlEEjlLi4ELi4EEEEEvT1_:
	.zero		1960


//--------------------- .nv.constant0._ZN2at6native13reduce_kernelILi512ELi1ENS0_8ReduceOpIiNS0_9ArgMinOpsIiEEjlLi4ELi4EEEEEvT1_ --------------------------
	.section	.nv.constant0._ZN2at6native13reduce_kernelILi512ELi1ENS0_8ReduceOpIiNS0_9ArgMinOpsIiEEjlLi4ELi4EEEEEvT1_,"a",@progbits
	.sectionflags	@""
	.align	4
.nv.constant0._ZN2at6native13reduce_kernelILi512ELi1ENS0_8ReduceOpIiNS0_9ArgMinOpsIiEEjlLi4ELi4EEEEEvT1_:
	.zero		1960


//--------------------- .nv.constant0._ZN2at6native13reduce_kernelILi256ELi2ENS0_8ReduceOpIiNS0_9ArgMinOpsIiEEjlLi4ELi4EEEEEvT1_ --------------------------
	.section	.nv.constant0._ZN2at6native13reduce_kernelILi256ELi2ENS0_8ReduceOpIiNS0_9ArgMinOpsIiEEjlLi4ELi4EEEEEvT1_,"a",@progbits
	.sectionflags	@""
	.align	4
.nv.constant0._ZN2at6native13reduce_kernelILi256ELi2ENS0_8ReduceOpIiNS0_9ArgMinOpsIiEEjlLi4ELi4EEEEEvT1_:
	.zero		1960


//--------------------- .nv.constant0._ZN2at6native13reduce_kernelILi128ELi4ENS0_8ReduceOpIiNS0_9ArgMinOpsIiEEjlLi4ELi4EEEEEvT1_ --------------------------
	.section	.nv.constant0._ZN2at6native13reduce_kernelILi128ELi4ENS0_8ReduceOpIiNS0_9ArgMinOpsIiEEjlLi4ELi4EEEEEvT1_,"a",@progbits
	.sectionflags	@""
	.align	4
.nv.constant0._ZN2at6native13reduce_kernelILi128ELi4ENS0_8ReduceOpIiNS0_9ArgMinOpsIiEEjlLi4ELi4EEEEEvT1_:
	.zero		1960


//--------------------- .nv.constant0._ZN2at6native13reduce_kernelILi512ELi1ENS0_8ReduceOpIaNS0_9ArgMinOpsIaEEjlLi4ELi4EEEEEvT1_ --------------------------
	.section	.nv.constant0._ZN2at6native13reduce_kernelILi512ELi1ENS0_8ReduceOpIaNS0_9ArgMinOpsIaEEjlLi4ELi4EEEEEvT1_,"a",@progbits
	.sectionflags	@""
	.align	4
.nv.constant0._ZN2at6native13reduce_kernelILi512ELi1ENS0_8ReduceOpIaNS0_9ArgMinOpsIaEEjlLi4ELi4EEEEEvT1_:
	.zero		1960


//--------------------- .nv.constant0._ZN2at6native13reduce_kernelILi256ELi2ENS0_8ReduceOpIaNS0_9ArgMinOpsIaEEjlLi4ELi4EEEEEvT1_ --------------------------
	.section	.nv.constant0._ZN2at6native13reduce_kernelILi256ELi2ENS0_8ReduceOpIaNS0_9ArgMinOpsIaEEjlLi4ELi4EEEEEvT1_,"a",@progbits
	.sectionflags	@""
	.align	4
.nv.constant0._ZN2at6native13reduce_kernelILi256ELi2ENS0_8ReduceOpIaNS0_9ArgMinOpsIaEEjlLi4ELi4EEEEEvT1_:
	.zero		1960


//--------------------- .nv.constant0._ZN2at6native13reduce_kernelILi128ELi4ENS0_8ReduceOpIaNS0_9ArgMinOpsIaEEjlLi4ELi4EEEEEvT1_ --------------------------
	.section	.nv.constant0._ZN2at6native13reduce_kernelILi128ELi4ENS0_8ReduceOpIaNS0_9ArgMinOpsIaEEjlLi4ELi4EEEEEvT1_,"a",@progbits
	.sectionflags	@""
	.align	4
.nv.constant0._ZN2at6native13reduce_kernelILi128ELi4ENS0_8ReduceOpIaNS0_9ArgMinOpsIaEEjlLi4ELi4EEEEEvT1_:
	.zero		1960


//--------------------- .nv.constant0._ZN2at6native13reduce_kernelILi512ELi1ENS0_8ReduceOpIhNS0_9ArgMinOpsIhEEjlLi4ELi4EEEEEvT1_ --------------------------
	.section	.nv.constant0._ZN2at6native13reduce_kernelILi512ELi1ENS0_8ReduceOpIhNS0_9ArgMinOpsIhEEjlLi4ELi4EEEEEvT1_,"a",@progbits
	.sectionflags	@""
	.align	4
.nv.constant0._ZN2at6native13reduce_kernelILi512ELi1ENS0_8ReduceOpIhNS0_9ArgMinOpsIhEEjlLi4ELi4EEEEEvT1_:
	.zero		1960


//--------------------- .nv.constant0._ZN2at6native13reduce_kernelILi256ELi2ENS0_8ReduceOpIhNS0_9ArgMinOpsIhEEjlLi4ELi4EEEEEvT1_ --------------------------
	.section	.nv.constant0._ZN2at6native13reduce_kernelILi256ELi2ENS0_8ReduceOpIhNS0_9ArgMinOpsIhEEjlLi4ELi4EEEEEvT1_,"a",@progbits
	.sectionflags	@""
	.align	4
.nv.constant0._ZN2at6native13reduce_kernelILi256ELi2ENS0_8ReduceOpIhNS0_9ArgMinOpsIhEEjlLi4ELi4EEEEEvT1_:
	.zero		1960


//--------------------- .nv.constant0._ZN2at6native13reduce_kernelILi128ELi4ENS0_8ReduceOpIhNS0_9ArgMinOpsIhEEjlLi4ELi4EEEEEvT1_ --------------------------
	.section	.nv.constant0._ZN2at6native13reduce_kernelILi128ELi4ENS0_8ReduceOpIhNS0_9ArgMinOpsIhEEjlLi4ELi4EEEEEvT1_,"a",@progbits
	.sectionflags	@""
	.align	4
.nv.constant0._ZN2at6native13reduce_kernelILi128ELi4ENS0_8ReduceOpIhNS0_9ArgMinOpsIhEEjlLi4ELi4EEEEEvT1_:
	.zero		1960


//--------------------- .nv.constant0._ZN2at6native13reduce_kernelILi512ELi1ENS0_8ReduceOpIN3c108BFloat16ENS0_9ArgMinOpsIfEEjlLi4ELi4EEEEEvT1_ --------------------------
	.section	.nv.constant0._ZN2at6native13reduce_kernelILi512ELi1ENS0_8ReduceOpIN3c108BFloat16ENS0_9ArgMinOpsIfEEjlLi4ELi4EEEEEvT1_,"a",@progbits
	.sectionflags	@""
	.align	4
.nv.constant0._ZN2at6native13reduce_kernelILi512ELi1ENS0_8ReduceOpIN3c108BFloat16ENS0_9ArgMinOpsIfEEjlLi4ELi4EEEEEvT1_:
	.zero		1960


//--------------------- .nv.constant0._ZN2at6native13reduce_kernelILi256ELi2ENS0_8ReduceOpIN3c108BFloat16ENS0_9ArgMinOpsIfEEjlLi4ELi4EEEEEvT1_ --------------------------
	.section	.nv.constant0._ZN2at6native13reduce_kernelILi256ELi2ENS0_8ReduceOpIN3c108BFloat16ENS0_9ArgMinOpsIfEEjlLi4ELi4EEEEEvT1_,"a",@progbits
	.sectionflags	@""
	.align	4
.nv.constant0._ZN2at6native13reduce_kernelILi256ELi2ENS0_8ReduceOpIN3c108BFloat16ENS0_9ArgMinOpsIfEEjlLi4ELi4EEEEEvT1_:
	.zero		1960


//--------------------- .nv.constant0._ZN2at6native13reduce_kernelILi128ELi4ENS0_8ReduceOpIN3c108BFloat16ENS0_9ArgMinOpsIfEEjlLi4ELi4EEEEEvT1_ --------------------------
	.section	.nv.constant0._ZN2at6native13reduce_kernelILi128ELi4ENS0_8ReduceOpIN3c108BFloat16ENS0_9ArgMinOpsIfEEjlLi4ELi4EEEEEvT1_,"a",@progbits
	.sectionflags	@""
	.align	4
.nv.constant0._ZN2at6native13reduce_kernelILi128ELi4ENS0_8ReduceOpIN3c108BFloat16ENS0_9ArgMinOpsIfEEjlLi4ELi4EEEEEvT1_:
	.zero		1960


//--------------------- .nv.constant0._ZN2at6native13reduce_kernelILi512ELi1ENS0_8ReduceOpIN3c104HalfENS0_9ArgMinOpsIfEEjlLi4ELi4EEEEEvT1_ --------------------------
	.section	.nv.constant0._ZN2at6native13reduce_kernelILi512ELi1ENS0_8ReduceOpIN3c104HalfENS0_9ArgMinOpsIfEEjlLi4ELi4EEEEEvT1_,"a",@progbits
	.sectionflags	@""
	.align	4
.nv.constant0._ZN2at6native13reduce_kernelILi512ELi1ENS0_8ReduceOpIN3c104HalfENS0_9ArgMinOpsIfEEjlLi4ELi4EEEEEvT1_:
	.zero		1960


//--------------------- .nv.constant0._ZN2at6native13reduce_kernelILi256ELi2ENS0_8ReduceOpIN3c104HalfENS0_9ArgMinOpsIfEEjlLi4ELi4EEEEEvT1_ --------------------------
	.section	.nv.constant0._ZN2at6native13reduce_kernelILi256ELi2ENS0_8ReduceOpIN3c104HalfENS0_9ArgMinOpsIfEEjlLi4ELi4EEEEEvT1_,"a",@progbits
	.sectionflags	@""
	.align	4
.nv.constant0._ZN2at6native13reduce_kernelILi256ELi2ENS0_8ReduceOpIN3c104HalfENS0_9ArgMinOpsIfEEjlLi4ELi4EEEEEvT1_:
	.zero		1960


//--------------------- .nv.constant0._ZN2at6native13reduce_kernelILi128ELi4ENS0_8ReduceOpIN3c104HalfENS0_9ArgMinOpsIfEEjlLi4ELi4EEEEEvT1_ --------------------------
	.section	.nv.constant0._ZN2at6native13reduce_kernelILi128ELi4ENS0_8ReduceOpIN3c104HalfENS0_9ArgMinOpsIfEEjlLi4ELi4EEEEEvT1_,"a",@progbits
	.sectionflags	@""
	.align	4
.nv.constant0._ZN2at6native13reduce_kernelILi128ELi4ENS0_8ReduceOpIN3c104HalfENS0_9ArgMinOpsIfEEjlLi4ELi4EEEEEvT1_:
	.zero		1960


//--------------------- SYMBOLS --------------------------

	.type		.nv.reservedSmem.offset0,@object
	.size		.nv.reservedSmem.offset0,0x4
	.type		.nv.reservedSmem.cap,@object
	.size		.nv.reservedSmem.cap,0x4
	.type		__assertfail,@function
